	.target	sm_90a

	.elftype	@"ET_EXEC"


//--------------------- .note.nv.tkinfo           --------------------------
	.section	.note.nv.tkinfo,"",@"SHT_NOTE"
	.sectionflags	@"SHF_NOTE_NV_TKINFO"
	.tkinfo
        /*0018*/ 	.word	0x00000002
        /*0030*/ 	.string	""
        /*0030*/ 	.string	"ptxas"
        /*0030*/ 	.string	"Cuda compilation tools, release 13.0, V13.0.88"
        /*0030*/ 	.string	"Build cuda_13.0.r13.0/compiler.36424714_0"
        /*0030*/ 	.string	"-arch sm_90a -m 64 "



//--------------------- .note.nv.cuinfo           --------------------------
	.section	.note.nv.cuinfo,"",@"SHT_NOTE"
	.sectionflags	@"SHF_NOTE_NV_CUINFO"
        /*0018*/ 	.short	0x0002
        /*001a*/ 	.short	0x005a
        /*001c*/ 	.short	0x0082
	.zero		2


//--------------------- .nv.info                  --------------------------
	.section	.nv.info,"",@"SHT_CUDA_INFO"
	.align	4


	//----- nvinfo : EIATTR_REGCOUNT
	.align		4
        /*0000*/ 	.byte	0x04, 0x2f
        /*0002*/ 	.short	(.L_12 - .L_11)
	.align		4
.L_11:
        /*0004*/ 	.word	index@(_ZN5flash25flash_bwd_dot_do_o_kernelILb1E23Flash_bwd_kernel_traitsILi256ELi64ELi64ELi8ELi4ELi2ELi2ELb0ELb0EN7cutlass10bfloat16_tE19Flash_kernel_traitsILi256ELi64ELi64ELi8ES3_EEEEvNS_16Flash_bwd_paramsE)
        /*0008*/ 	.word	0x00000051


	//----- nvinfo : EIATTR_FRAME_SIZE
	.align		4
.L_12:
        /*000c*/ 	.byte	0x04, 0x11
        /*000e*/ 	.short	(.L_14 - .L_13)
	.align		4
.L_13:
        /*0010*/ 	.word	index@(_ZN5flash25flash_bwd_dot_do_o_kernelILb1E23Flash_bwd_kernel_traitsILi256ELi64ELi64ELi8ELi4ELi2ELi2ELb0ELb0EN7cutlass10bfloat16_tE19Flash_kernel_traitsILi256ELi64ELi64ELi8ES3_EEEEvNS_16Flash_bwd_paramsE)
        /*0014*/ 	.word	0x00000000


	//----- nvinfo : EIATTR_REGCOUNT
	.align		4
.L_14:
        /*0018*/ 	.byte	0x04, 0x2f
        /*001a*/ 	.short	(.L_16 - .L_15)
	.align		4
.L_15:
        /*001c*/ 	.word	index@(_ZN5flash25flash_bwd_dot_do_o_kernelILb0E23Flash_bwd_kernel_traitsILi256ELi64ELi64ELi8ELi4ELi2ELi2ELb0ELb0EN7cutlass10bfloat16_tE19Flash_kernel_traitsILi256ELi64ELi64ELi8ES3_EEEEvNS_16Flash_bwd_paramsE)
        /*0020*/ 	.word	0x00000050


	//----- nvinfo : EIATTR_FRAME_SIZE
	.align		4
.L_16:
        /*0024*/ 	.byte	0x04, 0x11
        /*0026*/ 	.short	(.L_18 - .L_17)
	.align		4
.L_17:
        /*0028*/ 	.word	index@(_ZN5flash25flash_bwd_dot_do_o_kernelILb0E23Flash_bwd_kernel_traitsILi256ELi64ELi64ELi8ELi4ELi2ELi2ELb0ELb0EN7cutlass10bfloat16_tE19Flash_kernel_traitsILi256ELi64ELi64ELi8ES3_EEEEvNS_16Flash_bwd_paramsE)
        /*002c*/ 	.word	0x00000000


	//----- nvinfo : EIATTR_REGCOUNT
	.align		4
.L_18:
        /*0030*/ 	.byte	0x04, 0x2f
        /*0032*/ 	.short	(.L_20 - .L_19)
	.align		4
.L_19:
        /*0034*/ 	.word	index@(_ZN5flash44flash_bwd_dq_dk_dv_loop_seqk_parallel_kernelI23Flash_bwd_kernel_traitsILi256ELi64ELi64ELi8ELi4ELi2ELi2ELb0ELb0EN7cutlass10bfloat16_tE19Flash_kernel_traitsILi256ELi64ELi64ELi8ES3_EELb0ELb0ELb1ELb1ELb0ELb0ELb1EEEvNS_16Flash_bwd_paramsE)
        /*0038*/ 	.word	0x000000ff


	//----- nvinfo : EIATTR_FRAME_SIZE
	.align		4
.L_20:
        /*003c*/ 	.byte	0x04, 0x11
        /*003e*/ 	.short	(.L_22 - .L_21)
	.align		4
.L_21:
        /*0040*/ 	.word	index@(_ZN5flash44flash_bwd_dq_dk_dv_loop_seqk_parallel_kernelI23Flash_bwd_kernel_traitsILi256ELi64ELi64ELi8ELi4ELi2ELi2ELb0ELb0EN7cutlass10bfloat16_tE19Flash_kernel_traitsILi256ELi64ELi64ELi8ES3_EELb0ELb0ELb1ELb1ELb0ELb0ELb1EEEvNS_16Flash_bwd_paramsE)
        /*0044*/ 	.word	0x00000070


	//----- nvinfo : EIATTR_REGCOUNT
	.align		4
.L_22:
        /*0048*/ 	.byte	0x04, 0x2f
        /*004a*/ 	.short	(.L_24 - .L_23)
	.align		4
.L_23:
        /*004c*/ 	.word	index@(_ZN5flash44flash_bwd_dq_dk_dv_loop_seqk_parallel_kernelI23Flash_bwd_kernel_traitsILi256ELi64ELi64ELi8ELi4ELi2ELi2ELb0ELb0EN7cutlass10bfloat16_tE19Flash_kernel_traitsILi256ELi64ELi64ELi8ES3_EELb1ELb0ELb1ELb1ELb0ELb0ELb0EEEvNS_16Flash_bwd_paramsE)
        /*0050*/ 	.word	0x000000ff


	//----- nvinfo : EIATTR_FRAME_SIZE
	.align		4
.L_24:
        /*0054*/ 	.byte	0x04, 0x11
        /*0056*/ 	.short	(.L_26 - .L_25)
	.align		4
.L_25:
        /*0058*/ 	.word	index@(_ZN5flash44flash_bwd_dq_dk_dv_loop_seqk_parallel_kernelI23Flash_bwd_kernel_traitsILi256ELi64ELi64ELi8ELi4ELi2ELi2ELb0ELb0EN7cutlass10bfloat16_tE19Flash_kernel_traitsILi256ELi64ELi64ELi8ES3_EELb1ELb0ELb1ELb1ELb0ELb0ELb0EEEvNS_16Flash_bwd_paramsE)
        /*005c*/ 	.word	0x00000008


	//----- nvinfo : EIATTR_REGCOUNT
	.align		4
.L_26:
        /*0060*/ 	.byte	0x04, 0x2f
        /*0062*/ 	.short	(.L_28 - .L_27)
	.align		4
.L_27:
        /*0064*/ 	.word	index@(_ZN5flash44flash_bwd_dq_dk_dv_loop_seqk_parallel_kernelI23Flash_bwd_kernel_traitsILi256ELi64ELi64ELi8ELi4ELi2ELi2ELb0ELb0EN7cutlass10bfloat16_tE19Flash_kernel_traitsILi256ELi64ELi64ELi8ES3_EELb0ELb0ELb1ELb0ELb0ELb1ELb1EEEvNS_16Flash_bwd_paramsE)
        /*0068*/ 	.word	0x000000ff


	//----- nvinfo : EIATTR_FRAME_SIZE
	.align		4
.L_28:
        /*006c*/ 	.byte	0x04, 0x11
        /*006e*/ 	.short	(.L_30 - .L_29)
	.align		4
.L_29:
        /*0070*/ 	.word	index@(_ZN5flash44flash_bwd_dq_dk_dv_loop_seqk_parallel_kernelI23Flash_bwd_kernel_traitsILi256ELi64ELi64ELi8ELi4ELi2ELi2ELb0ELb0EN7cutlass10bfloat16_tE19Flash_kernel_traitsILi256ELi64ELi64ELi8ES3_EELb0ELb0ELb1ELb0ELb0ELb1ELb1EEEvNS_16Flash_bwd_paramsE)
        /*0074*/ 	.word	0x00000008


	//----- nvinfo : EIATTR_REGCOUNT
	.align		4
.L_30:
        /*0078*/ 	.byte	0x04, 0x2f
        /*007a*/ 	.short	(.L_32 - .L_31)
	.align		4
.L_31:
        /*007c*/ 	.word	index@(_ZN5flash44flash_bwd_dq_dk_dv_loop_seqk_parallel_kernelI23Flash_bwd_kernel_traitsILi256ELi64ELi64ELi8ELi4ELi2ELi2ELb0ELb0EN7cutlass10bfloat16_tE19Flash_kernel_traitsILi256ELi64ELi64ELi8ES3_EELb1ELb0ELb1ELb0ELb0ELb1ELb0EEEvNS_16Flash_bwd_paramsE)
        /*0080*/ 	.word	0x000000ff


	//----- nvinfo : EIATTR_FRAME_SIZE
	.align		4
.L_32:
        /*0084*/ 	.byte	0x04, 0x11
        /*0086*/ 	.short	(.L_34 - .L_33)
	.align		4
.L_33:
        /*0088*/ 	.word	index@(_ZN5flash44flash_bwd_dq_dk_dv_loop_seqk_parallel_kernelI23Flash_bwd_kernel_traitsILi256ELi64ELi64ELi8ELi4ELi2ELi2ELb0ELb0EN7cutlass10bfloat16_tE19Flash_kernel_traitsILi256ELi64ELi64ELi8ES3_EELb1ELb0ELb1ELb0ELb0ELb1ELb0EEEvNS_16Flash_bwd_paramsE)
        /*008c*/ 	.word	0x00000000


	//----- nvinfo : EIATTR_REGCOUNT
	.align		4
.L_34:
        /*0090*/ 	.byte	0x04, 0x2f
        /*0092*/ 	.short	(.L_36 - .L_35)
	.align		4
.L_35:
        /*0094*/ 	.word	index@(_ZN5flash44flash_bwd_dq_dk_dv_loop_seqk_parallel_kernelI23Flash_bwd_kernel_traitsILi256ELi64ELi64ELi8ELi4ELi2ELi2ELb0ELb0EN7cutlass10bfloat16_tE19Flash_kernel_traitsILi256ELi64ELi64ELi8ES3_EELb0ELb0ELb0ELb1ELb0ELb0ELb1EEEvNS_16Flash_bwd_paramsE)
        /*0098*/ 	.word	0x000000ff


	//----- nvinfo : EIATTR_FRAME_SIZE
	.align		4
.L_36:
        /*009c*/ 	.byte	0x04, 0x11
        /*009e*/ 	.short	(.L_38 - .L_37)
	.align		4
.L_37:
        /*00a0*/ 	.word	index@(_ZN5flash44flash_bwd_dq_dk_dv_loop_seqk_parallel_kernelI23Flash_bwd_kernel_traitsILi256ELi64ELi64ELi8ELi4ELi2ELi2ELb0ELb0EN7cutlass10bfloat16_tE19Flash_kernel_traitsILi256ELi64ELi64ELi8ES3_EELb0ELb0ELb0ELb1ELb0ELb0ELb1EEEvNS_16Flash_bwd_paramsE)
        /*00a4*/ 	.word	0x00000008


	//----- nvinfo : EIATTR_REGCOUNT
	.align		4
.L_38:
        /*00a8*/ 	.byte	0x04, 0x2f
        /*00aa*/ 	.short	(.L_40 - .L_39)
	.align		4
.L_39:
        /*00ac*/ 	.word	index@(_ZN5flash44flash_bwd_dq_dk_dv_loop_seqk_parallel_kernelI23Flash_bwd_kernel_traitsILi256ELi64ELi64ELi8ELi4ELi2ELi2ELb0ELb0EN7cutlass10bfloat16_tE19Flash_kernel_traitsILi256ELi64ELi64ELi8ES3_EELb1ELb0ELb0ELb1ELb0ELb0ELb0EEEvNS_16Flash_bwd_paramsE)
        /*00b0*/ 	.word	0x000000ff


	//----- nvinfo : EIATTR_FRAME_SIZE
	.align		4
.L_40:
        /*00b4*/ 	.byte	0x04, 0x11
        /*00b6*/ 	.short	(.L_42 - .L_41)
	.align		4
.L_41:
        /*00b8*/ 	.word	index@(_ZN5flash44flash_bwd_dq_dk_dv_loop_seqk_parallel_kernelI23Flash_bwd_kernel_traitsILi256ELi64ELi64ELi8ELi4ELi2ELi2ELb0ELb0EN7cutlass10bfloat16_tE19Flash_kernel_traitsILi256ELi64ELi64ELi8ES3_EELb1ELb0ELb0ELb1ELb0ELb0ELb0EEEvNS_16Flash_bwd_paramsE)
        /*00bc*/ 	.word	0x00000078


	//----- nvinfo : EIATTR_REGCOUNT
	.align		4
.L_42:
        /*00c0*/ 	.byte	0x04, 0x2f
        /*00c2*/ 	.short	(.L_44 - .L_43)
	.align		4
.L_43:
        /*00c4*/ 	.word	index@(_ZN5flash44flash_bwd_dq_dk_dv_loop_seqk_parallel_kernelI23Flash_bwd_kernel_traitsILi256ELi64ELi64ELi8ELi4ELi2ELi2ELb0ELb0EN7cutlass10bfloat16_tE19Flash_kernel_traitsILi256ELi64ELi64ELi8ES3_EELb0ELb0ELb0ELb0ELb0ELb1ELb1EEEvNS_16Flash_bwd_paramsE)
        /*00c8*/ 	.word	0x000000ff


	//----- nvinfo : EIATTR_FRAME_SIZE
	.align		4
.L_44:
        /*00cc*/ 	.byte	0x04, 0x11
        /*00ce*/ 	.short	(.L_46 - .L_45)
	.align		4
.L_45:
        /*00d0*/ 	.word	index@(_ZN5flash44flash_bwd_dq_dk_dv_loop_seqk_parallel_kernelI23Flash_bwd_kernel_traitsILi256ELi64ELi64ELi8ELi4ELi2ELi2ELb0ELb0EN7cutlass10bfloat16_tE19Flash_kernel_traitsILi256ELi64ELi64ELi8ES3_EELb0ELb0ELb0ELb0ELb0ELb1ELb1EEEvNS_16Flash_bwd_paramsE)
        /*00d4*/ 	.word	0x00000010


	//----- nvinfo : EIATTR_REGCOUNT
	.align		4
.L_46:
        /*00d8*/ 	.byte	0x04, 0x2f
        /*00da*/ 	.short	(.L_48 - .L_47)
	.align		4
.L_47:
        /*00dc*/ 	.word	index@(_ZN5flash44flash_bwd_dq_dk_dv_loop_seqk_parallel_kernelI23Flash_bwd_kernel_traitsILi256ELi64ELi64ELi8ELi4ELi2ELi2ELb0ELb0EN7cutlass10bfloat16_tE19Flash_kernel_traitsILi256ELi64ELi64ELi8ES3_EELb1ELb0ELb0ELb0ELb0ELb1ELb0EEEvNS_16Flash_bwd_paramsE)
        /*00e0*/ 	.word	0x000000ff


	//----- nvinfo : EIATTR_FRAME_SIZE
	.align		4
.L_48:
        /*00e4*/ 	.byte	0x04, 0x11
        /*00e6*/ 	.short	(.L_50 - .L_49)
	.align		4
.L_49:
        /*00e8*/ 	.word	index@(_ZN5flash44flash_bwd_dq_dk_dv_loop_seqk_parallel_kernelI23Flash_bwd_kernel_traitsILi256ELi64ELi64ELi8ELi4ELi2ELi2ELb0ELb0EN7cutlass10bfloat16_tE19Flash_kernel_traitsILi256ELi64ELi64ELi8ES3_EELb1ELb0ELb0ELb0ELb0ELb1ELb0EEEvNS_16Flash_bwd_paramsE)
        /*00ec*/ 	.word	0x00000000


	//----- nvinfo : EIATTR_REGCOUNT
	.align		4
.L_50:
        /*00f0*/ 	.byte	0x04, 0x2f
        /*00f2*/ 	.short	(.L_52 - .L_51)
	.align		4
.L_51:
        /*00f4*/ 	.word	index@(_ZN5flash44flash_bwd_dq_dk_dv_loop_seqk_parallel_kernelI23Flash_bwd_kernel_traitsILi256ELi64ELi64ELi8ELi4ELi2ELi2ELb0ELb0EN7cutlass10bfloat16_tE19Flash_kernel_traitsILi256ELi64ELi64ELi8ES3_EELb0ELb0ELb1ELb0ELb0ELb0ELb1EEEvNS_16Flash_bwd_paramsE)
        /*00f8*/ 	.word	0x000000ff


	//----- nvinfo : EIATTR_FRAME_SIZE
	.align		4
.L_52:
        /*00fc*/ 	.byte	0x04, 0x11
        /*00fe*/ 	.short	(.L_54 - .L_53)
	.align		4
.L_53:
        /*0100*/ 	.word	index@(_ZN5flash44flash_bwd_dq_dk_dv_loop_seqk_parallel_kernelI23Flash_bwd_kernel_traitsILi256ELi64ELi64ELi8ELi4ELi2ELi2ELb0ELb0EN7cutlass10bfloat16_tE19Flash_kernel_traitsILi256ELi64ELi64ELi8ES3_EELb0ELb0ELb1ELb0ELb0ELb0ELb1EEEvNS_16Flash_bwd_paramsE)
        /*0104*/ 	.word	0x00000070


	//----- nvinfo : EIATTR_REGCOUNT
	.align		4
.L_54:
        /*0108*/ 	.byte	0x04, 0x2f
        /*010a*/ 	.short	(.L_56 - .L_55)
	.align		4
.L_55:
        /*010c*/ 	.word	index@(_ZN5flash44flash_bwd_dq_dk_dv_loop_seqk_parallel_kernelI23Flash_bwd_kernel_traitsILi256ELi64ELi64ELi8ELi4ELi2ELi2ELb0ELb0EN7cutlass10bfloat16_tE19Flash_kernel_traitsILi256ELi64ELi64ELi8ES3_EELb1ELb0ELb1ELb0ELb0ELb0ELb0EEEvNS_16Flash_bwd_paramsE)
        /*0110*/ 	.word	0x000000ff


	//----- nvinfo : EIATTR_FRAME_SIZE
	.align		4
.L_56:
        /*0114*/ 	.byte	0x04, 0x11
        /*0116*/ 	.short	(.L_58 - .L_57)
	.align		4
.L_57:
        /*0118*/ 	.word	index@(_ZN5flash44flash_bwd_dq_dk_dv_loop_seqk_parallel_kernelI23Flash_bwd_kernel_traitsILi256ELi64ELi64ELi8ELi4ELi2ELi2ELb0ELb0EN7cutlass10bfloat16_tE19Flash_kernel_traitsILi256ELi64ELi64ELi8ES3_EELb1ELb0ELb1ELb0ELb0ELb0ELb0EEEvNS_16Flash_bwd_paramsE)
        /*011c*/ 	.word	0x00000070


	//----- nvinfo : EIATTR_REGCOUNT
	.align		4
.L_58:
        /*0120*/ 	.byte	0x04, 0x2f
        /*0122*/ 	.short	(.L_60 - .L_59)
	.align		4
.L_59:
        /*0124*/ 	.word	index@(_ZN5flash44flash_bwd_dq_dk_dv_loop_seqk_parallel_kernelI23Flash_bwd_kernel_traitsILi256ELi64ELi64ELi8ELi4ELi2ELi2ELb0ELb0EN7cutlass10bfloat16_tE19Flash_kernel_traitsILi256ELi64ELi64ELi8ES3_EELb0ELb0ELb0ELb0ELb0ELb0ELb1EEEvNS_16Flash_bwd_paramsE)
        /*0128*/ 	.word	0x000000ff


	//----- nvinfo : EIATTR_FRAME_SIZE
	.align		4
.L_60:
        /*012c*/ 	.byte	0x04, 0x11
        /*012e*/ 	.short	(.L_62 - .L_61)
	.align		4
.L_61:
        /*0130*/ 	.word	index@(_ZN5flash44flash_bwd_dq_dk_dv_loop_seqk_parallel_kernelI23Flash_bwd_kernel_traitsILi256ELi64ELi64ELi8ELi4ELi2ELi2ELb0ELb0EN7cutlass10bfloat16_tE19Flash_kernel_traitsILi256ELi64ELi64ELi8ES3_EELb0ELb0ELb0ELb0ELb0ELb0ELb1EEEvNS_16Flash_bwd_paramsE)
        /*0134*/ 	.word	0x00000010


	//----- nvinfo : EIATTR_REGCOUNT
	.align		4
.L_62:
        /*0138*/ 	.byte	0x04, 0x2f
        /*013a*/ 	.short	(.L_64 - .L_63)
	.align		4
.L_63:
        /*013c*/ 	.word	index@(_ZN5flash44flash_bwd_dq_dk_dv_loop_seqk_parallel_kernelI23Flash_bwd_kernel_traitsILi256ELi64ELi64ELi8ELi4ELi2ELi2ELb0ELb0EN7cutlass10bfloat16_tE19Flash_kernel_traitsILi256ELi64ELi64ELi8ES3_EELb1ELb0ELb0ELb0ELb0ELb0ELb0EEEvNS_16Flash_bwd_paramsE)
        /*0140*/ 	.word	0x000000ff


	//----- nvinfo : EIATTR_FRAME_SIZE
	.align		4
.L_64:
        /*0144*/ 	.byte	0x04, 0x11
        /*0146*/ 	.short	(.L_66 - .L_65)
	.align		4
.L_65:
        /*0148*/ 	.word	index@(_ZN5flash44flash_bwd_dq_dk_dv_loop_seqk_parallel_kernelI23Flash_bwd_kernel_traitsILi256ELi64ELi64ELi8ELi4ELi2ELi2ELb0ELb0EN7cutlass10bfloat16_tE19Flash_kernel_traitsILi256ELi64ELi64ELi8ES3_EELb1ELb0ELb0ELb0ELb0ELb0ELb0EEEvNS_16Flash_bwd_paramsE)
        /*014c*/ 	.word	0x00000078


	//----- nvinfo : EIATTR_REGCOUNT
	.align		4
.L_66:
        /*0150*/ 	.byte	0x04, 0x2f
        /*0152*/ 	.short	(.L_68 - .L_67)
	.align		4
.L_67:
        /*0154*/ 	.word	index@(_ZN5flash27flash_bwd_convert_dq_kernelI23Flash_bwd_kernel_traitsILi256ELi64ELi64ELi8ELi4ELi2ELi2ELb0ELb0EN7cutlass10bfloat16_tE19Flash_kernel_traitsILi256ELi64ELi64ELi8ES3_EEEEvNS_16Flash_bwd_paramsEi)
        /*0158*/ 	.word	0x00000060


	//----- nvinfo : EIATTR_FRAME_SIZE
	.align		4
.L_68:
        /*015c*/ 	.byte	0x04, 0x11
        /*015e*/ 	.short	(.L_70 - .L_69)
	.align		4
.L_69:
        /*0160*/ 	.word	index@(_ZN5flash27flash_bwd_convert_dq_kernelI23Flash_bwd_kernel_traitsILi256ELi64ELi64ELi8ELi4ELi2ELi2ELb0ELb0EN7cutlass10bfloat16_tE19Flash_kernel_traitsILi256ELi64ELi64ELi8ES3_EEEEvNS_16Flash_bwd_paramsEi)
        /*0164*/ 	.word	0x00000000


	//----- nvinfo : EIATTR_REGCOUNT
	.align		4
.L_70:
        /*0168*/ 	.byte	0x04, 0x2f
        /*016a*/ 	.short	(.L_72 - .L_71)
	.align		4
.L_71:
        /*016c*/ 	.word	index@(_ZN5flash25flash_bwd_dot_do_o_kernelILb1E23Flash_bwd_kernel_traitsILi256ELi64ELi64ELi8ELi4ELi2ELi2ELb0ELb1EN7cutlass10bfloat16_tE19Flash_kernel_traitsILi256ELi64ELi64ELi8ES3_EEEEvNS_16Flash_bwd_paramsE)
        /*0170*/ 	.word	0x00000051


	//----- nvinfo : EIATTR_FRAME_SIZE
	.align		4
.L_72:
        /*0174*/ 	.byte	0x04, 0x11
        /*0176*/ 	.short	(.L_74 - .L_73)
	.align		4
.L_73:
        /*0178*/ 	.word	index@(_ZN5flash25flash_bwd_dot_do_o_kernelILb1E23Flash_bwd_kernel_traitsILi256ELi64ELi64ELi8ELi4ELi2ELi2ELb0ELb1EN7cutlass10bfloat16_tE19Flash_kernel_traitsILi256ELi64ELi64ELi8ES3_EEEEvNS_16Flash_bwd_paramsE)
        /*017c*/ 	.word	0x00000000


	//----- nvinfo : EIATTR_REGCOUNT
	.align		4
.L_74:
        /*0180*/ 	.byte	0x04, 0x2f
        /*0182*/ 	.short	(.L_76 - .L_75)
	.align		4
.L_75:
        /*0184*/ 	.word	index@(_ZN5flash25flash_bwd_dot_do_o_kernelILb0E23Flash_bwd_kernel_traitsILi256ELi64ELi64ELi8ELi4ELi2ELi2ELb0ELb1EN7cutlass10bfloat16_tE19Flash_kernel_traitsILi256ELi64ELi64ELi8ES3_EEEEvNS_16Flash_bwd_paramsE)
        /*0188*/ 	.word	0x00000050


	//----- nvinfo : EIATTR_FRAME_SIZE
	.align		4
.L_76:
        /*018c*/ 	.byte	0x04, 0x11
        /*018e*/ 	.short	(.L_78 - .L_77)
	.align		4
.L_77:
        /*0190*/ 	.word	index@(_ZN5flash25flash_bwd_dot_do_o_kernelILb0E23Flash_bwd_kernel_traitsILi256ELi64ELi64ELi8ELi4ELi2ELi2ELb0ELb1EN7cutlass10bfloat16_tE19Flash_kernel_traitsILi256ELi64ELi64ELi8ES3_EEEEvNS_16Flash_bwd_paramsE)
        /*0194*/ 	.word	0x00000000


	//----- nvinfo : EIATTR_REGCOUNT
	.align		4
.L_78:
        /*0198*/ 	.byte	0x04, 0x2f
        /*019a*/ 	.short	(.L_80 - .L_79)
	.align		4
.L_79:
        /*019c*/ 	.word	index@(_ZN5flash44flash_bwd_dq_dk_dv_loop_seqk_parallel_kernelI23Flash_bwd_kernel_traitsILi256ELi64ELi64ELi8ELi4ELi2ELi2ELb0ELb1EN7cutlass10bfloat16_tE19Flash_kernel_traitsILi256ELi64ELi64ELi8ES3_EELb0ELb0ELb1ELb1ELb0ELb0ELb1EEEvNS_16Flash_bwd_paramsE)
        /*01a0*/ 	.word	0x000000ff


	//----- nvinfo : EIATTR_FRAME_SIZE
	.align		4
.L_80:
        /*01a4*/ 	.byte	0x04, 0x11
        /*01a6*/ 	.short	(.L_82 - .L_81)
	.align		4
.L_81:
        /*01a8*/ 	.word	index@(_ZN5flash44flash_bwd_dq_dk_dv_loop_seqk_parallel_kernelI23Flash_bwd_kernel_traitsILi256ELi64ELi64ELi8ELi4ELi2ELi2ELb0ELb1EN7cutlass10bfloat16_tE19Flash_kernel_traitsILi256ELi64ELi64ELi8ES3_EELb0ELb0ELb1ELb1ELb0ELb0ELb1EEEvNS_16Flash_bwd_paramsE)
        /*01ac*/ 	.word	0x00000000


	//----- nvinfo : EIATTR_REGCOUNT
	.align		4
.L_82:
        /*01b0*/ 	.byte	0x04, 0x2f
        /*01b2*/ 	.short	(.L_84 - .L_83)
	.align		4
.L_83:
        /*01b4*/ 	.word	index@(_ZN5flash44flash_bwd_dq_dk_dv_loop_seqk_parallel_kernelI23Flash_bwd_kernel_traitsILi256ELi64ELi64ELi8ELi4ELi2ELi2ELb0ELb1EN7cutlass10bfloat16_tE19Flash_kernel_traitsILi256ELi64ELi64ELi8ES3_EELb1ELb0ELb1ELb1ELb0ELb0ELb0EEEvNS_16Flash_bwd_paramsE)
        /*01b8*/ 	.word	0x000000ff


	//----- nvinfo : EIATTR_FRAME_SIZE
	.align		4
.L_84:
        /*01bc*/ 	.byte	0x04, 0x11
        /*01be*/ 	.short	(.L_86 - .L_85)
	.align		4
.L_85:
        /*01c0*/ 	.word	index@(_ZN5flash44flash_bwd_dq_dk_dv_loop_seqk_parallel_kernelI23Flash_bwd_kernel_traitsILi256ELi64ELi64ELi8ELi4ELi2ELi2ELb0ELb1EN7cutlass10bfloat16_tE19Flash_kernel_traitsILi256ELi64ELi64ELi8ES3_EELb1ELb0ELb1ELb1ELb0ELb0ELb0EEEvNS_16Flash_bwd_paramsE)
        /*01c4*/ 	.word	0x00000008


	//----- nvinfo : EIATTR_REGCOUNT
	.align		4
.L_86:
        /*01c8*/ 	.byte	0x04, 0x2f
        /*01ca*/ 	.short	(.L_88 - .L_87)
	.align		4
.L_87:
        /*01cc*/ 	.word	index@(_ZN5flash44flash_bwd_dq_dk_dv_loop_seqk_parallel_kernelI23Flash_bwd_kernel_traitsILi256ELi64ELi64ELi8ELi4ELi2ELi2ELb0ELb1EN7cutlass10bfloat16_tE19Flash_kernel_traitsILi256ELi64ELi64ELi8ES3_EELb0ELb0ELb1ELb0ELb0ELb1ELb1EEEvNS_16Flash_bwd_paramsE)
        /*01d0*/ 	.word	0x000000ff


	//----- nvinfo : EIATTR_FRAME_SIZE
	.align		4
.L_88:
        /*01d4*/ 	.byte	0x04, 0x11
        /*01d6*/ 	.short	(.L_90 - .L_89)
	.align		4
.L_89:
        /*01d8*/ 	.word	index@(_ZN5flash44flash_bwd_dq_dk_dv_loop_seqk_parallel_kernelI23Flash_bwd_kernel_traitsILi256ELi64ELi64ELi8ELi4ELi2ELi2ELb0ELb1EN7cutlass10bfloat16_tE19Flash_kernel_traitsILi256ELi64ELi64ELi8ES3_EELb0ELb0ELb1ELb0ELb0ELb1ELb1EEEvNS_16Flash_bwd_paramsE)
        /*01dc*/ 	.word	0x00000000


	//----- nvinfo : EIATTR_REGCOUNT
	.align		4
.L_90:
        /*01e0*/ 	.byte	0x04, 0x2f
        /*01e2*/ 	.short	(.L_92 - .L_91)
	.align		4
.L_91:
        /*01e4*/ 	.word	index@(_ZN5flash44flash_bwd_dq_dk_dv_loop_seqk_parallel_kernelI23Flash_bwd_kernel_traitsILi256ELi64ELi64ELi8ELi4ELi2ELi2ELb0ELb1EN7cutlass10bfloat16_tE19Flash_kernel_traitsILi256ELi64ELi64ELi8ES3_EELb1ELb0ELb1ELb0ELb0ELb1ELb0EEEvNS_16Flash_bwd_paramsE)
        /*01e8*/ 	.word	0x000000ff


	//----- nvinfo : EIATTR_FRAME_SIZE
	.align		4
.L_92:
        /*01ec*/ 	.byte	0x04, 0x11
        /*01ee*/ 	.short	(.L_94 - .L_93)
	.align		4
.L_93:
        /*01f0*/ 	.word	index@(_ZN5flash44flash_bwd_dq_dk_dv_loop_seqk_parallel_kernelI23Flash_bwd_kernel_traitsILi256ELi64ELi64ELi8ELi4ELi2ELi2ELb0ELb1EN7cutlass10bfloat16_tE19Flash_kernel_traitsILi256ELi64ELi64ELi8ES3_EELb1ELb0ELb1ELb0ELb0ELb1ELb0EEEvNS_16Flash_bwd_paramsE)
        /*01f4*/ 	.word	0x00000000


	//----- nvinfo : EIATTR_REGCOUNT
	.align		4
.L_94:
        /*01f8*/ 	.byte	0x04, 0x2f
        /*01fa*/ 	.short	(.L_96 - .L_95)
	.align		4
.L_95:
        /*01fc*/ 	.word	index@(_ZN5flash44flash_bwd_dq_dk_dv_loop_seqk_parallel_kernelI23Flash_bwd_kernel_traitsILi256ELi64ELi64ELi8ELi4ELi2ELi2ELb0ELb1EN7cutlass10bfloat16_tE19Flash_kernel_traitsILi256ELi64ELi64ELi8ES3_EELb0ELb0ELb0ELb1ELb0ELb0ELb1EEEvNS_16Flash_bwd_paramsE)
        /*0200*/ 	.word	0x000000ff


	//----- nvinfo : EIATTR_FRAME_SIZE
	.align		4
.L_96:
        /*0204*/ 	.byte	0x04, 0x11
        /*0206*/ 	.short	(.L_98 - .L_97)
	.align		4
.L_97:
        /*0208*/ 	.word	index@(_ZN5flash44flash_bwd_dq_dk_dv_loop_seqk_parallel_kernelI23Flash_bwd_kernel_traitsILi256ELi64ELi64ELi8ELi4ELi2ELi2ELb0ELb1EN7cutlass10bfloat16_tE19Flash_kernel_traitsILi256ELi64ELi64ELi8ES3_EELb0ELb0ELb0ELb1ELb0ELb0ELb1EEEvNS_16Flash_bwd_paramsE)
        /*020c*/ 	.word	0x00000000


	//----- nvinfo : EIATTR_REGCOUNT
	.align		4
.L_98:
        /*0210*/ 	.byte	0x04, 0x2f
        /*0212*/ 	.short	(.L_100 - .L_99)
	.align		4
.L_99:
        /*0214*/ 	.word	index@(_ZN5flash44flash_bwd_dq_dk_dv_loop_seqk_parallel_kernelI23Flash_bwd_kernel_traitsILi256ELi64ELi64ELi8ELi4ELi2ELi2ELb0ELb1EN7cutlass10bfloat16_tE19Flash_kernel_traitsILi256ELi64ELi64ELi8ES3_EELb1ELb0ELb0ELb1ELb0ELb0ELb0EEEvNS_16Flash_bwd_paramsE)
        /*0218*/ 	.word	0x000000ff


	//----- nvinfo : EIATTR_FRAME_SIZE
	.align		4
.L_100:
        /*021c*/ 	.byte	0x04, 0x11
        /*021e*/ 	.short	(.L_102 - .L_101)
	.align		4
.L_101:
        /*0220*/ 	.word	index@(_ZN5flash44flash_bwd_dq_dk_dv_loop_seqk_parallel_kernelI23Flash_bwd_kernel_traitsILi256ELi64ELi64ELi8ELi4ELi2ELi2ELb0ELb1EN7cutlass10bfloat16_tE19Flash_kernel_traitsILi256ELi64ELi64ELi8ES3_EELb1ELb0ELb0ELb1ELb0ELb0ELb0EEEvNS_16Flash_bwd_paramsE)
        /*0224*/ 	.word	0x00000008


	//----- nvinfo : EIATTR_REGCOUNT
	.align		4
.L_102:
        /*0228*/ 	.byte	0x04, 0x2f
        /*022a*/ 	.short	(.L_104 - .L_103)
	.align		4
.L_103:
        /*022c*/ 	.word	index@(_ZN5flash44flash_bwd_dq_dk_dv_loop_seqk_parallel_kernelI23Flash_bwd_kernel_traitsILi256ELi64ELi64ELi8ELi4ELi2ELi2ELb0ELb1EN7cutlass10bfloat16_tE19Flash_kernel_traitsILi256ELi64ELi64ELi8ES3_EELb0ELb0ELb0ELb0ELb0ELb1ELb1EEEvNS_16Flash_bwd_paramsE)
        /*0230*/ 	.word	0x000000ff


	//----- nvinfo : EIATTR_FRAME_SIZE
	.align		4
.L_104:
        /*0234*/ 	.byte	0x04, 0x11
        /*0236*/ 	.short	(.L_106 - .L_105)
	.align		4
.L_105:
        /*0238*/ 	.word	index@(_ZN5flash44flash_bwd_dq_dk_dv_loop_seqk_parallel_kernelI23Flash_bwd_kernel_traitsILi256ELi64ELi64ELi8ELi4ELi2ELi2ELb0ELb1EN7cutlass10bfloat16_tE19Flash_kernel_traitsILi256ELi64ELi64ELi8ES3_EELb0ELb0ELb0ELb0ELb0ELb1ELb1EEEvNS_16Flash_bwd_paramsE)
        /*023c*/ 	.word	0x00000000


	//----- nvinfo : EIATTR_REGCOUNT
	.align		4
.L_106:
        /*0240*/ 	.byte	0x04, 0x2f
        /*0242*/ 	.short	(.L_108 - .L_107)
	.align		4
.L_107:
        /*0244*/ 	.word	index@(_ZN5flash44flash_bwd_dq_dk_dv_loop_seqk_parallel_kernelI23Flash_bwd_kernel_traitsILi256ELi64ELi64ELi8ELi4ELi2ELi2ELb0ELb1EN7cutlass10bfloat16_tE19Flash_kernel_traitsILi256ELi64ELi64ELi8ES3_EELb1ELb0ELb0ELb0ELb0ELb1ELb0EEEvNS_16Flash_bwd_paramsE)
        /*0248*/ 	.word	0x000000ff


	//----- nvinfo : EIATTR_FRAME_SIZE
	.align		4
.L_108:
        /*024c*/ 	.byte	0x04, 0x11
        /*024e*/ 	.short	(.L_110 - .L_109)
	.align		4
.L_109:
        /*0250*/ 	.word	index@(_ZN5flash44flash_bwd_dq_dk_dv_loop_seqk_parallel_kernelI23Flash_bwd_kernel_traitsILi256ELi64ELi64ELi8ELi4ELi2ELi2ELb0ELb1EN7cutlass10bfloat16_tE19Flash_kernel_traitsILi256ELi64ELi64ELi8ES3_EELb1ELb0ELb0ELb0ELb0ELb1ELb0EEEvNS_16Flash_bwd_paramsE)
        /*0254*/ 	.word	0x00000000


	//----- nvinfo : EIATTR_REGCOUNT
	.align		4
.L_110:
        /*0258*/ 	.byte	0x04, 0x2f
        /*025a*/ 	.short	(.L_112 - .L_111)
	.align		4
.L_111:
        /*025c*/ 	.word	index@(_ZN5flash44flash_bwd_dq_dk_dv_loop_seqk_parallel_kernelI23Flash_bwd_kernel_traitsILi256ELi64ELi64ELi8ELi4ELi2ELi2ELb0ELb1EN7cutlass10bfloat16_tE19Flash_kernel_traitsILi256ELi64ELi64ELi8ES3_EELb0ELb0ELb1ELb0ELb0ELb0ELb1EEEvNS_16Flash_bwd_paramsE)
        /*0260*/ 	.word	0x000000ff


	//----- nvinfo : EIATTR_FRAME_SIZE
	.align		4
.L_112:
        /*0264*/ 	.byte	0x04, 0x11
        /*0266*/ 	.short	(.L_114 - .L_113)
	.align		4
.L_113:
        /*0268*/ 	.word	index@(_ZN5flash44flash_bwd_dq_dk_dv_loop_seqk_parallel_kernelI23Flash_bwd_kernel_traitsILi256ELi64ELi64ELi8ELi4ELi2ELi2ELb0ELb1EN7cutlass10bfloat16_tE19Flash_kernel_traitsILi256ELi64ELi64ELi8ES3_EELb0ELb0ELb1ELb0ELb0ELb0ELb1EEEvNS_16Flash_bwd_paramsE)
        /*026c*/ 	.word	0x00000008


	//----- nvinfo : EIATTR_REGCOUNT
	.align		4
.L_114:
        /*0270*/ 	.byte	0x04, 0x2f
        /*0272*/ 	.short	(.L_116 - .L_115)
	.align		4
.L_115:
        /*0274*/ 	.word	index@(_ZN5flash44flash_bwd_dq_dk_dv_loop_seqk_parallel_kernelI23Flash_bwd_kernel_traitsILi256ELi64ELi64ELi8ELi4ELi2ELi2ELb0ELb1EN7cutlass10bfloat16_tE19Flash_kernel_traitsILi256ELi64ELi64ELi8ES3_EELb1ELb0ELb1ELb0ELb0ELb0ELb0EEEvNS_16Flash_bwd_paramsE)
        /*0278*/ 	.word	0x000000ff


	//----- nvinfo : EIATTR_FRAME_SIZE
	.align		4
.L_116:
        /*027c*/ 	.byte	0x04, 0x11
        /*027e*/ 	.short	(.L_118 - .L_117)
	.align		4
.L_117:
        /*0280*/ 	.word	index@(_ZN5flash44flash_bwd_dq_dk_dv_loop_seqk_parallel_kernelI23Flash_bwd_kernel_traitsILi256ELi64ELi64ELi8ELi4ELi2ELi2ELb0ELb1EN7cutlass10bfloat16_tE19Flash_kernel_traitsILi256ELi64ELi64ELi8ES3_EELb1ELb0ELb1ELb0ELb0ELb0ELb0EEEvNS_16Flash_bwd_paramsE)
        /*0284*/ 	.word	0x00000008


	//----- nvinfo : EIATTR_REGCOUNT
	.align		4
.L_118:
        /*0288*/ 	.byte	0x04, 0x2f
        /*028a*/ 	.short	(.L_120 - .L_119)
	.align		4
.L_119:
        /*028c*/ 	.word	index@(_ZN5flash44flash_bwd_dq_dk_dv_loop_seqk_parallel_kernelI23Flash_bwd_kernel_traitsILi256ELi64ELi64ELi8ELi4ELi2ELi2ELb0ELb1EN7cutlass10bfloat16_tE19Flash_kernel_traitsILi256ELi64ELi64ELi8ES3_EELb0ELb0ELb0ELb0ELb0ELb0ELb1EEEvNS_16Flash_bwd_paramsE)
        /*0290*/ 	.word	0x000000ff


	//----- nvinfo : EIATTR_FRAME_SIZE
	.align		4
.L_120:
        /*0294*/ 	.byte	0x04, 0x11
        /*0296*/ 	.short	(.L_122 - .L_121)
	.align		4
.L_121:
        /*0298*/ 	.word	index@(_ZN5flash44flash_bwd_dq_dk_dv_loop_seqk_parallel_kernelI23Flash_bwd_kernel_traitsILi256ELi64ELi64ELi8ELi4ELi2ELi2ELb0ELb1EN7cutlass10bfloat16_tE19Flash_kernel_traitsILi256ELi64ELi64ELi8ES3_EELb0ELb0ELb0ELb0ELb0ELb0ELb1EEEvNS_16Flash_bwd_paramsE)
        /*029c*/ 	.word	0x00000008


	//----- nvinfo : EIATTR_REGCOUNT
	.align		4
.L_122:
        /*02a0*/ 	.byte	0x04, 0x2f
        /*02a2*/ 	.short	(.L_124 - .L_123)
	.align		4
.L_123:
        /*02a4*/ 	.word	index@(_ZN5flash44flash_bwd_dq_dk_dv_loop_seqk_parallel_kernelI23Flash_bwd_kernel_traitsILi256ELi64ELi64ELi8ELi4ELi2ELi2ELb0ELb1EN7cutlass10bfloat16_tE19Flash_kernel_traitsILi256ELi64ELi64ELi8ES3_EELb1ELb0ELb0ELb0ELb0ELb0ELb0EEEvNS_16Flash_bwd_paramsE)
        /*02a8*/ 	.word	0x000000ff


	//----- nvinfo : EIATTR_FRAME_SIZE
	.align		4
.L_124:
        /*02ac*/ 	.byte	0x04, 0x11
        /*02ae*/ 	.short	(.L_126 - .L_125)
	.align		4
.L_125:
        /*02b0*/ 	.word	index@(_ZN5flash44flash_bwd_dq_dk_dv_loop_seqk_parallel_kernelI23Flash_bwd_kernel_traitsILi256ELi64ELi64ELi8ELi4ELi2ELi2ELb0ELb1EN7cutlass10bfloat16_tE19Flash_kernel_traitsILi256ELi64ELi64ELi8ES3_EELb1ELb0ELb0ELb0ELb0ELb0ELb0EEEvNS_16Flash_bwd_paramsE)
        /*02b4*/ 	.word	0x00000000


	//----- nvinfo : EIATTR_REGCOUNT
	.align		4
.L_126:
        /*02b8*/ 	.byte	0x04, 0x2f
        /*02ba*/ 	.short	(.L_128 - .L_127)
	.align		4
.L_127:
        /*02bc*/ 	.word	index@(_ZN5flash27flash_bwd_convert_dq_kernelI23Flash_bwd_kernel_traitsILi256ELi64ELi64ELi8ELi4ELi2ELi2ELb0ELb1EN7cutlass10bfloat16_tE19Flash_kernel_traitsILi256ELi64ELi64ELi8ES3_EEEEvNS_16Flash_bwd_paramsEi)
        /*02c0*/ 	.word	0x00000060


	//----- nvinfo : EIATTR_FRAME_SIZE
	.align		4
.L_128:
        /*02c4*/ 	.byte	0x04, 0x11
        /*02c6*/ 	.short	(.L_130 - .L_129)
	.align		4
.L_129:
        /*02c8*/ 	.word	index@(_ZN5flash27flash_bwd_convert_dq_kernelI23Flash_bwd_kernel_traitsILi256ELi64ELi64ELi8ELi4ELi2ELi2ELb0ELb1EN7cutlass10bfloat16_tE19Flash_kernel_traitsILi256ELi64ELi64ELi8ES3_EEEEvNS_16Flash_bwd_paramsEi)
        /*02cc*/ 	.word	0x00000000


	//----- nvinfo : EIATTR_REGCOUNT
	.align		4
.L_130:
        /*02d0*/ 	.byte	0x04, 0x2f
        /*02d2*/ 	.short	(.L_132 - .L_131)
	.align		4
.L_131:
        /*02d4*/ 	.word	index@(_ZN5flash44flash_bwd_dq_dk_dv_loop_seqk_parallel_kernelI23Flash_bwd_kernel_traitsILi256ELi64ELi64ELi8ELi4ELi2ELi2ELb0ELb0EN7cutlass10bfloat16_tE19Flash_kernel_traitsILi256ELi64ELi64ELi8ES3_EELb0ELb0ELb1ELb1ELb0ELb0ELb0EEEvNS_16Flash_bwd_paramsE)
        /*02d8*/ 	.word	0x000000ff


	//----- nvinfo : EIATTR_FRAME_SIZE
	.align		4
.L_132:
        /*02dc*/ 	.byte	0x04, 0x11
        /*02de*/ 	.short	(.L_134 - .L_133)
	.align		4
.L_133:
        /*02e0*/ 	.word	index@(_ZN5flash44flash_bwd_dq_dk_dv_loop_seqk_parallel_kernelI23Flash_bwd_kernel_traitsILi256ELi64ELi64ELi8ELi4ELi2ELi2ELb0ELb0EN7cutlass10bfloat16_tE19Flash_kernel_traitsILi256ELi64ELi64ELi8ES3_EELb0ELb0ELb1ELb1ELb0ELb0ELb0EEEvNS_16Flash_bwd_paramsE)
        /*02e4*/ 	.word	0x00000070


	//----- nvinfo : EIATTR_REGCOUNT
	.align		4
.L_134:
        /*02e8*/ 	.byte	0x04, 0x2f
        /*02ea*/ 	.short	(.L_136 - .L_135)
	.align		4
.L_135:
        /*02ec*/ 	.word	index@(_ZN5flash44flash_bwd_dq_dk_dv_loop_seqk_parallel_kernelI23Flash_bwd_kernel_traitsILi256ELi64ELi64ELi8ELi4ELi2ELi2ELb0ELb0EN7cutlass10bfloat16_tE19Flash_kernel_traitsILi256ELi64ELi64ELi8ES3_EELb0ELb0ELb1ELb0ELb0ELb1ELb0EEEvNS_16Flash_bwd_paramsE)
        /*02f0*/ 	.word	0x000000ff


	//----- nvinfo : EIATTR_FRAME_SIZE
	.align		4
.L_136:
        /*02f4*/ 	.byte	0x04, 0x11
        /*02f6*/ 	.short	(.L_138 - .L_137)
	.align		4
.L_137:
        /*02f8*/ 	.word	index@(_ZN5flash44flash_bwd_dq_dk_dv_loop_seqk_parallel_kernelI23Flash_bwd_kernel_traitsILi256ELi64ELi64ELi8ELi4ELi2ELi2ELb0ELb0EN7cutlass10bfloat16_tE19Flash_kernel_traitsILi256ELi64ELi64ELi8ES3_EELb0ELb0ELb1ELb0ELb0ELb1ELb0EEEvNS_16Flash_bwd_paramsE)
        /*02fc*/ 	.word	0x00000008


	//----- nvinfo : EIATTR_REGCOUNT
	.align		4
.L_138:
        /*0300*/ 	.byte	0x04, 0x2f
        /*0302*/ 	.short	(.L_140 - .L_139)
	.align		4
.L_139:
        /*0304*/ 	.word	index@(_ZN5flash44flash_bwd_dq_dk_dv_loop_seqk_parallel_kernelI23Flash_bwd_kernel_traitsILi256ELi64ELi64ELi8ELi4ELi2ELi2ELb0ELb0EN7cutlass10bfloat16_tE19Flash_kernel_traitsILi256ELi64ELi64ELi8ES3_EELb0ELb0ELb0ELb1ELb0ELb0ELb0EEEvNS_16Flash_bwd_paramsE)
        /*0308*/ 	.word	0x000000ff


	//----- nvinfo : EIATTR_FRAME_SIZE
	.align		4
.L_140:
        /*030c*/ 	.byte	0x04, 0x11
        /*030e*/ 	.short	(.L_142 - .L_141)
	.align		4
.L_141:
        /*0310*/ 	.word	index@(_ZN5flash44flash_bwd_dq_dk_dv_loop_seqk_parallel_kernelI23Flash_bwd_kernel_traitsILi256ELi64ELi64ELi8ELi4ELi2ELi2ELb0ELb0EN7cutlass10bfloat16_tE19Flash_kernel_traitsILi256ELi64ELi64ELi8ES3_EELb0ELb0ELb0ELb1ELb0ELb0ELb0EEEvNS_16Flash_bwd_paramsE)
        /*0314*/ 	.word	0x00000078


	//----- nvinfo : EIATTR_REGCOUNT
	.align		4
.L_142:
        /*0318*/ 	.byte	0x04, 0x2f
        /*031a*/ 	.short	(.L_144 - .L_143)
	.align		4
.L_143:
        /*031c*/ 	.word	index@(_ZN5flash44flash_bwd_dq_dk_dv_loop_seqk_parallel_kernelI23Flash_bwd_kernel_traitsILi256ELi64ELi64ELi8ELi4ELi2ELi2ELb0ELb0EN7cutlass10bfloat16_tE19Flash_kernel_traitsILi256ELi64ELi64ELi8ES3_EELb0ELb0ELb0ELb0ELb0ELb1ELb0EEEvNS_16Flash_bwd_paramsE)
        /*0320*/ 	.word	0x000000ff


	//----- nvinfo : EIATTR_FRAME_SIZE
	.align		4
.L_144:
        /*0324*/ 	.byte	0x04, 0x11
        /*0326*/ 	.short	(.L_146 - .L_145)
	.align		4
.L_145:
        /*0328*/ 	.word	index@(_ZN5flash44flash_bwd_dq_dk_dv_loop_seqk_parallel_kernelI23Flash_bwd_kernel_traitsILi256ELi64ELi64ELi8ELi4ELi2ELi2ELb0ELb0EN7cutlass10bfloat16_tE19Flash_kernel_traitsILi256ELi64ELi64ELi8ES3_EELb0ELb0ELb0ELb0ELb0ELb1ELb0EEEvNS_16Flash_bwd_paramsE)
        /*032c*/ 	.word	0x00000008


	//----- nvinfo : EIATTR_REGCOUNT
	.align		4
.L_146:
        /*0330*/ 	.byte	0x04, 0x2f
        /*0332*/ 	.short	(.L_148 - .L_147)
	.align		4
.L_147:
        /*0334*/ 	.word	index@(_ZN5flash44flash_bwd_dq_dk_dv_loop_seqk_parallel_kernelI23Flash_bwd_kernel_traitsILi256ELi64ELi64ELi8ELi4ELi2ELi2ELb0ELb0EN7cutlass10bfloat16_tE19Flash_kernel_traitsILi256ELi64ELi64ELi8ES3_EELb0ELb0ELb1ELb0ELb0ELb0ELb0EEEvNS_16Flash_bwd_paramsE)
        /*0338*/ 	.word	0x000000ff


	//----- nvinfo : EIATTR_FRAME_SIZE
	.align		4
.L_148:
        /*033c*/ 	.byte	0x04, 0x11
        /*033e*/ 	.short	(.L_150 - .L_149)
	.align		4
.L_149:
        /*0340*/ 	.word	index@(_ZN5flash44flash_bwd_dq_dk_dv_loop_seqk_parallel_kernelI23Flash_bwd_kernel_traitsILi256ELi64ELi64ELi8ELi4ELi2ELi2ELb0ELb0EN7cutlass10bfloat16_tE19Flash_kernel_traitsILi256ELi64ELi64ELi8ES3_EELb0ELb0ELb1ELb0ELb0ELb0ELb0EEEvNS_16Flash_bwd_paramsE)
        /*0344*/ 	.word	0x00000070


	//----- nvinfo : EIATTR_REGCOUNT
	.align		4
.L_150:
        /*0348*/ 	.byte	0x04, 0x2f
        /*034a*/ 	.short	(.L_152 - .L_151)
	.align		4
.L_151:
        /*034c*/ 	.word	index@(_ZN5flash44flash_bwd_dq_dk_dv_loop_seqk_parallel_kernelI23Flash_bwd_kernel_traitsILi256ELi64ELi64ELi8ELi4ELi2ELi2ELb0ELb0EN7cutlass10bfloat16_tE19Flash_kernel_traitsILi256ELi64ELi64ELi8ES3_EELb0ELb0ELb0ELb0ELb0ELb0ELb0EEEvNS_16Flash_bwd_paramsE)
        /*0350*/ 	.word	0x000000ff


	//----- nvinfo : EIATTR_FRAME_SIZE
	.align		4
.L_152:
        /*0354*/ 	.byte	0x04, 0x11
        /*0356*/ 	.short	(.L_154 - .L_153)
	.align		4
.L_153:
        /*0358*/ 	.word	index@(_ZN5flash44flash_bwd_dq_dk_dv_loop_seqk_parallel_kernelI23Flash_bwd_kernel_traitsILi256ELi64ELi64ELi8ELi4ELi2ELi2ELb0ELb0EN7cutlass10bfloat16_tE19Flash_kernel_traitsILi256ELi64ELi64ELi8ES3_EELb0ELb0ELb0ELb0ELb0ELb0ELb0EEEvNS_16Flash_bwd_paramsE)
        /*035c*/ 	.word	0x00000008


	//----- nvinfo : EIATTR_REGCOUNT
	.align		4
.L_154:
        /*0360*/ 	.byte	0x04, 0x2f
        /*0362*/ 	.short	(.L_156 - .L_155)
	.align		4
.L_155:
        /*0364*/ 	.word	index@(_ZN5flash44flash_bwd_dq_dk_dv_loop_seqk_parallel_kernelI23Flash_bwd_kernel_traitsILi256ELi64ELi64ELi8ELi4ELi2ELi2ELb0ELb1EN7cutlass10bfloat16_tE19Flash_kernel_traitsILi256ELi64ELi64ELi8ES3_EELb0ELb0ELb1ELb1ELb0ELb0ELb0EEEvNS_16Flash_bwd_paramsE)
        /*0368*/ 	.word	0x000000ff


	//----- nvinfo : EIATTR_FRAME_SIZE
	.align		4
.L_156:
        /*036c*/ 	.byte	0x04, 0x11
        /*036e*/ 	.short	(.L_158 - .L_157)
	.align		4
.L_157:
        /*0370*/ 	.word	index@(_ZN5flash44flash_bwd_dq_dk_dv_loop_seqk_parallel_kernelI23Flash_bwd_kernel_traitsILi256ELi64ELi64ELi8ELi4ELi2ELi2ELb0ELb1EN7cutlass10bfloat16_tE19Flash_kernel_traitsILi256ELi64ELi64ELi8ES3_EELb0ELb0ELb1ELb1ELb0ELb0ELb0EEEvNS_16Flash_bwd_paramsE)
        /*0374*/ 	.word	0x00000000


	//----- nvinfo : EIATTR_REGCOUNT
	.align		4
.L_158:
        /*0378*/ 	.byte	0x04, 0x2f
        /*037a*/ 	.short	(.L_160 - .L_159)
	.align		4
.L_159:
        /*037c*/ 	.word	index@(_ZN5flash44flash_bwd_dq_dk_dv_loop_seqk_parallel_kernelI23Flash_bwd_kernel_traitsILi256ELi64ELi64ELi8ELi4ELi2ELi2ELb0ELb1EN7cutlass10bfloat16_tE19Flash_kernel_traitsILi256ELi64ELi64ELi8ES3_EELb0ELb0ELb1ELb0ELb0ELb1ELb0EEEvNS_16Flash_bwd_paramsE)
        /*0380*/ 	.word	0x000000ff


	//----- nvinfo : EIATTR_FRAME_SIZE
	.align		4
.L_160:
        /*0384*/ 	.byte	0x04, 0x11
        /*0386*/ 	.short	(.L_162 - .L_161)
	.align		4
.L_161:
        /*0388*/ 	.word	index@(_ZN5flash44flash_bwd_dq_dk_dv_loop_seqk_parallel_kernelI23Flash_bwd_kernel_traitsILi256ELi64ELi64ELi8ELi4ELi2ELi2ELb0ELb1EN7cutlass10bfloat16_tE19Flash_kernel_traitsILi256ELi64ELi64ELi8ES3_EELb0ELb0ELb1ELb0ELb0ELb1ELb0EEEvNS_16Flash_bwd_paramsE)
        /*038c*/ 	.word	0x00000000


	//----- nvinfo : EIATTR_REGCOUNT
	.align		4
.L_162:
        /*0390*/ 	.byte	0x04, 0x2f
        /*0392*/ 	.short	(.L_164 - .L_163)
	.align		4
.L_163:
        /*0394*/ 	.word	index@(_ZN5flash44flash_bwd_dq_dk_dv_loop_seqk_parallel_kernelI23Flash_bwd_kernel_traitsILi256ELi64ELi64ELi8ELi4ELi2ELi2ELb0ELb1EN7cutlass10bfloat16_tE19Flash_kernel_traitsILi256ELi64ELi64ELi8ES3_EELb0ELb0ELb0ELb1ELb0ELb0ELb0EEEvNS_16Flash_bwd_paramsE)
        /*0398*/ 	.word	0x000000ff


	//----- nvinfo : EIATTR_FRAME_SIZE
	.align		4
.L_164:
        /*039c*/ 	.byte	0x04, 0x11
        /*039e*/ 	.short	(.L_166 - .L_165)
	.align		4
.L_165:
        /*03a0*/ 	.word	index@(_ZN5flash44flash_bwd_dq_dk_dv_loop_seqk_parallel_kernelI23Flash_bwd_kernel_traitsILi256ELi64ELi64ELi8ELi4ELi2ELi2ELb0ELb1EN7cutlass10bfloat16_tE19Flash_kernel_traitsILi256ELi64ELi64ELi8ES3_EELb0ELb0ELb0ELb1ELb0ELb0ELb0EEEvNS_16Flash_bwd_paramsE)
        /*03a4*/ 	.word	0x00000000


	//----- nvinfo : EIATTR_REGCOUNT
	.align		4
.L_166:
        /*03a8*/ 	.byte	0x04, 0x2f
        /*03aa*/ 	.short	(.L_168 - .L_167)
	.align		4
.L_167:
        /*03ac*/ 	.word	index@(_ZN5flash44flash_bwd_dq_dk_dv_loop_seqk_parallel_kernelI23Flash_bwd_kernel_traitsILi256ELi64ELi64ELi8ELi4ELi2ELi2ELb0ELb1EN7cutlass10bfloat16_tE19Flash_kernel_traitsILi256ELi64ELi64ELi8ES3_EELb0ELb0ELb0ELb0ELb0ELb1ELb0EEEvNS_16Flash_bwd_paramsE)
        /*03b0*/ 	.word	0x000000ff


	//----- nvinfo : EIATTR_FRAME_SIZE
	.align		4
.L_168:
        /*03b4*/ 	.byte	0x04, 0x11
        /*03b6*/ 	.short	(.L_170 - .L_169)
	.align		4
.L_169:
        /*03b8*/ 	.word	index@(_ZN5flash44flash_bwd_dq_dk_dv_loop_seqk_parallel_kernelI23Flash_bwd_kernel_traitsILi256ELi64ELi64ELi8ELi4ELi2ELi2ELb0ELb1EN7cutlass10bfloat16_tE19Flash_kernel_traitsILi256ELi64ELi64ELi8ES3_EELb0ELb0ELb0ELb0ELb0ELb1ELb0EEEvNS_16Flash_bwd_paramsE)
        /*03bc*/ 	.word	0x00000000


	//----- nvinfo : EIATTR_REGCOUNT
	.align		4
.L_170:
        /*03c0*/ 	.byte	0x04, 0x2f
        /*03c2*/ 	.short	(.L_172 - .L_171)
	.align		4
.L_171:
        /*03c4*/ 	.word	index@(_ZN5flash44flash_bwd_dq_dk_dv_loop_seqk_parallel_kernelI23Flash_bwd_kernel_traitsILi256ELi64ELi64ELi8ELi4ELi2ELi2ELb0ELb1EN7cutlass10bfloat16_tE19Flash_kernel_traitsILi256ELi64ELi64ELi8ES3_EELb0ELb0ELb1ELb0ELb0ELb0ELb0EEEvNS_16Flash_bwd_paramsE)
        /*03c8*/ 	.word	0x000000ff


	//----- nvinfo : EIATTR_FRAME_SIZE
	.align		4
.L_172:
        /*03cc*/ 	.byte	0x04, 0x11
        /*03ce*/ 	.short	(.L_174 - .L_173)
	.align		4
.L_173:
        /*03d0*/ 	.word	index@(_ZN5flash44flash_bwd_dq_dk_dv_loop_seqk_parallel_kernelI23Flash_bwd_kernel_traitsILi256ELi64ELi64ELi8ELi4ELi2ELi2ELb0ELb1EN7cutlass10bfloat16_tE19Flash_kernel_traitsILi256ELi64ELi64ELi8ES3_EELb0ELb0ELb1ELb0ELb0ELb0ELb0EEEvNS_16Flash_bwd_paramsE)
        /*03d4*/ 	.word	0x00000008


	//----- nvinfo : EIATTR_REGCOUNT
	.align		4
.L_174:
        /*03d8*/ 	.byte	0x04, 0x2f
        /*03da*/ 	.short	(.L_176 - .L_175)
	.align		4
.L_175:
        /*03dc*/ 	.word	index@(_ZN5flash44flash_bwd_dq_dk_dv_loop_seqk_parallel_kernelI23Flash_bwd_kernel_traitsILi256ELi64ELi64ELi8ELi4ELi2ELi2ELb0ELb1EN7cutlass10bfloat16_tE19Flash_kernel_traitsILi256ELi64ELi64ELi8ES3_EELb0ELb0ELb0ELb0ELb0ELb0ELb0EEEvNS_16Flash_bwd_paramsE)
        /*03e0*/ 	.word	0x000000ff


	//----- nvinfo : EIATTR_FRAME_SIZE
	.align		4
.L_176:
        /*03e4*/ 	.byte	0x04, 0x11
        /*03e6*/ 	.short	(.L_178 - .L_177)
	.align		4
.L_177:
        /*03e8*/ 	.word	index@(_ZN5flash44flash_bwd_dq_dk_dv_loop_seqk_parallel_kernelI23Flash_bwd_kernel_traitsILi256ELi64ELi64ELi8ELi4ELi2ELi2ELb0ELb1EN7cutlass10bfloat16_tE19Flash_kernel_traitsILi256ELi64ELi64ELi8ES3_EELb0ELb0ELb0ELb0ELb0ELb0ELb0EEEvNS_16Flash_bwd_paramsE)
        /*03ec*/ 	.word	0x00000008


	//----- nvinfo : EIATTR_REGCOUNT
	.align		4
.L_178:
        /*03f0*/ 	.byte	0x04, 0x2f
        /*03f2*/ 	.short	(.L_180 - .L_179)
	.align		4
.L_179:
        /*03f4*/ 	.word	index@(_ZN5flash25flash_bwd_dot_do_o_kernelILb1E23Flash_bwd_kernel_traitsILi256ELi64ELi32ELi8ELi4ELi1ELi2ELb1ELb1EN7cutlass10bfloat16_tE19Flash_kernel_traitsILi256ELi64ELi32ELi8ES3_EEEEvNS_16Flash_bwd_paramsE)
        /*03f8*/ 	.word	0x00000051


	//----- nvinfo : EIATTR_FRAME_SIZE
	.align		4
.L_180:
        /*03fc*/ 	.byte	0x04, 0x11
        /*03fe*/ 	.short	(.L_182 - .L_181)
	.align		4
.L_181:
        /*0400*/ 	.word	index@(_ZN5flash25flash_bwd_dot_do_o_kernelILb1E23Flash_bwd_kernel_traitsILi256ELi64ELi32ELi8ELi4ELi1ELi2ELb1ELb1EN7cutlass10bfloat16_tE19Flash_kernel_traitsILi256ELi64ELi32ELi8ES3_EEEEvNS_16Flash_bwd_paramsE)
        /*0404*/ 	.word	0x00000000


	//----- nvinfo : EIATTR_REGCOUNT
	.align		4
.L_182:
        /*0408*/ 	.byte	0x04, 0x2f
        /*040a*/ 	.short	(.L_184 - .L_183)
	.align		4
.L_183:
        /*040c*/ 	.word	index@(_ZN5flash25flash_bwd_dot_do_o_kernelILb0E23Flash_bwd_kernel_traitsILi256ELi64ELi32ELi8ELi4ELi1ELi2ELb1ELb1EN7cutlass10bfloat16_tE19Flash_kernel_traitsILi256ELi64ELi32ELi8ES3_EEEEvNS_16Flash_bwd_paramsE)
        /*0410*/ 	.word	0x00000050


	//----- nvinfo : EIATTR_FRAME_SIZE
	.align		4
.L_184:
        /*0414*/ 	.byte	0x04, 0x11
        /*0416*/ 	.short	(.L_186 - .L_185)
	.align		4
.L_185:
        /*0418*/ 	.word	index@(_ZN5flash25flash_bwd_dot_do_o_kernelILb0E23Flash_bwd_kernel_traitsILi256ELi64ELi32ELi8ELi4ELi1ELi2ELb1ELb1EN7cutlass10bfloat16_tE19Flash_kernel_traitsILi256ELi64ELi32ELi8ES3_EEEEvNS_16Flash_bwd_paramsE)
        /*041c*/ 	.word	0x00000000


	//----- nvinfo : EIATTR_REGCOUNT
	.align		4
.L_186:
        /*0420*/ 	.byte	0x04, 0x2f
        /*0422*/ 	.short	(.L_188 - .L_187)
	.align		4
.L_187:
        /*0424*/ 	.word	index@(_ZN5flash44flash_bwd_dq_dk_dv_loop_seqk_parallel_kernelI23Flash_bwd_kernel_traitsILi256ELi64ELi32ELi8ELi4ELi1ELi2ELb1ELb1EN7cutlass10bfloat16_tE19Flash_kernel_traitsILi256ELi64ELi32ELi8ES3_EELb0ELb0ELb1ELb1ELb0ELb0ELb1EEEvNS_16Flash_bwd_paramsE)
        /*0428*/ 	.word	0x000000ff


	//----- nvinfo : EIATTR_FRAME_SIZE
	.align		4
.L_188:
        /*042c*/ 	.byte	0x04, 0x11
        /*042e*/ 	.short	(.L_190 - .L_189)
	.align		4
.L_189:
        /*0430*/ 	.word	index@(_ZN5flash44flash_bwd_dq_dk_dv_loop_seqk_parallel_kernelI23Flash_bwd_kernel_traitsILi256ELi64ELi32ELi8ELi4ELi1ELi2ELb1ELb1EN7cutlass10bfloat16_tE19Flash_kernel_traitsILi256ELi64ELi32ELi8ES3_EELb0ELb0ELb1ELb1ELb0ELb0ELb1EEEvNS_16Flash_bwd_paramsE)
        /*0434*/ 	.word	0x00000000


	//----- nvinfo : EIATTR_REGCOUNT
	.align		4
.L_190:
        /*0438*/ 	.byte	0x04, 0x2f
        /*043a*/ 	.short	(.L_192 - .L_191)
	.align		4
.L_191:
        /*043c*/ 	.word	index@(_ZN5flash44flash_bwd_dq_dk_dv_loop_seqk_parallel_kernelI23Flash_bwd_kernel_traitsILi256ELi64ELi32ELi8ELi4ELi1ELi2ELb1ELb1EN7cutlass10bfloat16_tE19Flash_kernel_traitsILi256ELi64ELi32ELi8ES3_EELb0ELb0ELb1ELb1ELb0ELb0ELb0EEEvNS_16Flash_bwd_paramsE)
        /*0440*/ 	.word	0x000000ff


	//----- nvinfo : EIATTR_FRAME_SIZE
	.align		4
.L_192:
        /*0444*/ 	.byte	0x04, 0x11
        /*0446*/ 	.short	(.L_194 - .L_193)
	.align		4
.L_193:
        /*0448*/ 	.word	index@(_ZN5flash44flash_bwd_dq_dk_dv_loop_seqk_parallel_kernelI23Flash_bwd_kernel_traitsILi256ELi64ELi32ELi8ELi4ELi1ELi2ELb1ELb1EN7cutlass10bfloat16_tE19Flash_kernel_traitsILi256ELi64ELi32ELi8ES3_EELb0ELb0ELb1ELb1ELb0ELb0ELb0EEEvNS_16Flash_bwd_paramsE)
        /*044c*/ 	.word	0x00000000


	//----- nvinfo : EIATTR_REGCOUNT
	.align		4
.L_194:
        /*0450*/ 	.byte	0x04, 0x2f
        /*0452*/ 	.short	(.L_196 - .L_195)
	.align		4
.L_195:
        /*0454*/ 	.word	index@(_ZN5flash44flash_bwd_dq_dk_dv_loop_seqk_parallel_kernelI23Flash_bwd_kernel_traitsILi256ELi64ELi32ELi8ELi4ELi1ELi2ELb1ELb1EN7cutlass10bfloat16_tE19Flash_kernel_traitsILi256ELi64ELi32ELi8ES3_EELb0ELb0ELb1ELb0ELb0ELb1ELb1EEEvNS_16Flash_bwd_paramsE)
        /*0458*/ 	.word	0x000000ff


	//----- nvinfo : EIATTR_FRAME_SIZE
	.align		4
.L_196:
        /*045c*/ 	.byte	0x04, 0x11
        /*045e*/ 	.short	(.L_198 - .L_197)
	.align		4
.L_197:
        /*0460*/ 	.word	index@(_ZN5flash44flash_bwd_dq_dk_dv_loop_seqk_parallel_kernelI23Flash_bwd_kernel_traitsILi256ELi64ELi32ELi8ELi4ELi1ELi2ELb1ELb1EN7cutlass10bfloat16_tE19Flash_kernel_traitsILi256ELi64ELi32ELi8ES3_EELb0ELb0ELb1ELb0ELb0ELb1ELb1EEEvNS_16Flash_bwd_paramsE)
        /*0464*/ 	.word	0x00000008


	//----- nvinfo : EIATTR_REGCOUNT
	.align		4
.L_198:
        /*0468*/ 	.byte	0x04, 0x2f
        /*046a*/ 	.short	(.L_200 - .L_199)
	.align		4
.L_199:
        /*046c*/ 	.word	index@(_ZN5flash44flash_bwd_dq_dk_dv_loop_seqk_parallel_kernelI23Flash_bwd_kernel_traitsILi256ELi64ELi32ELi8ELi4ELi1ELi2ELb1ELb1EN7cutlass10bfloat16_tE19Flash_kernel_traitsILi256ELi64ELi32ELi8ES3_EELb0ELb0ELb1ELb0ELb0ELb1ELb0EEEvNS_16Flash_bwd_paramsE)
        /*0470*/ 	.word	0x000000ff


	//----- nvinfo : EIATTR_FRAME_SIZE
	.align		4
.L_200:
        /*0474*/ 	.byte	0x04, 0x11
        /*0476*/ 	.short	(.L_202 - .L_201)
	.align		4
.L_201:
        /*0478*/ 	.word	index@(_ZN5flash44flash_bwd_dq_dk_dv_loop_seqk_parallel_kernelI23Flash_bwd_kernel_traitsILi256ELi64ELi32ELi8ELi4ELi1ELi2ELb1ELb1EN7cutlass10bfloat16_tE19Flash_kernel_traitsILi256ELi64ELi32ELi8ES3_EELb0ELb0ELb1ELb0ELb0ELb1ELb0EEEvNS_16Flash_bwd_paramsE)
        /*047c*/ 	.word	0x00000018


	//----- nvinfo : EIATTR_REGCOUNT
	.align		4
.L_202:
        /*0480*/ 	.byte	0x04, 0x2f
        /*0482*/ 	.short	(.L_204 - .L_203)
	.align		4
.L_203:
        /*0484*/ 	.word	index@(_ZN5flash44flash_bwd_dq_dk_dv_loop_seqk_parallel_kernelI23Flash_bwd_kernel_traitsILi256ELi64ELi32ELi8ELi4ELi1ELi2ELb1ELb1EN7cutlass10bfloat16_tE19Flash_kernel_traitsILi256ELi64ELi32ELi8ES3_EELb0ELb0ELb0ELb1ELb0ELb0ELb1EEEvNS_16Flash_bwd_paramsE)
        /*0488*/ 	.word	0x000000ff


	//----- nvinfo : EIATTR_FRAME_SIZE
	.align		4
.L_204:
        /*048c*/ 	.byte	0x04, 0x11
        /*048e*/ 	.short	(.L_206 - .L_205)
	.align		4
.L_205:
        /*0490*/ 	.word	index@(_ZN5flash44flash_bwd_dq_dk_dv_loop_seqk_parallel_kernelI23Flash_bwd_kernel_traitsILi256ELi64ELi32ELi8ELi4ELi1ELi2ELb1ELb1EN7cutlass10bfloat16_tE19Flash_kernel_traitsILi256ELi64ELi32ELi8ES3_EELb0ELb0ELb0ELb1ELb0ELb0ELb1EEEvNS_16Flash_bwd_paramsE)
        /*0494*/ 	.word	0x00000010


	//----- nvinfo : EIATTR_REGCOUNT
	.align		4
.L_206:
        /*0498*/ 	.byte	0x04, 0x2f
        /*049a*/ 	.short	(.L_208 - .L_207)
	.align		4
.L_207:
        /*049c*/ 	.word	index@(_ZN5flash44flash_bwd_dq_dk_dv_loop_seqk_parallel_kernelI23Flash_bwd_kernel_traitsILi256ELi64ELi32ELi8ELi4ELi1ELi2ELb1ELb1EN7cutlass10bfloat16_tE19Flash_kernel_traitsILi256ELi64ELi32ELi8ES3_EELb0ELb0ELb0ELb1ELb0ELb0ELb0EEEvNS_16Flash_bwd_paramsE)
        /*04a0*/ 	.word	0x000000ff


	//----- nvinfo : EIATTR_FRAME_SIZE
	.align		4
.L_208:
        /*04a4*/ 	.byte	0x04, 0x11
        /*04a6*/ 	.short	(.L_210 - .L_209)
	.align		4
.L_209:
        /*04a8*/ 	.word	index@(_ZN5flash44flash_bwd_dq_dk_dv_loop_seqk_parallel_kernelI23Flash_bwd_kernel_traitsILi256ELi64ELi32ELi8ELi4ELi1ELi2ELb1ELb1EN7cutlass10bfloat16_tE19Flash_kernel_traitsILi256ELi64ELi32ELi8ES3_EELb0ELb0ELb0ELb1ELb0ELb0ELb0EEEvNS_16Flash_bwd_paramsE)
        /*04ac*/ 	.word	0x00000010


	//----- nvinfo : EIATTR_REGCOUNT
	.align		4
.L_210:
        /*04b0*/ 	.byte	0x04, 0x2f
        /*04b2*/ 	.short	(.L_212 - .L_211)
	.align		4
.L_211:
        /*04b4*/ 	.word	index@(_ZN5flash44flash_bwd_dq_dk_dv_loop_seqk_parallel_kernelI23Flash_bwd_kernel_traitsILi256ELi64ELi32ELi8ELi4ELi1ELi2ELb1ELb1EN7cutlass10bfloat16_tE19Flash_kernel_traitsILi256ELi64ELi32ELi8ES3_EELb0ELb0ELb0ELb0ELb0ELb1ELb1EEEvNS_16Flash_bwd_paramsE)
        /*04b8*/ 	.word	0x000000ff


	//----- nvinfo : EIATTR_FRAME_SIZE
	.align		4
.L_212:
        /*04bc*/ 	.byte	0x04, 0x11
        /*04be*/ 	.short	(.L_214 - .L_213)
	.align		4
.L_213:
        /*04c0*/ 	.word	index@(_ZN5flash44flash_bwd_dq_dk_dv_loop_seqk_parallel_kernelI23Flash_bwd_kernel_traitsILi256ELi64ELi32ELi8ELi4ELi1ELi2ELb1ELb1EN7cutlass10bfloat16_tE19Flash_kernel_traitsILi256ELi64ELi32ELi8ES3_EELb0ELb0ELb0ELb0ELb0ELb1ELb1EEEvNS_16Flash_bwd_paramsE)
        /*04c4*/ 	.word	0x00000008


	//----- nvinfo : EIATTR_REGCOUNT
	.align		4
.L_214:
        /*04c8*/ 	.byte	0x04, 0x2f
        /*04ca*/ 	.short	(.L_216 - .L_215)
	.align		4
.L_215:
        /*04cc*/ 	.word	index@(_ZN5flash44flash_bwd_dq_dk_dv_loop_seqk_parallel_kernelI23Flash_bwd_kernel_traitsILi256ELi64ELi32ELi8ELi4ELi1ELi2ELb1ELb1EN7cutlass10bfloat16_tE19Flash_kernel_traitsILi256ELi64ELi32ELi8ES3_EELb0ELb0ELb0ELb0ELb0ELb1ELb0EEEvNS_16Flash_bwd_paramsE)
        /*04d0*/ 	.word	0x000000ff


	//----- nvinfo : EIATTR_FRAME_SIZE
	.align		4
.L_216:
        /*04d4*/ 	.byte	0x04, 0x11
        /*04d6*/ 	.short	(.L_218 - .L_217)
	.align		4
.L_217:
        /*04d8*/ 	.word	index@(_ZN5flash44flash_bwd_dq_dk_dv_loop_seqk_parallel_kernelI23Flash_bwd_kernel_traitsILi256ELi64ELi32ELi8ELi4ELi1ELi2ELb1ELb1EN7cutlass10bfloat16_tE19Flash_kernel_traitsILi256ELi64ELi32ELi8ES3_EELb0ELb0ELb0ELb0ELb0ELb1ELb0EEEvNS_16Flash_bwd_paramsE)
        /*04dc*/ 	.word	0x00000008


	//----- nvinfo : EIATTR_REGCOUNT
	.align		4
.L_218:
        /*04e0*/ 	.byte	0x04, 0x2f
        /*04e2*/ 	.short	(.L_220 - .L_219)
	.align		4
.L_219:
        /*04e4*/ 	.word	index@(_ZN5flash44flash_bwd_dq_dk_dv_loop_seqk_parallel_kernelI23Flash_bwd_kernel_traitsILi256ELi64ELi32ELi8ELi4ELi1ELi2ELb1ELb1EN7cutlass10bfloat16_tE19Flash_kernel_traitsILi256ELi64ELi32ELi8ES3_EELb0ELb0ELb1ELb0ELb0ELb0ELb1EEEvNS_16Flash_bwd_paramsE)
        /*04e8*/ 	.word	0x000000ff


	//----- nvinfo : EIATTR_FRAME_SIZE
	.align		4
.L_220:
        /*04ec*/ 	.byte	0x04, 0x11
        /*04ee*/ 	.short	(.L_222 - .L_221)
	.align		4
.L_221:
        /*04f0*/ 	.word	index@(_ZN5flash44flash_bwd_dq_dk_dv_loop_seqk_parallel_kernelI23Flash_bwd_kernel_traitsILi256ELi64ELi32ELi8ELi4ELi1ELi2ELb1ELb1EN7cutlass10bfloat16_tE19Flash_kernel_traitsILi256ELi64ELi32ELi8ES3_EELb0ELb0ELb1ELb0ELb0ELb0ELb1EEEvNS_16Flash_bwd_paramsE)
        /*04f4*/ 	.word	0x00000000


	//----- nvinfo : EIATTR_REGCOUNT
	.align		4
.L_222:
        /*04f8*/ 	.byte	0x04, 0x2f
        /*04fa*/ 	.short	(.L_224 - .L_223)
	.align		4
.L_223:
        /*04fc*/ 	.word	index@(_ZN5flash44flash_bwd_dq_dk_dv_loop_seqk_parallel_kernelI23Flash_bwd_kernel_traitsILi256ELi64ELi32ELi8ELi4ELi1ELi2ELb1ELb1EN7cutlass10bfloat16_tE19Flash_kernel_traitsILi256ELi64ELi32ELi8ES3_EELb0ELb0ELb1ELb0ELb0ELb0ELb0EEEvNS_16Flash_bwd_paramsE)
        /*0500*/ 	.word	0x000000ff


	//----- nvinfo : EIATTR_FRAME_SIZE
	.align		4
.L_224:
        /*0504*/ 	.byte	0x04, 0x11
        /*0506*/ 	.short	(.L_226 - .L_225)
	.align		4
.L_225:
        /*0508*/ 	.word	index@(_ZN5flash44flash_bwd_dq_dk_dv_loop_seqk_parallel_kernelI23Flash_bwd_kernel_traitsILi256ELi64ELi32ELi8ELi4ELi1ELi2ELb1ELb1EN7cutlass10bfloat16_tE19Flash_kernel_traitsILi256ELi64ELi32ELi8ES3_EELb0ELb0ELb1ELb0ELb0ELb0ELb0EEEvNS_16Flash_bwd_paramsE)
        /*050c*/ 	.word	0x00000000


	//----- nvinfo : EIATTR_REGCOUNT
	.align		4
.L_226:
        /*0510*/ 	.byte	0x04, 0x2f
        /*0512*/ 	.short	(.L_228 - .L_227)
	.align		4
.L_227:
        /*0514*/ 	.word	index@(_ZN5flash44flash_bwd_dq_dk_dv_loop_seqk_parallel_kernelI23Flash_bwd_kernel_traitsILi256ELi64ELi32ELi8ELi4ELi1ELi2ELb1ELb1EN7cutlass10bfloat16_tE19Flash_kernel_traitsILi256ELi64ELi32ELi8ES3_EELb0ELb0ELb0ELb0ELb0ELb0ELb1EEEvNS_16Flash_bwd_paramsE)
        /*0518*/ 	.word	0x000000ff


	//----- nvinfo : EIATTR_FRAME_SIZE
	.align		4
.L_228:
        /*051c*/ 	.byte	0x04, 0x11
        /*051e*/ 	.short	(.L_230 - .L_229)
	.align		4
.L_229:
        /*0520*/ 	.word	index@(_ZN5flash44flash_bwd_dq_dk_dv_loop_seqk_parallel_kernelI23Flash_bwd_kernel_traitsILi256ELi64ELi32ELi8ELi4ELi1ELi2ELb1ELb1EN7cutlass10bfloat16_tE19Flash_kernel_traitsILi256ELi64ELi32ELi8ES3_EELb0ELb0ELb0ELb0ELb0ELb0ELb1EEEvNS_16Flash_bwd_paramsE)
        /*0524*/ 	.word	0x00000008


	//----- nvinfo : EIATTR_REGCOUNT
	.align		4
.L_230:
        /*0528*/ 	.byte	0x04, 0x2f
        /*052a*/ 	.short	(.L_232 - .L_231)
	.align		4
.L_231:
        /*052c*/ 	.word	index@(_ZN5flash44flash_bwd_dq_dk_dv_loop_seqk_parallel_kernelI23Flash_bwd_kernel_traitsILi256ELi64ELi32ELi8ELi4ELi1ELi2ELb1ELb1EN7cutlass10bfloat16_tE19Flash_kernel_traitsILi256ELi64ELi32ELi8ES3_EELb0ELb0ELb0ELb0ELb0ELb0ELb0EEEvNS_16Flash_bwd_paramsE)
        /*0530*/ 	.word	0x000000ff


	//----- nvinfo : EIATTR_FRAME_SIZE
	.align		4
.L_232:
        /*0534*/ 	.byte	0x04, 0x11
        /*0536*/ 	.short	(.L_234 - .L_233)
	.align		4
.L_233:
        /*0538*/ 	.word	index@(_ZN5flash44flash_bwd_dq_dk_dv_loop_seqk_parallel_kernelI23Flash_bwd_kernel_traitsILi256ELi64ELi32ELi8ELi4ELi1ELi2ELb1ELb1EN7cutlass10bfloat16_tE19Flash_kernel_traitsILi256ELi64ELi32ELi8ES3_EELb0ELb0ELb0ELb0ELb0ELb0ELb0EEEvNS_16Flash_bwd_paramsE)
        /*053c*/ 	.word	0x00000010


	//----- nvinfo : EIATTR_REGCOUNT
	.align		4
.L_234:
        /*0540*/ 	.byte	0x04, 0x2f
        /*0542*/ 	.short	(.L_236 - .L_235)
	.align		4
.L_235:
        /*0544*/ 	.word	index@(_ZN5flash27flash_bwd_convert_dq_kernelI23Flash_bwd_kernel_traitsILi256ELi64ELi32ELi8ELi4ELi1ELi2ELb1ELb1EN7cutlass10bfloat16_tE19Flash_kernel_traitsILi256ELi64ELi32ELi8ES3_EEEEvNS_16Flash_bwd_paramsEi)
        /*0548*/ 	.word	0x00000060


	//----- nvinfo : EIATTR_FRAME_SIZE
	.align		4
.L_236:
        /*054c*/ 	.byte	0x04, 0x11
        /*054e*/ 	.short	(.L_238 - .L_237)
	.align		4
.L_237:
        /*0550*/ 	.word	index@(_ZN5flash27flash_bwd_convert_dq_kernelI23Flash_bwd_kernel_traitsILi256ELi64ELi32ELi8ELi4ELi1ELi2ELb1ELb1EN7cutlass10bfloat16_tE19Flash_kernel_traitsILi256ELi64ELi32ELi8ES3_EEEEvNS_16Flash_bwd_paramsEi)
        /*0554*/ 	.word	0x00000000


	//----- nvinfo : EIATTR_MIN_STACK_SIZE
	.align		4
.L_238:
        /*0558*/ 	.byte	0x04, 0x12
        /*055a*/ 	.short	(.L_240 - .L_239)
	.align		4
.L_239:
        /*055c*/ 	.word	index@(_ZN5flash27flash_bwd_convert_dq_kernelI23Flash_bwd_kernel_traitsILi256ELi64ELi32ELi8ELi4ELi1ELi2ELb1ELb1EN7cutlass10bfloat16_tE19Flash_kernel_traitsILi256ELi64ELi32ELi8ES3_EEEEvNS_16Flash_bwd_paramsEi)
        /*0560*/ 	.word	0x00000000


	//----- nvinfo : EIATTR_MIN_STACK_SIZE
	.align		4
.L_240:
        /*0564*/ 	.byte	0x04, 0x12
        /*0566*/ 	.short	(.L_242 - .L_241)
	.align		4
.L_241:
        /*0568*/ 	.word	index@(_ZN5flash44flash_bwd_dq_dk_dv_loop_seqk_parallel_kernelI23Flash_bwd_kernel_traitsILi256ELi64ELi32ELi8ELi4ELi1ELi2ELb1ELb1EN7cutlass10bfloat16_tE19Flash_kernel_traitsILi256ELi64ELi32ELi8ES3_EELb0ELb0ELb0ELb0ELb0ELb0ELb0EEEvNS_16Flash_bwd_paramsE)
        /*056c*/ 	.word	0x00000010


	//----- nvinfo : EIATTR_MIN_STACK_SIZE
	.align		4
.L_242:
        /*0570*/ 	.byte	0x04, 0x12
        /*0572*/ 	.short	(.L_244 - .L_243)
	.align		4
.L_243:
        /*0574*/ 	.word	index@(_ZN5flash44flash_bwd_dq_dk_dv_loop_seqk_parallel_kernelI23Flash_bwd_kernel_traitsILi256ELi64ELi32ELi8ELi4ELi1ELi2ELb1ELb1EN7cutlass10bfloat16_tE19Flash_kernel_traitsILi256ELi64ELi32ELi8ES3_EELb0ELb0ELb0ELb0ELb0ELb0ELb1EEEvNS_16Flash_bwd_paramsE)
        /*0578*/ 	.word	0x00000008


	//----- nvinfo : EIATTR_MIN_STACK_SIZE
	.align		4
.L_244:
        /*057c*/ 	.byte	0x04, 0x12
        /*057e*/ 	.short	(.L_246 - .L_245)
	.align		4
.L_245:
        /*0580*/ 	.word	index@(_ZN5flash44flash_bwd_dq_dk_dv_loop_seqk_parallel_kernelI23Flash_bwd_kernel_traitsILi256ELi64ELi32ELi8ELi4ELi1ELi2ELb1ELb1EN7cutlass10bfloat16_tE19Flash_kernel_traitsILi256ELi64ELi32ELi8ES3_EELb0ELb0ELb1ELb0ELb0ELb0ELb0EEEvNS_16Flash_bwd_paramsE)
        /*0584*/ 	.word	0x00000000


	//----- nvinfo : EIATTR_MIN_STACK_SIZE
	.align		4
.L_246:
        /*0588*/ 	.byte	0x04, 0x12
        /*058a*/ 	.short	(.L_248 - .L_247)
	.align		4
.L_247:
        /*058c*/ 	.word	index@(_ZN5flash44flash_bwd_dq_dk_dv_loop_seqk_parallel_kernelI23Flash_bwd_kernel_traitsILi256ELi64ELi32ELi8ELi4ELi1ELi2ELb1ELb1EN7cutlass10bfloat16_tE19Flash_kernel_traitsILi256ELi64ELi32ELi8ES3_EELb0ELb0ELb1ELb0ELb0ELb0ELb1EEEvNS_16Flash_bwd_paramsE)
        /*0590*/ 	.word	0x00000000


	//----- nvinfo : EIATTR_MIN_STACK_SIZE
	.align		4
.L_248:
        /*0594*/ 	.byte	0x04, 0x12
        /*0596*/ 	.short	(.L_250 - .L_249)
	.align		4
.L_249:
        /*0598*/ 	.word	index@(_ZN5flash44flash_bwd_dq_dk_dv_loop_seqk_parallel_kernelI23Flash_bwd_kernel_traitsILi256ELi64ELi32ELi8ELi4ELi1ELi2ELb1ELb1EN7cutlass10bfloat16_tE19Flash_kernel_traitsILi256ELi64ELi32ELi8ES3_EELb0ELb0ELb0ELb0ELb0ELb1ELb0EEEvNS_16Flash_bwd_paramsE)
        /*059c*/ 	.word	0x00000008


	//----- nvinfo : EIATTR_MIN_STACK_SIZE
	.align		4
.L_250:
        /*05a0*/ 	.byte	0x04, 0x12
        /*05a2*/ 	.short	(.L_252 - .L_251)
	.align		4
.L_251:
        /*05a4*/ 	.word	index@(_ZN5flash44flash_bwd_dq_dk_dv_loop_seqk_parallel_kernelI23Flash_bwd_kernel_traitsILi256ELi64ELi32ELi8ELi4ELi1ELi2ELb1ELb1EN7cutlass10bfloat16_tE19Flash_kernel_traitsILi256ELi64ELi32ELi8ES3_EELb0ELb0ELb0ELb0ELb0ELb1ELb1EEEvNS_16Flash_bwd_paramsE)
        /*05a8*/ 	.word	0x00000008


	//----- nvinfo : EIATTR_MIN_STACK_SIZE
	.align		4
.L_252:
        /*05ac*/ 	.byte	0x04, 0x12
        /*05ae*/ 	.short	(.L_254 - .L_253)
	.align		4
.L_253:
        /*05b0*/ 	.word	index@(_ZN5flash44flash_bwd_dq_dk_dv_loop_seqk_parallel_kernelI23Flash_bwd_kernel_traitsILi256ELi64ELi32ELi8ELi4ELi1ELi2ELb1ELb1EN7cutlass10bfloat16_tE19Flash_kernel_traitsILi256ELi64ELi32ELi8ES3_EELb0ELb0ELb0ELb1ELb0ELb0ELb0EEEvNS_16Flash_bwd_paramsE)
        /*05b4*/ 	.word	0x00000010


	//----- nvinfo : EIATTR_MIN_STACK_SIZE
	.align		4
.L_254:
        /*05b8*/ 	.byte	0x04, 0x12
        /*05ba*/ 	.short	(.L_256 - .L_255)
	.align		4
.L_255:
        /*05bc*/ 	.word	index@(_ZN5flash44flash_bwd_dq_dk_dv_loop_seqk_parallel_kernelI23Flash_bwd_kernel_traitsILi256ELi64ELi32ELi8ELi4ELi1ELi2ELb1ELb1EN7cutlass10bfloat16_tE19Flash_kernel_traitsILi256ELi64ELi32ELi8ES3_EELb0ELb0ELb0ELb1ELb0ELb0ELb1EEEvNS_16Flash_bwd_paramsE)
        /*05c0*/ 	.word	0x00000010


	//----- nvinfo : EIATTR_MIN_STACK_SIZE
	.align		4
.L_256:
        /*05c4*/ 	.byte	0x04, 0x12
        /*05c6*/ 	.short	(.L_258 - .L_257)
	.align		4
.L_257:
        /*05c8*/ 	.word	index@(_ZN5flash44flash_bwd_dq_dk_dv_loop_seqk_parallel_kernelI23Flash_bwd_kernel_traitsILi256ELi64ELi32ELi8ELi4ELi1ELi2ELb1ELb1EN7cutlass10bfloat16_tE19Flash_kernel_traitsILi256ELi64ELi32ELi8ES3_EELb0ELb0ELb1ELb0ELb0ELb1ELb0EEEvNS_16Flash_bwd_paramsE)
        /*05cc*/ 	.word	0x00000018


	//----- nvinfo : EIATTR_MIN_STACK_SIZE
	.align		4
.L_258:
        /*05d0*/ 	.byte	0x04, 0x12
        /*05d2*/ 	.short	(.L_260 - .L_259)
	.align		4
.L_259:
        /*05d4*/ 	.word	index@(_ZN5flash44flash_bwd_dq_dk_dv_loop_seqk_parallel_kernelI23Flash_bwd_kernel_traitsILi256ELi64ELi32ELi8ELi4ELi1ELi2ELb1ELb1EN7cutlass10bfloat16_tE19Flash_kernel_traitsILi256ELi64ELi32ELi8ES3_EELb0ELb0ELb1ELb0ELb0ELb1ELb1EEEvNS_16Flash_bwd_paramsE)
        /*05d8*/ 	.word	0x00000008


	//----- nvinfo : EIATTR_MIN_STACK_SIZE
	.align		4
.L_260:
        /*05dc*/ 	.byte	0x04, 0x12
        /*05de*/ 	.short	(.L_262 - .L_261)
	.align		4
.L_261:
        /*05e0*/ 	.word	index@(_ZN5flash44flash_bwd_dq_dk_dv_loop_seqk_parallel_kernelI23Flash_bwd_kernel_traitsILi256ELi64ELi32ELi8ELi4ELi1ELi2ELb1ELb1EN7cutlass10bfloat16_tE19Flash_kernel_traitsILi256ELi64ELi32ELi8ES3_EELb0ELb0ELb1ELb1ELb0ELb0ELb0EEEvNS_16Flash_bwd_paramsE)
        /*05e4*/ 	.word	0x00000000


	//----- nvinfo : EIATTR_MIN_STACK_SIZE
	.align		4
.L_262:
        /*05e8*/ 	.byte	0x04, 0x12
        /*05ea*/ 	.short	(.L_264 - .L_263)
	.align		4
.L_263:
        /*05ec*/ 	.word	index@(_ZN5flash44flash_bwd_dq_dk_dv_loop_seqk_parallel_kernelI23Flash_bwd_kernel_traitsILi256ELi64ELi32ELi8ELi4ELi1ELi2ELb1ELb1EN7cutlass10bfloat16_tE19Flash_kernel_traitsILi256ELi64ELi32ELi8ES3_EELb0ELb0ELb1ELb1ELb0ELb0ELb1EEEvNS_16Flash_bwd_paramsE)
        /*05f0*/ 	.word	0x00000000


	//----- nvinfo : EIATTR_MIN_STACK_SIZE
	.align		4
.L_264:
        /*05f4*/ 	.byte	0x04, 0x12
        /*05f6*/ 	.short	(.L_266 - .L_265)
	.align		4
.L_265:
        /*05f8*/ 	.word	index@(_ZN5flash25flash_bwd_dot_do_o_kernelILb0E23Flash_bwd_kernel_traitsILi256ELi64ELi32ELi8ELi4ELi1ELi2ELb1ELb1EN7cutlass10bfloat16_tE19Flash_kernel_traitsILi256ELi64ELi32ELi8ES3_EEEEvNS_16Flash_bwd_paramsE)
        /*05fc*/ 	.word	0x00000000


	//----- nvinfo : EIATTR_MIN_STACK_SIZE
	.align		4
.L_266:
        /*0600*/ 	.byte	0x04, 0x12
        /*0602*/ 	.short	(.L_268 - .L_267)
	.align		4
.L_267:
        /*0604*/ 	.word	index@(_ZN5flash25flash_bwd_dot_do_o_kernelILb1E23Flash_bwd_kernel_traitsILi256ELi64ELi32ELi8ELi4ELi1ELi2ELb1ELb1EN7cutlass10bfloat16_tE19Flash_kernel_traitsILi256ELi64ELi32ELi8ES3_EEEEvNS_16Flash_bwd_paramsE)
        /*0608*/ 	.word	0x00000000


	//----- nvinfo : EIATTR_MIN_STACK_SIZE
	.align		4
.L_268:
        /*060c*/ 	.byte	0x04, 0x12
        /*060e*/ 	.short	(.L_270 - .L_269)
	.align		4
.L_269:
        /*0610*/ 	.word	index@(_ZN5flash44flash_bwd_dq_dk_dv_loop_seqk_parallel_kernelI23Flash_bwd_kernel_traitsILi256ELi64ELi64ELi8ELi4ELi2ELi2ELb0ELb1EN7cutlass10bfloat16_tE19Flash_kernel_traitsILi256ELi64ELi64ELi8ES3_EELb0ELb0ELb0ELb0ELb0ELb0ELb0EEEvNS_16Flash_bwd_paramsE)
        /*0614*/ 	.word	0x00000008


	//----- nvinfo : EIATTR_MIN_STACK_SIZE
	.align		4
.L_270:
        /*0618*/ 	.byte	0x04, 0x12
        /*061a*/ 	.short	(.L_272 - .L_271)
	.align		4
.L_271:
        /*061c*/ 	.word	index@(_ZN5flash44flash_bwd_dq_dk_dv_loop_seqk_parallel_kernelI23Flash_bwd_kernel_traitsILi256ELi64ELi64ELi8ELi4ELi2ELi2ELb0ELb1EN7cutlass10bfloat16_tE19Flash_kernel_traitsILi256ELi64ELi64ELi8ES3_EELb0ELb0ELb1ELb0ELb0ELb0ELb0EEEvNS_16Flash_bwd_paramsE)
        /*0620*/ 	.word	0x00000008


	//----- nvinfo : EIATTR_MIN_STACK_SIZE
	.align		4
.L_272:
        /*0624*/ 	.byte	0x04, 0x12
        /*0626*/ 	.short	(.L_274 - .L_273)
	.align		4
.L_273:
        /*0628*/ 	.word	index@(_ZN5flash44flash_bwd_dq_dk_dv_loop_seqk_parallel_kernelI23Flash_bwd_kernel_traitsILi256ELi64ELi64ELi8ELi4ELi2ELi2ELb0ELb1EN7cutlass10bfloat16_tE19Flash_kernel_traitsILi256ELi64ELi64ELi8ES3_EELb0ELb0ELb0ELb0ELb0ELb1ELb0EEEvNS_16Flash_bwd_paramsE)
        /*062c*/ 	.word	0x00000000


	//----- nvinfo : EIATTR_MIN_STACK_SIZE
	.align		4
.L_274:
        /*0630*/ 	.byte	0x04, 0x12
        /*0632*/ 	.short	(.L_276 - .L_275)
	.align		4
.L_275:
        /*0634*/ 	.word	index@(_ZN5flash44flash_bwd_dq_dk_dv_loop_seqk_parallel_kernelI23Flash_bwd_kernel_traitsILi256ELi64ELi64ELi8ELi4ELi2ELi2ELb0ELb1EN7cutlass10bfloat16_tE19Flash_kernel_traitsILi256ELi64ELi64ELi8ES3_EELb0ELb0ELb0ELb1ELb0ELb0ELb0EEEvNS_16Flash_bwd_paramsE)
        /*0638*/ 	.word	0x00000000


	//----- nvinfo : EIATTR_MIN_STACK_SIZE
	.align		4
.L_276:
        /*063c*/ 	.byte	0x04, 0x12
        /*063e*/ 	.short	(.L_278 - .L_277)
	.align		4
.L_277:
        /*0640*/ 	.word	index@(_ZN5flash44flash_bwd_dq_dk_dv_loop_seqk_parallel_kernelI23Flash_bwd_kernel_traitsILi256ELi64ELi64ELi8ELi4ELi2ELi2ELb0ELb1EN7cutlass10bfloat16_tE19Flash_kernel_traitsILi256ELi64ELi64ELi8ES3_EELb0ELb0ELb1ELb0ELb0ELb1ELb0EEEvNS_16Flash_bwd_paramsE)
        /*0644*/ 	.word	0x00000000


	//----- nvinfo : EIATTR_MIN_STACK_SIZE
	.align		4
.L_278:
        /*0648*/ 	.byte	0x04, 0x12
        /*064a*/ 	.short	(.L_280 - .L_279)
	.align		4
.L_279:
        /*064c*/ 	.word	index@(_ZN5flash44flash_bwd_dq_dk_dv_loop_seqk_parallel_kernelI23Flash_bwd_kernel_traitsILi256ELi64ELi64ELi8ELi4ELi2ELi2ELb0ELb1EN7cutlass10bfloat16_tE19Flash_kernel_traitsILi256ELi64ELi64ELi8ES3_EELb0ELb0ELb1ELb1ELb0ELb0ELb0EEEvNS_16Flash_bwd_paramsE)
        /*0650*/ 	.word	0x00000000


	//----- nvinfo : EIATTR_MIN_STACK_SIZE
	.align		4
.L_280:
        /*0654*/ 	.byte	0x04, 0x12
        /*0656*/ 	.short	(.L_282 - .L_281)
	.align		4
.L_281:
        /*0658*/ 	.word	index@(_ZN5flash44flash_bwd_dq_dk_dv_loop_seqk_parallel_kernelI23Flash_bwd_kernel_traitsILi256ELi64ELi64ELi8ELi4ELi2ELi2ELb0ELb0EN7cutlass10bfloat16_tE19Flash_kernel_traitsILi256ELi64ELi64ELi8ES3_EELb0ELb0ELb0ELb0ELb0ELb0ELb0EEEvNS_16Flash_bwd_paramsE)
        /*065c*/ 	.word	0x00000008


	//----- nvinfo : EIATTR_MIN_STACK_SIZE
	.align		4
.L_282:
        /*0660*/ 	.byte	0x04, 0x12
        /*0662*/ 	.short	(.L_284 - .L_283)
	.align		4
.L_283:
        /*0664*/ 	.word	index@(_ZN5flash44flash_bwd_dq_dk_dv_loop_seqk_parallel_kernelI23Flash_bwd_kernel_traitsILi256ELi64ELi64ELi8ELi4ELi2ELi2ELb0ELb0EN7cutlass10bfloat16_tE19Flash_kernel_traitsILi256ELi64ELi64ELi8ES3_EELb0ELb0ELb1ELb0ELb0ELb0ELb0EEEvNS_16Flash_bwd_paramsE)
        /*0668*/ 	.word	0x00000070


	//----- nvinfo : EIATTR_MIN_STACK_SIZE
	.align		4
.L_284:
        /*066c*/ 	.byte	0x04, 0x12
        /*066e*/ 	.short	(.L_286 - .L_285)
	.align		4
.L_285:
        /*0670*/ 	.word	index@(_ZN5flash44flash_bwd_dq_dk_dv_loop_seqk_parallel_kernelI23Flash_bwd_kernel_traitsILi256ELi64ELi64ELi8ELi4ELi2ELi2ELb0ELb0EN7cutlass10bfloat16_tE19Flash_kernel_traitsILi256ELi64ELi64ELi8ES3_EELb0ELb0ELb0ELb0ELb0ELb1ELb0EEEvNS_16Flash_bwd_paramsE)
        /*0674*/ 	.word	0x00000008


	//----- nvinfo : EIATTR_MIN_STACK_SIZE
	.align		4
.L_286:
        /*0678*/ 	.byte	0x04, 0x12
        /*067a*/ 	.short	(.L_288 - .L_287)
	.align		4
.L_287:
        /*067c*/ 	.word	index@(_ZN5flash44flash_bwd_dq_dk_dv_loop_seqk_parallel_kernelI23Flash_bwd_kernel_traitsILi256ELi64ELi64ELi8ELi4ELi2ELi2ELb0ELb0EN7cutlass10bfloat16_tE19Flash_kernel_traitsILi256ELi64ELi64ELi8ES3_EELb0ELb0ELb0ELb1ELb0ELb0ELb0EEEvNS_16Flash_bwd_paramsE)
        /*0680*/ 	.word	0x00000078


	//----- nvinfo : EIATTR_MIN_STACK_SIZE
	.align		4
.L_288:
        /*0684*/ 	.byte	0x04, 0x12
        /*0686*/ 	.short	(.L_290 - .L_289)
	.align		4
.L_289:
        /*0688*/ 	.word	index@(_ZN5flash44flash_bwd_dq_dk_dv_loop_seqk_parallel_kernelI23Flash_bwd_kernel_traitsILi256ELi64ELi64ELi8ELi4ELi2ELi2ELb0ELb0EN7cutlass10bfloat16_tE19Flash_kernel_traitsILi256ELi64ELi64ELi8ES3_EELb0ELb0ELb1ELb0ELb0ELb1ELb0EEEvNS_16Flash_bwd_paramsE)
        /*068c*/ 	.word	0x00000008


	//----- nvinfo : EIATTR_MIN_STACK_SIZE
	.align		4
.L_290:
        /*0690*/ 	.byte	0x04, 0x12
        /*0692*/ 	.short	(.L_292 - .L_291)
	.align		4
.L_291:
        /*0694*/ 	.word	index@(_ZN5flash44flash_bwd_dq_dk_dv_loop_seqk_parallel_kernelI23Flash_bwd_kernel_traitsILi256ELi64ELi64ELi8ELi4ELi2ELi2ELb0ELb0EN7cutlass10bfloat16_tE19Flash_kernel_traitsILi256ELi64ELi64ELi8ES3_EELb0ELb0ELb1ELb1ELb0ELb0ELb0EEEvNS_16Flash_bwd_paramsE)
        /*0698*/ 	.word	0x00000070


	//----- nvinfo : EIATTR_MIN_STACK_SIZE
	.align		4
.L_292:
        /*069c*/ 	.byte	0x04, 0x12
        /*069e*/ 	.short	(.L_294 - .L_293)
	.align		4
.L_293:
        /*06a0*/ 	.word	index@(_ZN5flash27flash_bwd_convert_dq_kernelI23Flash_bwd_kernel_traitsILi256ELi64ELi64ELi8ELi4ELi2ELi2ELb0ELb1EN7cutlass10bfloat16_tE19Flash_kernel_traitsILi256ELi64ELi64ELi8ES3_EEEEvNS_16Flash_bwd_paramsEi)
        /*06a4*/ 	.word	0x00000000


	//----- nvinfo : EIATTR_MIN_STACK_SIZE
	.align		4
.L_294:
        /*06a8*/ 	.byte	0x04, 0x12
        /*06aa*/ 	.short	(.L_296 - .L_295)
	.align		4
.L_295:
        /*06ac*/ 	.word	index@(_ZN5flash44flash_bwd_dq_dk_dv_loop_seqk_parallel_kernelI23Flash_bwd_kernel_traitsILi256ELi64ELi64ELi8ELi4ELi2ELi2ELb0ELb1EN7cutlass10bfloat16_tE19Flash_kernel_traitsILi256ELi64ELi64ELi8ES3_EELb1ELb0ELb0ELb0ELb0ELb0ELb0EEEvNS_16Flash_bwd_paramsE)
        /*06b0*/ 	.word	0x00000000


	//----- nvinfo : EIATTR_MIN_STACK_SIZE
	.align		4
.L_296:
        /*06b4*/ 	.byte	0x04, 0x12
        /*06b6*/ 	.short	(.L_298 - .L_297)
	.align		4
.L_297:
        /*06b8*/ 	.word	index@(_ZN5flash44flash_bwd_dq_dk_dv_loop_seqk_parallel_kernelI23Flash_bwd_kernel_traitsILi256ELi64ELi64ELi8ELi4ELi2ELi2ELb0ELb1EN7cutlass10bfloat16_tE19Flash_kernel_traitsILi256ELi64ELi64ELi8ES3_EELb0ELb0ELb0ELb0ELb0ELb0ELb1EEEvNS_16Flash_bwd_paramsE)
        /*06bc*/ 	.word	0x00000008


	//----- nvinfo : EIATTR_MIN_STACK_SIZE
	.align		4
.L_298:
        /*06c0*/ 	.byte	0x04, 0x12
        /*06c2*/ 	.short	(.L_300 - .L_299)
	.align		4
.L_299:
        /*06c4*/ 	.word	index@(_ZN5flash44flash_bwd_dq_dk_dv_loop_seqk_parallel_kernelI23Flash_bwd_kernel_traitsILi256ELi64ELi64ELi8ELi4ELi2ELi2ELb0ELb1EN7cutlass10bfloat16_tE19Flash_kernel_traitsILi256ELi64ELi64ELi8ES3_EELb1ELb0ELb1ELb0ELb0ELb0ELb0EEEvNS_16Flash_bwd_paramsE)
        /*06c8*/ 	.word	0x00000008


	//----- nvinfo : EIATTR_MIN_STACK_SIZE
	.align		4
.L_300:
        /*06cc*/ 	.byte	0x04, 0x12
        /*06ce*/ 	.short	(.L_302 - .L_301)
	.align		4
.L_301:
        /*06d0*/ 	.word	index@(_ZN5flash44flash_bwd_dq_dk_dv_loop_seqk_parallel_kernelI23Flash_bwd_kernel_traitsILi256ELi64ELi64ELi8ELi4ELi2ELi2ELb0ELb1EN7cutlass10bfloat16_tE19Flash_kernel_traitsILi256ELi64ELi64ELi8ES3_EELb0ELb0ELb1ELb0ELb0ELb0ELb1EEEvNS_16Flash_bwd_paramsE)
        /*06d4*/ 	.word	0x00000008


	//----- nvinfo : EIATTR_MIN_STACK_SIZE
	.align		4
.L_302:
        /*06d8*/ 	.byte	0x04, 0x12
        /*06da*/ 	.short	(.L_304 - .L_303)
	.align		4
.L_303:
        /*06dc*/ 	.word	index@(_ZN5flash44flash_bwd_dq_dk_dv_loop_seqk_parallel_kernelI23Flash_bwd_kernel_traitsILi256ELi64ELi64ELi8ELi4ELi2ELi2ELb0ELb1EN7cutlass10bfloat16_tE19Flash_kernel_traitsILi256ELi64ELi64ELi8ES3_EELb1ELb0ELb0ELb0ELb0ELb1ELb0EEEvNS_16Flash_bwd_paramsE)
        /*06e0*/ 	.word	0x00000000


	//----- nvinfo : EIATTR_MIN_STACK_SIZE
	.align		4
.L_304:
        /*06e4*/ 	.byte	0x04, 0x12
        /*06e6*/ 	.short	(.L_306 - .L_305)
	.align		4
.L_305:
        /*06e8*/ 	.word	index@(_ZN5flash44flash_bwd_dq_dk_dv_loop_seqk_parallel_kernelI23Flash_bwd_kernel_traitsILi256ELi64ELi64ELi8ELi4ELi2ELi2ELb0ELb1EN7cutlass10bfloat16_tE19Flash_kernel_traitsILi256ELi64ELi64ELi8ES3_EELb0ELb0ELb0ELb0ELb0ELb1ELb1EEEvNS_16Flash_bwd_paramsE)
        /*06ec*/ 	.word	0x00000000


	//----- nvinfo : EIATTR_MIN_STACK_SIZE
	.align		4
.L_306:
        /*06f0*/ 	.byte	0x04, 0x12
        /*06f2*/ 	.short	(.L_308 - .L_307)
	.align		4
.L_307:
        /*06f4*/ 	.word	index@(_ZN5flash44flash_bwd_dq_dk_dv_loop_seqk_parallel_kernelI23Flash_bwd_kernel_traitsILi256ELi64ELi64ELi8ELi4ELi2ELi2ELb0ELb1EN7cutlass10bfloat16_tE19Flash_kernel_traitsILi256ELi64ELi64ELi8ES3_EELb1ELb0ELb0ELb1ELb0ELb0ELb0EEEvNS_16Flash_bwd_paramsE)
        /*06f8*/ 	.word	0x00000008


	//----- nvinfo : EIATTR_MIN_STACK_SIZE
	.align		4
.L_308:
        /*06fc*/ 	.byte	0x04, 0x12
        /*06fe*/ 	.short	(.L_310 - .L_309)
	.align		4
.L_309:
        /*0700*/ 	.word	index@(_ZN5flash44flash_bwd_dq_dk_dv_loop_seqk_parallel_kernelI23Flash_bwd_kernel_traitsILi256ELi64ELi64ELi8ELi4ELi2ELi2ELb0ELb1EN7cutlass10bfloat16_tE19Flash_kernel_traitsILi256ELi64ELi64ELi8ES3_EELb0ELb0ELb0ELb1ELb0ELb0ELb1EEEvNS_16Flash_bwd_paramsE)
        /*0704*/ 	.word	0x00000000


	//----- nvinfo : EIATTR_MIN_STACK_SIZE
	.align		4
.L_310:
        /*0708*/ 	.byte	0x04, 0x12
        /*070a*/ 	.short	(.L_312 - .L_311)
	.align		4
.L_311:
        /*070c*/ 	.word	index@(_ZN5flash44flash_bwd_dq_dk_dv_loop_seqk_parallel_kernelI23Flash_bwd_kernel_traitsILi256ELi64ELi64ELi8ELi4ELi2ELi2ELb0ELb1EN7cutlass10bfloat16_tE19Flash_kernel_traitsILi256ELi64ELi64ELi8ES3_EELb1ELb0ELb1ELb0ELb0ELb1ELb0EEEvNS_16Flash_bwd_paramsE)
        /*0710*/ 	.word	0x00000000


	//----- nvinfo : EIATTR_MIN_STACK_SIZE
	.align		4
.L_312:
        /*0714*/ 	.byte	0x04, 0x12
        /*0716*/ 	.short	(.L_314 - .L_313)
	.align		4
.L_313:
        /*0718*/ 	.word	index@(_ZN5flash44flash_bwd_dq_dk_dv_loop_seqk_parallel_kernelI23Flash_bwd_kernel_traitsILi256ELi64ELi64ELi8ELi4ELi2ELi2ELb0ELb1EN7cutlass10bfloat16_tE19Flash_kernel_traitsILi256ELi64ELi64ELi8ES3_EELb0ELb0ELb1ELb0ELb0ELb1ELb1EEEvNS_16Flash_bwd_paramsE)
        /*071c*/ 	.word	0x00000000


	//----- nvinfo : EIATTR_MIN_STACK_SIZE
	.align		4
.L_314:
        /*0720*/ 	.byte	0x04, 0x12
        /*0722*/ 	.short	(.L_316 - .L_315)
	.align		4
.L_315:
        /*0724*/ 	.word	index@(_ZN5flash44flash_bwd_dq_dk_dv_loop_seqk_parallel_kernelI23Flash_bwd_kernel_traitsILi256ELi64ELi64ELi8ELi4ELi2ELi2ELb0ELb1EN7cutlass10bfloat16_tE19Flash_kernel_traitsILi256ELi64ELi64ELi8ES3_EELb1ELb0ELb1ELb1ELb0ELb0ELb0EEEvNS_16Flash_bwd_paramsE)
        /*0728*/ 	.word	0x00000008


	//----- nvinfo : EIATTR_MIN_STACK_SIZE
	.align		4
.L_316:
        /*072c*/ 	.byte	0x04, 0x12
        /*072e*/ 	.short	(.L_318 - .L_317)
	.align		4
.L_317:
        /*0730*/ 	.word	index@(_ZN5flash44flash_bwd_dq_dk_dv_loop_seqk_parallel_kernelI23Flash_bwd_kernel_traitsILi256ELi64ELi64ELi8ELi4ELi2ELi2ELb0ELb1EN7cutlass10bfloat16_tE19Flash_kernel_traitsILi256ELi64ELi64ELi8ES3_EELb0ELb0ELb1ELb1ELb0ELb0ELb1EEEvNS_16Flash_bwd_paramsE)
        /*0734*/ 	.word	0x00000000


	//----- nvinfo : EIATTR_MIN_STACK_SIZE
	.align		4
.L_318:
        /*0738*/ 	.byte	0x04, 0x12
        /*073a*/ 	.short	(.L_320 - .L_319)
	.align		4
.L_319:
        /*073c*/ 	.word	index@(_ZN5flash25flash_bwd_dot_do_o_kernelILb0E23Flash_bwd_kernel_traitsILi256ELi64ELi64ELi8ELi4ELi2ELi2ELb0ELb1EN7cutlass10bfloat16_tE19Flash_kernel_traitsILi256ELi64ELi64ELi8ES3_EEEEvNS_16Flash_bwd_paramsE)
        /*0740*/ 	.word	0x00000000


	//----- nvinfo : EIATTR_MIN_STACK_SIZE
	.align		4
.L_320:
        /*0744*/ 	.byte	0x04, 0x12
        /*0746*/ 	.short	(.L_322 - .L_321)
	.align		4
.L_321:
        /*0748*/ 	.word	index@(_ZN5flash25flash_bwd_dot_do_o_kernelILb1E23Flash_bwd_kernel_traitsILi256ELi64ELi64ELi8ELi4ELi2ELi2ELb0ELb1EN7cutlass10bfloat16_tE19Flash_kernel_traitsILi256ELi64ELi64ELi8ES3_EEEEvNS_16Flash_bwd_paramsE)
        /*074c*/ 	.word	0x00000000


	//----- nvinfo : EIATTR_MIN_STACK_SIZE
	.align		4
.L_322:
        /*0750*/ 	.byte	0x04, 0x12
        /*0752*/ 	.short	(.L_324 - .L_323)
	.align		4
.L_323:
        /*0754*/ 	.word	index@(_ZN5flash27flash_bwd_convert_dq_kernelI23Flash_bwd_kernel_traitsILi256ELi64ELi64ELi8ELi4ELi2ELi2ELb0ELb0EN7cutlass10bfloat16_tE19Flash_kernel_traitsILi256ELi64ELi64ELi8ES3_EEEEvNS_16Flash_bwd_paramsEi)
        /*0758*/ 	.word	0x00000000


	//----- nvinfo : EIATTR_MIN_STACK_SIZE
	.align		4
.L_324:
        /*075c*/ 	.byte	0x04, 0x12
        /*075e*/ 	.short	(.L_326 - .L_325)
	.align		4
.L_325:
        /*0760*/ 	.word	index@(_ZN5flash44flash_bwd_dq_dk_dv_loop_seqk_parallel_kernelI23Flash_bwd_kernel_traitsILi256ELi64ELi64ELi8ELi4ELi2ELi2ELb0ELb0EN7cutlass10bfloat16_tE19Flash_kernel_traitsILi256ELi64ELi64ELi8ES3_EELb1ELb0ELb0ELb0ELb0ELb0ELb0EEEvNS_16Flash_bwd_paramsE)
        /*0764*/ 	.word	0x00000078


	//----- nvinfo : EIATTR_MIN_STACK_SIZE
	.align		4
.L_326:
        /*0768*/ 	.byte	0x04, 0x12
        /*076a*/ 	.short	(.L_328 - .L_327)
	.align		4
.L_327:
        /*076c*/ 	.word	index@(_ZN5flash44flash_bwd_dq_dk_dv_loop_seqk_parallel_kernelI23Flash_bwd_kernel_traitsILi256ELi64ELi64ELi8ELi4ELi2ELi2ELb0ELb0EN7cutlass10bfloat16_tE19Flash_kernel_traitsILi256ELi64ELi64ELi8ES3_EELb0ELb0ELb0ELb0ELb0ELb0ELb1EEEvNS_16Flash_bwd_paramsE)
        /*0770*/ 	.word	0x00000010


	//----- nvinfo : EIATTR_MIN_STACK_SIZE
	.align		4
.L_328:
        /*0774*/ 	.byte	0x04, 0x12
        /*0776*/ 	.short	(.L_330 - .L_329)
	.align		4
.L_329:
        /*0778*/ 	.word	index@(_ZN5flash44flash_bwd_dq_dk_dv_loop_seqk_parallel_kernelI23Flash_bwd_kernel_traitsILi256ELi64ELi64ELi8ELi4ELi2ELi2ELb0ELb0EN7cutlass10bfloat16_tE19Flash_kernel_traitsILi256ELi64ELi64ELi8ES3_EELb1ELb0ELb1ELb0ELb0ELb0ELb0EEEvNS_16Flash_bwd_paramsE)
        /*077c*/ 	.word	0x00000070


	//----- nvinfo : EIATTR_MIN_STACK_SIZE
	.align		4
.L_330:
        /*0780*/ 	.byte	0x04, 0x12
        /*0782*/ 	.short	(.L_332 - .L_331)
	.align		4
.L_331:
        /*0784*/ 	.word	index@(_ZN5flash44flash_bwd_dq_dk_dv_loop_seqk_parallel_kernelI23Flash_bwd_kernel_traitsILi256ELi64ELi64ELi8ELi4ELi2ELi2ELb0ELb0EN7cutlass10bfloat16_tE19Flash_kernel_traitsILi256ELi64ELi64ELi8ES3_EELb0ELb0ELb1ELb0ELb0ELb0ELb1EEEvNS_16Flash_bwd_paramsE)
        /*0788*/ 	.word	0x00000070


	//----- nvinfo : EIATTR_MIN_STACK_SIZE
	.align		4
.L_332:
        /*078c*/ 	.byte	0x04, 0x12
        /*078e*/ 	.short	(.L_334 - .L_333)
	.align		4
.L_333:
        /*0790*/ 	.word	index@(_ZN5flash44flash_bwd_dq_dk_dv_loop_seqk_parallel_kernelI23Flash_bwd_kernel_traitsILi256ELi64ELi64ELi8ELi4ELi2ELi2ELb0ELb0EN7cutlass10bfloat16_tE19Flash_kernel_traitsILi256ELi64ELi64ELi8ES3_EELb1ELb0ELb0ELb0ELb0ELb1ELb0EEEvNS_16Flash_bwd_paramsE)
        /*0794*/ 	.word	0x00000000


	//----- nvinfo : EIATTR_MIN_STACK_SIZE
	.align		4
.L_334:
        /*0798*/ 	.byte	0x04, 0x12
        /*079a*/ 	.short	(.L_336 - .L_335)
	.align		4
.L_335:
        /*079c*/ 	.word	index@(_ZN5flash44flash_bwd_dq_dk_dv_loop_seqk_parallel_kernelI23Flash_bwd_kernel_traitsILi256ELi64ELi64ELi8ELi4ELi2ELi2ELb0ELb0EN7cutlass10bfloat16_tE19Flash_kernel_traitsILi256ELi64ELi64ELi8ES3_EELb0ELb0ELb0ELb0ELb0ELb1ELb1EEEvNS_16Flash_bwd_paramsE)
        /*07a0*/ 	.word	0x00000010


	//----- nvinfo : EIATTR_MIN_STACK_SIZE
	.align		4
.L_336:
        /*07a4*/ 	.byte	0x04, 0x12
        /*07a6*/ 	.short	(.L_338 - .L_337)
	.align		4
.L_337:
        /*07a8*/ 	.word	index@(_ZN5flash44flash_bwd_dq_dk_dv_loop_seqk_parallel_kernelI23Flash_bwd_kernel_traitsILi256ELi64ELi64ELi8ELi4ELi2ELi2ELb0ELb0EN7cutlass10bfloat16_tE19Flash_kernel_traitsILi256ELi64ELi64ELi8ES3_EELb1ELb0ELb0ELb1ELb0ELb0ELb0EEEvNS_16Flash_bwd_paramsE)
        /*07ac*/ 	.word	0x00000078


	//----- nvinfo : EIATTR_MIN_STACK_SIZE
	.align		4
.L_338:
        /*07b0*/ 	.byte	0x04, 0x12
        /*07b2*/ 	.short	(.L_340 - .L_339)
	.align		4
.L_339:
        /*07b4*/ 	.word	index@(_ZN5flash44flash_bwd_dq_dk_dv_loop_seqk_parallel_kernelI23Flash_bwd_kernel_traitsILi256ELi64ELi64ELi8ELi4ELi2ELi2ELb0ELb0EN7cutlass10bfloat16_tE19Flash_kernel_traitsILi256ELi64ELi64ELi8ES3_EELb0ELb0ELb0ELb1ELb0ELb0ELb1EEEvNS_16Flash_bwd_paramsE)
        /*07b8*/ 	.word	0x00000008


	//----- nvinfo : EIATTR_MIN_STACK_SIZE
	.align		4
.L_340:
        /*07bc*/ 	.byte	0x04, 0x12
        /*07be*/ 	.short	(.L_342 - .L_341)
	.align		4
.L_341:
        /*07c0*/ 	.word	index@(_ZN5flash44flash_bwd_dq_dk_dv_loop_seqk_parallel_kernelI23Flash_bwd_kernel_traitsILi256ELi64ELi64ELi8ELi4ELi2ELi2ELb0ELb0EN7cutlass10bfloat16_tE19Flash_kernel_traitsILi256ELi64ELi64ELi8ES3_EELb1ELb0ELb1ELb0ELb0ELb1ELb0EEEvNS_16Flash_bwd_paramsE)
        /*07c4*/ 	.word	0x00000000


	//----- nvinfo : EIATTR_MIN_STACK_SIZE
	.align		4
.L_342:
        /*07c8*/ 	.byte	0x04, 0x12
        /*07ca*/ 	.short	(.L_344 - .L_343)
	.align		4
.L_343:
        /*07cc*/ 	.word	index@(_ZN5flash44flash_bwd_dq_dk_dv_loop_seqk_parallel_kernelI23Flash_bwd_kernel_traitsILi256ELi64ELi64ELi8ELi4ELi2ELi2ELb0ELb0EN7cutlass10bfloat16_tE19Flash_kernel_traitsILi256ELi64ELi64ELi8ES3_EELb0ELb0ELb1ELb0ELb0ELb1ELb1EEEvNS_16Flash_bwd_paramsE)
        /*07d0*/ 	.word	0x00000008


	//----- nvinfo : EIATTR_MIN_STACK_SIZE
	.align		4
.L_344:
        /*07d4*/ 	.byte	0x04, 0x12
        /*07d6*/ 	.short	(.L_346 - .L_345)
	.align		4
.L_345:
        /*07d8*/ 	.word	index@(_ZN5flash44flash_bwd_dq_dk_dv_loop_seqk_parallel_kernelI23Flash_bwd_kernel_traitsILi256ELi64ELi64ELi8ELi4ELi2ELi2ELb0ELb0EN7cutlass10bfloat16_tE19Flash_kernel_traitsILi256ELi64ELi64ELi8ES3_EELb1ELb0ELb1ELb1ELb0ELb0ELb0EEEvNS_16Flash_bwd_paramsE)
        /*07dc*/ 	.word	0x00000008


	//----- nvinfo : EIATTR_MIN_STACK_SIZE
	.align		4
.L_346:
        /*07e0*/ 	.byte	0x04, 0x12
        /*07e2*/ 	.short	(.L_348 - .L_347)
	.align		4
.L_347:
        /*07e4*/ 	.word	index@(_ZN5flash44flash_bwd_dq_dk_dv_loop_seqk_parallel_kernelI23Flash_bwd_kernel_traitsILi256ELi64ELi64ELi8ELi4ELi2ELi2ELb0ELb0EN7cutlass10bfloat16_tE19Flash_kernel_traitsILi256ELi64ELi64ELi8ES3_EELb0ELb0ELb1ELb1ELb0ELb0ELb1EEEvNS_16Flash_bwd_paramsE)
        /*07e8*/ 	.word	0x00000070


	//----- nvinfo : EIATTR_MIN_STACK_SIZE
	.align		4
.L_348:
        /*07ec*/ 	.byte	0x04, 0x12
        /*07ee*/ 	.short	(.L_350 - .L_349)
	.align		4
.L_349:
        /*07f0*/ 	.word	index@(_ZN5flash25flash_bwd_dot_do_o_kernelILb0E23Flash_bwd_kernel_traitsILi256ELi64ELi64ELi8ELi4ELi2ELi2ELb0ELb0EN7cutlass10bfloat16_tE19Flash_kernel_traitsILi256ELi64ELi64ELi8ES3_EEEEvNS_16Flash_bwd_paramsE)
        /*07f4*/ 	.word	0x00000000


	//----- nvinfo : EIATTR_MIN_STACK_SIZE
	.align		4
.L_350:
        /*07f8*/ 	.byte	0x04, 0x12
        /*07fa*/ 	.short	(.L_352 - .L_351)
	.align		4
.L_351:
        /*07fc*/ 	.word	index@(_ZN5flash25flash_bwd_dot_do_o_kernelILb1E23Flash_bwd_kernel_traitsILi256ELi64ELi64ELi8ELi4ELi2ELi2ELb0ELb0EN7cutlass10bfloat16_tE19Flash_kernel_traitsILi256ELi64ELi64ELi8ES3_EEEEvNS_16Flash_bwd_paramsE)
        /*0800*/ 	.word	0x00000000
.L_352:


//--------------------- .nv.compat                --------------------------
	.section	.nv.compat,"",@"SHT_CUDA_COMPAT_INFO"
	.align	4
        /*0000*/ 	.byte	0x02, 0x09, 0x01, 0x00, 0x02, 0x02, 0x01, 0x00, 0x02, 0x05, 0x05, 0x00, 0x03, 0x07, 0x01, 0x01
        /*0010*/ 	.byte	0x02, 0x03, 0x00, 0x00, 0x02, 0x06, 0x01, 0x00, 0x04, 0x0b, 0x08, 0x00, 0x00, 0x00, 0x00, 0x00
        /*0020*/ 	.byte	0x00, 0x00, 0x00, 0x00


//--------------------- .nv.info._ZN5flash27flash_bwd_convert_dq_kernelI23Flash_bwd_kernel_traitsILi256ELi64ELi32ELi8ELi4ELi1ELi2ELb1ELb1EN7cutlass10bfloat16_tE19Flash_kernel_traitsILi256ELi64ELi32ELi8ES3_EEEEvNS_16Flash_bwd_paramsEi --------------------------
	.section	.nv.info._ZN5flash27flash_bwd_convert_dq_kernelI23Flash_bwd_kernel_traitsILi256ELi64ELi32ELi8ELi4ELi1ELi2ELb1ELb1EN7cutlass10bfloat16_tE19Flash_kernel_traitsILi256ELi64ELi32ELi8ES3_EEEEvNS_16Flash_bwd_paramsEi,"",@"SHT_CUDA_INFO"
	.sectionflags	@""
	.align	4


	//----- nvinfo : EIATTR_CUDA_API_VERSION
	.align		4
        /*0000*/ 	.byte	0x04, 0x37
        /*0002*/ 	.short	(.L_354 - .L_353)
.L_353:
        /*0004*/ 	.word	0x00000082


	//----- nvinfo : EIATTR_KPARAM_INFO
	.align		4
.L_354:
        /*0008*/ 	.byte	0x04, 0x17
        /*000a*/ 	.short	(.L_356 - .L_355)
.L_355:
        /*000c*/ 	.word	0x00000000
        /*0010*/ 	.short	0x0001
        /*0012*/ 	.short	0x0280
        /*0014*/ 	.byte	0x00, 0xf0, 0x11, 0x00


	//----- nvinfo : EIATTR_KPARAM_INFO
	.align		4
.L_356:
        /*0018*/ 	.byte	0x04, 0x17
        /*001a*/ 	.short	(.L_358 - .L_357)
.L_357:
        /*001c*/ 	.word	0x00000000
        /*0020*/ 	.short	0x0000
        /*0022*/ 	.short	0x0000
        /*0024*/ 	.byte	0x00, 0xf0, 0x01, 0x0a


	//----- nvinfo : EIATTR_SPARSE_MMA_MASK
	.align		4
.L_358:
        /*0028*/ 	.byte	0x03, 0x50
        /*002a*/ 	.short	0x0000


	//----- nvinfo : EIATTR_MAXREG_COUNT
	.align		4
        /*002c*/ 	.byte	0x03, 0x1b
        /*002e*/ 	.short	0x00ff


	//----- nvinfo : EIATTR_NUM_BARRIERS
	.align		4
        /*0030*/ 	.byte	0x02, 0x4c
        /*0032*/ 	.byte	0x01
	.zero		1


	//----- nvinfo : EIATTR_MERCURY_ISA_VERSION
	.align		4
        /*0034*/ 	.byte	0x03, 0x5f
        /*0036*/ 	.short	0x0101


	//----- nvinfo : EIATTR_EXIT_INSTR_OFFSETS
	.align		4
        /*0038*/ 	.byte	0x04, 0x1c
        /*003a*/ 	.short	(.L_360 - .L_359)


	//   ....[0]....
.L_359:
        /*003c*/ 	.word	0x00000100


	//   ....[1]....
        /*0040*/ 	.word	0x000020f0


	//   ....[2]....
        /*0044*/ 	.word	0x00002230


	//   ....[3]....
        /*0048*/ 	.word	0x00002250


	//----- nvinfo : EIATTR_CRS_STACK_SIZE
	.align		4
.L_360:
        /*004c*/ 	.byte	0x04, 0x1e
        /*004e*/ 	.short	(.L_362 - .L_361)
.L_361:
        /*0050*/ 	.word	0x00000000


	//----- nvinfo : EIATTR_CBANK_PARAM_SIZE
	.align		4
.L_362:
        /*0054*/ 	.byte	0x03, 0x19
        /*0056*/ 	.short	0x0284


	//----- nvinfo : EIATTR_PARAM_CBANK
	.align		4
        /*0058*/ 	.byte	0x04, 0x0a
        /*005a*/ 	.short	(.L_364 - .L_363)
	.align		4
.L_363:
        /*005c*/ 	.word	index@(.nv.constant0._ZN5flash27flash_bwd_convert_dq_kernelI23Flash_bwd_kernel_traitsILi256ELi64ELi32ELi8ELi4ELi1ELi2ELb1ELb1EN7cutlass10bfloat16_tE19Flash_kernel_traitsILi256ELi64ELi32ELi8ES3_EEEEvNS_16Flash_bwd_paramsEi)
        /*0060*/ 	.short	0x0210
        /*0062*/ 	.short	0x0284


	//----- nvinfo : EIATTR_SW_WAR
	.align		4
.L_364:
        /*0064*/ 	.byte	0x04, 0x36
        /*0066*/ 	.short	(.L_366 - .L_365)
.L_365:
        /*0068*/ 	.word	0x00000008
.L_366:


//--------------------- .nv.info._ZN5flash44flash_bwd_dq_dk_dv_loop_seqk_parallel_kernelI23Flash_bwd_kernel_traitsILi256ELi64ELi32ELi8ELi4ELi1ELi2ELb1ELb1EN7cutlass10bfloat16_tE19Flash_kernel_traitsILi256ELi64ELi32ELi8ES3_EELb0ELb0ELb0ELb0ELb0ELb0ELb0EEEvNS_16Flash_bwd_paramsE --------------------------
	.section	.nv.info._ZN5flash44flash_bwd_dq_dk_dv_loop_seqk_parallel_kernelI23Flash_bwd_kernel_traitsILi256ELi64ELi32ELi8ELi4ELi1ELi2ELb1ELb1EN7cutlass10bfloat16_tE19Flash_kernel_traitsILi256ELi64ELi32ELi8ES3_EELb0ELb0ELb0ELb0ELb0ELb0ELb0EEEvNS_16Flash_bwd_paramsE,"",@"SHT_CUDA_INFO"
	.sectionflags	@""
	.align	4


	//----- nvinfo : EIATTR_CUDA_API_VERSION
	.align		4
        /*0000*/ 	.byte	0x04, 0x37
        /*0002*/ 	.short	(.L_368 - .L_367)
.L_367:
        /*0004*/ 	.word	0x00000082


	//----- nvinfo : EIATTR_KPARAM_INFO
	.align		4
.L_368:
        /*0008*/ 	.byte	0x04, 0x17
        /*000a*/ 	.short	(.L_370 - .L_369)
.L_369:
        /*000c*/ 	.word	0x00000000
        /*0010*/ 	.short	0x0000
        /*0012*/ 	.short	0x0000
        /*0014*/ 	.byte	0x00, 0xf0, 0x01, 0x0a


	//----- nvinfo : EIATTR_SPARSE_MMA_MASK
	.align		4
.L_370:
        /*0018*/ 	.byte	0x03, 0x50
        /*001a*/ 	.short	0x0000


	//----- nvinfo : EIATTR_MAXREG_COUNT
	.align		4
        /*001c*/ 	.byte	0x03, 0x1b
        /*001e*/ 	.short	0x00ff


	//----- nvinfo : EIATTR_NUM_BARRIERS
	.align		4
        /*0020*/ 	.byte	0x02, 0x4c
        /*0022*/ 	.byte	0x01
	.zero		1


	//----- nvinfo : EIATTR_ANNOTATIONS
	.align		4
        /*0024*/ 	.byte	0x04, 0x55
        /*0026*/ 	.short	(.L_372 - .L_371)


	//   ....[0]....
.L_371:
        /*0028*/ 	.word	0x00000001
        /*002c*/ 	.byte	0x80, 0x05, 0x00, 0x00, 0x01, 0x00, 0x00, 0x00, 0x00, 0x0a, 0x00, 0x00, 0x01, 0x00, 0x00, 0x00
        /*003c*/ 	.byte	0x50, 0x1c, 0x00, 0x00, 0x01, 0x00, 0x00, 0x00, 0xd0, 0x1d, 0x00, 0x00, 0x01, 0x00, 0x00, 0x00
        /*004c*/ 	.byte	0x00, 0x37, 0x00, 0x00, 0x01, 0x00, 0x00, 0x00, 0x30, 0x37, 0x00, 0x00


	//----- nvinfo : EIATTR_MERCURY_ISA_VERSION
	.align		4
.L_372:
        /*0058*/ 	.byte	0x03, 0x5f
        /*005a*/ 	.short	0x0101


	//----- nvinfo : EIATTR_EXIT_INSTR_OFFSETS
	.align		4
        /*005c*/ 	.byte	0x04, 0x1c
        /*005e*/ 	.short	(.L_374 - .L_373)


	//   ....[0]....
.L_373:
        /*0060*/ 	.word	0x000000a0


	//   ....[1]....
        /*0064*/ 	.word	0x00007c20


	//----- nvinfo : EIATTR_CRS_STACK_SIZE
	.align		4
.L_374:
        /*0068*/ 	.byte	0x04, 0x1e
        /*006a*/ 	.short	(.L_376 - .L_375)
.L_375:
        /*006c*/ 	.word	0x00000000


	//----- nvinfo : EIATTR_CBANK_PARAM_SIZE
	.align		4
.L_376:
        /*0070*/ 	.byte	0x03, 0x19
        /*0072*/ 	.short	0x0280


	//----- nvinfo : EIATTR_PARAM_CBANK
	.align		4
        /*0074*/ 	.byte	0x04, 0x0a
        /*0076*/ 	.short	(.L_378 - .L_377)
	.align		4
.L_377:
        /*0078*/ 	.word	index@(.nv.constant0._ZN5flash44flash_bwd_dq_dk_dv_loop_seqk_parallel_kernelI23Flash_bwd_kernel_traitsILi256ELi64ELi32ELi8ELi4ELi1ELi2ELb1ELb1EN7cutlass10bfloat16_tE19Flash_kernel_traitsILi256ELi64ELi32ELi8ES3_EELb0ELb0ELb0ELb0ELb0ELb0ELb0EEEvNS_16Flash_bwd_paramsE)
        /*007c*/ 	.short	0x0210
        /*007e*/ 	.short	0x0280


	//----- nvinfo : EIATTR_SW_WAR
	.align		4
.L_378:
        /*0080*/ 	.byte	0x04, 0x36
        /*0082*/ 	.short	(.L_380 - .L_379)
.L_379:
        /*0084*/ 	.word	0x00000008
.L_380:


//--------------------- .nv.info._ZN5flash44flash_bwd_dq_dk_dv_loop_seqk_parallel_kernelI23Flash_bwd_kernel_traitsILi256ELi64ELi32ELi8ELi4ELi1ELi2ELb1ELb1EN7cutlass10bfloat16_tE19Flash_kernel_traitsILi256ELi64ELi32ELi8ES3_EELb0ELb0ELb0ELb0ELb0ELb0ELb1EEEvNS_16Flash_bwd_paramsE --------------------------
	.section	.nv.info._ZN5flash44flash_bwd_dq_dk_dv_loop_seqk_parallel_kernelI23Flash_bwd_kernel_traitsILi256ELi64ELi32ELi8ELi4ELi1ELi2ELb1ELb1EN7cutlass10bfloat16_tE19Flash_kernel_traitsILi256ELi64ELi32ELi8ES3_EELb0ELb0ELb0ELb0ELb0ELb0ELb1EEEvNS_16Flash_bwd_paramsE,"",@"SHT_CUDA_INFO"
	.sectionflags	@""
	.align	4


	//----- nvinfo : EIATTR_CUDA_API_VERSION
	.align		4
        /*0000*/ 	.byte	0x04, 0x37
        /*0002*/ 	.short	(.L_382 - .L_381)
.L_381:
        /*0004*/ 	.word	0x00000082


	//----- nvinfo : EIATTR_KPARAM_INFO
	.align		4
.L_382:
        /*0008*/ 	.byte	0x04, 0x17
        /*000a*/ 	.short	(.L_384 - .L_383)
.L_383:
        /*000c*/ 	.word	0x00000000
        /*0010*/ 	.short	0x0000
        /*0012*/ 	.short	0x0000
        /*0014*/ 	.byte	0x00, 0xf0, 0x01, 0x0a


	//----- nvinfo : EIATTR_SPARSE_MMA_MASK
	.align		4
.L_384:
        /*0018*/ 	.byte	0x03, 0x50
        /*001a*/ 	.short	0x0000


	//----- nvinfo : EIATTR_MAXREG_COUNT
	.align		4
        /*001c*/ 	.byte	0x03, 0x1b
        /*001e*/ 	.short	0x00ff


	//----- nvinfo : EIATTR_NUM_BARRIERS
	.align		4
        /*0020*/ 	.byte	0x02, 0x4c
        /*0022*/ 	.byte	0x01
	.zero		1


	//----- nvinfo : EIATTR_ANNOTATIONS
	.align		4
        /*0024*/ 	.byte	0x04, 0x55
        /*0026*/ 	.short	(.L_386 - .L_385)


	//   ....[0]....
.L_385:
        /*0028*/ 	.word	0x00000001
        /*002c*/ 	.byte	0x80, 0x05, 0x00, 0x00, 0x01, 0x00, 0x00, 0x00, 0x00, 0x0a, 0x00, 0x00, 0x01, 0x00, 0x00, 0x00
        /*003c*/ 	.byte	0xc0, 0x1d, 0x00, 0x00, 0x01, 0x00, 0x00, 0x00, 0xe0, 0x36, 0x00, 0x00


	//----- nvinfo : EIATTR_MERCURY_ISA_VERSION
	.align		4
.L_386:
        /*0048*/ 	.byte	0x03, 0x5f
        /*004a*/ 	.short	0x0101


	//----- nvinfo : EIATTR_EXIT_INSTR_OFFSETS
	.align		4
        /*004c*/ 	.byte	0x04, 0x1c
        /*004e*/ 	.short	(.L_388 - .L_387)


	//   ....[0]....
.L_387:
        /*0050*/ 	.word	0x000000a0


	//   ....[1]....
        /*0054*/ 	.word	0x00007f00


	//----- nvinfo : EIATTR_CRS_STACK_SIZE
	.align		4
.L_388:
        /*0058*/ 	.byte	0x04, 0x1e
        /*005a*/ 	.short	(.L_390 - .L_389)
.L_389:
        /*005c*/ 	.word	0x00000000


	//----- nvinfo : EIATTR_CBANK_PARAM_SIZE
	.align		4
.L_390:
        /*0060*/ 	.byte	0x03, 0x19
        /*0062*/ 	.short	0x0280


	//----- nvinfo : EIATTR_PARAM_CBANK
	.align		4
        /*0064*/ 	.byte	0x04, 0x0a
        /*0066*/ 	.short	(.L_392 - .L_391)
	.align		4
.L_391:
        /*0068*/ 	.word	index@(.nv.constant0._ZN5flash44flash_bwd_dq_dk_dv_loop_seqk_parallel_kernelI23Flash_bwd_kernel_traitsILi256ELi64ELi32ELi8ELi4ELi1ELi2ELb1ELb1EN7cutlass10bfloat16_tE19Flash_kernel_traitsILi256ELi64ELi32ELi8ES3_EELb0ELb0ELb0ELb0ELb0ELb0ELb1EEEvNS_16Flash_bwd_paramsE)
        /*006c*/ 	.short	0x0210
        /*006e*/ 	.short	0x0280


	//----- nvinfo : EIATTR_SW_WAR
	.align		4
.L_392:
        /*0070*/ 	.byte	0x04, 0x36
        /*0072*/ 	.short	(.L_394 - .L_393)
.L_393:
        /*0074*/ 	.word	0x00000008
.L_394:


//--------------------- .nv.info._ZN5flash44flash_bwd_dq_dk_dv_loop_seqk_parallel_kernelI23Flash_bwd_kernel_traitsILi256ELi64ELi32ELi8ELi4ELi1ELi2ELb1ELb1EN7cutlass10bfloat16_tE19Flash_kernel_traitsILi256ELi64ELi32ELi8ES3_EELb0ELb0ELb1ELb0ELb0ELb0ELb0EEEvNS_16Flash_bwd_paramsE --------------------------
	.section	.nv.info._ZN5flash44flash_bwd_dq_dk_dv_loop_seqk_parallel_kernelI23Flash_bwd_kernel_traitsILi256ELi64ELi32ELi8ELi4ELi1ELi2ELb1ELb1EN7cutlass10bfloat16_tE19Flash_kernel_traitsILi256ELi64ELi32ELi8ES3_EELb0ELb0ELb1ELb0ELb0ELb0ELb0EEEvNS_16Flash_bwd_paramsE,"",@"SHT_CUDA_INFO"
	.sectionflags	@""
	.align	4


	//----- nvinfo : EIATTR_CUDA_API_VERSION
	.align		4
        /*0000*/ 	.byte	0x04, 0x37
        /*0002*/ 	.short	(.L_396 - .L_395)
.L_395:
        /*0004*/ 	.word	0x00000082


	//----- nvinfo : EIATTR_KPARAM_INFO
	.align		4
.L_396:
        /*0008*/ 	.byte	0x04, 0x17
        /*000a*/ 	.short	(.L_398 - .L_397)
.L_397:
        /*000c*/ 	.word	0x00000000
        /*0010*/ 	.short	0x0000
        /*0012*/ 	.short	0x0000
        /*0014*/ 	.byte	0x00, 0xf0, 0x01, 0x0a


	//----- nvinfo : EIATTR_SPARSE_MMA_MASK
	.align		4
.L_398:
        /*0018*/ 	.byte	0x03, 0x50
        /*001a*/ 	.short	0x0000


	//----- nvinfo : EIATTR_MAXREG_COUNT
	.align		4
        /*001c*/ 	.byte	0x03, 0x1b
        /*001e*/ 	.short	0x00ff


	//----- nvinfo : EIATTR_NUM_BARRIERS
	.align		4
        /*0020*/ 	.byte	0x02, 0x4c
        /*0022*/ 	.byte	0x01
	.zero		1


	//----- nvinfo : EIATTR_MERCURY_ISA_VERSION
	.align		4
        /*0024*/ 	.byte	0x03, 0x5f
        /*0026*/ 	.short	0x0101


	//----- nvinfo : EIATTR_EXIT_INSTR_OFFSETS
	.align		4
        /*0028*/ 	.byte	0x04, 0x1c
        /*002a*/ 	.short	(.L_400 - .L_399)


	//   ....[0]....
.L_399:
        /*002c*/ 	.word	0x000000a0


	//   ....[1]....
        /*0030*/ 	.word	0x00007de0


	//----- nvinfo : EIATTR_CRS_STACK_SIZE
	.align		4
.L_400:
        /*0034*/ 	.byte	0x04, 0x1e
        /*0036*/ 	.short	(.L_402 - .L_401)
.L_401:
        /*0038*/ 	.word	0x00000000


	//----- nvinfo : EIATTR_CBANK_PARAM_SIZE
	.align		4
.L_402:
        /*003c*/ 	.byte	0x03, 0x19
        /*003e*/ 	.short	0x0280


	//----- nvinfo : EIATTR_PARAM_CBANK
	.align		4
        /*0040*/ 	.byte	0x04, 0x0a
        /*0042*/ 	.short	(.L_404 - .L_403)
	.align		4
.L_403:
        /*0044*/ 	.word	index@(.nv.constant0._ZN5flash44flash_bwd_dq_dk_dv_loop_seqk_parallel_kernelI23Flash_bwd_kernel_traitsILi256ELi64ELi32ELi8ELi4ELi1ELi2ELb1ELb1EN7cutlass10bfloat16_tE19Flash_kernel_traitsILi256ELi64ELi32ELi8ES3_EELb0ELb0ELb1ELb0ELb0ELb0ELb0EEEvNS_16Flash_bwd_paramsE)
        /*0048*/ 	.short	0x0210
        /*004a*/ 	.short	0x0280


	//----- nvinfo : EIATTR_SW_WAR
	.align		4
.L_404:
        /*004c*/ 	.byte	0x04, 0x36
        /*004e*/ 	.short	(.L_406 - .L_405)
.L_405:
        /*0050*/ 	.word	0x00000008
.L_406:


//--------------------- .nv.info._ZN5flash44flash_bwd_dq_dk_dv_loop_seqk_parallel_kernelI23Flash_bwd_kernel_traitsILi256ELi64ELi32ELi8ELi4ELi1ELi2ELb1ELb1EN7cutlass10bfloat16_tE19Flash_kernel_traitsILi256ELi64ELi32ELi8ES3_EELb0ELb0ELb1ELb0ELb0ELb0ELb1EEEvNS_16Flash_bwd_paramsE --------------------------
	.section	.nv.info._ZN5flash44flash_bwd_dq_dk_dv_loop_seqk_parallel_kernelI23Flash_bwd_kernel_traitsILi256ELi64ELi32ELi8ELi4ELi1ELi2ELb1ELb1EN7cutlass10bfloat16_tE19Flash_kernel_traitsILi256ELi64ELi32ELi8ES3_EELb0ELb0ELb1ELb0ELb0ELb0ELb1EEEvNS_16Flash_bwd_paramsE,"",@"SHT_CUDA_INFO"
	.sectionflags	@""
	.align	4


	//----- nvinfo : EIATTR_CUDA_API_VERSION
	.align		4
        /*0000*/ 	.byte	0x04, 0x37
        /*0002*/ 	.short	(.L_408 - .L_407)
.L_407:
        /*0004*/ 	.word	0x00000082


	//----- nvinfo : EIATTR_KPARAM_INFO
	.align		4
.L_408:
        /*0008*/ 	.byte	0x04, 0x17
        /*000a*/ 	.short	(.L_410 - .L_409)
.L_409:
        /*000c*/ 	.word	0x00000000
        /*0010*/ 	.short	0x0000
        /*0012*/ 	.short	0x0000
        /*0014*/ 	.byte	0x00, 0xf0, 0x01, 0x0a


	//----- nvinfo : EIATTR_SPARSE_MMA_MASK
	.align		4
.L_410:
        /*0018*/ 	.byte	0x03, 0x50
        /*001a*/ 	.short	0x0000


	//----- nvinfo : EIATTR_MAXREG_COUNT
	.align		4
        /*001c*/ 	.byte	0x03, 0x1b
        /*001e*/ 	.short	0x00ff


	//----- nvinfo : EIATTR_NUM_BARRIERS
	.align		4
        /*0020*/ 	.byte	0x02, 0x4c
        /*0022*/ 	.byte	0x01
	.zero		1


	//----- nvinfo : EIATTR_MERCURY_ISA_VERSION
	.align		4
        /*0024*/ 	.byte	0x03, 0x5f
        /*0026*/ 	.short	0x0101


	//----- nvinfo : EIATTR_EXIT_INSTR_OFFSETS
	.align		4
        /*0028*/ 	.byte	0x04, 0x1c
        /*002a*/ 	.short	(.L_412 - .L_411)


	//   ....[0]....
.L_411:
        /*002c*/ 	.word	0x000000a0


	//   ....[1]....
        /*0030*/ 	.word	0x000080d0


	//----- nvinfo : EIATTR_CRS_STACK_SIZE
	.align		4
.L_412:
        /*0034*/ 	.byte	0x04, 0x1e
        /*0036*/ 	.short	(.L_414 - .L_413)
.L_413:
        /*0038*/ 	.word	0x00000000


	//----- nvinfo : EIATTR_CBANK_PARAM_SIZE
	.align		4
.L_414:
        /*003c*/ 	.byte	0x03, 0x19
        /*003e*/ 	.short	0x0280


	//----- nvinfo : EIATTR_PARAM_CBANK
	.align		4
        /*0040*/ 	.byte	0x04, 0x0a
        /*0042*/ 	.short	(.L_416 - .L_415)
	.align		4
.L_415:
        /*0044*/ 	.word	index@(.nv.constant0._ZN5flash44flash_bwd_dq_dk_dv_loop_seqk_parallel_kernelI23Flash_bwd_kernel_traitsILi256ELi64ELi32ELi8ELi4ELi1ELi2ELb1ELb1EN7cutlass10bfloat16_tE19Flash_kernel_traitsILi256ELi64ELi32ELi8ES3_EELb0ELb0ELb1ELb0ELb0ELb0ELb1EEEvNS_16Flash_bwd_paramsE)
        /*0048*/ 	.short	0x0210
        /*004a*/ 	.short	0x0280


	//----- nvinfo : EIATTR_SW_WAR
	.align		4
.L_416:
        /*004c*/ 	.byte	0x04, 0x36
        /*004e*/ 	.short	(.L_418 - .L_417)
.L_417:
        /*0050*/ 	.word	0x00000008
.L_418:


//--------------------- .nv.info._ZN5flash44flash_bwd_dq_dk_dv_loop_seqk_parallel_kernelI23Flash_bwd_kernel_traitsILi256ELi64ELi32ELi8ELi4ELi1ELi2ELb1ELb1EN7cutlass10bfloat16_tE19Flash_kernel_traitsILi256ELi64ELi32ELi8ES3_EELb0ELb0ELb0ELb0ELb0ELb1ELb0EEEvNS_16Flash_bwd_paramsE --------------------------
	.section	.nv.info._ZN5flash44flash_bwd_dq_dk_dv_loop_seqk_parallel_kernelI23Flash_bwd_kernel_traitsILi256ELi64ELi32ELi8ELi4ELi1ELi2ELb1ELb1EN7cutlass10bfloat16_tE19Flash_kernel_traitsILi256ELi64ELi32ELi8ES3_EELb0ELb0ELb0ELb0ELb0ELb1ELb0EEEvNS_16Flash_bwd_paramsE,"",@"SHT_CUDA_INFO"
	.sectionflags	@""
	.align	4


	//----- nvinfo : EIATTR_CUDA_API_VERSION
	.align		4
        /*0000*/ 	.byte	0x04, 0x37
        /*0002*/ 	.short	(.L_420 - .L_419)
.L_419:
        /*0004*/ 	.word	0x00000082


	//----- nvinfo : EIATTR_KPARAM_INFO
	.align		4
.L_420:
        /*0008*/ 	.byte	0x04, 0x17
        /*000a*/ 	.short	(.L_422 - .L_421)
.L_421:
        /*000c*/ 	.word	0x00000000
        /*0010*/ 	.short	0x0000
        /*0012*/ 	.short	0x0000
        /*0014*/ 	.byte	0x00, 0xf0, 0x01, 0x0a


	//----- nvinfo : EIATTR_SPARSE_MMA_MASK
	.align		4
.L_422:
        /*0018*/ 	.byte	0x03, 0x50
        /*001a*/ 	.short	0x0000


	//----- nvinfo : EIATTR_MAXREG_COUNT
	.align		4
        /*001c*/ 	.byte	0x03, 0x1b
        /*001e*/ 	.short	0x00ff


	//----- nvinfo : EIATTR_NUM_BARRIERS
	.align		4
        /*0020*/ 	.byte	0x02, 0x4c
        /*0022*/ 	.byte	0x01
	.zero		1


	//----- nvinfo : EIATTR_ANNOTATIONS
	.align		4
        /*0024*/ 	.byte	0x04, 0x55
        /*0026*/ 	.short	(.L_424 - .L_423)


	//   ....[0]....
.L_423:
        /*0028*/ 	.word	0x00000001
        /*002c*/ 	.byte	0xc0, 0x05, 0x00, 0x00, 0x01, 0x00, 0x00, 0x00, 0x00, 0x09, 0x00, 0x00, 0x01, 0x00, 0x00, 0x00
        /*003c*/ 	.byte	0x40, 0x20, 0x00, 0x00, 0x01, 0x00, 0x00, 0x00, 0xf0, 0x2a, 0x00, 0x00


	//----- nvinfo : EIATTR_MERCURY_ISA_VERSION
	.align		4
.L_424:
        /*0048*/ 	.byte	0x03, 0x5f
        /*004a*/ 	.short	0x0101


	//----- nvinfo : EIATTR_EXIT_INSTR_OFFSETS
	.align		4
        /*004c*/ 	.byte	0x04, 0x1c
        /*004e*/ 	.short	(.L_426 - .L_425)


	//   ....[0]....
.L_425:
        /*0050*/ 	.word	0x000000a0


	//   ....[1]....
        /*0054*/ 	.word	0x00006630


	//----- nvinfo : EIATTR_CRS_STACK_SIZE
	.align		4
.L_426:
        /*0058*/ 	.byte	0x04, 0x1e
        /*005a*/ 	.short	(.L_428 - .L_427)
.L_427:
        /*005c*/ 	.word	0x00000000


	//----- nvinfo : EIATTR_CBANK_PARAM_SIZE
	.align		4
.L_428:
        /*0060*/ 	.byte	0x03, 0x19
        /*0062*/ 	.short	0x0280


	//----- nvinfo : EIATTR_PARAM_CBANK
	.align		4
        /*0064*/ 	.byte	0x04, 0x0a
        /*0066*/ 	.short	(.L_430 - .L_429)
	.align		4
.L_429:
        /*0068*/ 	.word	index@(.nv.constant0._ZN5flash44flash_bwd_dq_dk_dv_loop_seqk_parallel_kernelI23Flash_bwd_kernel_traitsILi256ELi64ELi32ELi8ELi4ELi1ELi2ELb1ELb1EN7cutlass10bfloat16_tE19Flash_kernel_traitsILi256ELi64ELi32ELi8ES3_EELb0ELb0ELb0ELb0ELb0ELb1ELb0EEEvNS_16Flash_bwd_paramsE)
        /*006c*/ 	.short	0x0210
        /*006e*/ 	.short	0x0280


	//----- nvinfo : EIATTR_SW_WAR
	.align		4
.L_430:
        /*0070*/ 	.byte	0x04, 0x36
        /*0072*/ 	.short	(.L_432 - .L_431)
.L_431:
        /*0074*/ 	.word	0x00000008
.L_432:


//--------------------- .nv.info._ZN5flash44flash_bwd_dq_dk_dv_loop_seqk_parallel_kernelI23Flash_bwd_kernel_traitsILi256ELi64ELi32ELi8ELi4ELi1ELi2ELb1ELb1EN7cutlass10bfloat16_tE19Flash_kernel_traitsILi256ELi64ELi32ELi8ES3_EELb0ELb0ELb0ELb0ELb0ELb1ELb1EEEvNS_16Flash_bwd_paramsE --------------------------
	.section	.nv.info._ZN5flash44flash_bwd_dq_dk_dv_loop_seqk_parallel_kernelI23Flash_bwd_kernel_traitsILi256ELi64ELi32ELi8ELi4ELi1ELi2ELb1ELb1EN7cutlass10bfloat16_tE19Flash_kernel_traitsILi256ELi64ELi32ELi8ES3_EELb0ELb0ELb0ELb0ELb0ELb1ELb1EEEvNS_16Flash_bwd_paramsE,"",@"SHT_CUDA_INFO"
	.sectionflags	@""
	.align	4


	//----- nvinfo : EIATTR_CUDA_API_VERSION
	.align		4
        /*0000*/ 	.byte	0x04, 0x37
        /*0002*/ 	.short	(.L_434 - .L_433)
.L_433:
        /*0004*/ 	.word	0x00000082


	//----- nvinfo : EIATTR_KPARAM_INFO
	.align		4
.L_434:
        /*0008*/ 	.byte	0x04, 0x17
        /*000a*/ 	.short	(.L_436 - .L_435)
.L_435:
        /*000c*/ 	.word	0x00000000
        /*0010*/ 	.short	0x0000
        /*0012*/ 	.short	0x0000
        /*0014*/ 	.byte	0x00, 0xf0, 0x01, 0x0a


	//----- nvinfo : EIATTR_SPARSE_MMA_MASK
	.align		4
.L_436:
        /*0018*/ 	.byte	0x03, 0x50
        /*001a*/ 	.short	0x0000


	//----- nvinfo : EIATTR_MAXREG_COUNT
	.align		4
        /*001c*/ 	.byte	0x03, 0x1b
        /*001e*/ 	.short	0x00ff


	//----- nvinfo : EIATTR_NUM_BARRIERS
	.align		4
        /*0020*/ 	.byte	0x02, 0x4c
        /*0022*/ 	.byte	0x01
	.zero		1


	//----- nvinfo : EIATTR_ANNOTATIONS
	.align		4
        /*0024*/ 	.byte	0x04, 0x55
        /*0026*/ 	.short	(.L_438 - .L_437)


	//   ....[0]....
.L_437:
        /*0028*/ 	.word	0x00000001
        /*002c*/ 	.byte	0xc0, 0x05, 0x00, 0x00, 0x01, 0x00, 0x00, 0x00, 0x00, 0x09, 0x00, 0x00, 0x01, 0x00, 0x00, 0x00
        /*003c*/ 	.byte	0x40, 0x20, 0x00, 0x00, 0x01, 0x00, 0x00, 0x00, 0x00, 0x2b, 0x00, 0x00


	//----- nvinfo : EIATTR_MERCURY_ISA_VERSION
	.align		4
.L_438:
        /*0048*/ 	.byte	0x03, 0x5f
        /*004a*/ 	.short	0x0101


	//----- nvinfo : EIATTR_EXIT_INSTR_OFFSETS
	.align		4
        /*004c*/ 	.byte	0x04, 0x1c
        /*004e*/ 	.short	(.L_440 - .L_439)


	//   ....[0]....
.L_439:
        /*0050*/ 	.word	0x000000a0


	//   ....[1]....
        /*0054*/ 	.word	0x00006950


	//----- nvinfo : EIATTR_CRS_STACK_SIZE
	.align		4
.L_440:
        /*0058*/ 	.byte	0x04, 0x1e
        /*005a*/ 	.short	(.L_442 - .L_441)
.L_441:
        /*005c*/ 	.word	0x00000000


	//----- nvinfo : EIATTR_CBANK_PARAM_SIZE
	.align		4
.L_442:
        /*0060*/ 	.byte	0x03, 0x19
        /*0062*/ 	.short	0x0280


	//----- nvinfo : EIATTR_PARAM_CBANK
	.align		4
        /*0064*/ 	.byte	0x04, 0x0a
        /*0066*/ 	.short	(.L_444 - .L_443)
	.align		4
.L_443:
        /*0068*/ 	.word	index@(.nv.constant0._ZN5flash44flash_bwd_dq_dk_dv_loop_seqk_parallel_kernelI23Flash_bwd_kernel_traitsILi256ELi64ELi32ELi8ELi4ELi1ELi2ELb1ELb1EN7cutlass10bfloat16_tE19Flash_kernel_traitsILi256ELi64ELi32ELi8ES3_EELb0ELb0ELb0ELb0ELb0ELb1ELb1EEEvNS_16Flash_bwd_paramsE)
        /*006c*/ 	.short	0x0210
        /*006e*/ 	.short	0x0280


	//----- nvinfo : EIATTR_SW_WAR
	.align		4
.L_444:
        /*0070*/ 	.byte	0x04, 0x36
        /*0072*/ 	.short	(.L_446 - .L_445)
.L_445:
        /*0074*/ 	.word	0x00000008
.L_446:


//--------------------- .nv.info._ZN5flash44flash_bwd_dq_dk_dv_loop_seqk_parallel_kernelI23Flash_bwd_kernel_traitsILi256ELi64ELi32ELi8ELi4ELi1ELi2ELb1ELb1EN7cutlass10bfloat16_tE19Flash_kernel_traitsILi256ELi64ELi32ELi8ES3_EELb0ELb0ELb0ELb1ELb0ELb0ELb0EEEvNS_16Flash_bwd_paramsE --------------------------
	.section	.nv.info._ZN5flash44flash_bwd_dq_dk_dv_loop_seqk_parallel_kernelI23Flash_bwd_kernel_traitsILi256ELi64ELi32ELi8ELi4ELi1ELi2ELb1ELb1EN7cutlass10bfloat16_tE19Flash_kernel_traitsILi256ELi64ELi32ELi8ES3_EELb0ELb0ELb0ELb1ELb0ELb0ELb0EEEvNS_16Flash_bwd_paramsE,"",@"SHT_CUDA_INFO"
	.sectionflags	@""
	.align	4


	//----- nvinfo : EIATTR_CUDA_API_VERSION
	.align		4
        /*0000*/ 	.byte	0x04, 0x37
        /*0002*/ 	.short	(.L_448 - .L_447)
.L_447:
        /*0004*/ 	.word	0x00000082


	//----- nvinfo : EIATTR_KPARAM_INFO
	.align		4
.L_448:
        /*0008*/ 	.byte	0x04, 0x17
        /*000a*/ 	.short	(.L_450 - .L_449)
.L_449:
        /*000c*/ 	.word	0x00000000
        /*0010*/ 	.short	0x0000
        /*0012*/ 	.short	0x0000
        /*0014*/ 	.byte	0x00, 0xf0, 0x01, 0x0a


	//----- nvinfo : EIATTR_SPARSE_MMA_MASK
	.align		4
.L_450:
        /*0018*/ 	.byte	0x03, 0x50
        /*001a*/ 	.short	0x0000


	//----- nvinfo : EIATTR_MAXREG_COUNT
	.align		4
        /*001c*/ 	.byte	0x03, 0x1b
        /*001e*/ 	.short	0x00ff


	//----- nvinfo : EIATTR_NUM_BARRIERS
	.align		4
        /*0020*/ 	.byte	0x02, 0x4c
        /*0022*/ 	.byte	0x01
	.zero		1


	//----- nvinfo : EIATTR_ANNOTATIONS
	.align		4
        /*0024*/ 	.byte	0x04, 0x55
        /*0026*/ 	.short	(.L_452 - .L_451)


	//   ....[0]....
.L_451:
        /*0028*/ 	.word	0x00000001
        /*002c*/ 	.byte	0x80, 0x05, 0x00, 0x00, 0x01, 0x00, 0x00, 0x00, 0x00, 0x09, 0x00, 0x00, 0x01, 0x00, 0x00, 0x00
        /*003c*/ 	.byte	0xb0, 0x1d, 0x00, 0x00, 0x01, 0x00, 0x00, 0x00, 0x90, 0x37, 0x00, 0x00, 0x01, 0x00, 0x00, 0x00
        /*004c*/ 	.byte	0x40, 0x38, 0x00, 0x00, 0x01, 0x00, 0x00, 0x00, 0x90, 0x38, 0x00, 0x00, 0x01, 0x00, 0x00, 0x00
        /*005c*/ 	.byte	0xc0, 0x38, 0x00, 0x00


	//----- nvinfo : EIATTR_MERCURY_ISA_VERSION
	.align		4
.L_452:
        /*0060*/ 	.byte	0x03, 0x5f
        /*0062*/ 	.short	0x0101


	//----- nvinfo : EIATTR_EXIT_INSTR_OFFSETS
	.align		4
        /*0064*/ 	.byte	0x04, 0x1c
        /*0066*/ 	.short	(.L_454 - .L_453)


	//   ....[0]....
.L_453:
        /*0068*/ 	.word	0x000000a0


	//   ....[1]....
        /*006c*/ 	.word	0x00007f50


	//----- nvinfo : EIATTR_CRS_STACK_SIZE
	.align		4
.L_454:
        /*0070*/ 	.byte	0x04, 0x1e
        /*0072*/ 	.short	(.L_456 - .L_455)
.L_455:
        /*0074*/ 	.word	0x00000000


	//----- nvinfo : EIATTR_CBANK_PARAM_SIZE
	.align		4
.L_456:
        /*0078*/ 	.byte	0x03, 0x19
        /*007a*/ 	.short	0x0280


	//----- nvinfo : EIATTR_PARAM_CBANK
	.align		4
        /*007c*/ 	.byte	0x04, 0x0a
        /*007e*/ 	.short	(.L_458 - .L_457)
	.align		4
.L_457:
        /*0080*/ 	.word	index@(.nv.constant0._ZN5flash44flash_bwd_dq_dk_dv_loop_seqk_parallel_kernelI23Flash_bwd_kernel_traitsILi256ELi64ELi32ELi8ELi4ELi1ELi2ELb1ELb1EN7cutlass10bfloat16_tE19Flash_kernel_traitsILi256ELi64ELi32ELi8ES3_EELb0ELb0ELb0ELb1ELb0ELb0ELb0EEEvNS_16Flash_bwd_paramsE)
        /*0084*/ 	.short	0x0210
        /*0086*/ 	.short	0x0280


	//----- nvinfo : EIATTR_SW_WAR
	.align		4
.L_458:
        /*0088*/ 	.byte	0x04, 0x36
        /*008a*/ 	.short	(.L_460 - .L_459)
.L_459:
        /*008c*/ 	.word	0x00000008
.L_460:


//--------------------- .nv.info._ZN5flash44flash_bwd_dq_dk_dv_loop_seqk_parallel_kernelI23Flash_bwd_kernel_traitsILi256ELi64ELi32ELi8ELi4ELi1ELi2ELb1ELb1EN7cutlass10bfloat16_tE19Flash_kernel_traitsILi256ELi64ELi32ELi8ES3_EELb0ELb0ELb0ELb1ELb0ELb0ELb1EEEvNS_16Flash_bwd_paramsE --------------------------
	.section	.nv.info._ZN5flash44flash_bwd_dq_dk_dv_loop_seqk_parallel_kernelI23Flash_bwd_kernel_traitsILi256ELi64ELi32ELi8ELi4ELi1ELi2ELb1ELb1EN7cutlass10bfloat16_tE19Flash_kernel_traitsILi256ELi64ELi32ELi8ES3_EELb0ELb0ELb0ELb1ELb0ELb0ELb1EEEvNS_16Flash_bwd_paramsE,"",@"SHT_CUDA_INFO"
	.sectionflags	@""
	.align	4


	//----- nvinfo : EIATTR_CUDA_API_VERSION
	.align		4
        /*0000*/ 	.byte	0x04, 0x37
        /*0002*/ 	.short	(.L_462 - .L_461)
.L_461:
        /*0004*/ 	.word	0x00000082


	//----- nvinfo : EIATTR_KPARAM_INFO
	.align		4
.L_462:
        /*0008*/ 	.byte	0x04, 0x17
        /*000a*/ 	.short	(.L_464 - .L_463)
.L_463:
        /*000c*/ 	.word	0x00000000
        /*0010*/ 	.short	0x0000
        /*0012*/ 	.short	0x0000
        /*0014*/ 	.byte	0x00, 0xf0, 0x01, 0x0a


	//----- nvinfo : EIATTR_SPARSE_MMA_MASK
	.align		4
.L_464:
        /*0018*/ 	.byte	0x03, 0x50
        /*001a*/ 	.short	0x0000


	//----- nvinfo : EIATTR_MAXREG_COUNT
	.align		4
        /*001c*/ 	.byte	0x03, 0x1b
        /*001e*/ 	.short	0x00ff


	//----- nvinfo : EIATTR_NUM_BARRIERS
	.align		4
        /*0020*/ 	.byte	0x02, 0x4c
        /*0022*/ 	.byte	0x01
	.zero		1


	//----- nvinfo : EIATTR_ANNOTATIONS
	.align		4
        /*0024*/ 	.byte	0x04, 0x55
        /*0026*/ 	.short	(.L_466 - .L_465)


	//   ....[0]....
.L_465:
        /*0028*/ 	.word	0x00000001
        /*002c*/ 	.byte	0x80, 0x05, 0x00, 0x00, 0x01, 0x00, 0x00, 0x00, 0x00, 0x09, 0x00, 0x00, 0x01, 0x00, 0x00, 0x00
        /*003c*/ 	.byte	0xb0, 0x1d, 0x00, 0x00, 0x01, 0x00, 0x00, 0x00, 0xa0, 0x37, 0x00, 0x00, 0x01, 0x00, 0x00, 0x00
        /*004c*/ 	.byte	0x50, 0x38, 0x00, 0x00, 0x01, 0x00, 0x00, 0x00, 0xa0, 0x38, 0x00, 0x00, 0x01, 0x00, 0x00, 0x00
        /*005c*/ 	.byte	0xd0, 0x38, 0x00, 0x00


	//----- nvinfo : EIATTR_MERCURY_ISA_VERSION
	.align		4
.L_466:
        /*0060*/ 	.byte	0x03, 0x5f
        /*0062*/ 	.short	0x0101


	//----- nvinfo : EIATTR_EXIT_INSTR_OFFSETS
	.align		4
        /*0064*/ 	.byte	0x04, 0x1c
        /*0066*/ 	.short	(.L_468 - .L_467)


	//   ....[0]....
.L_467:
        /*0068*/ 	.word	0x000000a0


	//   ....[1]....
        /*006c*/ 	.word	0x00008200


	//----- nvinfo : EIATTR_CRS_STACK_SIZE
	.align		4
.L_468:
        /*0070*/ 	.byte	0x04, 0x1e
        /*0072*/ 	.short	(.L_470 - .L_469)
.L_469:
        /*0074*/ 	.word	0x00000000


	//----- nvinfo : EIATTR_CBANK_PARAM_SIZE
	.align		4
.L_470:
        /*0078*/ 	.byte	0x03, 0x19
        /*007a*/ 	.short	0x0280


	//----- nvinfo : EIATTR_PARAM_CBANK
	.align		4
        /*007c*/ 	.byte	0x04, 0x0a
        /*007e*/ 	.short	(.L_472 - .L_471)
	.align		4
.L_471:
        /*0080*/ 	.word	index@(.nv.constant0._ZN5flash44flash_bwd_dq_dk_dv_loop_seqk_parallel_kernelI23Flash_bwd_kernel_traitsILi256ELi64ELi32ELi8ELi4ELi1ELi2ELb1ELb1EN7cutlass10bfloat16_tE19Flash_kernel_traitsILi256ELi64ELi32ELi8ES3_EELb0ELb0ELb0ELb1ELb0ELb0ELb1EEEvNS_16Flash_bwd_paramsE)
        /*0084*/ 	.short	0x0210
        /*0086*/ 	.short	0x0280


	//----- nvinfo : EIATTR_SW_WAR
	.align		4
.L_472:
        /*0088*/ 	.byte	0x04, 0x36
        /*008a*/ 	.short	(.L_474 - .L_473)
.L_473:
        /*008c*/ 	.word	0x00000008
.L_474:


//--------------------- .nv.info._ZN5flash44flash_bwd_dq_dk_dv_loop_seqk_parallel_kernelI23Flash_bwd_kernel_traitsILi256ELi64ELi32ELi8ELi4ELi1ELi2ELb1ELb1EN7cutlass10bfloat16_tE19Flash_kernel_traitsILi256ELi64ELi32ELi8ES3_EELb0ELb0ELb1ELb0ELb0ELb1ELb0EEEvNS_16Flash_bwd_paramsE --------------------------
	.section	.nv.info._ZN5flash44flash_bwd_dq_dk_dv_loop_seqk_parallel_kernelI23Flash_bwd_kernel_traitsILi256ELi64ELi32ELi8ELi4ELi1ELi2ELb1ELb1EN7cutlass10bfloat16_tE19Flash_kernel_traitsILi256ELi64ELi32ELi8ES3_EELb0ELb0ELb1ELb0ELb0ELb1ELb0EEEvNS_16Flash_bwd_paramsE,"",@"SHT_CUDA_INFO"
	.sectionflags	@""
	.align	4


	//----- nvinfo : EIATTR_CUDA_API_VERSION
	.align		4
        /*0000*/ 	.byte	0x04, 0x37
        /*0002*/ 	.short	(.L_476 - .L_475)
.L_475:
        /*0004*/ 	.word	0x00000082


	//----- nvinfo : EIATTR_KPARAM_INFO
	.align		4
.L_476:
        /*0008*/ 	.byte	0x04, 0x17
        /*000a*/ 	.short	(.L_478 - .L_477)
.L_477:
        /*000c*/ 	.word	0x00000000
        /*0010*/ 	.short	0x0000
        /*0012*/ 	.short	0x0000
        /*0014*/ 	.byte	0x00, 0xf0, 0x01, 0x0a


	//----- nvinfo : EIATTR_SPARSE_MMA_MASK
	.align		4
.L_478:
        /*0018*/ 	.byte	0x03, 0x50
        /*001a*/ 	.short	0x0000


	//----- nvinfo : EIATTR_MAXREG_COUNT
	.align		4
        /*001c*/ 	.byte	0x03, 0x1b
        /*001e*/ 	.short	0x00ff


	//----- nvinfo : EIATTR_NUM_BARRIERS
	.align		4
        /*0020*/ 	.byte	0x02, 0x4c
        /*0022*/ 	.byte	0x01
	.zero		1


	//----- nvinfo : EIATTR_ANNOTATIONS
	.align		4
        /*0024*/ 	.byte	0x04, 0x55
        /*0026*/ 	.short	(.L_480 - .L_479)


	//   ....[0]....
.L_479:
        /*0028*/ 	.word	0x00000001
        /*002c*/ 	.byte	0xa0, 0x00, 0x00, 0x00, 0x01, 0x00, 0x00, 0x00, 0xb0, 0x02, 0x00, 0x00, 0x01, 0x00, 0x00, 0x00
        /*003c*/ 	.byte	0x20, 0x06, 0x00, 0x00, 0x01, 0x00, 0x00, 0x00, 0x60, 0x09, 0x00, 0x00, 0x01, 0x00, 0x00, 0x00
        /*004c*/ 	.byte	0xd0, 0x19, 0x00, 0x00, 0x01, 0x00, 0x00, 0x00, 0xf0, 0x19, 0x00, 0x00, 0x01, 0x00, 0x00, 0x00
        /*005c*/ 	.byte	0x70, 0x1c, 0x00, 0x00, 0x01, 0x00, 0x00, 0x00, 0x80, 0x26, 0x00, 0x00, 0x01, 0x00, 0x00, 0x00
        /*006c*/ 	.byte	0x00, 0x38, 0x00, 0x00, 0x01, 0x00, 0x00, 0x00, 0x40, 0x38, 0x00, 0x00, 0x01, 0x00, 0x00, 0x00
        /*007c*/ 	.byte	0x00, 0x66, 0x00, 0x00, 0x01, 0x00, 0x00, 0x00, 0x60, 0x69, 0x00, 0x00


	//----- nvinfo : EIATTR_MERCURY_ISA_VERSION
	.align		4
.L_480:
        /*0088*/ 	.byte	0x03, 0x5f
        /*008a*/ 	.short	0x0101


	//----- nvinfo : EIATTR_EXIT_INSTR_OFFSETS
	.align		4
        /*008c*/ 	.byte	0x04, 0x1c
        /*008e*/ 	.short	(.L_482 - .L_481)


	//   ....[0]....
.L_481:
        /*0090*/ 	.word	0x000000c0


	//   ....[1]....
        /*0094*/ 	.word	0x000069e0


	//----- nvinfo : EIATTR_CRS_STACK_SIZE
	.align		4
.L_482:
        /*0098*/ 	.byte	0x04, 0x1e
        /*009a*/ 	.short	(.L_484 - .L_483)
.L_483:
        /*009c*/ 	.word	0x00000000


	//----- nvinfo : EIATTR_CBANK_PARAM_SIZE
	.align		4
.L_484:
        /*00a0*/ 	.byte	0x03, 0x19
        /*00a2*/ 	.short	0x0280


	//----- nvinfo : EIATTR_PARAM_CBANK
	.align		4
        /*00a4*/ 	.byte	0x04, 0x0a
        /*00a6*/ 	.short	(.L_486 - .L_485)
	.align		4
.L_485:
        /*00a8*/ 	.word	index@(.nv.constant0._ZN5flash44flash_bwd_dq_dk_dv_loop_seqk_parallel_kernelI23Flash_bwd_kernel_traitsILi256ELi64ELi32ELi8ELi4ELi1ELi2ELb1ELb1EN7cutlass10bfloat16_tE19Flash_kernel_traitsILi256ELi64ELi32ELi8ES3_EELb0ELb0ELb1ELb0ELb0ELb1ELb0EEEvNS_16Flash_bwd_paramsE)
        /*00ac*/ 	.short	0x0210
        /*00ae*/ 	.short	0x0280


	//----- nvinfo : EIATTR_SW_WAR
	.align		4
.L_486:
        /*00b0*/ 	.byte	0x04, 0x36
        /*00b2*/ 	.short	(.L_488 - .L_487)
.L_487:
        /*00b4*/ 	.word	0x00000008
.L_488:


//--------------------- .nv.info._ZN5flash44flash_bwd_dq_dk_dv_loop_seqk_parallel_kernelI23Flash_bwd_kernel_traitsILi256ELi64ELi32ELi8ELi4ELi1ELi2ELb1ELb1EN7cutlass10bfloat16_tE19Flash_kernel_traitsILi256ELi64ELi32ELi8ES3_EELb0ELb0ELb1ELb0ELb0ELb1ELb1EEEvNS_16Flash_bwd_paramsE --------------------------
	.section	.nv.info._ZN5flash44flash_bwd_dq_dk_dv_loop_seqk_parallel_kernelI23Flash_bwd_kernel_traitsILi256ELi64ELi32ELi8ELi4ELi1ELi2ELb1ELb1EN7cutlass10bfloat16_tE19Flash_kernel_traitsILi256ELi64ELi32ELi8ES3_EELb0ELb0ELb1ELb0ELb0ELb1ELb1EEEvNS_16Flash_bwd_paramsE,"",@"SHT_CUDA_INFO"
	.sectionflags	@""
	.align	4


	//----- nvinfo : EIATTR_CUDA_API_VERSION
	.align		4
        /*0000*/ 	.byte	0x04, 0x37
        /*0002*/ 	.short	(.L_490 - .L_489)
.L_489:
        /*0004*/ 	.word	0x00000082


	//----- nvinfo : EIATTR_KPARAM_INFO
	.align		4
.L_490:
        /*0008*/ 	.byte	0x04, 0x17
        /*000a*/ 	.short	(.L_492 - .L_491)
.L_491:
        /*000c*/ 	.word	0x00000000
        /*0010*/ 	.short	0x0000
        /*0012*/ 	.short	0x0000
        /*0014*/ 	.byte	0x00, 0xf0, 0x01, 0x0a


	//----- nvinfo : EIATTR_SPARSE_MMA_MASK
	.align		4
.L_492:
        /*0018*/ 	.byte	0x03, 0x50
        /*001a*/ 	.short	0x0000


	//----- nvinfo : EIATTR_MAXREG_COUNT
	.align		4
        /*001c*/ 	.byte	0x03, 0x1b
        /*001e*/ 	.short	0x00ff


	//----- nvinfo : EIATTR_NUM_BARRIERS
	.align		4
        /*0020*/ 	.byte	0x02, 0x4c
        /*0022*/ 	.byte	0x01
	.zero		1


	//----- nvinfo : EIATTR_ANNOTATIONS
	.align		4
        /*0024*/ 	.byte	0x04, 0x55
        /*0026*/ 	.short	(.L_494 - .L_493)


	//   ....[0]....
.L_493:
        /*0028*/ 	.word	0x00000001
        /*002c*/ 	.byte	0xc0, 0x05, 0x00, 0x00, 0x01, 0x00, 0x00, 0x00, 0x30, 0x09, 0x00, 0x00, 0x01, 0x00, 0x00, 0x00
        /*003c*/ 	.byte	0x40, 0x26, 0x00, 0x00, 0x01, 0x00, 0x00, 0x00, 0x00, 0x39, 0x00, 0x00, 0x01, 0x00, 0x00, 0x00
        /*004c*/ 	.byte	0x40, 0x39, 0x00, 0x00


	//----- nvinfo : EIATTR_MERCURY_ISA_VERSION
	.align		4
.L_494:
        /*0050*/ 	.byte	0x03, 0x5f
        /*0052*/ 	.short	0x0101


	//----- nvinfo : EIATTR_EXIT_INSTR_OFFSETS
	.align		4
        /*0054*/ 	.byte	0x04, 0x1c
        /*0056*/ 	.short	(.L_496 - .L_495)


	//   ....[0]....
.L_495:
        /*0058*/ 	.word	0x000000a0


	//   ....[1]....
        /*005c*/ 	.word	0x00006c50


	//----- nvinfo : EIATTR_CRS_STACK_SIZE
	.align		4
.L_496:
        /*0060*/ 	.byte	0x04, 0x1e
        /*0062*/ 	.short	(.L_498 - .L_497)
.L_497:
        /*0064*/ 	.word	0x00000000


	//----- nvinfo : EIATTR_CBANK_PARAM_SIZE
	.align		4
.L_498:
        /*0068*/ 	.byte	0x03, 0x19
        /*006a*/ 	.short	0x0280


	//----- nvinfo : EIATTR_PARAM_CBANK
	.align		4
        /*006c*/ 	.byte	0x04, 0x0a
        /*006e*/ 	.short	(.L_500 - .L_499)
	.align		4
.L_499:
        /*0070*/ 	.word	index@(.nv.constant0._ZN5flash44flash_bwd_dq_dk_dv_loop_seqk_parallel_kernelI23Flash_bwd_kernel_traitsILi256ELi64ELi32ELi8ELi4ELi1ELi2ELb1ELb1EN7cutlass10bfloat16_tE19Flash_kernel_traitsILi256ELi64ELi32ELi8ES3_EELb0ELb0ELb1ELb0ELb0ELb1ELb1EEEvNS_16Flash_bwd_paramsE)
        /*0074*/ 	.short	0x0210
        /*0076*/ 	.short	0x0280


	//----- nvinfo : EIATTR_SW_WAR
	.align		4
.L_500:
        /*0078*/ 	.byte	0x04, 0x36
        /*007a*/ 	.short	(.L_502 - .L_501)
.L_501:
        /*007c*/ 	.word	0x00000008
.L_502:


//--------------------- .nv.info._ZN5flash44flash_bwd_dq_dk_dv_loop_seqk_parallel_kernelI23Flash_bwd_kernel_traitsILi256ELi64ELi32ELi8ELi4ELi1ELi2ELb1ELb1EN7cutlass10bfloat16_tE19Flash_kernel_traitsILi256ELi64ELi32ELi8ES3_EELb0ELb0ELb1ELb1ELb0ELb0ELb0EEEvNS_16Flash_bwd_paramsE --------------------------
	.section	.nv.info._ZN5flash44flash_bwd_dq_dk_dv_loop_seqk_parallel_kernelI23Flash_bwd_kernel_traitsILi256ELi64ELi32ELi8ELi4ELi1ELi2ELb1ELb1EN7cutlass10bfloat16_tE19Flash_kernel_traitsILi256ELi64ELi32ELi8ES3_EELb0ELb0ELb1ELb1ELb0ELb0ELb0EEEvNS_16Flash_bwd_paramsE,"",@"SHT_CUDA_INFO"
	.sectionflags	@""
	.align	4


	//----- nvinfo : EIATTR_CUDA_API_VERSION
	.align		4
        /*0000*/ 	.byte	0x04, 0x37
        /*0002*/ 	.short	(.L_504 - .L_503)
.L_503:
        /*0004*/ 	.word	0x00000082


	//----- nvinfo : EIATTR_KPARAM_INFO
	.align		4
.L_504:
        /*0008*/ 	.byte	0x04, 0x17
        /*000a*/ 	.short	(.L_506 - .L_505)
.L_505:
        /*000c*/ 	.word	0x00000000
        /*0010*/ 	.short	0x0000
        /*0012*/ 	.short	0x0000
        /*0014*/ 	.byte	0x00, 0xf0, 0x01, 0x0a


	//----- nvinfo : EIATTR_SPARSE_MMA_MASK
	.align		4
.L_506:
        /*0018*/ 	.byte	0x03, 0x50
        /*001a*/ 	.short	0x0000


	//----- nvinfo : EIATTR_MAXREG_COUNT
	.align		4
        /*001c*/ 	.byte	0x03, 0x1b
        /*001e*/ 	.short	0x00ff


	//----- nvinfo : EIATTR_NUM_BARRIERS
	.align		4
        /*0020*/ 	.byte	0x02, 0x4c
        /*0022*/ 	.byte	0x01
	.zero		1


	//----- nvinfo : EIATTR_MERCURY_ISA_VERSION
	.align		4
        /*0024*/ 	.byte	0x03, 0x5f
        /*0026*/ 	.short	0x0101


	//----- nvinfo : EIATTR_EXIT_INSTR_OFFSETS
	.align		4
        /*0028*/ 	.byte	0x04, 0x1c
        /*002a*/ 	.short	(.L_508 - .L_507)


	//   ....[0]....
.L_507:
        /*002c*/ 	.word	0x00000090


	//   ....[1]....
        /*0030*/ 	.word	0x00008120


	//----- nvinfo : EIATTR_CRS_STACK_SIZE
	.align		4
.L_508:
        /*0034*/ 	.byte	0x04, 0x1e
        /*0036*/ 	.short	(.L_510 - .L_509)
.L_509:
        /*0038*/ 	.word	0x00000000


	//----- nvinfo : EIATTR_CBANK_PARAM_SIZE
	.align		4
.L_510:
        /*003c*/ 	.byte	0x03, 0x19
        /*003e*/ 	.short	0x0280


	//----- nvinfo : EIATTR_PARAM_CBANK
	.align		4
        /*0040*/ 	.byte	0x04, 0x0a
        /*0042*/ 	.short	(.L_512 - .L_511)
	.align		4
.L_511:
        /*0044*/ 	.word	index@(.nv.constant0._ZN5flash44flash_bwd_dq_dk_dv_loop_seqk_parallel_kernelI23Flash_bwd_kernel_traitsILi256ELi64ELi32ELi8ELi4ELi1ELi2ELb1ELb1EN7cutlass10bfloat16_tE19Flash_kernel_traitsILi256ELi64ELi32ELi8ES3_EELb0ELb0ELb1ELb1ELb0ELb0ELb0EEEvNS_16Flash_bwd_paramsE)
        /*0048*/ 	.short	0x0210
        /*004a*/ 	.short	0x0280


	//----- nvinfo : EIATTR_SW_WAR
	.align		4
.L_512:
        /*004c*/ 	.byte	0x04, 0x36
        /*004e*/ 	.short	(.L_514 - .L_513)
.L_513:
        /*0050*/ 	.word	0x00000008
.L_514:


//--------------------- .nv.info._ZN5flash44flash_bwd_dq_dk_dv_loop_seqk_parallel_kernelI23Flash_bwd_kernel_traitsILi256ELi64ELi32ELi8ELi4ELi1ELi2ELb1ELb1EN7cutlass10bfloat16_tE19Flash_kernel_traitsILi256ELi64ELi32ELi8ES3_EELb0ELb0ELb1ELb1ELb0ELb0ELb1EEEvNS_16Flash_bwd_paramsE --------------------------
	.section	.nv.info._ZN5flash44flash_bwd_dq_dk_dv_loop_seqk_parallel_kernelI23Flash_bwd_kernel_traitsILi256ELi64ELi32ELi8ELi4ELi1ELi2ELb1ELb1EN7cutlass10bfloat16_tE19Flash_kernel_traitsILi256ELi64ELi32ELi8ES3_EELb0ELb0ELb1ELb1ELb0ELb0ELb1EEEvNS_16Flash_bwd_paramsE,"",@"SHT_CUDA_INFO"
	.sectionflags	@""
	.align	4


	//----- nvinfo : EIATTR_CUDA_API_VERSION
	.align		4
        /*0000*/ 	.byte	0x04, 0x37
        /*0002*/ 	.short	(.L_516 - .L_515)
.L_515:
        /*0004*/ 	.word	0x00000082


	//----- nvinfo : EIATTR_KPARAM_INFO
	.align		4
.L_516:
        /*0008*/ 	.byte	0x04, 0x17
        /*000a*/ 	.short	(.L_518 - .L_517)
.L_517:
        /*000c*/ 	.word	0x00000000
        /*0010*/ 	.short	0x0000
        /*0012*/ 	.short	0x0000
        /*0014*/ 	.byte	0x00, 0xf0, 0x01, 0x0a


	//----- nvinfo : EIATTR_SPARSE_MMA_MASK
	.align		4
.L_518:
        /*0018*/ 	.byte	0x03, 0x50
        /*001a*/ 	.short	0x0000


	//----- nvinfo : EIATTR_MAXREG_COUNT
	.align		4
        /*001c*/ 	.byte	0x03, 0x1b
        /*001e*/ 	.short	0x00ff


	//----- nvinfo : EIATTR_NUM_BARRIERS
	.align		4
        /*0020*/ 	.byte	0x02, 0x4c
        /*0022*/ 	.byte	0x01
	.zero		1


	//----- nvinfo : EIATTR_MERCURY_ISA_VERSION
	.align		4
        /*0024*/ 	.byte	0x03, 0x5f
        /*0026*/ 	.short	0x0101


	//----- nvinfo : EIATTR_EXIT_INSTR_OFFSETS
	.align		4
        /*0028*/ 	.byte	0x04, 0x1c
        /*002a*/ 	.short	(.L_520 - .L_519)


	//   ....[0]....
.L_519:
        /*002c*/ 	.word	0x00000090


	//   ....[1]....
        /*0030*/ 	.word	0x000083d0


	//----- nvinfo : EIATTR_CRS_STACK_SIZE
	.align		4
.L_520:
        /*0034*/ 	.byte	0x04, 0x1e
        /*0036*/ 	.short	(.L_522 - .L_521)
.L_521:
        /*0038*/ 	.word	0x00000000


	//----- nvinfo : EIATTR_CBANK_PARAM_SIZE
	.align		4
.L_522:
        /*003c*/ 	.byte	0x03, 0x19
        /*003e*/ 	.short	0x0280


	//----- nvinfo : EIATTR_PARAM_CBANK
	.align		4
        /*0040*/ 	.byte	0x04, 0x0a
        /*0042*/ 	.short	(.L_524 - .L_523)
	.align		4
.L_523:
        /*0044*/ 	.word	index@(.nv.constant0._ZN5flash44flash_bwd_dq_dk_dv_loop_seqk_parallel_kernelI23Flash_bwd_kernel_traitsILi256ELi64ELi32ELi8ELi4ELi1ELi2ELb1ELb1EN7cutlass10bfloat16_tE19Flash_kernel_traitsILi256ELi64ELi32ELi8ES3_EELb0ELb0ELb1ELb1ELb0ELb0ELb1EEEvNS_16Flash_bwd_paramsE)
        /*0048*/ 	.short	0x0210
        /*004a*/ 	.short	0x0280


	//----- nvinfo : EIATTR_SW_WAR
	.align		4
.L_524:
        /*004c*/ 	.byte	0x04, 0x36
        /*004e*/ 	.short	(.L_526 - .L_525)
.L_525:
        /*0050*/ 	.word	0x00000008
.L_526:


//--------------------- .nv.info._ZN5flash25flash_bwd_dot_do_o_kernelILb0E23Flash_bwd_kernel_traitsILi256ELi64ELi32ELi8ELi4ELi1ELi2ELb1ELb1EN7cutlass10bfloat16_tE19Flash_kernel_traitsILi256ELi64ELi32ELi8ES3_EEEEvNS_16Flash_bwd_paramsE --------------------------
	.section	.nv.info._ZN5flash25flash_bwd_dot_do_o_kernelILb0E23Flash_bwd_kernel_traitsILi256ELi64ELi32ELi8ELi4ELi1ELi2ELb1ELb1EN7cutlass10bfloat16_tE19Flash_kernel_traitsILi256ELi64ELi32ELi8ES3_EEEEvNS_16Flash_bwd_paramsE,"",@"SHT_CUDA_INFO"
	.sectionflags	@""
	.align	4


	//----- nvinfo : EIATTR_CUDA_API_VERSION
	.align		4
        /*0000*/ 	.byte	0x04, 0x37
        /*0002*/ 	.short	(.L_528 - .L_527)
.L_527:
        /*0004*/ 	.word	0x00000082


	//----- nvinfo : EIATTR_KPARAM_INFO
	.align		4
.L_528:
        /*0008*/ 	.byte	0x04, 0x17
        /*000a*/ 	.short	(.L_530 - .L_529)
.L_529:
        /*000c*/ 	.word	0x00000000
        /*0010*/ 	.short	0x0000
        /*0012*/ 	.short	0x0000
        /*0014*/ 	.byte	0x00, 0xf0, 0x01, 0x0a


	//----- nvinfo : EIATTR_SPARSE_MMA_MASK
	.align		4
.L_530:
        /*0018*/ 	.byte	0x03, 0x50
        /*001a*/ 	.short	0x0000


	//----- nvinfo : EIATTR_MAXREG_COUNT
	.align		4
        /*001c*/ 	.byte	0x03, 0x1b
        /*001e*/ 	.short	0x00ff


	//----- nvinfo : EIATTR_MERCURY_ISA_VERSION
	.align		4
        /*0020*/ 	.byte	0x03, 0x5f
        /*0022*/ 	.short	0x0101


	//----- nvinfo : EIATTR_COOP_GROUP_MASK_REGIDS
	.align		4
        /*0024*/ 	.byte	0x04, 0x29
        /*0026*/ 	.short	(.L_532 - .L_531)


	//   ....[0]....
.L_531:
        /*0028*/ 	.word	0xffffffff


	//   ....[1]....
        /*002c*/ 	.word	0xffffffff


	//   ....[2]....
        /*0030*/ 	.word	0xffffffff


	//   ....[3]....
        /*0034*/ 	.word	0xffffffff


	//   ....[4]....
        /*0038*/ 	.word	0xffffffff


	//   ....[5]....
        /*003c*/ 	.word	0xffffffff


	//----- nvinfo : EIATTR_COOP_GROUP_INSTR_OFFSETS
	.align		4
.L_532:
        /*0040*/ 	.byte	0x04, 0x28
        /*0042*/ 	.short	(.L_534 - .L_533)


	//   ....[0]....
.L_533:
        /*0044*/ 	.word	0x00001a10


	//   ....[1]....
        /*0048*/ 	.word	0x00001a20


	//   ....[2]....
        /*004c*/ 	.word	0x00001a60


	//   ....[3]....
        /*0050*/ 	.word	0x00001a80


	//   ....[4]....
        /*0054*/ 	.word	0x00001ae0


	//   ....[5]....
        /*0058*/ 	.word	0x00001b00


	//----- nvinfo : EIATTR_EXIT_INSTR_OFFSETS
	.align		4
.L_534:
        /*005c*/ 	.byte	0x04, 0x1c
        /*005e*/ 	.short	(.L_536 - .L_535)


	//   ....[0]....
.L_535:
        /*0060*/ 	.word	0x00000130


	//   ....[1]....
        /*0064*/ 	.word	0x00001b60


	//   ....[2]....
        /*0068*/ 	.word	0x00001b80


	//----- nvinfo : EIATTR_CRS_STACK_SIZE
	.align		4
.L_536:
        /*006c*/ 	.byte	0x04, 0x1e
        /*006e*/ 	.short	(.L_538 - .L_537)
.L_537:
        /*0070*/ 	.word	0x00000000


	//----- nvinfo : EIATTR_CBANK_PARAM_SIZE
	.align		4
.L_538:
        /*0074*/ 	.byte	0x03, 0x19
        /*0076*/ 	.short	0x0280


	//----- nvinfo : EIATTR_PARAM_CBANK
	.align		4
        /*0078*/ 	.byte	0x04, 0x0a
        /*007a*/ 	.short	(.L_540 - .L_539)
	.align		4
.L_539:
        /*007c*/ 	.word	index@(.nv.constant0._ZN5flash25flash_bwd_dot_do_o_kernelILb0E23Flash_bwd_kernel_traitsILi256ELi64ELi32ELi8ELi4ELi1ELi2ELb1ELb1EN7cutlass10bfloat16_tE19Flash_kernel_traitsILi256ELi64ELi32ELi8ES3_EEEEvNS_16Flash_bwd_paramsE)
        /*0080*/ 	.short	0x0210
        /*0082*/ 	.short	0x0280


	//----- nvinfo : EIATTR_SW_WAR
	.align		4
.L_540:
        /*0084*/ 	.byte	0x04, 0x36
        /*0086*/ 	.short	(.L_542 - .L_541)
.L_541:
        /*0088*/ 	.word	0x00000008
.L_542:


//--------------------- .nv.info._ZN5flash25flash_bwd_dot_do_o_kernelILb1E23Flash_bwd_kernel_traitsILi256ELi64ELi32ELi8ELi4ELi1ELi2ELb1ELb1EN7cutlass10bfloat16_tE19Flash_kernel_traitsILi256ELi64ELi32ELi8ES3_EEEEvNS_16Flash_bwd_paramsE --------------------------
	.section	.nv.info._ZN5flash25flash_bwd_dot_do_o_kernelILb1E23Flash_bwd_kernel_traitsILi256ELi64ELi32ELi8ELi4ELi1ELi2ELb1ELb1EN7cutlass10bfloat16_tE19Flash_kernel_traitsILi256ELi64ELi32ELi8ES3_EEEEvNS_16Flash_bwd_paramsE,"",@"SHT_CUDA_INFO"
	.sectionflags	@""
	.align	4


	//----- nvinfo : EIATTR_CUDA_API_VERSION
	.align		4
        /*0000*/ 	.byte	0x04, 0x37
        /*0002*/ 	.short	(.L_544 - .L_543)
.L_543:
        /*0004*/ 	.word	0x00000082


	//----- nvinfo : EIATTR_KPARAM_INFO
	.align		4
.L_544:
        /*0008*/ 	.byte	0x04, 0x17
        /*000a*/ 	.short	(.L_546 - .L_545)
.L_545:
        /*000c*/ 	.word	0x00000000
        /*0010*/ 	.short	0x0000
        /*0012*/ 	.short	0x0000
        /*0014*/ 	.byte	0x00, 0xf0, 0x01, 0x0a


	//----- nvinfo : EIATTR_SPARSE_MMA_MASK
	.align		4
.L_546:
        /*0018*/ 	.byte	0x03, 0x50
        /*001a*/ 	.short	0x0000


	//----- nvinfo : EIATTR_MAXREG_COUNT
	.align		4
        /*001c*/ 	.byte	0x03, 0x1b
        /*001e*/ 	.short	0x00ff


	//----- nvinfo : EIATTR_MERCURY_ISA_VERSION
	.align		4
        /*0020*/ 	.byte	0x03, 0x5f
        /*0022*/ 	.short	0x0101


	//----- nvinfo : EIATTR_COOP_GROUP_MASK_REGIDS
	.align		4
        /*0024*/ 	.byte	0x04, 0x29
        /*0026*/ 	.short	(.L_548 - .L_547)


	//   ....[0]....
.L_547:
        /*0028*/ 	.word	0xffffffff


	//   ....[1]....
        /*002c*/ 	.word	0xffffffff


	//   ....[2]....
        /*0030*/ 	.word	0xffffffff


	//   ....[3]....
        /*0034*/ 	.word	0xffffffff


	//   ....[4]....
        /*0038*/ 	.word	0xffffffff


	//   ....[5]....
        /*003c*/ 	.word	0xffffffff


	//----- nvinfo : EIATTR_COOP_GROUP_INSTR_OFFSETS
	.align		4
.L_548:
        /*0040*/ 	.byte	0x04, 0x28
        /*0042*/ 	.short	(.L_550 - .L_549)


	//   ....[0]....
.L_549:
        /*0044*/ 	.word	0x00001d30


	//   ....[1]....
        /*0048*/ 	.word	0x00001d60


	//   ....[2]....
        /*004c*/ 	.word	0x00001d80


	//   ....[3]....
        /*0050*/ 	.word	0x00001da0


	//   ....[4]....
        /*0054*/ 	.word	0x00001dc0


	//   ....[5]....
        /*0058*/ 	.word	0x00001de0


	//----- nvinfo : EIATTR_EXIT_INSTR_OFFSETS
	.align		4
.L_550:
        /*005c*/ 	.byte	0x04, 0x1c
        /*005e*/ 	.short	(.L_552 - .L_551)


	//   ....[0]....
.L_551:
        /*0060*/ 	.word	0x00000130


	//   ....[1]....
        /*0064*/ 	.word	0x00001fd0


	//----- nvinfo : EIATTR_CRS_STACK_SIZE
	.align		4
.L_552:
        /*0068*/ 	.byte	0x04, 0x1e
        /*006a*/ 	.short	(.L_554 - .L_553)
.L_553:
        /*006c*/ 	.word	0x00000000


	//----- nvinfo : EIATTR_CBANK_PARAM_SIZE
	.align		4
.L_554:
        /*0070*/ 	.byte	0x03, 0x19
        /*0072*/ 	.short	0x0280


	//----- nvinfo : EIATTR_PARAM_CBANK
	.align		4
        /*0074*/ 	.byte	0x04, 0x0a
        /*0076*/ 	.short	(.L_556 - .L_555)
	.align		4
.L_555:
        /*0078*/ 	.word	index@(.nv.constant0._ZN5flash25flash_bwd_dot_do_o_kernelILb1E23Flash_bwd_kernel_traitsILi256ELi64ELi32ELi8ELi4ELi1ELi2ELb1ELb1EN7cutlass10bfloat16_tE19Flash_kernel_traitsILi256ELi64ELi32ELi8ES3_EEEEvNS_16Flash_bwd_paramsE)
        /*007c*/ 	.short	0x0210
        /*007e*/ 	.short	0x0280


	//----- nvinfo : EIATTR_SW_WAR
	.align		4
.L_556:
        /*0080*/ 	.byte	0x04, 0x36
        /*0082*/ 	.short	(.L_558 - .L_557)
.L_557:
        /*0084*/ 	.word	0x00000008
.L_558:


//--------------------- .nv.info._ZN5flash44flash_bwd_dq_dk_dv_loop_seqk_parallel_kernelI23Flash_bwd_kernel_traitsILi256ELi64ELi64ELi8ELi4ELi2ELi2ELb0ELb1EN7cutlass10bfloat16_tE19Flash_kernel_traitsILi256ELi64ELi64ELi8ES3_EELb0ELb0ELb0ELb0ELb0ELb0ELb0EEEvNS_16Flash_bwd_paramsE --------------------------
	.section	.nv.info._ZN5flash44flash_bwd_dq_dk_dv_loop_seqk_parallel_kernelI23Flash_bwd_kernel_traitsILi256ELi64ELi64ELi8ELi4ELi2ELi2ELb0ELb1EN7cutlass10bfloat16_tE19Flash_kernel_traitsILi256ELi64ELi64ELi8ES3_EELb0ELb0ELb0ELb0ELb0ELb0ELb0EEEvNS_16Flash_bwd_paramsE,"",@"SHT_CUDA_INFO"
	.sectionflags	@""
	.align	4


	//----- nvinfo : EIATTR_CUDA_API_VERSION
	.align		4
        /*0000*/ 	.byte	0x04, 0x37
        /*0002*/ 	.short	(.L_560 - .L_559)
.L_559:
        /*0004*/ 	.word	0x00000082


	//----- nvinfo : EIATTR_KPARAM_INFO
	.align		4
.L_560:
        /*0008*/ 	.byte	0x04, 0x17
        /*000a*/ 	.short	(.L_562 - .L_561)
.L_561:
        /*000c*/ 	.word	0x00000000
        /*0010*/ 	.short	0x0000
        /*0012*/ 	.short	0x0000
        /*0014*/ 	.byte	0x00, 0xf0, 0x01, 0x0a


	//----- nvinfo : EIATTR_SPARSE_MMA_MASK
	.align		4
.L_562:
        /*0018*/ 	.byte	0x03, 0x50
        /*001a*/ 	.short	0x0000


	//----- nvinfo : EIATTR_MAXREG_COUNT
	.align		4
        /*001c*/ 	.byte	0x03, 0x1b
        /*001e*/ 	.short	0x00ff


	//----- nvinfo : EIATTR_NUM_BARRIERS
	.align		4
        /*0020*/ 	.byte	0x02, 0x4c
        /*0022*/ 	.byte	0x01
	.zero		1


	//----- nvinfo : EIATTR_ANNOTATIONS
	.align		4
        /*0024*/ 	.byte	0x04, 0x55
        /*0026*/ 	.short	(.L_564 - .L_563)


	//   ....[0]....
.L_563:
        /*0028*/ 	.word	0x00000001
        /*002c*/ 	.byte	0xa0, 0x00, 0x00, 0x00, 0x01, 0x00, 0x00, 0x00, 0x40, 0x08, 0x00, 0x00, 0x01, 0x00, 0x00, 0x00
        /*003c*/ 	.byte	0x30, 0x2a, 0x00, 0x00, 0x01, 0x00, 0x00, 0x00, 0x10, 0xa2, 0x00, 0x00


	//----- nvinfo : EIATTR_MERCURY_ISA_VERSION
	.align		4
.L_564:
        /*0048*/ 	.byte	0x03, 0x5f
        /*004a*/ 	.short	0x0101


	//----- nvinfo : EIATTR_EXIT_INSTR_OFFSETS
	.align		4
        /*004c*/ 	.byte	0x04, 0x1c
        /*004e*/ 	.short	(.L_566 - .L_565)


	//   ....[0]....
.L_565:
        /*0050*/ 	.word	0x000000c0


	//   ....[1]....
        /*0054*/ 	.word	0x0000a2a0


	//----- nvinfo : EIATTR_CRS_STACK_SIZE
	.align		4
.L_566:
        /*0058*/ 	.byte	0x04, 0x1e
        /*005a*/ 	.short	(.L_568 - .L_567)
.L_567:
        /*005c*/ 	.word	0x00000000


	//----- nvinfo : EIATTR_CBANK_PARAM_SIZE
	.align		4
.L_568:
        /*0060*/ 	.byte	0x03, 0x19
        /*0062*/ 	.short	0x0280


	//----- nvinfo : EIATTR_PARAM_CBANK
	.align		4
        /*0064*/ 	.byte	0x04, 0x0a
        /*0066*/ 	.short	(.L_570 - .L_569)
	.align		4
.L_569:
        /*0068*/ 	.word	index@(.nv.constant0._ZN5flash44flash_bwd_dq_dk_dv_loop_seqk_parallel_kernelI23Flash_bwd_kernel_traitsILi256ELi64ELi64ELi8ELi4ELi2ELi2ELb0ELb1EN7cutlass10bfloat16_tE19Flash_kernel_traitsILi256ELi64ELi64ELi8ES3_EELb0ELb0ELb0ELb0ELb0ELb0ELb0EEEvNS_16Flash_bwd_paramsE)
        /*006c*/ 	.short	0x0210
        /*006e*/ 	.short	0x0280


	//----- nvinfo : EIATTR_SW_WAR
	.align		4
.L_570:
        /*0070*/ 	.byte	0x04, 0x36
        /*0072*/ 	.short	(.L_572 - .L_571)
.L_571:
        /*0074*/ 	.word	0x00000008
.L_572:


//--------------------- .nv.info._ZN5flash44flash_bwd_dq_dk_dv_loop_seqk_parallel_kernelI23Flash_bwd_kernel_traitsILi256ELi64ELi64ELi8ELi4ELi2ELi2ELb0ELb1EN7cutlass10bfloat16_tE19Flash_kernel_traitsILi256ELi64ELi64ELi8ES3_EELb0ELb0ELb1ELb0ELb0ELb0ELb0EEEvNS_16Flash_bwd_paramsE --------------------------
	.section	.nv.info._ZN5flash44flash_bwd_dq_dk_dv_loop_seqk_parallel_kernelI23Flash_bwd_kernel_traitsILi256ELi64ELi64ELi8ELi4ELi2ELi2ELb0ELb1EN7cutlass10bfloat16_tE19Flash_kernel_traitsILi256ELi64ELi64ELi8ES3_EELb0ELb0ELb1ELb0ELb0ELb0ELb0EEEvNS_16Flash_bwd_paramsE,"",@"SHT_CUDA_INFO"
	.sectionflags	@""
	.align	4


	//----- nvinfo : EIATTR_CUDA_API_VERSION
	.align		4
        /*0000*/ 	.byte	0x04, 0x37
        /*0002*/ 	.short	(.L_574 - .L_573)
.L_573:
        /*0004*/ 	.word	0x00000082


	//----- nvinfo : EIATTR_KPARAM_INFO
	.align		4
.L_574:
        /*0008*/ 	.byte	0x04, 0x17
        /*000a*/ 	.short	(.L_576 - .L_575)
.L_575:
        /*000c*/ 	.word	0x00000000
        /*0010*/ 	.short	0x0000
        /*0012*/ 	.short	0x0000
        /*0014*/ 	.byte	0x00, 0xf0, 0x01, 0x0a


	//----- nvinfo : EIATTR_SPARSE_MMA_MASK
	.align		4
.L_576:
        /*0018*/ 	.byte	0x03, 0x50
        /*001a*/ 	.short	0x0000


	//----- nvinfo : EIATTR_MAXREG_COUNT
	.align		4
        /*001c*/ 	.byte	0x03, 0x1b
        /*001e*/ 	.short	0x00ff


	//----- nvinfo : EIATTR_NUM_BARRIERS
	.align		4
        /*0020*/ 	.byte	0x02, 0x4c
        /*0022*/ 	.byte	0x01
	.zero		1


	//----- nvinfo : EIATTR_ANNOTATIONS
	.align		4
        /*0024*/ 	.byte	0x04, 0x55
        /*0026*/ 	.short	(.L_578 - .L_577)


	//   ....[0]....
.L_577:
        /*0028*/ 	.word	0x00000001
        /*002c*/ 	.byte	0xa0, 0x00, 0x00, 0x00, 0x01, 0x00, 0x00, 0x00, 0xe0, 0xa3, 0x00, 0x00


	//----- nvinfo : EIATTR_MERCURY_ISA_VERSION
	.align		4
.L_578:
        /*0038*/ 	.byte	0x03, 0x5f
        /*003a*/ 	.short	0x0101


	//----- nvinfo : EIATTR_EXIT_INSTR_OFFSETS
	.align		4
        /*003c*/ 	.byte	0x04, 0x1c
        /*003e*/ 	.short	(.L_580 - .L_579)


	//   ....[0]....
.L_579:
        /*0040*/ 	.word	0x000000c0


	//   ....[1]....
        /*0044*/ 	.word	0x0000a470


	//----- nvinfo : EIATTR_CRS_STACK_SIZE
	.align		4
.L_580:
        /*0048*/ 	.byte	0x04, 0x1e
        /*004a*/ 	.short	(.L_582 - .L_581)
.L_581:
        /*004c*/ 	.word	0x00000000


	//----- nvinfo : EIATTR_CBANK_PARAM_SIZE
	.align		4
.L_582:
        /*0050*/ 	.byte	0x03, 0x19
        /*0052*/ 	.short	0x0280


	//----- nvinfo : EIATTR_PARAM_CBANK
	.align		4
        /*0054*/ 	.byte	0x04, 0x0a
        /*0056*/ 	.short	(.L_584 - .L_583)
	.align		4
.L_583:
        /*0058*/ 	.word	index@(.nv.constant0._ZN5flash44flash_bwd_dq_dk_dv_loop_seqk_parallel_kernelI23Flash_bwd_kernel_traitsILi256ELi64ELi64ELi8ELi4ELi2ELi2ELb0ELb1EN7cutlass10bfloat16_tE19Flash_kernel_traitsILi256ELi64ELi64ELi8ES3_EELb0ELb0ELb1ELb0ELb0ELb0ELb0EEEvNS_16Flash_bwd_paramsE)
        /*005c*/ 	.short	0x0210
        /*005e*/ 	.short	0x0280


	//----- nvinfo : EIATTR_SW_WAR
	.align		4
.L_584:
        /*0060*/ 	.byte	0x04, 0x36
        /*0062*/ 	.short	(.L_586 - .L_585)
.L_585:
        /*0064*/ 	.word	0x00000008
.L_586:


//--------------------- .nv.info._ZN5flash44flash_bwd_dq_dk_dv_loop_seqk_parallel_kernelI23Flash_bwd_kernel_traitsILi256ELi64ELi64ELi8ELi4ELi2ELi2ELb0ELb1EN7cutlass10bfloat16_tE19Flash_kernel_traitsILi256ELi64ELi64ELi8ES3_EELb0ELb0ELb0ELb0ELb0ELb1ELb0EEEvNS_16Flash_bwd_paramsE --------------------------
	.section	.nv.info._ZN5flash44flash_bwd_dq_dk_dv_loop_seqk_parallel_kernelI23Flash_bwd_kernel_traitsILi256ELi64ELi64ELi8ELi4ELi2ELi2ELb0ELb1EN7cutlass10bfloat16_tE19Flash_kernel_traitsILi256ELi64ELi64ELi8ES3_EELb0ELb0ELb0ELb0ELb0ELb1ELb0EEEvNS_16Flash_bwd_paramsE,"",@"SHT_CUDA_INFO"
	.sectionflags	@""
	.align	4


	//----- nvinfo : EIATTR_CUDA_API_VERSION
	.align		4
        /*0000*/ 	.byte	0x04, 0x37
        /*0002*/ 	.short	(.L_588 - .L_587)
.L_587:
        /*0004*/ 	.word	0x00000082


	//----- nvinfo : EIATTR_KPARAM_INFO
	.align		4
.L_588:
        /*0008*/ 	.byte	0x04, 0x17
        /*000a*/ 	.short	(.L_590 - .L_589)
.L_589:
        /*000c*/ 	.word	0x00000000
        /*0010*/ 	.short	0x0000
        /*0012*/ 	.short	0x0000
        /*0014*/ 	.byte	0x00, 0xf0, 0x01, 0x0a


	//----- nvinfo : EIATTR_SPARSE_MMA_MASK
	.align		4
.L_590:
        /*0018*/ 	.byte	0x03, 0x50
        /*001a*/ 	.short	0x0000


	//----- nvinfo : EIATTR_MAXREG_COUNT
	.align		4
        /*001c*/ 	.byte	0x03, 0x1b
        /*001e*/ 	.short	0x00ff


	//----- nvinfo : EIATTR_NUM_BARRIERS
	.align		4
        /*0020*/ 	.byte	0x02, 0x4c
        /*0022*/ 	.byte	0x01
	.zero		1


	//----- nvinfo : EIATTR_MERCURY_ISA_VERSION
	.align		4
        /*0024*/ 	.byte	0x03, 0x5f
        /*0026*/ 	.short	0x0101


	//----- nvinfo : EIATTR_EXIT_INSTR_OFFSETS
	.align		4
        /*0028*/ 	.byte	0x04, 0x1c
        /*002a*/ 	.short	(.L_592 - .L_591)


	//   ....[0]....
.L_591:
        /*002c*/ 	.word	0x00000090


	//   ....[1]....
        /*0030*/ 	.word	0x00008780


	//----- nvinfo : EIATTR_CRS_STACK_SIZE
	.align		4
.L_592:
        /*0034*/ 	.byte	0x04, 0x1e
        /*0036*/ 	.short	(.L_594 - .L_593)
.L_593:
        /*0038*/ 	.word	0x00000000


	//----- nvinfo : EIATTR_CBANK_PARAM_SIZE
	.align		4
.L_594:
        /*003c*/ 	.byte	0x03, 0x19
        /*003e*/ 	.short	0x0280


	//----- nvinfo : EIATTR_PARAM_CBANK
	.align		4
        /*0040*/ 	.byte	0x04, 0x0a
        /*0042*/ 	.short	(.L_596 - .L_595)
	.align		4
.L_595:
        /*0044*/ 	.word	index@(.nv.constant0._ZN5flash44flash_bwd_dq_dk_dv_loop_seqk_parallel_kernelI23Flash_bwd_kernel_traitsILi256ELi64ELi64ELi8ELi4ELi2ELi2ELb0ELb1EN7cutlass10bfloat16_tE19Flash_kernel_traitsILi256ELi64ELi64ELi8ES3_EELb0ELb0ELb0ELb0ELb0ELb1ELb0EEEvNS_16Flash_bwd_paramsE)
        /*0048*/ 	.short	0x0210
        /*004a*/ 	.short	0x0280


	//----- nvinfo : EIATTR_SW_WAR
	.align		4
.L_596:
        /*004c*/ 	.byte	0x04, 0x36
        /*004e*/ 	.short	(.L_598 - .L_597)
.L_597:
        /*0050*/ 	.word	0x00000008
.L_598:


//--------------------- .nv.info._ZN5flash44flash_bwd_dq_dk_dv_loop_seqk_parallel_kernelI23Flash_bwd_kernel_traitsILi256ELi64ELi64ELi8ELi4ELi2ELi2ELb0ELb1EN7cutlass10bfloat16_tE19Flash_kernel_traitsILi256ELi64ELi64ELi8ES3_EELb0ELb0ELb0ELb1ELb0ELb0ELb0EEEvNS_16Flash_bwd_paramsE --------------------------
	.section	.nv.info._ZN5flash44flash_bwd_dq_dk_dv_loop_seqk_parallel_kernelI23Flash_bwd_kernel_traitsILi256ELi64ELi64ELi8ELi4ELi2ELi2ELb0ELb1EN7cutlass10bfloat16_tE19Flash_kernel_traitsILi256ELi64ELi64ELi8ES3_EELb0ELb0ELb0ELb1ELb0ELb0ELb0EEEvNS_16Flash_bwd_paramsE,"",@"SHT_CUDA_INFO"
	.sectionflags	@""
	.align	4


	//----- nvinfo : EIATTR_CUDA_API_VERSION
	.align		4
        /*0000*/ 	.byte	0x04, 0x37
        /*0002*/ 	.short	(.L_600 - .L_599)
.L_599:
        /*0004*/ 	.word	0x00000082


	//----- nvinfo : EIATTR_KPARAM_INFO
	.align		4
.L_600:
        /*0008*/ 	.byte	0x04, 0x17
        /*000a*/ 	.short	(.L_602 - .L_601)
.L_601:
        /*000c*/ 	.word	0x00000000
        /*0010*/ 	.short	0x0000
        /*0012*/ 	.short	0x0000
        /*0014*/ 	.byte	0x00, 0xf0, 0x01, 0x0a


	//----- nvinfo : EIATTR_SPARSE_MMA_MASK
	.align		4
.L_602:
        /*0018*/ 	.byte	0x03, 0x50
        /*001a*/ 	.short	0x0000


	//----- nvinfo : EIATTR_MAXREG_COUNT
	.align		4
        /*001c*/ 	.byte	0x03, 0x1b
        /*001e*/ 	.short	0x00ff


	//----- nvinfo : EIATTR_NUM_BARRIERS
	.align		4
        /*0020*/ 	.byte	0x02, 0x4c
        /*0022*/ 	.byte	0x01
	.zero		1


	//----- nvinfo : EIATTR_MERCURY_ISA_VERSION
	.align		4
        /*0024*/ 	.byte	0x03, 0x5f
        /*0026*/ 	.short	0x0101


	//----- nvinfo : EIATTR_EXIT_INSTR_OFFSETS
	.align		4
        /*0028*/ 	.byte	0x04, 0x1c
        /*002a*/ 	.short	(.L_604 - .L_603)


	//   ....[0]....
.L_603:
        /*002c*/ 	.word	0x00000090


	//   ....[1]....
        /*0030*/ 	.word	0x0000a760


	//----- nvinfo : EIATTR_CRS_STACK_SIZE
	.align		4
.L_604:
        /*0034*/ 	.byte	0x04, 0x1e
        /*0036*/ 	.short	(.L_606 - .L_605)
.L_605:
        /*0038*/ 	.word	0x00000000


	//----- nvinfo : EIATTR_CBANK_PARAM_SIZE
	.align		4
.L_606:
        /*003c*/ 	.byte	0x03, 0x19
        /*003e*/ 	.short	0x0280


	//----- nvinfo : EIATTR_PARAM_CBANK
	.align		4
        /*0040*/ 	.byte	0x04, 0x0a
        /*0042*/ 	.short	(.L_608 - .L_607)
	.align		4
.L_607:
        /*0044*/ 	.word	index@(.nv.constant0._ZN5flash44flash_bwd_dq_dk_dv_loop_seqk_parallel_kernelI23Flash_bwd_kernel_traitsILi256ELi64ELi64ELi8ELi4ELi2ELi2ELb0ELb1EN7cutlass10bfloat16_tE19Flash_kernel_traitsILi256ELi64ELi64ELi8ES3_EELb0ELb0ELb0ELb1ELb0ELb0ELb0EEEvNS_16Flash_bwd_paramsE)
        /*0048*/ 	.short	0x0210
        /*004a*/ 	.short	0x0280


	//----- nvinfo : EIATTR_SW_WAR
	.align		4
.L_608:
        /*004c*/ 	.byte	0x04, 0x36
        /*004e*/ 	.short	(.L_610 - .L_609)
.L_609:
        /*0050*/ 	.word	0x00000008
.L_610:


//--------------------- .nv.info._ZN5flash44flash_bwd_dq_dk_dv_loop_seqk_parallel_kernelI23Flash_bwd_kernel_traitsILi256ELi64ELi64ELi8ELi4ELi2ELi2ELb0ELb1EN7cutlass10bfloat16_tE19Flash_kernel_traitsILi256ELi64ELi64ELi8ES3_EELb0ELb0ELb1ELb0ELb0ELb1ELb0EEEvNS_16Flash_bwd_paramsE --------------------------
	.section	.nv.info._ZN5flash44flash_bwd_dq_dk_dv_loop_seqk_parallel_kernelI23Flash_bwd_kernel_traitsILi256ELi64ELi64ELi8ELi4ELi2ELi2ELb0ELb1EN7cutlass10bfloat16_tE19Flash_kernel_traitsILi256ELi64ELi64ELi8ES3_EELb0ELb0ELb1ELb0ELb0ELb1ELb0EEEvNS_16Flash_bwd_paramsE,"",@"SHT_CUDA_INFO"
	.sectionflags	@""
	.align	4


	//----- nvinfo : EIATTR_CUDA_API_VERSION
	.align		4
        /*0000*/ 	.byte	0x04, 0x37
        /*0002*/ 	.short	(.L_612 - .L_611)
.L_611:
        /*0004*/ 	.word	0x00000082


	//----- nvinfo : EIATTR_KPARAM_INFO
	.align		4
.L_612:
        /*0008*/ 	.byte	0x04, 0x17
        /*000a*/ 	.short	(.L_614 - .L_613)
.L_613:
        /*000c*/ 	.word	0x00000000
        /*0010*/ 	.short	0x0000
        /*0012*/ 	.short	0x0000
        /*0014*/ 	.byte	0x00, 0xf0, 0x01, 0x0a


	//----- nvinfo : EIATTR_SPARSE_MMA_MASK
	.align		4
.L_614:
        /*0018*/ 	.byte	0x03, 0x50
        /*001a*/ 	.short	0x0000


	//----- nvinfo : EIATTR_MAXREG_COUNT
	.align		4
        /*001c*/ 	.byte	0x03, 0x1b
        /*001e*/ 	.short	0x00ff


	//----- nvinfo : EIATTR_NUM_BARRIERS
	.align		4
        /*0020*/ 	.byte	0x02, 0x4c
        /*0022*/ 	.byte	0x01
	.zero		1


	//----- nvinfo : EIATTR_MERCURY_ISA_VERSION
	.align		4
        /*0024*/ 	.byte	0x03, 0x5f
        /*0026*/ 	.short	0x0101


	//----- nvinfo : EIATTR_EXIT_INSTR_OFFSETS
	.align		4
        /*0028*/ 	.byte	0x04, 0x1c
        /*002a*/ 	.short	(.L_616 - .L_615)


	//   ....[0]....
.L_615:
        /*002c*/ 	.word	0x000000a0


	//   ....[1]....
        /*0030*/ 	.word	0x00008a80


	//----- nvinfo : EIATTR_CRS_STACK_SIZE
	.align		4
.L_616:
        /*0034*/ 	.byte	0x04, 0x1e
        /*0036*/ 	.short	(.L_618 - .L_617)
.L_617:
        /*0038*/ 	.word	0x00000000


	//----- nvinfo : EIATTR_CBANK_PARAM_SIZE
	.align		4
.L_618:
        /*003c*/ 	.byte	0x03, 0x19
        /*003e*/ 	.short	0x0280


	//----- nvinfo : EIATTR_PARAM_CBANK
	.align		4
        /*0040*/ 	.byte	0x04, 0x0a
        /*0042*/ 	.short	(.L_620 - .L_619)
	.align		4
.L_619:
        /*0044*/ 	.word	index@(.nv.constant0._ZN5flash44flash_bwd_dq_dk_dv_loop_seqk_parallel_kernelI23Flash_bwd_kernel_traitsILi256ELi64ELi64ELi8ELi4ELi2ELi2ELb0ELb1EN7cutlass10bfloat16_tE19Flash_kernel_traitsILi256ELi64ELi64ELi8ES3_EELb0ELb0ELb1ELb0ELb0ELb1ELb0EEEvNS_16Flash_bwd_paramsE)
        /*0048*/ 	.short	0x0210
        /*004a*/ 	.short	0x0280


	//----- nvinfo : EIATTR_SW_WAR
	.align		4
.L_620:
        /*004c*/ 	.byte	0x04, 0x36
        /*004e*/ 	.short	(.L_622 - .L_621)
.L_621:
        /*0050*/ 	.word	0x00000008
.L_622:


//--------------------- .nv.info._ZN5flash44flash_bwd_dq_dk_dv_loop_seqk_parallel_kernelI23Flash_bwd_kernel_traitsILi256ELi64ELi64ELi8ELi4ELi2ELi2ELb0ELb1EN7cutlass10bfloat16_tE19Flash_kernel_traitsILi256ELi64ELi64ELi8ES3_EELb0ELb0ELb1ELb1ELb0ELb0ELb0EEEvNS_16Flash_bwd_paramsE --------------------------
	.section	.nv.info._ZN5flash44flash_bwd_dq_dk_dv_loop_seqk_parallel_kernelI23Flash_bwd_kernel_traitsILi256ELi64ELi64ELi8ELi4ELi2ELi2ELb0ELb1EN7cutlass10bfloat16_tE19Flash_kernel_traitsILi256ELi64ELi64ELi8ES3_EELb0ELb0ELb1ELb1ELb0ELb0ELb0EEEvNS_16Flash_bwd_paramsE,"",@"SHT_CUDA_INFO"
	.sectionflags	@""
	.align	4


	//----- nvinfo : EIATTR_CUDA_API_VERSION
	.align		4
        /*0000*/ 	.byte	0x04, 0x37
        /*0002*/ 	.short	(.L_624 - .L_623)
.L_623:
        /*0004*/ 	.word	0x00000082


	//----- nvinfo : EIATTR_KPARAM_INFO
	.align		4
.L_624:
        /*0008*/ 	.byte	0x04, 0x17
        /*000a*/ 	.short	(.L_626 - .L_625)
.L_625:
        /*000c*/ 	.word	0x00000000
        /*0010*/ 	.short	0x0000
        /*0012*/ 	.short	0x0000
        /*0014*/ 	.byte	0x00, 0xf0, 0x01, 0x0a


	//----- nvinfo : EIATTR_SPARSE_MMA_MASK
	.align		4
.L_626:
        /*0018*/ 	.byte	0x03, 0x50
        /*001a*/ 	.short	0x0000


	//----- nvinfo : EIATTR_MAXREG_COUNT
	.align		4
        /*001c*/ 	.byte	0x03, 0x1b
        /*001e*/ 	.short	0x00ff


	//----- nvinfo : EIATTR_NUM_BARRIERS
	.align		4
        /*0020*/ 	.byte	0x02, 0x4c
        /*0022*/ 	.byte	0x01
	.zero		1


	//----- nvinfo : EIATTR_MERCURY_ISA_VERSION
	.align		4
        /*0024*/ 	.byte	0x03, 0x5f
        /*0026*/ 	.short	0x0101


	//----- nvinfo : EIATTR_EXIT_INSTR_OFFSETS
	.align		4
        /*0028*/ 	.byte	0x04, 0x1c
        /*002a*/ 	.short	(.L_628 - .L_627)


	//   ....[0]....
.L_627:
        /*002c*/ 	.word	0x00000090


	//   ....[1]....
        /*0030*/ 	.word	0x0000a910


	//----- nvinfo : EIATTR_CRS_STACK_SIZE
	.align		4
.L_628:
        /*0034*/ 	.byte	0x04, 0x1e
        /*0036*/ 	.short	(.L_630 - .L_629)
.L_629:
        /*0038*/ 	.word	0x00000000


	//----- nvinfo : EIATTR_CBANK_PARAM_SIZE
	.align		4
.L_630:
        /*003c*/ 	.byte	0x03, 0x19
        /*003e*/ 	.short	0x0280


	//----- nvinfo : EIATTR_PARAM_CBANK
	.align		4
        /*0040*/ 	.byte	0x04, 0x0a
        /*0042*/ 	.short	(.L_632 - .L_631)
	.align		4
.L_631:
        /*0044*/ 	.word	index@(.nv.constant0._ZN5flash44flash_bwd_dq_dk_dv_loop_seqk_parallel_kernelI23Flash_bwd_kernel_traitsILi256ELi64ELi64ELi8ELi4ELi2ELi2ELb0ELb1EN7cutlass10bfloat16_tE19Flash_kernel_traitsILi256ELi64ELi64ELi8ES3_EELb0ELb0ELb1ELb1ELb0ELb0ELb0EEEvNS_16Flash_bwd_paramsE)
        /*0048*/ 	.short	0x0210
        /*004a*/ 	.short	0x0280


	//----- nvinfo : EIATTR_SW_WAR
	.align		4
.L_632:
        /*004c*/ 	.byte	0x04, 0x36
        /*004e*/ 	.short	(.L_634 - .L_633)
.L_633:
        /*0050*/ 	.word	0x00000008
.L_634:


//--------------------- .nv.info._ZN5flash44flash_bwd_dq_dk_dv_loop_seqk_parallel_kernelI23Flash_bwd_kernel_traitsILi256ELi64ELi64ELi8ELi4ELi2ELi2ELb0ELb0EN7cutlass10bfloat16_tE19Flash_kernel_traitsILi256ELi64ELi64ELi8ES3_EELb0ELb0ELb0ELb0ELb0ELb0ELb0EEEvNS_16Flash_bwd_paramsE --------------------------
	.section	.nv.info._ZN5flash44flash_bwd_dq_dk_dv_loop_seqk_parallel_kernelI23Flash_bwd_kernel_traitsILi256ELi64ELi64ELi8ELi4ELi2ELi2ELb0ELb0EN7cutlass10bfloat16_tE19Flash_kernel_traitsILi256ELi64ELi64ELi8ES3_EELb0ELb0ELb0ELb0ELb0ELb0ELb0EEEvNS_16Flash_bwd_paramsE,"",@"SHT_CUDA_INFO"
	.sectionflags	@""
	.align	4


	//----- nvinfo : EIATTR_CUDA_API_VERSION
	.align		4
        /*0000*/ 	.byte	0x04, 0x37
        /*0002*/ 	.short	(.L_636 - .L_635)
.L_635:
        /*0004*/ 	.word	0x00000082


	//----- nvinfo : EIATTR_KPARAM_INFO
	.align		4
.L_636:
        /*0008*/ 	.byte	0x04, 0x17
        /*000a*/ 	.short	(.L_638 - .L_637)
.L_637:
        /*000c*/ 	.word	0x00000000
        /*0010*/ 	.short	0x0000
        /*0012*/ 	.short	0x0000
        /*0014*/ 	.byte	0x00, 0xf0, 0x01, 0x0a


	//----- nvinfo : EIATTR_SPARSE_MMA_MASK
	.align		4
.L_638:
        /*0018*/ 	.byte	0x03, 0x50
        /*001a*/ 	.short	0x0000


	//----- nvinfo : EIATTR_MAXREG_COUNT
	.align		4
        /*001c*/ 	.byte	0x03, 0x1b
        /*001e*/ 	.short	0x00ff


	//----- nvinfo : EIATTR_NUM_BARRIERS
	.align		4
        /*0020*/ 	.byte	0x02, 0x4c
        /*0022*/ 	.byte	0x01
	.zero		1


	//----- nvinfo : EIATTR_ANNOTATIONS
	.align		4
        /*0024*/ 	.byte	0x04, 0x55
        /*0026*/ 	.short	(.L_640 - .L_639)


	//   ....[0]....
.L_639:
        /*0028*/ 	.word	0x00000001
        /*002c*/ 	.byte	0x40, 0x04, 0x00, 0x00, 0x01, 0x00, 0x00, 0x00, 0xd0, 0x17, 0x00, 0x00


	//----- nvinfo : EIATTR_MERCURY_ISA_VERSION
	.align		4
.L_640:
        /*0038*/ 	.byte	0x03, 0x5f
        /*003a*/ 	.short	0x0101


	//----- nvinfo : EIATTR_EXIT_INSTR_OFFSETS
	.align		4
        /*003c*/ 	.byte	0x04, 0x1c
        /*003e*/ 	.short	(.L_642 - .L_641)


	//   ....[0]....
.L_641:
        /*0040*/ 	.word	0x000000a0


	//   ....[1]....
        /*0044*/ 	.word	0x0000aa10


	//----- nvinfo : EIATTR_CRS_STACK_SIZE
	.align		4
.L_642:
        /*0048*/ 	.byte	0x04, 0x1e
        /*004a*/ 	.short	(.L_644 - .L_643)
.L_643:
        /*004c*/ 	.word	0x00000000


	//----- nvinfo : EIATTR_CBANK_PARAM_SIZE
	.align		4
.L_644:
        /*0050*/ 	.byte	0x03, 0x19
        /*0052*/ 	.short	0x0280


	//----- nvinfo : EIATTR_PARAM_CBANK
	.align		4
        /*0054*/ 	.byte	0x04, 0x0a
        /*0056*/ 	.short	(.L_646 - .L_645)
	.align		4
.L_645:
        /*0058*/ 	.word	index@(.nv.constant0._ZN5flash44flash_bwd_dq_dk_dv_loop_seqk_parallel_kernelI23Flash_bwd_kernel_traitsILi256ELi64ELi64ELi8ELi4ELi2ELi2ELb0ELb0EN7cutlass10bfloat16_tE19Flash_kernel_traitsILi256ELi64ELi64ELi8ES3_EELb0ELb0ELb0ELb0ELb0ELb0ELb0EEEvNS_16Flash_bwd_paramsE)
        /*005c*/ 	.short	0x0210
        /*005e*/ 	.short	0x0280


	//----- nvinfo : EIATTR_SW_WAR
	.align		4
.L_646:
        /*0060*/ 	.byte	0x04, 0x36
        /*0062*/ 	.short	(.L_648 - .L_647)
.L_647:
        /*0064*/ 	.word	0x00000008
.L_648:


//--------------------- .nv.info._ZN5flash44flash_bwd_dq_dk_dv_loop_seqk_parallel_kernelI23Flash_bwd_kernel_traitsILi256ELi64ELi64ELi8ELi4ELi2ELi2ELb0ELb0EN7cutlass10bfloat16_tE19Flash_kernel_traitsILi256ELi64ELi64ELi8ES3_EELb0ELb0ELb1ELb0ELb0ELb0ELb0EEEvNS_16Flash_bwd_paramsE --------------------------
	.section	.nv.info._ZN5flash44flash_bwd_dq_dk_dv_loop_seqk_parallel_kernelI23Flash_bwd_kernel_traitsILi256ELi64ELi64ELi8ELi4ELi2ELi2ELb0ELb0EN7cutlass10bfloat16_tE19Flash_kernel_traitsILi256ELi64ELi64ELi8ES3_EELb0ELb0ELb1ELb0ELb0ELb0ELb0EEEvNS_16Flash_bwd_paramsE,"",@"SHT_CUDA_INFO"
	.sectionflags	@""
	.align	4


	//----- nvinfo : EIATTR_CUDA_API_VERSION
	.align		4
        /*0000*/ 	.byte	0x04, 0x37
        /*0002*/ 	.short	(.L_650 - .L_649)
.L_649:
        /*0004*/ 	.word	0x00000082


	//----- nvinfo : EIATTR_KPARAM_INFO
	.align		4
.L_650:
        /*0008*/ 	.byte	0x04, 0x17
        /*000a*/ 	.short	(.L_652 - .L_651)
.L_651:
        /*000c*/ 	.word	0x00000000
        /*0010*/ 	.short	0x0000
        /*0012*/ 	.short	0x0000
        /*0014*/ 	.byte	0x00, 0xf0, 0x01, 0x0a


	//----- nvinfo : EIATTR_SPARSE_MMA_MASK
	.align		4
.L_652:
        /*0018*/ 	.byte	0x03, 0x50
        /*001a*/ 	.short	0x0000


	//----- nvinfo : EIATTR_MAXREG_COUNT
	.align		4
        /*001c*/ 	.byte	0x03, 0x1b
        /*001e*/ 	.short	0x00ff


	//----- nvinfo : EIATTR_NUM_BARRIERS
	.align		4
        /*0020*/ 	.byte	0x02, 0x4c
        /*0022*/ 	.byte	0x01
	.zero		1


	//----- nvinfo : EIATTR_ANNOTATIONS
	.align		4
        /*0024*/ 	.byte	0x04, 0x55
        /*0026*/ 	.short	(.L_654 - .L_653)


	//   ....[0]....
.L_653:
        /*0028*/ 	.word	0x00000001
        /*002c*/ 	.byte	0x20, 0x03, 0x00, 0x00, 0x01, 0x00, 0x00, 0x00, 0x60, 0x05, 0x00, 0x00, 0x01, 0x00, 0x00, 0x00
        /* <DEDUP_REMOVED lines=34> */
        /*025c*/ 	.byte	0x80, 0xa5, 0x00, 0x00


	//----- nvinfo : EIATTR_MERCURY_ISA_VERSION
	.align		4
.L_654:
        /*0260*/ 	.byte	0x03, 0x5f
        /*0262*/ 	.short	0x0101


	//----- nvinfo : EIATTR_EXIT_INSTR_OFFSETS
	.align		4
        /*0264*/ 	.byte	0x04, 0x1c
        /*0266*/ 	.short	(.L_656 - .L_655)


	//   ....[0]....
.L_655:
        /*0268*/ 	.word	0x000000a0


	//   ....[1]....
        /*026c*/ 	.word	0x0000af30


	//----- nvinfo : EIATTR_CRS_STACK_SIZE
	.align		4
.L_656:
        /*0270*/ 	.byte	0x04, 0x1e
        /*0272*/ 	.short	(.L_658 - .L_657)
.L_657:
        /*0274*/ 	.word	0x00000000


	//----- nvinfo : EIATTR_CBANK_PARAM_SIZE
	.align		4
.L_658:
        /*0278*/ 	.byte	0x03, 0x19
        /*027a*/ 	.short	0x0280


	//----- nvinfo : EIATTR_PARAM_CBANK
	.align		4
        /*027c*/ 	.byte	0x04, 0x0a
        /*027e*/ 	.short	(.L_660 - .L_659)
	.align		4
.L_659:
        /*0280*/ 	.word	index@(.nv.constant0._ZN5flash44flash_bwd_dq_dk_dv_loop_seqk_parallel_kernelI23Flash_bwd_kernel_traitsILi256ELi64ELi64ELi8ELi4ELi2ELi2ELb0ELb0EN7cutlass10bfloat16_tE19Flash_kernel_traitsILi256ELi64ELi64ELi8ES3_EELb0ELb0ELb1ELb0ELb0ELb0ELb0EEEvNS_16Flash_bwd_paramsE)
        /*0284*/ 	.short	0x0210
        /*0286*/ 	.short	0x0280


	//----- nvinfo : EIATTR_SW_WAR
	.align		4
.L_660:
        /*0288*/ 	.byte	0x04, 0x36
        /*028a*/ 	.short	(.L_662 - .L_661)
.L_661:
        /*028c*/ 	.word	0x00000008
.L_662:


//--------------------- .nv.info._ZN5flash44flash_bwd_dq_dk_dv_loop_seqk_parallel_kernelI23Flash_bwd_kernel_traitsILi256ELi64ELi64ELi8ELi4ELi2ELi2ELb0ELb0EN7cutlass10bfloat16_tE19Flash_kernel_traitsILi256ELi64ELi64ELi8ES3_EELb0ELb0ELb0ELb0ELb0ELb1ELb0EEEvNS_16Flash_bwd_paramsE --------------------------
	.section	.nv.info._ZN5flash44flash_bwd_dq_dk_dv_loop_seqk_parallel_kernelI23Flash_bwd_kernel_traitsILi256ELi64ELi64ELi8ELi4ELi2ELi2ELb0ELb0EN7cutlass10bfloat16_tE19Flash_kernel_traitsILi256ELi64ELi64ELi8ES3_EELb0ELb0ELb0ELb0ELb0ELb1ELb0EEEvNS_16Flash_bwd_paramsE,"",@"SHT_CUDA_INFO"
	.sectionflags	@""
	.align	4


	//----- nvinfo : EIATTR_CUDA_API_VERSION
	.align		4
        /*0000*/ 	.byte	0x04, 0x37
        /*0002*/ 	.short	(.L_664 - .L_663)
.L_663:
        /*0004*/ 	.word	0x00000082


	//----- nvinfo : EIATTR_KPARAM_INFO
	.align		4
.L_664:
        /*0008*/ 	.byte	0x04, 0x17
        /*000a*/ 	.short	(.L_666 - .L_665)
.L_665:
        /*000c*/ 	.word	0x00000000
        /*0010*/ 	.short	0x0000
        /*0012*/ 	.short	0x0000
        /*0014*/ 	.byte	0x00, 0xf0, 0x01, 0x0a


	//----- nvinfo : EIATTR_SPARSE_MMA_MASK
	.align		4
.L_666:
        /*0018*/ 	.byte	0x03, 0x50
        /*001a*/ 	.short	0x0000


	//----- nvinfo : EIATTR_MAXREG_COUNT
	.align		4
        /*001c*/ 	.byte	0x03, 0x1b
        /*001e*/ 	.short	0x00ff


	//----- nvinfo : EIATTR_NUM_BARRIERS
	.align		4
        /*0020*/ 	.byte	0x02, 0x4c
        /*0022*/ 	.byte	0x01
	.zero		1


	//----- nvinfo : EIATTR_ANNOTATIONS
	.align		4
        /*0024*/ 	.byte	0x04, 0x55
        /*0026*/ 	.short	(.L_668 - .L_667)


	//   ....[0]....
.L_667:
        /*0028*/ 	.word	0x00000001
        /*002c*/ 	.byte	0x80, 0x05, 0x00, 0x00, 0x01, 0x00, 0x00, 0x00, 0x70, 0x06, 0x00, 0x00, 0x01, 0x00, 0x00, 0x00
        /*003c*/ 	.byte	0xf0, 0x1b, 0x00, 0x00, 0x01, 0x00, 0x00, 0x00, 0xa0, 0x30, 0x00, 0x00, 0x01, 0x00, 0x00, 0x00
        /*004c*/ 	.byte	0x50, 0x7a, 0x00, 0x00


	//----- nvinfo : EIATTR_MERCURY_ISA_VERSION
	.align		4
.L_668:
        /*0050*/ 	.byte	0x03, 0x5f
        /*0052*/ 	.short	0x0101


	//----- nvinfo : EIATTR_EXIT_INSTR_OFFSETS
	.align		4
        /*0054*/ 	.byte	0x04, 0x1c
        /*0056*/ 	.short	(.L_670 - .L_669)


	//   ....[0]....
.L_669:
        /*0058*/ 	.word	0x000000a0


	//   ....[1]....
        /*005c*/ 	.word	0x00008c70


	//----- nvinfo : EIATTR_CRS_STACK_SIZE
	.align		4
.L_670:
        /*0060*/ 	.byte	0x04, 0x1e
        /*0062*/ 	.short	(.L_672 - .L_671)
.L_671:
        /*0064*/ 	.word	0x00000000


	//----- nvinfo : EIATTR_CBANK_PARAM_SIZE
	.align		4
.L_672:
        /*0068*/ 	.byte	0x03, 0x19
        /*006a*/ 	.short	0x0280


	//----- nvinfo : EIATTR_PARAM_CBANK
	.align		4
        /*006c*/ 	.byte	0x04, 0x0a
        /*006e*/ 	.short	(.L_674 - .L_673)
	.align		4
.L_673:
        /*0070*/ 	.word	index@(.nv.constant0._ZN5flash44flash_bwd_dq_dk_dv_loop_seqk_parallel_kernelI23Flash_bwd_kernel_traitsILi256ELi64ELi64ELi8ELi4ELi2ELi2ELb0ELb0EN7cutlass10bfloat16_tE19Flash_kernel_traitsILi256ELi64ELi64ELi8ES3_EELb0ELb0ELb0ELb0ELb0ELb1ELb0EEEvNS_16Flash_bwd_paramsE)
        /*0074*/ 	.short	0x0210
        /*0076*/ 	.short	0x0280


	//----- nvinfo : EIATTR_SW_WAR
	.align		4
.L_674:
        /*0078*/ 	.byte	0x04, 0x36
        /*007a*/ 	.short	(.L_676 - .L_675)
.L_675:
        /*007c*/ 	.word	0x00000008
.L_676:


//--------------------- .nv.info._ZN5flash44flash_bwd_dq_dk_dv_loop_seqk_parallel_kernelI23Flash_bwd_kernel_traitsILi256ELi64ELi64ELi8ELi4ELi2ELi2ELb0ELb0EN7cutlass10bfloat16_tE19Flash_kernel_traitsILi256ELi64ELi64ELi8ES3_EELb0ELb0ELb0ELb1ELb0ELb0ELb0EEEvNS_16Flash_bwd_paramsE --------------------------
	.section	.nv.info._ZN5flash44flash_bwd_dq_dk_dv_loop_seqk_parallel_kernelI23Flash_bwd_kernel_traitsILi256ELi64ELi64ELi8ELi4ELi2ELi2ELb0ELb0EN7cutlass10bfloat16_tE19Flash_kernel_traitsILi256ELi64ELi64ELi8ES3_EELb0ELb0ELb0ELb1ELb0ELb0ELb0EEEvNS_16Flash_bwd_paramsE,"",@"SHT_CUDA_INFO"
	.sectionflags	@""
	.align	4


	//----- nvinfo : EIATTR_CUDA_API_VERSION
	.align		4
        /*0000*/ 	.byte	0x04, 0x37
        /*0002*/ 	.short	(.L_678 - .L_677)
.L_677:
        /*0004*/ 	.word	0x00000082


	//----- nvinfo : EIATTR_KPARAM_INFO
	.align		4
.L_678:
        /*0008*/ 	.byte	0x04, 0x17
        /*000a*/ 	.short	(.L_680 - .L_679)
.L_679:
        /*000c*/ 	.word	0x00000000
        /*0010*/ 	.short	0x0000
        /*0012*/ 	.short	0x0000
        /*0014*/ 	.byte	0x00, 0xf0, 0x01, 0x0a


	//----- nvinfo : EIATTR_SPARSE_MMA_MASK
	.align		4
.L_680:
        /*0018*/ 	.byte	0x03, 0x50
        /*001a*/ 	.short	0x0000


	//----- nvinfo : EIATTR_MAXREG_COUNT
	.align		4
        /*001c*/ 	.byte	0x03, 0x1b
        /*001e*/ 	.short	0x00ff


	//----- nvinfo : EIATTR_NUM_BARRIERS
	.align		4
        /*0020*/ 	.byte	0x02, 0x4c
        /*0022*/ 	.byte	0x01
	.zero		1


	//----- nvinfo : EIATTR_ANNOTATIONS
	.align		4
        /*0024*/ 	.byte	0x04, 0x55
        /*0026*/ 	.short	(.L_682 - .L_681)


	//   ....[0]....
.L_681:
        /* <DEDUP_REMOVED lines=38> */


	//----- nvinfo : EIATTR_MERCURY_ISA_VERSION
	.align		4
.L_682:
        /*0270*/ 	.byte	0x03, 0x5f
        /*0272*/ 	.short	0x0101


	//----- nvinfo : EIATTR_EXIT_INSTR_OFFSETS
	.align		4
        /*0274*/ 	.byte	0x04, 0x1c
        /*0276*/ 	.short	(.L_684 - .L_683)


	//   ....[0]....
.L_683:
        /*0278*/ 	.word	0x000000a0


	//   ....[1]....
        /*027c*/ 	.word	0x0000b2b0


	//----- nvinfo : EIATTR_CRS_STACK_SIZE
	.align		4
.L_684:
        /*0280*/ 	.byte	0x04, 0x1e
        /*0282*/ 	.short	(.L_686 - .L_685)
.L_685:
        /*0284*/ 	.word	0x00000000


	//----- nvinfo : EIATTR_CBANK_PARAM_SIZE
	.align		4
.L_686:
        /*0288*/ 	.byte	0x03, 0x19
        /*028a*/ 	.short	0x0280


	//----- nvinfo : EIATTR_PARAM_CBANK
	.align		4
        /*028c*/ 	.byte	0x04, 0x0a
        /*028e*/ 	.short	(.L_688 - .L_687)
	.align		4
.L_687:
        /*0290*/ 	.word	index@(.nv.constant0._ZN5flash44flash_bwd_dq_dk_dv_loop_seqk_parallel_kernelI23Flash_bwd_kernel_traitsILi256ELi64ELi64ELi8ELi4ELi2ELi2ELb0ELb0EN7cutlass10bfloat16_tE19Flash_kernel_traitsILi256ELi64ELi64ELi8ES3_EELb0ELb0ELb0ELb1ELb0ELb0ELb0EEEvNS_16Flash_bwd_paramsE)
        /*0294*/ 	.short	0x0210
        /*0296*/ 	.short	0x0280


	//----- nvinfo : EIATTR_SW_WAR
	.align		4
.L_688:
        /*0298*/ 	.byte	0x04, 0x36
        /*029a*/ 	.short	(.L_690 - .L_689)
.L_689:
        /*029c*/ 	.word	0x00000008
.L_690:


//--------------------- .nv.info._ZN5flash44flash_bwd_dq_dk_dv_loop_seqk_parallel_kernelI23Flash_bwd_kernel_traitsILi256ELi64ELi64ELi8ELi4ELi2ELi2ELb0ELb0EN7cutlass10bfloat16_tE19Flash_kernel_traitsILi256ELi64ELi64ELi8ES3_EELb0ELb0ELb1ELb0ELb0ELb1ELb0EEEvNS_16Flash_bwd_paramsE --------------------------
	.section	.nv.info._ZN5flash44flash_bwd_dq_dk_dv_loop_seqk_parallel_kernelI23Flash_bwd_kernel_traitsILi256ELi64ELi64ELi8ELi4ELi2ELi2ELb0ELb0EN7cutlass10bfloat16_tE19Flash_kernel_traitsILi256ELi64ELi64ELi8ES3_EELb0ELb0ELb1ELb0ELb0ELb1ELb0EEEvNS_16Flash_bwd_paramsE,"",@"SHT_CUDA_INFO"
	.sectionflags	@""
	.align	4


	//----- nvinfo : EIATTR_CUDA_API_VERSION
	.align		4
        /*0000*/ 	.byte	0x04, 0x37
        /*0002*/ 	.short	(.L_692 - .L_691)
.L_691:
        /*0004*/ 	.word	0x00000082


	//----- nvinfo : EIATTR_KPARAM_INFO
	.align		4
.L_692:
        /*0008*/ 	.byte	0x04, 0x17
        /*000a*/ 	.short	(.L_694 - .L_693)
.L_693:
        /*000c*/ 	.word	0x00000000
        /*0010*/ 	.short	0x0000
        /*0012*/ 	.short	0x0000
        /*0014*/ 	.byte	0x00, 0xf0, 0x01, 0x0a


	//----- nvinfo : EIATTR_SPARSE_MMA_MASK
	.align		4
.L_694:
        /*0018*/ 	.byte	0x03, 0x50
        /*001a*/ 	.short	0x0000


	//----- nvinfo : EIATTR_MAXREG_COUNT
	.align		4
        /*001c*/ 	.byte	0x03, 0x1b
        /*001e*/ 	.short	0x00ff


	//----- nvinfo : EIATTR_NUM_BARRIERS
	.align		4
        /*0020*/ 	.byte	0x02, 0x4c
        /*0022*/ 	.byte	0x01
	.zero		1


	//----- nvinfo : EIATTR_ANNOTATIONS
	.align		4
        /*0024*/ 	.byte	0x04, 0x55
        /*0026*/ 	.short	(.L_696 - .L_695)


	//   ....[0]....
.L_695:
        /*0028*/ 	.word	0x00000001
        /*002c*/ 	.byte	0xa0, 0x00, 0x00, 0x00, 0x01, 0x00, 0x00, 0x00, 0x00, 0x06, 0x00, 0x00, 0x01, 0x00, 0x00, 0x00
        /*003c*/ 	.byte	0x20, 0x26, 0x00, 0x00, 0x01, 0x00, 0x00, 0x00, 0x30, 0x85, 0x00, 0x00, 0x01, 0x00, 0x00, 0x00
        /*004c*/ 	.byte	0x20, 0x8e, 0x00, 0x00


	//----- nvinfo : EIATTR_MERCURY_ISA_VERSION
	.align		4
.L_696:
        /*0050*/ 	.byte	0x03, 0x5f
        /*0052*/ 	.short	0x0101


	//----- nvinfo : EIATTR_EXIT_INSTR_OFFSETS
	.align		4
        /*0054*/ 	.byte	0x04, 0x1c
        /*0056*/ 	.short	(.L_698 - .L_697)


	//   ....[0]....
.L_697:
        /*0058*/ 	.word	0x000000c0


	//   ....[1]....
        /*005c*/ 	.word	0x00008ea0


	//----- nvinfo : EIATTR_CRS_STACK_SIZE
	.align		4
.L_698:
        /*0060*/ 	.byte	0x04, 0x1e
        /*0062*/ 	.short	(.L_700 - .L_699)
.L_699:
        /*0064*/ 	.word	0x00000000


	//----- nvinfo : EIATTR_CBANK_PARAM_SIZE
	.align		4
.L_700:
        /*0068*/ 	.byte	0x03, 0x19
        /*006a*/ 	.short	0x0280


	//----- nvinfo : EIATTR_PARAM_CBANK
	.align		4
        /*006c*/ 	.byte	0x04, 0x0a
        /*006e*/ 	.short	(.L_702 - .L_701)
	.align		4
.L_701:
        /*0070*/ 	.word	index@(.nv.constant0._ZN5flash44flash_bwd_dq_dk_dv_loop_seqk_parallel_kernelI23Flash_bwd_kernel_traitsILi256ELi64ELi64ELi8ELi4ELi2ELi2ELb0ELb0EN7cutlass10bfloat16_tE19Flash_kernel_traitsILi256ELi64ELi64ELi8ES3_EELb0ELb0ELb1ELb0ELb0ELb1ELb0EEEvNS_16Flash_bwd_paramsE)
        /*0074*/ 	.short	0x0210
        /*0076*/ 	.short	0x0280


	//----- nvinfo : EIATTR_SW_WAR
	.align		4
.L_702:
        /*0078*/ 	.byte	0x04, 0x36
        /*007a*/ 	.short	(.L_704 - .L_703)
.L_703:
        /*007c*/ 	.word	0x00000008
.L_704:


//--------------------- .nv.info._ZN5flash44flash_bwd_dq_dk_dv_loop_seqk_parallel_kernelI23Flash_bwd_kernel_traitsILi256ELi64ELi64ELi8ELi4ELi2ELi2ELb0ELb0EN7cutlass10bfloat16_tE19Flash_kernel_traitsILi256ELi64ELi64ELi8ES3_EELb0ELb0ELb1ELb1ELb0ELb0ELb0EEEvNS_16Flash_bwd_paramsE --------------------------
	.section	.nv.info._ZN5flash44flash_bwd_dq_dk_dv_loop_seqk_parallel_kernelI23Flash_bwd_kernel_traitsILi256ELi64ELi64ELi8ELi4ELi2ELi2ELb0ELb0EN7cutlass10bfloat16_tE19Flash_kernel_traitsILi256ELi64ELi64ELi8ES3_EELb0ELb0ELb1ELb1ELb0ELb0ELb0EEEvNS_16Flash_bwd_paramsE,"",@"SHT_CUDA_INFO"
	.sectionflags	@""
	.align	4


	//----- nvinfo : EIATTR_CUDA_API_VERSION
	.align		4
        /*0000*/ 	.byte	0x04, 0x37
        /*0002*/ 	.short	(.L_706 - .L_705)
.L_705:
        /*0004*/ 	.word	0x00000082


	//----- nvinfo : EIATTR_KPARAM_INFO
	.align		4
.L_706:
        /*0008*/ 	.byte	0x04, 0x17
        /*000a*/ 	.short	(.L_708 - .L_707)
.L_707:
        /*000c*/ 	.word	0x00000000
        /*0010*/ 	.short	0x0000
        /*0012*/ 	.short	0x0000
        /*0014*/ 	.byte	0x00, 0xf0, 0x01, 0x0a


	//----- nvinfo : EIATTR_SPARSE_MMA_MASK
	.align		4
.L_708:
        /*0018*/ 	.byte	0x03, 0x50
        /*001a*/ 	.short	0x0000


	//----- nvinfo : EIATTR_MAXREG_COUNT
	.align		4
        /*001c*/ 	.byte	0x03, 0x1b
        /*001e*/ 	.short	0x00ff


	//----- nvinfo : EIATTR_NUM_BARRIERS
	.align		4
        /*0020*/ 	.byte	0x02, 0x4c
        /*0022*/ 	.byte	0x01
	.zero		1


	//----- nvinfo : EIATTR_ANNOTATIONS
	.align		4
        /*0024*/ 	.byte	0x04, 0x55
        /*0026*/ 	.short	(.L_710 - .L_709)


	//   ....[0]....
.L_709:
        /* <DEDUP_REMOVED lines=36> */


	//----- nvinfo : EIATTR_MERCURY_ISA_VERSION
	.align		4
.L_710:
        /*0250*/ 	.byte	0x03, 0x5f
        /*0252*/ 	.short	0x0101


	//----- nvinfo : EIATTR_EXIT_INSTR_OFFSETS
	.align		4
        /*0254*/ 	.byte	0x04, 0x1c
        /*0256*/ 	.short	(.L_712 - .L_711)


	//   ....[0]....
.L_711:
        /*0258*/ 	.word	0x000000a0


	//   ....[1]....
        /*025c*/ 	.word	0x0000b430


	//----- nvinfo : EIATTR_CRS_STACK_SIZE
	.align		4
.L_712:
        /*0260*/ 	.byte	0x04, 0x1e
        /*0262*/ 	.short	(.L_714 - .L_713)
.L_713:
        /*0264*/ 	.word	0x00000000


	//----- nvinfo : EIATTR_CBANK_PARAM_SIZE
	.align		4
.L_714:
        /*0268*/ 	.byte	0x03, 0x19
        /*026a*/ 	.short	0x0280


	//----- nvinfo : EIATTR_PARAM_CBANK
	.align		4
        /*026c*/ 	.byte	0x04, 0x0a
        /*026e*/ 	.short	(.L_716 - .L_715)
	.align		4
.L_715:
        /*0270*/ 	.word	index@(.nv.constant0._ZN5flash44flash_bwd_dq_dk_dv_loop_seqk_parallel_kernelI23Flash_bwd_kernel_traitsILi256ELi64ELi64ELi8ELi4ELi2ELi2ELb0ELb0EN7cutlass10bfloat16_tE19Flash_kernel_traitsILi256ELi64ELi64ELi8ES3_EELb0ELb0ELb1ELb1ELb0ELb0ELb0EEEvNS_16Flash_bwd_paramsE)
        /*0274*/ 	.short	0x0210
        /*0276*/ 	.short	0x0280


	//----- nvinfo : EIATTR_SW_WAR
	.align		4
.L_716:
        /*0278*/ 	.byte	0x04, 0x36
        /*027a*/ 	.short	(.L_718 - .L_717)
.L_717:
        /*027c*/ 	.word	0x00000008
.L_718:


//--------------------- .nv.info._ZN5flash27flash_bwd_convert_dq_kernelI23Flash_bwd_kernel_traitsILi256ELi64ELi64ELi8ELi4ELi2ELi2ELb0ELb1EN7cutlass10bfloat16_tE19Flash_kernel_traitsILi256ELi64ELi64ELi8ES3_EEEEvNS_16Flash_bwd_paramsEi --------------------------
	.section	.nv.info._ZN5flash27flash_bwd_convert_dq_kernelI23Flash_bwd_kernel_traitsILi256ELi64ELi64ELi8ELi4ELi2ELi2ELb0ELb1EN7cutlass10bfloat16_tE19Flash_kernel_traitsILi256ELi64ELi64ELi8ES3_EEEEvNS_16Flash_bwd_paramsEi,"",@"SHT_CUDA_INFO"
	.sectionflags	@""
	.align	4


	//----- nvinfo : EIATTR_CUDA_API_VERSION
	.align		4
        /*0000*/ 	.byte	0x04, 0x37
        /*0002*/ 	.short	(.L_720 - .L_719)
.L_719:
        /*0004*/ 	.word	0x00000082


	//----- nvinfo : EIATTR_KPARAM_INFO
	.align		4
.L_720:
        /*0008*/ 	.byte	0x04, 0x17
        /*000a*/ 	.short	(.L_722 - .L_721)
.L_721:
        /*000c*/ 	.word	0x00000000
        /*0010*/ 	.short	0x0001
        /*0012*/ 	.short	0x0280
        /*0014*/ 	.byte	0x00, 0xf0, 0x11, 0x00


	//----- nvinfo : EIATTR_KPARAM_INFO
	.align		4
.L_722:
        /*0018*/ 	.byte	0x04, 0x17
        /*001a*/ 	.short	(.L_724 - .L_723)
.L_723:
        /*001c*/ 	.word	0x00000000
        /*0020*/ 	.short	0x0000
        /*0022*/ 	.short	0x0000
        /*0024*/ 	.byte	0x00, 0xf0, 0x01, 0x0a


	//----- nvinfo : EIATTR_SPARSE_MMA_MASK
	.align		4
.L_724:
        /*0028*/ 	.byte	0x03, 0x50
        /*002a*/ 	.short	0x0000


	//----- nvinfo : EIATTR_MAXREG_COUNT
	.align		4
        /*002c*/ 	.byte	0x03, 0x1b
        /*002e*/ 	.short	0x00ff


	//----- nvinfo : EIATTR_NUM_BARRIERS
	.align		4
        /*0030*/ 	.byte	0x02, 0x4c
        /*0032*/ 	.byte	0x01
	.zero		1


	//----- nvinfo : EIATTR_MERCURY_ISA_VERSION
	.align		4
        /*0034*/ 	.byte	0x03, 0x5f
        /*0036*/ 	.short	0x0101


	//----- nvinfo : EIATTR_EXIT_INSTR_OFFSETS
	.align		4
        /*0038*/ 	.byte	0x04, 0x1c
        /*003a*/ 	.short	(.L_726 - .L_725)


	//   ....[0]....
.L_725:
        /*003c*/ 	.word	0x00000100


	//   ....[1]....
        /*0040*/ 	.word	0x000020f0


	//   ....[2]....
        /*0044*/ 	.word	0x00002230


	//   ....[3]....
        /*0048*/ 	.word	0x00002250


	//----- nvinfo : EIATTR_CRS_STACK_SIZE
	.align		4
.L_726:
        /*004c*/ 	.byte	0x04, 0x1e
        /*004e*/ 	.short	(.L_728 - .L_727)
.L_727:
        /*0050*/ 	.word	0x00000000


	//----- nvinfo : EIATTR_CBANK_PARAM_SIZE
	.align		4
.L_728:
        /*0054*/ 	.byte	0x03, 0x19
        /*0056*/ 	.short	0x0284


	//----- nvinfo : EIATTR_PARAM_CBANK
	.align		4
        /*0058*/ 	.byte	0x04, 0x0a
        /*005a*/ 	.short	(.L_730 - .L_729)
	.align		4
.L_729:
        /*005c*/ 	.word	index@(.nv.constant0._ZN5flash27flash_bwd_convert_dq_kernelI23Flash_bwd_kernel_traitsILi256ELi64ELi64ELi8ELi4ELi2ELi2ELb0ELb1EN7cutlass10bfloat16_tE19Flash_kernel_traitsILi256ELi64ELi64ELi8ES3_EEEEvNS_16Flash_bwd_paramsEi)
        /*0060*/ 	.short	0x0210
        /*0062*/ 	.short	0x0284


	//----- nvinfo : EIATTR_SW_WAR
	.align		4
.L_730:
        /*0064*/ 	.byte	0x04, 0x36
        /*0066*/ 	.short	(.L_732 - .L_731)
.L_731:
        /*0068*/ 	.word	0x00000008
.L_732:


//--------------------- .nv.info._ZN5flash44flash_bwd_dq_dk_dv_loop_seqk_parallel_kernelI23Flash_bwd_kernel_traitsILi256ELi64ELi64ELi8ELi4ELi2ELi2ELb0ELb1EN7cutlass10bfloat16_tE19Flash_kernel_traitsILi256ELi64ELi64ELi8ES3_EELb1ELb0ELb0ELb0ELb0ELb0ELb0EEEvNS_16Flash_bwd_paramsE --------------------------
	.section	.nv.info._ZN5flash44flash_bwd_dq_dk_dv_loop_seqk_parallel_kernelI23Flash_bwd_kernel_traitsILi256ELi64ELi64ELi8ELi4ELi2ELi2ELb0ELb1EN7cutlass10bfloat16_tE19Flash_kernel_traitsILi256ELi64ELi64ELi8ES3_EELb1ELb0ELb0ELb0ELb0ELb0ELb0EEEvNS_16Flash_bwd_paramsE,"",@"SHT_CUDA_INFO"
	.sectionflags	@""
	.align	4


	//----- nvinfo : EIATTR_CUDA_API_VERSION
	.align		4
        /*0000*/ 	.byte	0x04, 0x37
        /*0002*/ 	.short	(.L_734 - .L_733)
.L_733:
        /*0004*/ 	.word	0x00000082


	//----- nvinfo : EIATTR_KPARAM_INFO
	.align		4
.L_734:
        /*0008*/ 	.byte	0x04, 0x17
        /*000a*/ 	.short	(.L_736 - .L_735)
.L_735:
        /*000c*/ 	.word	0x00000000
        /*0010*/ 	.short	0x0000
        /*0012*/ 	.short	0x0000
        /*0014*/ 	.byte	0x00, 0xf0, 0x01, 0x0a


	//----- nvinfo : EIATTR_SPARSE_MMA_MASK
	.align		4
.L_736:
        /*0018*/ 	.byte	0x03, 0x50
        /*001a*/ 	.short	0x0000


	//----- nvinfo : EIATTR_MAXREG_COUNT
	.align		4
        /*001c*/ 	.byte	0x03, 0x1b
        /*001e*/ 	.short	0x00ff


	//----- nvinfo : EIATTR_NUM_BARRIERS
	.align		4
        /*0020*/ 	.byte	0x02, 0x4c
        /*0022*/ 	.byte	0x01
	.zero		1


	//----- nvinfo : EIATTR_MERCURY_ISA_VERSION
	.align		4
        /*0024*/ 	.byte	0x03, 0x5f
        /*0026*/ 	.short	0x0101


	//----- nvinfo : EIATTR_EXIT_INSTR_OFFSETS
	.align		4
        /*0028*/ 	.byte	0x04, 0x1c
        /*002a*/ 	.short	(.L_738 - .L_737)


	//   ....[0]....
.L_737:
        /*002c*/ 	.word	0x00000090


	//   ....[1]....
        /*0030*/ 	.word	0x0000af20


	//----- nvinfo : EIATTR_CRS_STACK_SIZE
	.align		4
.L_738:
        /*0034*/ 	.byte	0x04, 0x1e
        /*0036*/ 	.short	(.L_740 - .L_739)
.L_739:
        /*0038*/ 	.word	0x00000000


	//----- nvinfo : EIATTR_CBANK_PARAM_SIZE
	.align		4
.L_740:
        /*003c*/ 	.byte	0x03, 0x19
        /*003e*/ 	.short	0x0280


	//----- nvinfo : EIATTR_PARAM_CBANK
	.align		4
        /*0040*/ 	.byte	0x04, 0x0a
        /*0042*/ 	.short	(.L_742 - .L_741)
	.align		4
.L_741:
        /*0044*/ 	.word	index@(.nv.constant0._ZN5flash44flash_bwd_dq_dk_dv_loop_seqk_parallel_kernelI23Flash_bwd_kernel_traitsILi256ELi64ELi64ELi8ELi4ELi2ELi2ELb0ELb1EN7cutlass10bfloat16_tE19Flash_kernel_traitsILi256ELi64ELi64ELi8ES3_EELb1ELb0ELb0ELb0ELb0ELb0ELb0EEEvNS_16Flash_bwd_paramsE)
        /*0048*/ 	.short	0x0210
        /*004a*/ 	.short	0x0280


	//----- nvinfo : EIATTR_SW_WAR
	.align		4
.L_742:
        /*004c*/ 	.byte	0x04, 0x36
        /*004e*/ 	.short	(.L_744 - .L_743)
.L_743:
        /*0050*/ 	.word	0x00000008
.L_744:


//--------------------- .nv.info._ZN5flash44flash_bwd_dq_dk_dv_loop_seqk_parallel_kernelI23Flash_bwd_kernel_traitsILi256ELi64ELi64ELi8ELi4ELi2ELi2ELb0ELb1EN7cutlass10bfloat16_tE19Flash_kernel_traitsILi256ELi64ELi64ELi8ES3_EELb0ELb0ELb0ELb0ELb0ELb0ELb1EEEvNS_16Flash_bwd_paramsE --------------------------
	.section	.nv.info._ZN5flash44flash_bwd_dq_dk_dv_loop_seqk_parallel_kernelI23Flash_bwd_kernel_traitsILi256ELi64ELi64ELi8ELi4ELi2ELi2ELb0ELb1EN7cutlass10bfloat16_tE19Flash_kernel_traitsILi256ELi64ELi64ELi8ES3_EELb0ELb0ELb0ELb0ELb0ELb0ELb1EEEvNS_16Flash_bwd_paramsE,"",@"SHT_CUDA_INFO"
	.sectionflags	@""
	.align	4


	//----- nvinfo : EIATTR_CUDA_API_VERSION
	.align		4
        /*0000*/ 	.byte	0x04, 0x37
        /*0002*/ 	.short	(.L_746 - .L_745)
.L_745:
        /*0004*/ 	.word	0x00000082


	//----- nvinfo : EIATTR_KPARAM_INFO
	.align		4
.L_746:
        /*0008*/ 	.byte	0x04, 0x17
        /*000a*/ 	.short	(.L_748 - .L_747)
.L_747:
        /*000c*/ 	.word	0x00000000
        /*0010*/ 	.short	0x0000
        /*0012*/ 	.short	0x0000
        /*0014*/ 	.byte	0x00, 0xf0, 0x01, 0x0a


	//----- nvinfo : EIATTR_SPARSE_MMA_MASK
	.align		4
.L_748:
        /*0018*/ 	.byte	0x03, 0x50
        /*001a*/ 	.short	0x0000


	//----- nvinfo : EIATTR_MAXREG_COUNT
	.align		4
        /*001c*/ 	.byte	0x03, 0x1b
        /*001e*/ 	.short	0x00ff


	//----- nvinfo : EIATTR_NUM_BARRIERS
	.align		4
        /*0020*/ 	.byte	0x02, 0x4c
        /*0022*/ 	.byte	0x01
	.zero		1


	//----- nvinfo : EIATTR_ANNOTATIONS
	.align		4
        /*0024*/ 	.byte	0x04, 0x55
        /*0026*/ 	.short	(.L_750 - .L_749)


	//   ....[0]....
.L_749:
        /*0028*/ 	.word	0x00000001
        /*002c*/ 	.byte	0x20, 0x08, 0x00, 0x00, 0x01, 0x00, 0x00, 0x00, 0x20, 0x2a, 0x00, 0x00


	//----- nvinfo : EIATTR_MERCURY_ISA_VERSION
	.align		4
.L_750:
        /*0038*/ 	.byte	0x03, 0x5f
        /*003a*/ 	.short	0x0101


	//----- nvinfo : EIATTR_EXIT_INSTR_OFFSETS
	.align		4
        /*003c*/ 	.byte	0x04, 0x1c
        /*003e*/ 	.short	(.L_752 - .L_751)


	//   ....[0]....
.L_751:
        /*0040*/ 	.word	0x000000a0


	//   ....[1]....
        /*0044*/ 	.word	0x0000a890


	//----- nvinfo : EIATTR_CRS_STACK_SIZE
	.align		4
.L_752:
        /*0048*/ 	.byte	0x04, 0x1e
        /*004a*/ 	.short	(.L_754 - .L_753)
.L_753:
        /*004c*/ 	.word	0x00000000


	//----- nvinfo : EIATTR_CBANK_PARAM_SIZE
	.align		4
.L_754:
        /*0050*/ 	.byte	0x03, 0x19
        /*0052*/ 	.short	0x0280


	//----- nvinfo : EIATTR_PARAM_CBANK
	.align		4
        /*0054*/ 	.byte	0x04, 0x0a
        /*0056*/ 	.short	(.L_756 - .L_755)
	.align		4
.L_755:
        /*0058*/ 	.word	index@(.nv.constant0._ZN5flash44flash_bwd_dq_dk_dv_loop_seqk_parallel_kernelI23Flash_bwd_kernel_traitsILi256ELi64ELi64ELi8ELi4ELi2ELi2ELb0ELb1EN7cutlass10bfloat16_tE19Flash_kernel_traitsILi256ELi64ELi64ELi8ES3_EELb0ELb0ELb0ELb0ELb0ELb0ELb1EEEvNS_16Flash_bwd_paramsE)
        /*005c*/ 	.short	0x0210
        /*005e*/ 	.short	0x0280


	//----- nvinfo : EIATTR_SW_WAR
	.align		4
.L_756:
        /*0060*/ 	.byte	0x04, 0x36
        /*0062*/ 	.short	(.L_758 - .L_757)
.L_757:
        /*0064*/ 	.word	0x00000008
.L_758:


//--------------------- .nv.info._ZN5flash44flash_bwd_dq_dk_dv_loop_seqk_parallel_kernelI23Flash_bwd_kernel_traitsILi256ELi64ELi64ELi8ELi4ELi2ELi2ELb0ELb1EN7cutlass10bfloat16_tE19Flash_kernel_traitsILi256ELi64ELi64ELi8ES3_EELb1ELb0ELb1ELb0ELb0ELb0ELb0EEEvNS_16Flash_bwd_paramsE --------------------------
	.section	.nv.info._ZN5flash44flash_bwd_dq_dk_dv_loop_seqk_parallel_kernelI23Flash_bwd_kernel_traitsILi256ELi64ELi64ELi8ELi4ELi2ELi2ELb0ELb1EN7cutlass10bfloat16_tE19Flash_kernel_traitsILi256ELi64ELi64ELi8ES3_EELb1ELb0ELb1ELb0ELb0ELb0ELb0EEEvNS_16Flash_bwd_paramsE,"",@"SHT_CUDA_INFO"
	.sectionflags	@""
	.align	4


	//----- nvinfo : EIATTR_CUDA_API_VERSION
	.align		4
        /*0000*/ 	.byte	0x04, 0x37
        /*0002*/ 	.short	(.L_760 - .L_759)
.L_759:
        /*0004*/ 	.word	0x00000082


	//----- nvinfo : EIATTR_KPARAM_INFO
	.align		4
.L_760:
        /*0008*/ 	.byte	0x04, 0x17
        /*000a*/ 	.short	(.L_762 - .L_761)
.L_761:
        /*000c*/ 	.word	0x00000000
        /*0010*/ 	.short	0x0000
        /*0012*/ 	.short	0x0000
        /*0014*/ 	.byte	0x00, 0xf0, 0x01, 0x0a


	//----- nvinfo : EIATTR_SPARSE_MMA_MASK
	.align		4
.L_762:
        /*0018*/ 	.byte	0x03, 0x50
        /*001a*/ 	.short	0x0000


	//----- nvinfo : EIATTR_MAXREG_COUNT
	.align		4
        /*001c*/ 	.byte	0x03, 0x1b
        /*001e*/ 	.short	0x00ff


	//----- nvinfo : EIATTR_NUM_BARRIERS
	.align		4
        /*0020*/ 	.byte	0x02, 0x4c
        /*0022*/ 	.byte	0x01
	.zero		1


	//----- nvinfo : EIATTR_ANNOTATIONS
	.align		4
        /*0024*/ 	.byte	0x04, 0x55
        /*0026*/ 	.short	(.L_764 - .L_763)


	//   ....[0]....
.L_763:
        /*0028*/ 	.word	0x00000001
        /*002c*/ 	.byte	0xa0, 0x00, 0x00, 0x00, 0x01, 0x00, 0x00, 0x00, 0xa0, 0x03, 0x00, 0x00, 0x01, 0x00, 0x00, 0x00
        /*003c*/ 	.byte	0x00, 0x58, 0x00, 0x00, 0x01, 0x00, 0x00, 0x00, 0xa0, 0xb0, 0x00, 0x00


	//----- nvinfo : EIATTR_MERCURY_ISA_VERSION
	.align		4
.L_764:
        /*0048*/ 	.byte	0x03, 0x5f
        /*004a*/ 	.short	0x0101


	//----- nvinfo : EIATTR_EXIT_INSTR_OFFSETS
	.align		4
        /*004c*/ 	.byte	0x04, 0x1c
        /*004e*/ 	.short	(.L_766 - .L_765)


	//   ....[0]....
.L_765:
        /*0050*/ 	.word	0x000000c0


	//   ....[1]....
        /*0054*/ 	.word	0x0000b130


	//----- nvinfo : EIATTR_CRS_STACK_SIZE
	.align		4
.L_766:
        /*0058*/ 	.byte	0x04, 0x1e
        /*005a*/ 	.short	(.L_768 - .L_767)
.L_767:
        /*005c*/ 	.word	0x00000000


	//----- nvinfo : EIATTR_CBANK_PARAM_SIZE
	.align		4
.L_768:
        /*0060*/ 	.byte	0x03, 0x19
        /*0062*/ 	.short	0x0280


	//----- nvinfo : EIATTR_PARAM_CBANK
	.align		4
        /*0064*/ 	.byte	0x04, 0x0a
        /*0066*/ 	.short	(.L_770 - .L_769)
	.align		4
.L_769:
        /*0068*/ 	.word	index@(.nv.constant0._ZN5flash44flash_bwd_dq_dk_dv_loop_seqk_parallel_kernelI23Flash_bwd_kernel_traitsILi256ELi64ELi64ELi8ELi4ELi2ELi2ELb0ELb1EN7cutlass10bfloat16_tE19Flash_kernel_traitsILi256ELi64ELi64ELi8ES3_EELb1ELb0ELb1ELb0ELb0ELb0ELb0EEEvNS_16Flash_bwd_paramsE)
        /*006c*/ 	.short	0x0210
        /*006e*/ 	.short	0x0280


	//----- nvinfo : EIATTR_SW_WAR
	.align		4
.L_770:
        /*0070*/ 	.byte	0x04, 0x36
        /*0072*/ 	.short	(.L_772 - .L_771)
.L_771:
        /*0074*/ 	.word	0x00000008
.L_772:


//--------------------- .nv.info._ZN5flash44flash_bwd_dq_dk_dv_loop_seqk_parallel_kernelI23Flash_bwd_kernel_traitsILi256ELi64ELi64ELi8ELi4ELi2ELi2ELb0ELb1EN7cutlass10bfloat16_tE19Flash_kernel_traitsILi256ELi64ELi64ELi8ES3_EELb0ELb0ELb1ELb0ELb0ELb0ELb1EEEvNS_16Flash_bwd_paramsE --------------------------
	.section	.nv.info._ZN5flash44flash_bwd_dq_dk_dv_loop_seqk_parallel_kernelI23Flash_bwd_kernel_traitsILi256ELi64ELi64ELi8ELi4ELi2ELi2ELb0ELb1EN7cutlass10bfloat16_tE19Flash_kernel_traitsILi256ELi64ELi64ELi8ES3_EELb0ELb0ELb1ELb0ELb0ELb0ELb1EEEvNS_16Flash_bwd_paramsE,"",@"SHT_CUDA_INFO"
	.sectionflags	@""
	.align	4


	//----- nvinfo : EIATTR_CUDA_API_VERSION
	.align		4
        /*0000*/ 	.byte	0x04, 0x37
        /*0002*/ 	.short	(.L_774 - .L_773)
.L_773:
        /*0004*/ 	.word	0x00000082


	//----- nvinfo : EIATTR_KPARAM_INFO
	.align		4
.L_774:
        /*0008*/ 	.byte	0x04, 0x17
        /*000a*/ 	.short	(.L_776 - .L_775)
.L_775:
        /*000c*/ 	.word	0x00000000
        /*0010*/ 	.short	0x0000
        /*0012*/ 	.short	0x0000
        /*0014*/ 	.byte	0x00, 0xf0, 0x01, 0x0a


	//----- nvinfo : EIATTR_SPARSE_MMA_MASK
	.align		4
.L_776:
        /*0018*/ 	.byte	0x03, 0x50
        /*001a*/ 	.short	0x0000


	//----- nvinfo : EIATTR_MAXREG_COUNT
	.align		4
        /*001c*/ 	.byte	0x03, 0x1b
        /*001e*/ 	.short	0x00ff


	//----- nvinfo : EIATTR_NUM_BARRIERS
	.align		4
        /*0020*/ 	.byte	0x02, 0x4c
        /*0022*/ 	.byte	0x01
	.zero		1


	//----- nvinfo : EIATTR_ANNOTATIONS
	.align		4
        /*0024*/ 	.byte	0x04, 0x55
        /*0026*/ 	.short	(.L_778 - .L_777)


	//   ....[0]....
.L_777:
        /*0028*/ 	.word	0x00000001
        /*002c*/ 	.byte	0xa0, 0x00, 0x00, 0x00, 0x01, 0x00, 0x00, 0x00, 0xe0, 0xa9, 0x00, 0x00


	//----- nvinfo : EIATTR_MERCURY_ISA_VERSION
	.align		4
.L_778:
        /*0038*/ 	.byte	0x03, 0x5f
        /*003a*/ 	.short	0x0101


	//----- nvinfo : EIATTR_EXIT_INSTR_OFFSETS
	.align		4
        /*003c*/ 	.byte	0x04, 0x1c
        /*003e*/ 	.short	(.L_780 - .L_779)


	//   ....[0]....
.L_779:
        /*0040*/ 	.word	0x000000c0


	//   ....[1]....
        /*0044*/ 	.word	0x0000aa70


	//----- nvinfo : EIATTR_CRS_STACK_SIZE
	.align		4
.L_780:
        /*0048*/ 	.byte	0x04, 0x1e
        /*004a*/ 	.short	(.L_782 - .L_781)
.L_781:
        /*004c*/ 	.word	0x00000000


	//----- nvinfo : EIATTR_CBANK_PARAM_SIZE
	.align		4
.L_782:
        /*0050*/ 	.byte	0x03, 0x19
        /*0052*/ 	.short	0x0280


	//----- nvinfo : EIATTR_PARAM_CBANK
	.align		4
        /*0054*/ 	.byte	0x04, 0x0a
        /*0056*/ 	.short	(.L_784 - .L_783)
	.align		4
.L_783:
        /*0058*/ 	.word	index@(.nv.constant0._ZN5flash44flash_bwd_dq_dk_dv_loop_seqk_parallel_kernelI23Flash_bwd_kernel_traitsILi256ELi64ELi64ELi8ELi4ELi2ELi2ELb0ELb1EN7cutlass10bfloat16_tE19Flash_kernel_traitsILi256ELi64ELi64ELi8ES3_EELb0ELb0ELb1ELb0ELb0ELb0ELb1EEEvNS_16Flash_bwd_paramsE)
        /*005c*/ 	.short	0x0210
        /*005e*/ 	.short	0x0280


	//----- nvinfo : EIATTR_SW_WAR
	.align		4
.L_784:
        /*0060*/ 	.byte	0x04, 0x36
        /*0062*/ 	.short	(.L_786 - .L_785)
.L_785:
        /*0064*/ 	.word	0x00000008
.L_786:


//--------------------- .nv.info._ZN5flash44flash_bwd_dq_dk_dv_loop_seqk_parallel_kernelI23Flash_bwd_kernel_traitsILi256ELi64ELi64ELi8ELi4ELi2ELi2ELb0ELb1EN7cutlass10bfloat16_tE19Flash_kernel_traitsILi256ELi64ELi64ELi8ES3_EELb1ELb0ELb0ELb0ELb0ELb1ELb0EEEvNS_16Flash_bwd_paramsE --------------------------
	.section	.nv.info._ZN5flash44flash_bwd_dq_dk_dv_loop_seqk_parallel_kernelI23Flash_bwd_kernel_traitsILi256ELi64ELi64ELi8ELi4ELi2ELi2ELb0ELb1EN7cutlass10bfloat16_tE19Flash_kernel_traitsILi256ELi64ELi64ELi8ES3_EELb1ELb0ELb0ELb0ELb0ELb1ELb0EEEvNS_16Flash_bwd_paramsE,"",@"SHT_CUDA_INFO"
	.sectionflags	@""
	.align	4


	//----- nvinfo : EIATTR_CUDA_API_VERSION
	.align		4
        /*0000*/ 	.byte	0x04, 0x37
        /*0002*/ 	.short	(.L_788 - .L_787)
.L_787:
        /*0004*/ 	.word	0x00000082


	//----- nvinfo : EIATTR_KPARAM_INFO
	.align		4
.L_788:
        /*0008*/ 	.byte	0x04, 0x17
        /*000a*/ 	.short	(.L_790 - .L_789)
.L_789:
        /*000c*/ 	.word	0x00000000
        /*0010*/ 	.short	0x0000
        /*0012*/ 	.short	0x0000
        /*0014*/ 	.byte	0x00, 0xf0, 0x01, 0x0a


	//----- nvinfo : EIATTR_SPARSE_MMA_MASK
	.align		4
.L_790:
        /*0018*/ 	.byte	0x03, 0x50
        /*001a*/ 	.short	0x0000


	//----- nvinfo : EIATTR_MAXREG_COUNT
	.align		4
        /*001c*/ 	.byte	0x03, 0x1b
        /*001e*/ 	.short	0x00ff


	//----- nvinfo : EIATTR_NUM_BARRIERS
	.align		4
        /*0020*/ 	.byte	0x02, 0x4c
        /*0022*/ 	.byte	0x01
	.zero		1


	//----- nvinfo : EIATTR_MERCURY_ISA_VERSION
	.align		4
        /*0024*/ 	.byte	0x03, 0x5f
        /*0026*/ 	.short	0x0101


	//----- nvinfo : EIATTR_EXIT_INSTR_OFFSETS
	.align		4
        /*0028*/ 	.byte	0x04, 0x1c
        /*002a*/ 	.short	(.L_792 - .L_791)


	//   ....[0]....
.L_791:
        /*002c*/ 	.word	0x00000090


	//   ....[1]....
        /*0030*/ 	.word	0x000094d0


	//----- nvinfo : EIATTR_CRS_STACK_SIZE
	.align		4
.L_792:
        /*0034*/ 	.byte	0x04, 0x1e
        /*0036*/ 	.short	(.L_794 - .L_793)
.L_793:
        /*0038*/ 	.word	0x00000000


	//----- nvinfo : EIATTR_CBANK_PARAM_SIZE
	.align		4
.L_794:
        /*003c*/ 	.byte	0x03, 0x19
        /*003e*/ 	.short	0x0280


	//----- nvinfo : EIATTR_PARAM_CBANK
	.align		4
        /*0040*/ 	.byte	0x04, 0x0a
        /*0042*/ 	.short	(.L_796 - .L_795)
	.align		4
.L_795:
        /*0044*/ 	.word	index@(.nv.constant0._ZN5flash44flash_bwd_dq_dk_dv_loop_seqk_parallel_kernelI23Flash_bwd_kernel_traitsILi256ELi64ELi64ELi8ELi4ELi2ELi2ELb0ELb1EN7cutlass10bfloat16_tE19Flash_kernel_traitsILi256ELi64ELi64ELi8ES3_EELb1ELb0ELb0ELb0ELb0ELb1ELb0EEEvNS_16Flash_bwd_paramsE)
        /*0048*/ 	.short	0x0210
        /*004a*/ 	.short	0x0280


	//----- nvinfo : EIATTR_SW_WAR
	.align		4
.L_796:
        /*004c*/ 	.byte	0x04, 0x36
        /*004e*/ 	.short	(.L_798 - .L_797)
.L_797:
        /*0050*/ 	.word	0x00000008
.L_798:


//--------------------- .nv.info._ZN5flash44flash_bwd_dq_dk_dv_loop_seqk_parallel_kernelI23Flash_bwd_kernel_traitsILi256ELi64ELi64ELi8ELi4ELi2ELi2ELb0ELb1EN7cutlass10bfloat16_tE19Flash_kernel_traitsILi256ELi64ELi64ELi8ES3_EELb0ELb0ELb0ELb0ELb0ELb1ELb1EEEvNS_16Flash_bwd_paramsE --------------------------
	.section	.nv.info._ZN5flash44flash_bwd_dq_dk_dv_loop_seqk_parallel_kernelI23Flash_bwd_kernel_traitsILi256ELi64ELi64ELi8ELi4ELi2ELi2ELb0ELb1EN7cutlass10bfloat16_tE19Flash_kernel_traitsILi256ELi64ELi64ELi8ES3_EELb0ELb0ELb0ELb0ELb0ELb1ELb1EEEvNS_16Flash_bwd_paramsE,"",@"SHT_CUDA_INFO"
	.sectionflags	@""
	.align	4


	//----- nvinfo : EIATTR_CUDA_API_VERSION
	.align		4
        /*0000*/ 	.byte	0x04, 0x37
        /*0002*/ 	.short	(.L_800 - .L_799)
.L_799:
        /*0004*/ 	.word	0x00000082


	//----- nvinfo : EIATTR_KPARAM_INFO
	.align		4
.L_800:
        /*0008*/ 	.byte	0x04, 0x17
        /*000a*/ 	.short	(.L_802 - .L_801)
.L_801:
        /*000c*/ 	.word	0x00000000
        /*0010*/ 	.short	0x0000
        /*0012*/ 	.short	0x0000
        /*0014*/ 	.byte	0x00, 0xf0, 0x01, 0x0a


	//----- nvinfo : EIATTR_SPARSE_MMA_MASK
	.align		4
.L_802:
        /*0018*/ 	.byte	0x03, 0x50
        /*001a*/ 	.short	0x0000


	//----- nvinfo : EIATTR_MAXREG_COUNT
	.align		4
        /*001c*/ 	.byte	0x03, 0x1b
        /*001e*/ 	.short	0x00ff


	//----- nvinfo : EIATTR_NUM_BARRIERS
	.align		4
        /*0020*/ 	.byte	0x02, 0x4c
        /*0022*/ 	.byte	0x01
	.zero		1


	//----- nvinfo : EIATTR_MERCURY_ISA_VERSION
	.align		4
        /*0024*/ 	.byte	0x03, 0x5f
        /*0026*/ 	.short	0x0101


	//----- nvinfo : EIATTR_EXIT_INSTR_OFFSETS
	.align		4
        /*0028*/ 	.byte	0x04, 0x1c
        /*002a*/ 	.short	(.L_804 - .L_803)


	//   ....[0]....
.L_803:
        /*002c*/ 	.word	0x00000090


	//   ....[1]....
        /*0030*/ 	.word	0x00008dd0


	//----- nvinfo : EIATTR_CRS_STACK_SIZE
	.align		4
.L_804:
        /*0034*/ 	.byte	0x04, 0x1e
        /*0036*/ 	.short	(.L_806 - .L_805)
.L_805:
        /*0038*/ 	.word	0x00000000


	//----- nvinfo : EIATTR_CBANK_PARAM_SIZE
	.align		4
.L_806:
        /*003c*/ 	.byte	0x03, 0x19
        /*003e*/ 	.short	0x0280


	//----- nvinfo : EIATTR_PARAM_CBANK
	.align		4
        /*0040*/ 	.byte	0x04, 0x0a
        /*0042*/ 	.short	(.L_808 - .L_807)
	.align		4
.L_807:
        /*0044*/ 	.word	index@(.nv.constant0._ZN5flash44flash_bwd_dq_dk_dv_loop_seqk_parallel_kernelI23Flash_bwd_kernel_traitsILi256ELi64ELi64ELi8ELi4ELi2ELi2ELb0ELb1EN7cutlass10bfloat16_tE19Flash_kernel_traitsILi256ELi64ELi64ELi8ES3_EELb0ELb0ELb0ELb0ELb0ELb1ELb1EEEvNS_16Flash_bwd_paramsE)
        /*0048*/ 	.short	0x0210
        /*004a*/ 	.short	0x0280


	//----- nvinfo : EIATTR_SW_WAR
	.align		4
.L_808:
        /*004c*/ 	.byte	0x04, 0x36
        /*004e*/ 	.short	(.L_810 - .L_809)
.L_809:
        /*0050*/ 	.word	0x00000008
.L_810:


//--------------------- .nv.info._ZN5flash44flash_bwd_dq_dk_dv_loop_seqk_parallel_kernelI23Flash_bwd_kernel_traitsILi256ELi64ELi64ELi8ELi4ELi2ELi2ELb0ELb1EN7cutlass10bfloat16_tE19Flash_kernel_traitsILi256ELi64ELi64ELi8ES3_EELb1ELb0ELb0ELb1ELb0ELb0ELb0EEEvNS_16Flash_bwd_paramsE --------------------------
	.section	.nv.info._ZN5flash44flash_bwd_dq_dk_dv_loop_seqk_parallel_kernelI23Flash_bwd_kernel_traitsILi256ELi64ELi64ELi8ELi4ELi2ELi2ELb0ELb1EN7cutlass10bfloat16_tE19Flash_kernel_traitsILi256ELi64ELi64ELi8ES3_EELb1ELb0ELb0ELb1ELb0ELb0ELb0EEEvNS_16Flash_bwd_paramsE,"",@"SHT_CUDA_INFO"
	.sectionflags	@""
	.align	4


	//----- nvinfo : EIATTR_CUDA_API_VERSION
	.align		4
        /*0000*/ 	.byte	0x04, 0x37
        /*0002*/ 	.short	(.L_812 - .L_811)
.L_811:
        /*0004*/ 	.word	0x00000082


	//----- nvinfo : EIATTR_KPARAM_INFO
	.align		4
.L_812:
        /*0008*/ 	.byte	0x04, 0x17
        /*000a*/ 	.short	(.L_814 - .L_813)
.L_813:
        /*000c*/ 	.word	0x00000000
        /*0010*/ 	.short	0x0000
        /*0012*/ 	.short	0x0000
        /*0014*/ 	.byte	0x00, 0xf0, 0x01, 0x0a


	//----- nvinfo : EIATTR_SPARSE_MMA_MASK
	.align		4
.L_814:
        /*0018*/ 	.byte	0x03, 0x50
        /*001a*/ 	.short	0x0000


	//----- nvinfo : EIATTR_MAXREG_COUNT
	.align		4
        /*001c*/ 	.byte	0x03, 0x1b
        /*001e*/ 	.short	0x00ff


	//----- nvinfo : EIATTR_NUM_BARRIERS
	.align		4
        /*0020*/ 	.byte	0x02, 0x4c
        /*0022*/ 	.byte	0x01
	.zero		1


	//----- nvinfo : EIATTR_ANNOTATIONS
	.align		4
        /*0024*/ 	.byte	0x04, 0x55
        /*0026*/ 	.short	(.L_816 - .L_815)


	//   ....[0]....
.L_815:
        /*0028*/ 	.word	0x00000001
        /*002c*/ 	.byte	0xa0, 0x00, 0x00, 0x00, 0x01, 0x00, 0x00, 0x00, 0x20, 0xb4, 0x00, 0x00


	//----- nvinfo : EIATTR_MERCURY_ISA_VERSION
	.align		4
.L_816:
        /*0038*/ 	.byte	0x03, 0x5f
        /*003a*/ 	.short	0x0101


	//----- nvinfo : EIATTR_EXIT_INSTR_OFFSETS
	.align		4
        /*003c*/ 	.byte	0x04, 0x1c
        /*003e*/ 	.short	(.L_818 - .L_817)


	//   ....[0]....
.L_817:
        /*0040*/ 	.word	0x000000c0


	//   ....[1]....
        /*0044*/ 	.word	0x0000b4b0


	//----- nvinfo : EIATTR_CRS_STACK_SIZE
	.align		4
.L_818:
        /*0048*/ 	.byte	0x04, 0x1e
        /*004a*/ 	.short	(.L_820 - .L_819)
.L_819:
        /*004c*/ 	.word	0x00000000


	//----- nvinfo : EIATTR_CBANK_PARAM_SIZE
	.align		4
.L_820:
        /*0050*/ 	.byte	0x03, 0x19
        /*0052*/ 	.short	0x0280


	//----- nvinfo : EIATTR_PARAM_CBANK
	.align		4
        /*0054*/ 	.byte	0x04, 0x0a
        /*0056*/ 	.short	(.L_822 - .L_821)
	.align		4
.L_821:
        /*0058*/ 	.word	index@(.nv.constant0._ZN5flash44flash_bwd_dq_dk_dv_loop_seqk_parallel_kernelI23Flash_bwd_kernel_traitsILi256ELi64ELi64ELi8ELi4ELi2ELi2ELb0ELb1EN7cutlass10bfloat16_tE19Flash_kernel_traitsILi256ELi64ELi64ELi8ES3_EELb1ELb0ELb0ELb1ELb0ELb0ELb0EEEvNS_16Flash_bwd_paramsE)
        /*005c*/ 	.short	0x0210
        /*005e*/ 	.short	0x0280


	//----- nvinfo : EIATTR_SW_WAR
	.align		4
.L_822:
        /*0060*/ 	.byte	0x04, 0x36
        /*0062*/ 	.short	(.L_824 - .L_823)
.L_823:
        /*0064*/ 	.word	0x00000008
.L_824:


//--------------------- .nv.info._ZN5flash44flash_bwd_dq_dk_dv_loop_seqk_parallel_kernelI23Flash_bwd_kernel_traitsILi256ELi64ELi64ELi8ELi4ELi2ELi2ELb0ELb1EN7cutlass10bfloat16_tE19Flash_kernel_traitsILi256ELi64ELi64ELi8ES3_EELb0ELb0ELb0ELb1ELb0ELb0ELb1EEEvNS_16Flash_bwd_paramsE --------------------------
	.section	.nv.info._ZN5flash44flash_bwd_dq_dk_dv_loop_seqk_parallel_kernelI23Flash_bwd_kernel_traitsILi256ELi64ELi64ELi8ELi4ELi2ELi2ELb0ELb1EN7cutlass10bfloat16_tE19Flash_kernel_traitsILi256ELi64ELi64ELi8ES3_EELb0ELb0ELb0ELb1ELb0ELb0ELb1EEEvNS_16Flash_bwd_paramsE,"",@"SHT_CUDA_INFO"
	.sectionflags	@""
	.align	4


	//----- nvinfo : EIATTR_CUDA_API_VERSION
	.align		4
        /*0000*/ 	.byte	0x04, 0x37
        /*0002*/ 	.short	(.L_826 - .L_825)
.L_825:
        /*0004*/ 	.word	0x00000082


	//----- nvinfo : EIATTR_KPARAM_INFO
	.align		4
.L_826:
        /*0008*/ 	.byte	0x04, 0x17
        /*000a*/ 	.short	(.L_828 - .L_827)
.L_827:
        /*000c*/ 	.word	0x00000000
        /*0010*/ 	.short	0x0000
        /*0012*/ 	.short	0x0000
        /*0014*/ 	.byte	0x00, 0xf0, 0x01, 0x0a


	//----- nvinfo : EIATTR_SPARSE_MMA_MASK
	.align		4
.L_828:
        /*0018*/ 	.byte	0x03, 0x50
        /*001a*/ 	.short	0x0000


	//----- nvinfo : EIATTR_MAXREG_COUNT
	.align		4
        /*001c*/ 	.byte	0x03, 0x1b
        /*001e*/ 	.short	0x00ff


	//----- nvinfo : EIATTR_NUM_BARRIERS
	.align		4
        /*0020*/ 	.byte	0x02, 0x4c
        /*0022*/ 	.byte	0x01
	.zero		1


	//----- nvinfo : EIATTR_MERCURY_ISA_VERSION
	.align		4
        /*0024*/ 	.byte	0x03, 0x5f
        /*0026*/ 	.short	0x0101


	//----- nvinfo : EIATTR_EXIT_INSTR_OFFSETS
	.align		4
        /*0028*/ 	.byte	0x04, 0x1c
        /*002a*/ 	.short	(.L_830 - .L_829)


	//   ....[0]....
.L_829:
        /*002c*/ 	.word	0x000000a0


	//   ....[1]....
        /*0030*/ 	.word	0x0000ac80


	//----- nvinfo : EIATTR_CRS_STACK_SIZE
	.align		4
.L_830:
        /*0034*/ 	.byte	0x04, 0x1e
        /*0036*/ 	.short	(.L_832 - .L_831)
.L_831:
        /*0038*/ 	.word	0x00000000


	//----- nvinfo : EIATTR_CBANK_PARAM_SIZE
	.align		4
.L_832:
        /*003c*/ 	.byte	0x03, 0x19
        /*003e*/ 	.short	0x0280


	//----- nvinfo : EIATTR_PARAM_CBANK
	.align		4
        /*0040*/ 	.byte	0x04, 0x0a
        /*0042*/ 	.short	(.L_834 - .L_833)
	.align		4
.L_833:
        /*0044*/ 	.word	index@(.nv.constant0._ZN5flash44flash_bwd_dq_dk_dv_loop_seqk_parallel_kernelI23Flash_bwd_kernel_traitsILi256ELi64ELi64ELi8ELi4ELi2ELi2ELb0ELb1EN7cutlass10bfloat16_tE19Flash_kernel_traitsILi256ELi64ELi64ELi8ES3_EELb0ELb0ELb0ELb1ELb0ELb0ELb1EEEvNS_16Flash_bwd_paramsE)
        /*0048*/ 	.short	0x0210
        /*004a*/ 	.short	0x0280


	//----- nvinfo : EIATTR_SW_WAR
	.align		4
.L_834:
        /*004c*/ 	.byte	0x04, 0x36
        /*004e*/ 	.short	(.L_836 - .L_835)
.L_835:
        /*0050*/ 	.word	0x00000008
.L_836:


//--------------------- .nv.info._ZN5flash44flash_bwd_dq_dk_dv_loop_seqk_parallel_kernelI23Flash_bwd_kernel_traitsILi256ELi64ELi64ELi8ELi4ELi2ELi2ELb0ELb1EN7cutlass10bfloat16_tE19Flash_kernel_traitsILi256ELi64ELi64ELi8ES3_EELb1ELb0ELb1ELb0ELb0ELb1ELb0EEEvNS_16Flash_bwd_paramsE --------------------------
	.section	.nv.info._ZN5flash44flash_bwd_dq_dk_dv_loop_seqk_parallel_kernelI23Flash_bwd_kernel_traitsILi256ELi64ELi64ELi8ELi4ELi2ELi2ELb0ELb1EN7cutlass10bfloat16_tE19Flash_kernel_traitsILi256ELi64ELi64ELi8ES3_EELb1ELb0ELb1ELb0ELb0ELb1ELb0EEEvNS_16Flash_bwd_paramsE,"",@"SHT_CUDA_INFO"
	.sectionflags	@""
	.align	4


	//----- nvinfo : EIATTR_CUDA_API_VERSION
	.align		4
        /*0000*/ 	.byte	0x04, 0x37
        /*0002*/ 	.short	(.L_838 - .L_837)
.L_837:
        /*0004*/ 	.word	0x00000082


	//----- nvinfo : EIATTR_KPARAM_INFO
	.align		4
.L_838:
        /*0008*/ 	.byte	0x04, 0x17
        /*000a*/ 	.short	(.L_840 - .L_839)
.L_839:
        /*000c*/ 	.word	0x00000000
        /*0010*/ 	.short	0x0000
        /*0012*/ 	.short	0x0000
        /*0014*/ 	.byte	0x00, 0xf0, 0x01, 0x0a


	//----- nvinfo : EIATTR_SPARSE_MMA_MASK
	.align		4
.L_840:
        /*0018*/ 	.byte	0x03, 0x50
        /*001a*/ 	.short	0x0000


	//----- nvinfo : EIATTR_MAXREG_COUNT
	.align		4
        /*001c*/ 	.byte	0x03, 0x1b
        /*001e*/ 	.short	0x00ff


	//----- nvinfo : EIATTR_NUM_BARRIERS
	.align		4
        /*0020*/ 	.byte	0x02, 0x4c
        /*0022*/ 	.byte	0x01
	.zero		1


	//----- nvinfo : EIATTR_MERCURY_ISA_VERSION
	.align		4
        /*0024*/ 	.byte	0x03, 0x5f
        /*0026*/ 	.short	0x0101


	//----- nvinfo : EIATTR_EXIT_INSTR_OFFSETS
	.align		4
        /*0028*/ 	.byte	0x04, 0x1c
        /*002a*/ 	.short	(.L_842 - .L_841)


	//   ....[0]....
.L_841:
        /*002c*/ 	.word	0x000000a0


	//   ....[1]....
        /*0030*/ 	.word	0x00009710


	//----- nvinfo : EIATTR_CRS_STACK_SIZE
	.align		4
.L_842:
        /*0034*/ 	.byte	0x04, 0x1e
        /*0036*/ 	.short	(.L_844 - .L_843)
.L_843:
        /*0038*/ 	.word	0x00000000


	//----- nvinfo : EIATTR_CBANK_PARAM_SIZE
	.align		4
.L_844:
        /*003c*/ 	.byte	0x03, 0x19
        /*003e*/ 	.short	0x0280


	//----- nvinfo : EIATTR_PARAM_CBANK
	.align		4
        /*0040*/ 	.byte	0x04, 0x0a
        /*0042*/ 	.short	(.L_846 - .L_845)
	.align		4
.L_845:
        /*0044*/ 	.word	index@(.nv.constant0._ZN5flash44flash_bwd_dq_dk_dv_loop_seqk_parallel_kernelI23Flash_bwd_kernel_traitsILi256ELi64ELi64ELi8ELi4ELi2ELi2ELb0ELb1EN7cutlass10bfloat16_tE19Flash_kernel_traitsILi256ELi64ELi64ELi8ES3_EELb1ELb0ELb1ELb0ELb0ELb1ELb0EEEvNS_16Flash_bwd_paramsE)
        /*0048*/ 	.short	0x0210
        /*004a*/ 	.short	0x0280


	//----- nvinfo : EIATTR_SW_WAR
	.align		4
.L_846:
        /*004c*/ 	.byte	0x04, 0x36
        /*004e*/ 	.short	(.L_848 - .L_847)
.L_847:
        /*0050*/ 	.word	0x00000008
.L_848:


//--------------------- .nv.info._ZN5flash44flash_bwd_dq_dk_dv_loop_seqk_parallel_kernelI23Flash_bwd_kernel_traitsILi256ELi64ELi64ELi8ELi4ELi2ELi2ELb0ELb1EN7cutlass10bfloat16_tE19Flash_kernel_traitsILi256ELi64ELi64ELi8ES3_EELb0ELb0ELb1ELb0ELb0ELb1ELb1EEEvNS_16Flash_bwd_paramsE --------------------------
	.section	.nv.info._ZN5flash44flash_bwd_dq_dk_dv_loop_seqk_parallel_kernelI23Flash_bwd_kernel_traitsILi256ELi64ELi64ELi8ELi4ELi2ELi2ELb0ELb1EN7cutlass10bfloat16_tE19Flash_kernel_traitsILi256ELi64ELi64ELi8ES3_EELb0ELb0ELb1ELb0ELb0ELb1ELb1EEEvNS_16Flash_bwd_paramsE,"",@"SHT_CUDA_INFO"
	.sectionflags	@""
	.align	4


	//----- nvinfo : EIATTR_CUDA_API_VERSION
	.align		4
        /*0000*/ 	.byte	0x04, 0x37
        /*0002*/ 	.short	(.L_850 - .L_849)
.L_849:
        /*0004*/ 	.word	0x00000082


	//----- nvinfo : EIATTR_KPARAM_INFO
	.align		4
.L_850:
        /*0008*/ 	.byte	0x04, 0x17
        /*000a*/ 	.short	(.L_852 - .L_851)
.L_851:
        /*000c*/ 	.word	0x00000000
        /*0010*/ 	.short	0x0000
        /*0012*/ 	.short	0x0000
        /*0014*/ 	.byte	0x00, 0xf0, 0x01, 0x0a


	//----- nvinfo : EIATTR_SPARSE_MMA_MASK
	.align		4
.L_852:
        /*0018*/ 	.byte	0x03, 0x50
        /*001a*/ 	.short	0x0000


	//----- nvinfo : EIATTR_MAXREG_COUNT
	.align		4
        /*001c*/ 	.byte	0x03, 0x1b
        /*001e*/ 	.short	0x00ff


	//----- nvinfo : EIATTR_NUM_BARRIERS
	.align		4
        /*0020*/ 	.byte	0x02, 0x4c
        /*0022*/ 	.byte	0x01
	.zero		1


	//----- nvinfo : EIATTR_MERCURY_ISA_VERSION
	.align		4
        /*0024*/ 	.byte	0x03, 0x5f
        /*0026*/ 	.short	0x0101


	//----- nvinfo : EIATTR_EXIT_INSTR_OFFSETS
	.align		4
        /*0028*/ 	.byte	0x04, 0x1c
        /*002a*/ 	.short	(.L_854 - .L_853)


	//   ....[0]....
.L_853:
        /*002c*/ 	.word	0x000000a0


	//   ....[1]....
        /*0030*/ 	.word	0x00009060


	//----- nvinfo : EIATTR_CRS_STACK_SIZE
	.align		4
.L_854:
        /*0034*/ 	.byte	0x04, 0x1e
        /*0036*/ 	.short	(.L_856 - .L_855)
.L_855:
        /*0038*/ 	.word	0x00000000


	//----- nvinfo : EIATTR_CBANK_PARAM_SIZE
	.align		4
.L_856:
        /*003c*/ 	.byte	0x03, 0x19
        /*003e*/ 	.short	0x0280


	//----- nvinfo : EIATTR_PARAM_CBANK
	.align		4
        /*0040*/ 	.byte	0x04, 0x0a
        /*0042*/ 	.short	(.L_858 - .L_857)
	.align		4
.L_857:
        /*0044*/ 	.word	index@(.nv.constant0._ZN5flash44flash_bwd_dq_dk_dv_loop_seqk_parallel_kernelI23Flash_bwd_kernel_traitsILi256ELi64ELi64ELi8ELi4ELi2ELi2ELb0ELb1EN7cutlass10bfloat16_tE19Flash_kernel_traitsILi256ELi64ELi64ELi8ES3_EELb0ELb0ELb1ELb0ELb0ELb1ELb1EEEvNS_16Flash_bwd_paramsE)
        /*0048*/ 	.short	0x0210
        /*004a*/ 	.short	0x0280


	//----- nvinfo : EIATTR_SW_WAR
	.align		4
.L_858:
        /*004c*/ 	.byte	0x04, 0x36
        /*004e*/ 	.short	(.L_860 - .L_859)
.L_859:
        /*0050*/ 	.word	0x00000008
.L_860:


//--------------------- .nv.info._ZN5flash44flash_bwd_dq_dk_dv_loop_seqk_parallel_kernelI23Flash_bwd_kernel_traitsILi256ELi64ELi64ELi8ELi4ELi2ELi2ELb0ELb1EN7cutlass10bfloat16_tE19Flash_kernel_traitsILi256ELi64ELi64ELi8ES3_EELb1ELb0ELb1ELb1ELb0ELb0ELb0EEEvNS_16Flash_bwd_paramsE --------------------------
	.section	.nv.info._ZN5flash44flash_bwd_dq_dk_dv_loop_seqk_parallel_kernelI23Flash_bwd_kernel_traitsILi256ELi64ELi64ELi8ELi4ELi2ELi2ELb0ELb1EN7cutlass10bfloat16_tE19Flash_kernel_traitsILi256ELi64ELi64ELi8ES3_EELb1ELb0ELb1ELb1ELb0ELb0ELb0EEEvNS_16Flash_bwd_paramsE,"",@"SHT_CUDA_INFO"
	.sectionflags	@""
	.align	4


	//----- nvinfo : EIATTR_CUDA_API_VERSION
	.align		4
        /*0000*/ 	.byte	0x04, 0x37
        /*0002*/ 	.short	(.L_862 - .L_861)
.L_861:
        /*0004*/ 	.word	0x00000082


	//----- nvinfo : EIATTR_KPARAM_INFO
	.align		4
.L_862:
        /*0008*/ 	.byte	0x04, 0x17
        /*000a*/ 	.short	(.L_864 - .L_863)
.L_863:
        /*000c*/ 	.word	0x00000000
        /*0010*/ 	.short	0x0000
        /*0012*/ 	.short	0x0000
        /*0014*/ 	.byte	0x00, 0xf0, 0x01, 0x0a


	//----- nvinfo : EIATTR_SPARSE_MMA_MASK
	.align		4
.L_864:
        /*0018*/ 	.byte	0x03, 0x50
        /*001a*/ 	.short	0x0000


	//----- nvinfo : EIATTR_MAXREG_COUNT
	.align		4
        /*001c*/ 	.byte	0x03, 0x1b
        /*001e*/ 	.short	0x00ff


	//----- nvinfo : EIATTR_NUM_BARRIERS
	.align		4
        /*0020*/ 	.byte	0x02, 0x4c
        /*0022*/ 	.byte	0x01
	.zero		1


	//----- nvinfo : EIATTR_ANNOTATIONS
	.align		4
        /*0024*/ 	.byte	0x04, 0x55
        /*0026*/ 	.short	(.L_866 - .L_865)


	//   ....[0]....
.L_865:
        /*0028*/ 	.word	0x00000001
        /*002c*/ 	.byte	0xa0, 0x00, 0x00, 0x00, 0x01, 0x00, 0x00, 0x00, 0xa0, 0xb5, 0x00, 0x00


	//----- nvinfo : EIATTR_MERCURY_ISA_VERSION
	.align		4
.L_866:
        /*0038*/ 	.byte	0x03, 0x5f
        /*003a*/ 	.short	0x0101


	//----- nvinfo : EIATTR_EXIT_INSTR_OFFSETS
	.align		4
        /*003c*/ 	.byte	0x04, 0x1c
        /*003e*/ 	.short	(.L_868 - .L_867)


	//   ....[0]....
.L_867:
        /*0040*/ 	.word	0x000000c0


	//   ....[1]....
        /*0044*/ 	.word	0x0000b630


	//----- nvinfo : EIATTR_CRS_STACK_SIZE
	.align		4
.L_868:
        /*0048*/ 	.byte	0x04, 0x1e
        /*004a*/ 	.short	(.L_870 - .L_869)
.L_869:
        /*004c*/ 	.word	0x00000000


	//----- nvinfo : EIATTR_CBANK_PARAM_SIZE
	.align		4
.L_870:
        /*0050*/ 	.byte	0x03, 0x19
        /*0052*/ 	.short	0x0280


	//----- nvinfo : EIATTR_PARAM_CBANK
	.align		4
        /*0054*/ 	.byte	0x04, 0x0a
        /*0056*/ 	.short	(.L_872 - .L_871)
	.align		4
.L_871:
        /*0058*/ 	.word	index@(.nv.constant0._ZN5flash44flash_bwd_dq_dk_dv_loop_seqk_parallel_kernelI23Flash_bwd_kernel_traitsILi256ELi64ELi64ELi8ELi4ELi2ELi2ELb0ELb1EN7cutlass10bfloat16_tE19Flash_kernel_traitsILi256ELi64ELi64ELi8ES3_EELb1ELb0ELb1ELb1ELb0ELb0ELb0EEEvNS_16Flash_bwd_paramsE)
        /*005c*/ 	.short	0x0210
        /*005e*/ 	.short	0x0280


	//----- nvinfo : EIATTR_SW_WAR
	.align		4
.L_872:
        /*0060*/ 	.byte	0x04, 0x36
        /*0062*/ 	.short	(.L_874 - .L_873)
.L_873:
        /*0064*/ 	.word	0x00000008
.L_874:


//--------------------- .nv.info._ZN5flash44flash_bwd_dq_dk_dv_loop_seqk_parallel_kernelI23Flash_bwd_kernel_traitsILi256ELi64ELi64ELi8ELi4ELi2ELi2ELb0ELb1EN7cutlass10bfloat16_tE19Flash_kernel_traitsILi256ELi64ELi64ELi8ES3_EELb0ELb0ELb1ELb1ELb0ELb0ELb1EEEvNS_16Flash_bwd_paramsE --------------------------
	.section	.nv.info._ZN5flash44flash_bwd_dq_dk_dv_loop_seqk_parallel_kernelI23Flash_bwd_kernel_traitsILi256ELi64ELi64ELi8ELi4ELi2ELi2ELb0ELb1EN7cutlass10bfloat16_tE19Flash_kernel_traitsILi256ELi64ELi64ELi8ES3_EELb0ELb0ELb1ELb1ELb0ELb0ELb1EEEvNS_16Flash_bwd_paramsE,"",@"SHT_CUDA_INFO"
	.sectionflags	@""
	.align	4


	//----- nvinfo : EIATTR_CUDA_API_VERSION
	.align		4
        /*0000*/ 	.byte	0x04, 0x37
        /*0002*/ 	.short	(.L_876 - .L_875)
.L_875:
        /*0004*/ 	.word	0x00000082


	//----- nvinfo : EIATTR_KPARAM_INFO
	.align		4
.L_876:
        /*0008*/ 	.byte	0x04, 0x17
        /*000a*/ 	.short	(.L_878 - .L_877)
.L_877:
        /*000c*/ 	.word	0x00000000
        /*0010*/ 	.short	0x0000
        /*0012*/ 	.short	0x0000
        /*0014*/ 	.byte	0x00, 0xf0, 0x01, 0x0a


	//----- nvinfo : EIATTR_SPARSE_MMA_MASK
	.align		4
.L_878:
        /*0018*/ 	.byte	0x03, 0x50
        /*001a*/ 	.short	0x0000


	//----- nvinfo : EIATTR_MAXREG_COUNT
	.align		4
        /*001c*/ 	.byte	0x03, 0x1b
        /*001e*/ 	.short	0x00ff


	//----- nvinfo : EIATTR_NUM_BARRIERS
	.align		4
        /*0020*/ 	.byte	0x02, 0x4c
        /*0022*/ 	.byte	0x01
	.zero		1


	//----- nvinfo : EIATTR_MERCURY_ISA_VERSION
	.align		4
        /*0024*/ 	.byte	0x03, 0x5f
        /*0026*/ 	.short	0x0101


	//----- nvinfo : EIATTR_EXIT_INSTR_OFFSETS
	.align		4
        /*0028*/ 	.byte	0x04, 0x1c
        /*002a*/ 	.short	(.L_880 - .L_879)


	//   ....[0]....
.L_879:
        /*002c*/ 	.word	0x00000090


	//   ....[1]....
        /*0030*/ 	.word	0x0000ae30


	//----- nvinfo : EIATTR_CRS_STACK_SIZE
	.align		4
.L_880:
        /*0034*/ 	.byte	0x04, 0x1e
        /*0036*/ 	.short	(.L_882 - .L_881)
.L_881:
        /*0038*/ 	.word	0x00000000


	//----- nvinfo : EIATTR_CBANK_PARAM_SIZE
	.align		4
.L_882:
        /*003c*/ 	.byte	0x03, 0x19
        /*003e*/ 	.short	0x0280


	//----- nvinfo : EIATTR_PARAM_CBANK
	.align		4
        /*0040*/ 	.byte	0x04, 0x0a
        /*0042*/ 	.short	(.L_884 - .L_883)
	.align		4
.L_883:
        /*0044*/ 	.word	index@(.nv.constant0._ZN5flash44flash_bwd_dq_dk_dv_loop_seqk_parallel_kernelI23Flash_bwd_kernel_traitsILi256ELi64ELi64ELi8ELi4ELi2ELi2ELb0ELb1EN7cutlass10bfloat16_tE19Flash_kernel_traitsILi256ELi64ELi64ELi8ES3_EELb0ELb0ELb1ELb1ELb0ELb0ELb1EEEvNS_16Flash_bwd_paramsE)
        /*0048*/ 	.short	0x0210
        /*004a*/ 	.short	0x0280


	//----- nvinfo : EIATTR_SW_WAR
	.align		4
.L_884:
        /*004c*/ 	.byte	0x04, 0x36
        /*004e*/ 	.short	(.L_886 - .L_885)
.L_885:
        /*0050*/ 	.word	0x00000008
.L_886:


//--------------------- .nv.info._ZN5flash25flash_bwd_dot_do_o_kernelILb0E23Flash_bwd_kernel_traitsILi256ELi64ELi64ELi8ELi4ELi2ELi2ELb0ELb1EN7cutlass10bfloat16_tE19Flash_kernel_traitsILi256ELi64ELi64ELi8ES3_EEEEvNS_16Flash_bwd_paramsE --------------------------
	.section	.nv.info._ZN5flash25flash_bwd_dot_do_o_kernelILb0E23Flash_bwd_kernel_traitsILi256ELi64ELi64ELi8ELi4ELi2ELi2ELb0ELb1EN7cutlass10bfloat16_tE19Flash_kernel_traitsILi256ELi64ELi64ELi8ES3_EEEEvNS_16Flash_bwd_paramsE,"",@"SHT_CUDA_INFO"
	.sectionflags	@""
	.align	4


	//----- nvinfo : EIATTR_CUDA_API_VERSION
	.align		4
        /*0000*/ 	.byte	0x04, 0x37
        /*0002*/ 	.short	(.L_888 - .L_887)
.L_887:
        /*0004*/ 	.word	0x00000082


	//----- nvinfo : EIATTR_KPARAM_INFO
	.align		4
.L_888:
        /*0008*/ 	.byte	0x04, 0x17
        /*000a*/ 	.short	(.L_890 - .L_889)
.L_889:
        /*000c*/ 	.word	0x00000000
        /*0010*/ 	.short	0x0000
        /*0012*/ 	.short	0x0000
        /*0014*/ 	.byte	0x00, 0xf0, 0x01, 0x0a


	//----- nvinfo : EIATTR_SPARSE_MMA_MASK
	.align		4
.L_890:
        /*0018*/ 	.byte	0x03, 0x50
        /*001a*/ 	.short	0x0000


	//----- nvinfo : EIATTR_MAXREG_COUNT
	.align		4
        /*001c*/ 	.byte	0x03, 0x1b
        /*001e*/ 	.short	0x00ff


	//----- nvinfo : EIATTR_MERCURY_ISA_VERSION
	.align		4
        /*0020*/ 	.byte	0x03, 0x5f
        /*0022*/ 	.short	0x0101


	//----- nvinfo : EIATTR_COOP_GROUP_MASK_REGIDS
	.align		4
        /*0024*/ 	.byte	0x04, 0x29
        /*0026*/ 	.short	(.L_892 - .L_891)


	//   ....[0]....
.L_891:
        /*0028*/ 	.word	0xffffffff


	//   ....[1]....
        /*002c*/ 	.word	0xffffffff


	//   ....[2]....
        /*0030*/ 	.word	0xffffffff


	//   ....[3]....
        /*0034*/ 	.word	0xffffffff


	//   ....[4]....
        /*0038*/ 	.word	0xffffffff


	//   ....[5]....
        /*003c*/ 	.word	0xffffffff


	//----- nvinfo : EIATTR_COOP_GROUP_INSTR_OFFSETS
	.align		4
.L_892:
        /*0040*/ 	.byte	0x04, 0x28
        /*0042*/ 	.short	(.L_894 - .L_893)


	//   ....[0]....
.L_893:
        /*0044*/ 	.word	0x00001a10


	//   ....[1]....
        /*0048*/ 	.word	0x00001a20


	//   ....[2]....
        /*004c*/ 	.word	0x00001a60


	//   ....[3]....
        /*0050*/ 	.word	0x00001a80


	//   ....[4]....
        /*0054*/ 	.word	0x00001ae0


	//   ....[5]....
        /*0058*/ 	.word	0x00001b00


	//----- nvinfo : EIATTR_EXIT_INSTR_OFFSETS
	.align		4
.L_894:
        /*005c*/ 	.byte	0x04, 0x1c
        /*005e*/ 	.short	(.L_896 - .L_895)


	//   ....[0]....
.L_895:
        /*0060*/ 	.word	0x00000130


	//   ....[1]....
        /*0064*/ 	.word	0x00001b60


	//   ....[2]....
        /*0068*/ 	.word	0x00001b80


	//----- nvinfo : EIATTR_CRS_STACK_SIZE
	.align		4
.L_896:
        /*006c*/ 	.byte	0x04, 0x1e
        /*006e*/ 	.short	(.L_898 - .L_897)
.L_897:
        /*0070*/ 	.word	0x00000000


	//----- nvinfo : EIATTR_CBANK_PARAM_SIZE
	.align		4
.L_898:
        /*0074*/ 	.byte	0x03, 0x19
        /*0076*/ 	.short	0x0280


	//----- nvinfo : EIATTR_PARAM_CBANK
	.align		4
        /*0078*/ 	.byte	0x04, 0x0a
        /*007a*/ 	.short	(.L_900 - .L_899)
	.align		4
.L_899:
        /*007c*/ 	.word	index@(.nv.constant0._ZN5flash25flash_bwd_dot_do_o_kernelILb0E23Flash_bwd_kernel_traitsILi256ELi64ELi64ELi8ELi4ELi2ELi2ELb0ELb1EN7cutlass10bfloat16_tE19Flash_kernel_traitsILi256ELi64ELi64ELi8ES3_EEEEvNS_16Flash_bwd_paramsE)
        /*0080*/ 	.short	0x0210
        /*0082*/ 	.short	0x0280


	//----- nvinfo : EIATTR_SW_WAR
	.align		4
.L_900:
        /*0084*/ 	.byte	0x04, 0x36
        /*0086*/ 	.short	(.L_902 - .L_901)
.L_901:
        /*0088*/ 	.word	0x00000008
.L_902:


//--------------------- .nv.info._ZN5flash25flash_bwd_dot_do_o_kernelILb1E23Flash_bwd_kernel_traitsILi256ELi64ELi64ELi8ELi4ELi2ELi2ELb0ELb1EN7cutlass10bfloat16_tE19Flash_kernel_traitsILi256ELi64ELi64ELi8ES3_EEEEvNS_16Flash_bwd_paramsE --------------------------
	.section	.nv.info._ZN5flash25flash_bwd_dot_do_o_kernelILb1E23Flash_bwd_kernel_traitsILi256ELi64ELi64ELi8ELi4ELi2ELi2ELb0ELb1EN7cutlass10bfloat16_tE19Flash_kernel_traitsILi256ELi64ELi64ELi8ES3_EEEEvNS_16Flash_bwd_paramsE,"",@"SHT_CUDA_INFO"
	.sectionflags	@""
	.align	4


	//----- nvinfo : EIATTR_CUDA_API_VERSION
	.align		4
        /*0000*/ 	.byte	0x04, 0x37
        /*0002*/ 	.short	(.L_904 - .L_903)
.L_903:
        /*0004*/ 	.word	0x00000082


	//----- nvinfo : EIATTR_KPARAM_INFO
	.align		4
.L_904:
        /*0008*/ 	.byte	0x04, 0x17
        /*000a*/ 	.short	(.L_906 - .L_905)
.L_905:
        /*000c*/ 	.word	0x00000000
        /*0010*/ 	.short	0x0000
        /*0012*/ 	.short	0x0000
        /*0014*/ 	.byte	0x00, 0xf0, 0x01, 0x0a


	//----- nvinfo : EIATTR_SPARSE_MMA_MASK
	.align		4
.L_906:
        /*0018*/ 	.byte	0x03, 0x50
        /*001a*/ 	.short	0x0000


	//----- nvinfo : EIATTR_MAXREG_COUNT
	.align		4
        /*001c*/ 	.byte	0x03, 0x1b
        /*001e*/ 	.short	0x00ff


	//----- nvinfo : EIATTR_MERCURY_ISA_VERSION
	.align		4
        /*0020*/ 	.byte	0x03, 0x5f
        /*0022*/ 	.short	0x0101


	//----- nvinfo : EIATTR_COOP_GROUP_MASK_REGIDS
	.align		4
        /*0024*/ 	.byte	0x04, 0x29
        /*0026*/ 	.short	(.L_908 - .L_907)


	//   ....[0]....
.L_907:
        /*0028*/ 	.word	0xffffffff


	//   ....[1]....
        /*002c*/ 	.word	0xffffffff


	//   ....[2]....
        /*0030*/ 	.word	0xffffffff


	//   ....[3]....
        /*0034*/ 	.word	0xffffffff


	//   ....[4]....
        /*0038*/ 	.word	0xffffffff


	//   ....[5]....
        /*003c*/ 	.word	0xffffffff


	//----- nvinfo : EIATTR_COOP_GROUP_INSTR_OFFSETS
	.align		4
.L_908:
        /*0040*/ 	.byte	0x04, 0x28
        /*0042*/ 	.short	(.L_910 - .L_909)


	//   ....[0]....
.L_909:
        /*0044*/ 	.word	0x00001d30


	//   ....[1]....
        /*0048*/ 	.word	0x00001d60


	//   ....[2]....
        /*004c*/ 	.word	0x00001d80


	//   ....[3]....
        /*0050*/ 	.word	0x00001da0


	//   ....[4]....
        /*0054*/ 	.word	0x00001dc0


	//   ....[5]....
        /*0058*/ 	.word	0x00001de0


	//----- nvinfo : EIATTR_EXIT_INSTR_OFFSETS
	.align		4
.L_910:
        /*005c*/ 	.byte	0x04, 0x1c
        /*005e*/ 	.short	(.L_912 - .L_911)


	//   ....[0]....
.L_911:
        /*0060*/ 	.word	0x00000130


	//   ....[1]....
        /*0064*/ 	.word	0x00001fd0


	//----- nvinfo : EIATTR_CRS_STACK_SIZE
	.align		4
.L_912:
        /*0068*/ 	.byte	0x04, 0x1e
        /*006a*/ 	.short	(.L_914 - .L_913)
.L_913:
        /*006c*/ 	.word	0x00000000


	//----- nvinfo : EIATTR_CBANK_PARAM_SIZE
	.align		4
.L_914:
        /*0070*/ 	.byte	0x03, 0x19
        /*0072*/ 	.short	0x0280


	//----- nvinfo : EIATTR_PARAM_CBANK
	.align		4
        /*0074*/ 	.byte	0x04, 0x0a
        /*0076*/ 	.short	(.L_916 - .L_915)
	.align		4
.L_915:
        /*0078*/ 	.word	index@(.nv.constant0._ZN5flash25flash_bwd_dot_do_o_kernelILb1E23Flash_bwd_kernel_traitsILi256ELi64ELi64ELi8ELi4ELi2ELi2ELb0ELb1EN7cutlass10bfloat16_tE19Flash_kernel_traitsILi256ELi64ELi64ELi8ES3_EEEEvNS_16Flash_bwd_paramsE)
        /*007c*/ 	.short	0x0210
        /*007e*/ 	.short	0x0280


	//----- nvinfo : EIATTR_SW_WAR
	.align		4
.L_916:
        /*0080*/ 	.byte	0x04, 0x36
        /*0082*/ 	.short	(.L_918 - .L_917)
.L_917:
        /*0084*/ 	.word	0x00000008
.L_918:


//--------------------- .nv.info._ZN5flash27flash_bwd_convert_dq_kernelI23Flash_bwd_kernel_traitsILi256ELi64ELi64ELi8ELi4ELi2ELi2ELb0ELb0EN7cutlass10bfloat16_tE19Flash_kernel_traitsILi256ELi64ELi64ELi8ES3_EEEEvNS_16Flash_bwd_paramsEi --------------------------
	.section	.nv.info._ZN5flash27flash_bwd_convert_dq_kernelI23Flash_bwd_kernel_traitsILi256ELi64ELi64ELi8ELi4ELi2ELi2ELb0ELb0EN7cutlass10bfloat16_tE19Flash_kernel_traitsILi256ELi64ELi64ELi8ES3_EEEEvNS_16Flash_bwd_paramsEi,"",@"SHT_CUDA_INFO"
	.sectionflags	@""
	.align	4


	//----- nvinfo : EIATTR_CUDA_API_VERSION
	.align		4
        /*0000*/ 	.byte	0x04, 0x37
        /*0002*/ 	.short	(.L_920 - .L_919)
.L_919:
        /*0004*/ 	.word	0x00000082


	//----- nvinfo : EIATTR_KPARAM_INFO
	.align		4
.L_920:
        /*0008*/ 	.byte	0x04, 0x17
        /*000a*/ 	.short	(.L_922 - .L_921)
.L_921:
        /*000c*/ 	.word	0x00000000
        /*0010*/ 	.short	0x0001
        /*0012*/ 	.short	0x0280
        /*0014*/ 	.byte	0x00, 0xf0, 0x11, 0x00


	//----- nvinfo : EIATTR_KPARAM_INFO
	.align		4
.L_922:
        /*0018*/ 	.byte	0x04, 0x17
        /*001a*/ 	.short	(.L_924 - .L_923)
.L_923:
        /*001c*/ 	.word	0x00000000
        /*0020*/ 	.short	0x0000
        /*0022*/ 	.short	0x0000
        /*0024*/ 	.byte	0x00, 0xf0, 0x01, 0x0a


	//----- nvinfo : EIATTR_SPARSE_MMA_MASK
	.align		4
.L_924:
        /*0028*/ 	.byte	0x03, 0x50
        /*002a*/ 	.short	0x0000


	//----- nvinfo : EIATTR_MAXREG_COUNT
	.align		4
        /*002c*/ 	.byte	0x03, 0x1b
        /*002e*/ 	.short	0x00ff


	//----- nvinfo : EIATTR_NUM_BARRIERS
	.align		4
        /*0030*/ 	.byte	0x02, 0x4c
        /*0032*/ 	.byte	0x01
	.zero		1


	//----- nvinfo : EIATTR_MERCURY_ISA_VERSION
	.align		4
        /*0034*/ 	.byte	0x03, 0x5f
        /*0036*/ 	.short	0x0101


	//----- nvinfo : EIATTR_EXIT_INSTR_OFFSETS
	.align		4
        /*0038*/ 	.byte	0x04, 0x1c
        /*003a*/ 	.short	(.L_926 - .L_925)


	//   ....[0]....
.L_925:
        /*003c*/ 	.word	0x00000100


	//   ....[1]....
        /*0040*/ 	.word	0x000020f0


	//   ....[2]....
        /*0044*/ 	.word	0x00002230


	//   ....[3]....
        /*0048*/ 	.word	0x00002250


	//----- nvinfo : EIATTR_CRS_STACK_SIZE
	.align		4
.L_926:
        /*004c*/ 	.byte	0x04, 0x1e
        /*004e*/ 	.short	(.L_928 - .L_927)
.L_927:
        /*0050*/ 	.word	0x00000000


	//----- nvinfo : EIATTR_CBANK_PARAM_SIZE
	.align		4
.L_928:
        /*0054*/ 	.byte	0x03, 0x19
        /*0056*/ 	.short	0x0284


	//----- nvinfo : EIATTR_PARAM_CBANK
	.align		4
        /*0058*/ 	.byte	0x04, 0x0a
        /*005a*/ 	.short	(.L_930 - .L_929)
	.align		4
.L_929:
        /*005c*/ 	.word	index@(.nv.constant0._ZN5flash27flash_bwd_convert_dq_kernelI23Flash_bwd_kernel_traitsILi256ELi64ELi64ELi8ELi4ELi2ELi2ELb0ELb0EN7cutlass10bfloat16_tE19Flash_kernel_traitsILi256ELi64ELi64ELi8ES3_EEEEvNS_16Flash_bwd_paramsEi)
        /*0060*/ 	.short	0x0210
        /*0062*/ 	.short	0x0284


	//----- nvinfo : EIATTR_SW_WAR
	.align		4
.L_930:
        /*0064*/ 	.byte	0x04, 0x36
        /*0066*/ 	.short	(.L_932 - .L_931)
.L_931:
        /*0068*/ 	.word	0x00000008
.L_932:


//--------------------- .nv.info._ZN5flash44flash_bwd_dq_dk_dv_loop_seqk_parallel_kernelI23Flash_bwd_kernel_traitsILi256ELi64ELi64ELi8ELi4ELi2ELi2ELb0ELb0EN7cutlass10bfloat16_tE19Flash_kernel_traitsILi256ELi64ELi64ELi8ES3_EELb1ELb0ELb0ELb0ELb0ELb0ELb0EEEvNS_16Flash_bwd_paramsE --------------------------
	.section	.nv.info._ZN5flash44flash_bwd_dq_dk_dv_loop_seqk_parallel_kernelI23Flash_bwd_kernel_traitsILi256ELi64ELi64ELi8ELi4ELi2ELi2ELb0ELb0EN7cutlass10bfloat16_tE19Flash_kernel_traitsILi256ELi64ELi64ELi8ES3_EELb1ELb0ELb0ELb0ELb0ELb0ELb0EEEvNS_16Flash_bwd_paramsE,"",@"SHT_CUDA_INFO"
	.sectionflags	@""
	.align	4


	//----- nvinfo : EIATTR_CUDA_API_VERSION
	.align		4
        /*0000*/ 	.byte	0x04, 0x37
        /*0002*/ 	.short	(.L_934 - .L_933)
.L_933:
        /*0004*/ 	.word	0x00000082


	//----- nvinfo : EIATTR_KPARAM_INFO
	.align		4
.L_934:
        /*0008*/ 	.byte	0x04, 0x17
        /*000a*/ 	.short	(.L_936 - .L_935)
.L_935:
        /*000c*/ 	.word	0x00000000
        /*0010*/ 	.short	0x0000
        /*0012*/ 	.short	0x0000
        /*0014*/ 	.byte	0x00, 0xf0, 0x01, 0x0a


	//----- nvinfo : EIATTR_SPARSE_MMA_MASK
	.align		4
.L_936:
        /*0018*/ 	.byte	0x03, 0x50
        /*001a*/ 	.short	0x0000


	//----- nvinfo : EIATTR_MAXREG_COUNT
	.align		4
        /*001c*/ 	.byte	0x03, 0x1b
        /*001e*/ 	.short	0x00ff


	//----- nvinfo : EIATTR_NUM_BARRIERS
	.align		4
        /*0020*/ 	.byte	0x02, 0x4c
        /*0022*/ 	.byte	0x01
	.zero		1


	//----- nvinfo : EIATTR_ANNOTATIONS
	.align		4
        /*0024*/ 	.byte	0x04, 0x55
        /*0026*/ 	.short	(.L_938 - .L_937)


	//   ....[0]....
.L_937:
        /* <DEDUP_REMOVED lines=36> */
        /*025c*/ 	.byte	0x00, 0xa7, 0x00, 0x00, 0x01, 0x00, 0x00, 0x00, 0xe0, 0xb2, 0x00, 0x00


	//----- nvinfo : EIATTR_MERCURY_ISA_VERSION
	.align		4
.L_938:
        /*0268*/ 	.byte	0x03, 0x5f
        /*026a*/ 	.short	0x0101


	//----- nvinfo : EIATTR_EXIT_INSTR_OFFSETS
	.align		4
        /*026c*/ 	.byte	0x04, 0x1c
        /*026e*/ 	.short	(.L_940 - .L_939)


	//   ....[0]....
.L_939:
        /*0270*/ 	.word	0x000000a0


	//   ....[1]....
        /*0274*/ 	.word	0x0000bb40


	//----- nvinfo : EIATTR_CRS_STACK_SIZE
	.align		4
.L_940:
        /*0278*/ 	.byte	0x04, 0x1e
        /*027a*/ 	.short	(.L_942 - .L_941)
.L_941:
        /*027c*/ 	.word	0x00000000


	//----- nvinfo : EIATTR_CBANK_PARAM_SIZE
	.align		4
.L_942:
        /*0280*/ 	.byte	0x03, 0x19
        /*0282*/ 	.short	0x0280


	//----- nvinfo : EIATTR_PARAM_CBANK
	.align		4
        /*0284*/ 	.byte	0x04, 0x0a
        /*0286*/ 	.short	(.L_944 - .L_943)
	.align		4
.L_943:
        /*0288*/ 	.word	index@(.nv.constant0._ZN5flash44flash_bwd_dq_dk_dv_loop_seqk_parallel_kernelI23Flash_bwd_kernel_traitsILi256ELi64ELi64ELi8ELi4ELi2ELi2ELb0ELb0EN7cutlass10bfloat16_tE19Flash_kernel_traitsILi256ELi64ELi64ELi8ES3_EELb1ELb0ELb0ELb0ELb0ELb0ELb0EEEvNS_16Flash_bwd_paramsE)
        /*028c*/ 	.short	0x0210
        /*028e*/ 	.short	0x0280


	//----- nvinfo : EIATTR_SW_WAR
	.align		4
.L_944:
        /*0290*/ 	.byte	0x04, 0x36
        /*0292*/ 	.short	(.L_946 - .L_945)
.L_945:
        /*0294*/ 	.word	0x00000008
.L_946:


//--------------------- .nv.info._ZN5flash44flash_bwd_dq_dk_dv_loop_seqk_parallel_kernelI23Flash_bwd_kernel_traitsILi256ELi64ELi64ELi8ELi4ELi2ELi2ELb0ELb0EN7cutlass10bfloat16_tE19Flash_kernel_traitsILi256ELi64ELi64ELi8ES3_EELb0ELb0ELb0ELb0ELb0ELb0ELb1EEEvNS_16Flash_bwd_paramsE --------------------------
	.section	.nv.info._ZN5flash44flash_bwd_dq_dk_dv_loop_seqk_parallel_kernelI23Flash_bwd_kernel_traitsILi256ELi64ELi64ELi8ELi4ELi2ELi2ELb0ELb0EN7cutlass10bfloat16_tE19Flash_kernel_traitsILi256ELi64ELi64ELi8ES3_EELb0ELb0ELb0ELb0ELb0ELb0ELb1EEEvNS_16Flash_bwd_paramsE,"",@"SHT_CUDA_INFO"
	.sectionflags	@""
	.align	4


	//----- nvinfo : EIATTR_CUDA_API_VERSION
	.align		4
        /*0000*/ 	.byte	0x04, 0x37
        /*0002*/ 	.short	(.L_948 - .L_947)
.L_947:
        /*0004*/ 	.word	0x00000082


	//----- nvinfo : EIATTR_KPARAM_INFO
	.align		4
.L_948:
        /*0008*/ 	.byte	0x04, 0x17
        /*000a*/ 	.short	(.L_950 - .L_949)
.L_949:
        /*000c*/ 	.word	0x00000000
        /*0010*/ 	.short	0x0000
        /*0012*/ 	.short	0x0000
        /*0014*/ 	.byte	0x00, 0xf0, 0x01, 0x0a


	//----- nvinfo : EIATTR_SPARSE_MMA_MASK
	.align		4
.L_950:
        /*0018*/ 	.byte	0x03, 0x50
        /*001a*/ 	.short	0x0000


	//----- nvinfo : EIATTR_MAXREG_COUNT
	.align		4
        /*001c*/ 	.byte	0x03, 0x1b
        /*001e*/ 	.short	0x00ff


	//----- nvinfo : EIATTR_NUM_BARRIERS
	.align		4
        /*0020*/ 	.byte	0x02, 0x4c
        /*0022*/ 	.byte	0x01
	.zero		1


	//----- nvinfo : EIATTR_ANNOTATIONS
	.align		4
        /*0024*/ 	.byte	0x04, 0x55
        /*0026*/ 	.short	(.L_952 - .L_951)


	//   ....[0]....
.L_951:
        /*0028*/ 	.word	0x00000001
        /*002c*/ 	.byte	0x00, 0x06, 0x00, 0x00, 0x01, 0x00, 0x00, 0x00, 0x60, 0x06, 0x00, 0x00, 0x01, 0x00, 0x00, 0x00
        /*003c*/ 	.byte	0x60, 0x08, 0x00, 0x00, 0x01, 0x00, 0x00, 0x00, 0x00, 0x1c, 0x00, 0x00, 0x01, 0x00, 0x00, 0x00
        /*004c*/ 	.byte	0xe0, 0x2c, 0x00, 0x00, 0x01, 0x00, 0x00, 0x00, 0xa0, 0x43, 0x00, 0x00, 0x01, 0x00, 0x00, 0x00
        /*005c*/ 	.byte	0x50, 0x9a, 0x00, 0x00


	//----- nvinfo : EIATTR_MERCURY_ISA_VERSION
	.align		4
.L_952:
        /*0060*/ 	.byte	0x03, 0x5f
        /*0062*/ 	.short	0x0101


	//----- nvinfo : EIATTR_EXIT_INSTR_OFFSETS
	.align		4
        /*0064*/ 	.byte	0x04, 0x1c
        /*0066*/ 	.short	(.L_954 - .L_953)


	//   ....[0]....
.L_953:
        /*0068*/ 	.word	0x000000a0


	//   ....[1]....
        /*006c*/ 	.word	0x0000b020


	//----- nvinfo : EIATTR_CRS_STACK_SIZE
	.align		4
.L_954:
        /*0070*/ 	.byte	0x04, 0x1e
        /*0072*/ 	.short	(.L_956 - .L_955)
.L_955:
        /*0074*/ 	.word	0x00000000


	//----- nvinfo : EIATTR_CBANK_PARAM_SIZE
	.align		4
.L_956:
        /*0078*/ 	.byte	0x03, 0x19
        /*007a*/ 	.short	0x0280


	//----- nvinfo : EIATTR_PARAM_CBANK
	.align		4
        /*007c*/ 	.byte	0x04, 0x0a
        /*007e*/ 	.short	(.L_958 - .L_957)
	.align		4
.L_957:
        /*0080*/ 	.word	index@(.nv.constant0._ZN5flash44flash_bwd_dq_dk_dv_loop_seqk_parallel_kernelI23Flash_bwd_kernel_traitsILi256ELi64ELi64ELi8ELi4ELi2ELi2ELb0ELb0EN7cutlass10bfloat16_tE19Flash_kernel_traitsILi256ELi64ELi64ELi8ES3_EELb0ELb0ELb0ELb0ELb0ELb0ELb1EEEvNS_16Flash_bwd_paramsE)
        /*0084*/ 	.short	0x0210
        /*0086*/ 	.short	0x0280


	//----- nvinfo : EIATTR_SW_WAR
	.align		4
.L_958:
        /*0088*/ 	.byte	0x04, 0x36
        /*008a*/ 	.short	(.L_960 - .L_959)
.L_959:
        /*008c*/ 	.word	0x00000008
.L_960:


//--------------------- .nv.info._ZN5flash44flash_bwd_dq_dk_dv_loop_seqk_parallel_kernelI23Flash_bwd_kernel_traitsILi256ELi64ELi64ELi8ELi4ELi2ELi2ELb0ELb0EN7cutlass10bfloat16_tE19Flash_kernel_traitsILi256ELi64ELi64ELi8ES3_EELb1ELb0ELb1ELb0ELb0ELb0ELb0EEEvNS_16Flash_bwd_paramsE --------------------------
	.section	.nv.info._ZN5flash44flash_bwd_dq_dk_dv_loop_seqk_parallel_kernelI23Flash_bwd_kernel_traitsILi256ELi64ELi64ELi8ELi4ELi2ELi2ELb0ELb0EN7cutlass10bfloat16_tE19Flash_kernel_traitsILi256ELi64ELi64ELi8ES3_EELb1ELb0ELb1ELb0ELb0ELb0ELb0EEEvNS_16Flash_bwd_paramsE,"",@"SHT_CUDA_INFO"
	.sectionflags	@""
	.align	4


	//----- nvinfo : EIATTR_CUDA_API_VERSION
	.align		4
        /*0000*/ 	.byte	0x04, 0x37
        /*0002*/ 	.short	(.L_962 - .L_961)
.L_961:
        /*0004*/ 	.word	0x00000082


	//----- nvinfo : EIATTR_KPARAM_INFO
	.align		4
.L_962:
        /*0008*/ 	.byte	0x04, 0x17
        /*000a*/ 	.short	(.L_964 - .L_963)
.L_963:
        /*000c*/ 	.word	0x00000000
        /*0010*/ 	.short	0x0000
        /*0012*/ 	.short	0x0000
        /*0014*/ 	.byte	0x00, 0xf0, 0x01, 0x0a


	//----- nvinfo : EIATTR_SPARSE_MMA_MASK
	.align		4
.L_964:
        /*0018*/ 	.byte	0x03, 0x50
        /*001a*/ 	.short	0x0000


	//----- nvinfo : EIATTR_MAXREG_COUNT
	.align		4
        /*001c*/ 	.byte	0x03, 0x1b
        /*001e*/ 	.short	0x00ff


	//----- nvinfo : EIATTR_NUM_BARRIERS
	.align		4
        /*0020*/ 	.byte	0x02, 0x4c
        /*0022*/ 	.byte	0x01
	.zero		1


	//----- nvinfo : EIATTR_ANNOTATIONS
	.align		4
        /*0024*/ 	.byte	0x04, 0x55
        /*0026*/ 	.short	(.L_966 - .L_965)


	//   ....[0]....
.L_965:
        /* <DEDUP_REMOVED lines=36> */


	//----- nvinfo : EIATTR_MERCURY_ISA_VERSION
	.align		4
.L_966:
        /*0250*/ 	.byte	0x03, 0x5f
        /*0252*/ 	.short	0x0101


	//----- nvinfo : EIATTR_EXIT_INSTR_OFFSETS
	.align		4
        /*0254*/ 	.byte	0x04, 0x1c
        /*0256*/ 	.short	(.L_968 - .L_967)


	//   ....[0]....
.L_967:
        /*0258*/ 	.word	0x000000a0


	//   ....[1]....
        /*025c*/ 	.word	0x0000bc30


	//----- nvinfo : EIATTR_CRS_STACK_SIZE
	.align		4
.L_968:
        /*0260*/ 	.byte	0x04, 0x1e
        /*0262*/ 	.short	(.L_970 - .L_969)
.L_969:
        /*0264*/ 	.word	0x00000000


	//----- nvinfo : EIATTR_CBANK_PARAM_SIZE
	.align		4
.L_970:
        /*0268*/ 	.byte	0x03, 0x19
        /*026a*/ 	.short	0x0280


	//----- nvinfo : EIATTR_PARAM_CBANK
	.align		4
        /*026c*/ 	.byte	0x04, 0x0a
        /*026e*/ 	.short	(.L_972 - .L_971)
	.align		4
.L_971:
        /*0270*/ 	.word	index@(.nv.constant0._ZN5flash44flash_bwd_dq_dk_dv_loop_seqk_parallel_kernelI23Flash_bwd_kernel_traitsILi256ELi64ELi64ELi8ELi4ELi2ELi2ELb0ELb0EN7cutlass10bfloat16_tE19Flash_kernel_traitsILi256ELi64ELi64ELi8ES3_EELb1ELb0ELb1ELb0ELb0ELb0ELb0EEEvNS_16Flash_bwd_paramsE)
        /*0274*/ 	.short	0x0210
        /*0276*/ 	.short	0x0280


	//----- nvinfo : EIATTR_SW_WAR
	.align		4
.L_972:
        /*0278*/ 	.byte	0x04, 0x36
        /*027a*/ 	.short	(.L_974 - .L_973)
.L_973:
        /*027c*/ 	.word	0x00000008
.L_974:


//--------------------- .nv.info._ZN5flash44flash_bwd_dq_dk_dv_loop_seqk_parallel_kernelI23Flash_bwd_kernel_traitsILi256ELi64ELi64ELi8ELi4ELi2ELi2ELb0ELb0EN7cutlass10bfloat16_tE19Flash_kernel_traitsILi256ELi64ELi64ELi8ES3_EELb0ELb0ELb1ELb0ELb0ELb0ELb1EEEvNS_16Flash_bwd_paramsE --------------------------
	.section	.nv.info._ZN5flash44flash_bwd_dq_dk_dv_loop_seqk_parallel_kernelI23Flash_bwd_kernel_traitsILi256ELi64ELi64ELi8ELi4ELi2ELi2ELb0ELb0EN7cutlass10bfloat16_tE19Flash_kernel_traitsILi256ELi64ELi64ELi8ES3_EELb0ELb0ELb1ELb0ELb0ELb0ELb1EEEvNS_16Flash_bwd_paramsE,"",@"SHT_CUDA_INFO"
	.sectionflags	@""
	.align	4


	//----- nvinfo : EIATTR_CUDA_API_VERSION
	.align		4
        /*0000*/ 	.byte	0x04, 0x37
        /*0002*/ 	.short	(.L_976 - .L_975)
.L_975:
        /*0004*/ 	.word	0x00000082


	//----- nvinfo : EIATTR_KPARAM_INFO
	.align		4
.L_976:
        /*0008*/ 	.byte	0x04, 0x17
        /*000a*/ 	.short	(.L_978 - .L_977)
.L_977:
        /*000c*/ 	.word	0x00000000
        /*0010*/ 	.short	0x0000
        /*0012*/ 	.short	0x0000
        /*0014*/ 	.byte	0x00, 0xf0, 0x01, 0x0a


	//----- nvinfo : EIATTR_SPARSE_MMA_MASK
	.align		4
.L_978:
        /*0018*/ 	.byte	0x03, 0x50
        /*001a*/ 	.short	0x0000


	//----- nvinfo : EIATTR_MAXREG_COUNT
	.align		4
        /*001c*/ 	.byte	0x03, 0x1b
        /*001e*/ 	.short	0x00ff


	//----- nvinfo : EIATTR_NUM_BARRIERS
	.align		4
        /*0020*/ 	.byte	0x02, 0x4c
        /*0022*/ 	.byte	0x01
	.zero		1


	//----- nvinfo : EIATTR_ANNOTATIONS
	.align		4
        /*0024*/ 	.byte	0x04, 0x55
        /*0026*/ 	.short	(.L_980 - .L_979)


	//   ....[0]....
.L_979:
        /* <DEDUP_REMOVED lines=37> */


	//----- nvinfo : EIATTR_MERCURY_ISA_VERSION
	.align		4
.L_980:
        /*0260*/ 	.byte	0x03, 0x5f
        /*0262*/ 	.short	0x0101


	//----- nvinfo : EIATTR_EXIT_INSTR_OFFSETS
	.align		4
        /*0264*/ 	.byte	0x04, 0x1c
        /*0266*/ 	.short	(.L_982 - .L_981)


	//   ....[0]....
.L_981:
        /*0268*/ 	.word	0x000000a0


	//   ....[1]....
        /*026c*/ 	.word	0x0000b540


	//----- nvinfo : EIATTR_CRS_STACK_SIZE
	.align		4
.L_982:
        /*0270*/ 	.byte	0x04, 0x1e
        /*0272*/ 	.short	(.L_984 - .L_983)
.L_983:
        /*0274*/ 	.word	0x00000000


	//----- nvinfo : EIATTR_CBANK_PARAM_SIZE
	.align		4
.L_984:
        /*0278*/ 	.byte	0x03, 0x19
        /*027a*/ 	.short	0x0280


	//----- nvinfo : EIATTR_PARAM_CBANK
	.align		4
        /*027c*/ 	.byte	0x04, 0x0a
        /*027e*/ 	.short	(.L_986 - .L_985)
	.align		4
.L_985:
        /*0280*/ 	.word	index@(.nv.constant0._ZN5flash44flash_bwd_dq_dk_dv_loop_seqk_parallel_kernelI23Flash_bwd_kernel_traitsILi256ELi64ELi64ELi8ELi4ELi2ELi2ELb0ELb0EN7cutlass10bfloat16_tE19Flash_kernel_traitsILi256ELi64ELi64ELi8ES3_EELb0ELb0ELb1ELb0ELb0ELb0ELb1EEEvNS_16Flash_bwd_paramsE)
        /*0284*/ 	.short	0x0210
        /*0286*/ 	.short	0x0280


	//----- nvinfo : EIATTR_SW_WAR
	.align		4
.L_986:
        /*0288*/ 	.byte	0x04, 0x36
        /*028a*/ 	.short	(.L_988 - .L_987)
.L_987:
        /*028c*/ 	.word	0x00000008
.L_988:


//--------------------- .nv.info._ZN5flash44flash_bwd_dq_dk_dv_loop_seqk_parallel_kernelI23Flash_bwd_kernel_traitsILi256ELi64ELi64ELi8ELi4ELi2ELi2ELb0ELb0EN7cutlass10bfloat16_tE19Flash_kernel_traitsILi256ELi64ELi64ELi8ES3_EELb1ELb0ELb0ELb0ELb0ELb1ELb0EEEvNS_16Flash_bwd_paramsE --------------------------
	.section	.nv.info._ZN5flash44flash_bwd_dq_dk_dv_loop_seqk_parallel_kernelI23Flash_bwd_kernel_traitsILi256ELi64ELi64ELi8ELi4ELi2ELi2ELb0ELb0EN7cutlass10bfloat16_tE19Flash_kernel_traitsILi256ELi64ELi64ELi8ES3_EELb1ELb0ELb0ELb0ELb0ELb1ELb0EEEvNS_16Flash_bwd_paramsE,"",@"SHT_CUDA_INFO"
	.sectionflags	@""
	.align	4


	//----- nvinfo : EIATTR_CUDA_API_VERSION
	.align		4
        /*0000*/ 	.byte	0x04, 0x37
        /*0002*/ 	.short	(.L_990 - .L_989)
.L_989:
        /*0004*/ 	.word	0x00000082


	//----- nvinfo : EIATTR_KPARAM_INFO
	.align		4
.L_990:
        /*0008*/ 	.byte	0x04, 0x17
        /*000a*/ 	.short	(.L_992 - .L_991)
.L_991:
        /*000c*/ 	.word	0x00000000
        /*0010*/ 	.short	0x0000
        /*0012*/ 	.short	0x0000
        /*0014*/ 	.byte	0x00, 0xf0, 0x01, 0x0a


	//----- nvinfo : EIATTR_SPARSE_MMA_MASK
	.align		4
.L_992:
        /*0018*/ 	.byte	0x03, 0x50
        /*001a*/ 	.short	0x0000


	//----- nvinfo : EIATTR_MAXREG_COUNT
	.align		4
        /*001c*/ 	.byte	0x03, 0x1b
        /*001e*/ 	.short	0x00ff


	//----- nvinfo : EIATTR_NUM_BARRIERS
	.align		4
        /*0020*/ 	.byte	0x02, 0x4c
        /*0022*/ 	.byte	0x01
	.zero		1


	//----- nvinfo : EIATTR_MERCURY_ISA_VERSION
	.align		4
        /*0024*/ 	.byte	0x03, 0x5f
        /*0026*/ 	.short	0x0101


	//----- nvinfo : EIATTR_EXIT_INSTR_OFFSETS
	.align		4
        /*0028*/ 	.byte	0x04, 0x1c
        /*002a*/ 	.short	(.L_994 - .L_993)


	//   ....[0]....
.L_993:
        /*002c*/ 	.word	0x00000090


	//   ....[1]....
        /*0030*/ 	.word	0x00009940


	//----- nvinfo : EIATTR_CRS_STACK_SIZE
	.align		4
.L_994:
        /*0034*/ 	.byte	0x04, 0x1e
        /*0036*/ 	.short	(.L_996 - .L_995)
.L_995:
        /*0038*/ 	.word	0x00000000


	//----- nvinfo : EIATTR_CBANK_PARAM_SIZE
	.align		4
.L_996:
        /*003c*/ 	.byte	0x03, 0x19
        /*003e*/ 	.short	0x0280


	//----- nvinfo : EIATTR_PARAM_CBANK
	.align		4
        /*0040*/ 	.byte	0x04, 0x0a
        /*0042*/ 	.short	(.L_998 - .L_997)
	.align		4
.L_997:
        /*0044*/ 	.word	index@(.nv.constant0._ZN5flash44flash_bwd_dq_dk_dv_loop_seqk_parallel_kernelI23Flash_bwd_kernel_traitsILi256ELi64ELi64ELi8ELi4ELi2ELi2ELb0ELb0EN7cutlass10bfloat16_tE19Flash_kernel_traitsILi256ELi64ELi64ELi8ES3_EELb1ELb0ELb0ELb0ELb0ELb1ELb0EEEvNS_16Flash_bwd_paramsE)
        /*0048*/ 	.short	0x0210
        /*004a*/ 	.short	0x0280


	//----- nvinfo : EIATTR_SW_WAR
	.align		4
.L_998:
        /*004c*/ 	.byte	0x04, 0x36
        /*004e*/ 	.short	(.L_1000 - .L_999)
.L_999:
        /*0050*/ 	.word	0x00000008
.L_1000:


//--------------------- .nv.info._ZN5flash44flash_bwd_dq_dk_dv_loop_seqk_parallel_kernelI23Flash_bwd_kernel_traitsILi256ELi64ELi64ELi8ELi4ELi2ELi2ELb0ELb0EN7cutlass10bfloat16_tE19Flash_kernel_traitsILi256ELi64ELi64ELi8ES3_EELb0ELb0ELb0ELb0ELb0ELb1ELb1EEEvNS_16Flash_bwd_paramsE --------------------------
	.section	.nv.info._ZN5flash44flash_bwd_dq_dk_dv_loop_seqk_parallel_kernelI23Flash_bwd_kernel_traitsILi256ELi64ELi64ELi8ELi4ELi2ELi2ELb0ELb0EN7cutlass10bfloat16_tE19Flash_kernel_traitsILi256ELi64ELi64ELi8ES3_EELb0ELb0ELb0ELb0ELb0ELb1ELb1EEEvNS_16Flash_bwd_paramsE,"",@"SHT_CUDA_INFO"
	.sectionflags	@""
	.align	4


	//----- nvinfo : EIATTR_CUDA_API_VERSION
	.align		4
        /*0000*/ 	.byte	0x04, 0x37
        /*0002*/ 	.short	(.L_1002 - .L_1001)
.L_1001:
        /*0004*/ 	.word	0x00000082


	//----- nvinfo : EIATTR_KPARAM_INFO
	.align		4
.L_1002:
        /*0008*/ 	.byte	0x04, 0x17
        /*000a*/ 	.short	(.L_1004 - .L_1003)
.L_1003:
        /*000c*/ 	.word	0x00000000
        /*0010*/ 	.short	0x0000
        /*0012*/ 	.short	0x0000
        /*0014*/ 	.byte	0x00, 0xf0, 0x01, 0x0a


	//----- nvinfo : EIATTR_SPARSE_MMA_MASK
	.align		4
.L_1004:
        /*0018*/ 	.byte	0x03, 0x50
        /*001a*/ 	.short	0x0000


	//----- nvinfo : EIATTR_MAXREG_COUNT
	.align		4
        /*001c*/ 	.byte	0x03, 0x1b
        /*001e*/ 	.short	0x00ff


	//----- nvinfo : EIATTR_NUM_BARRIERS
	.align		4
        /*0020*/ 	.byte	0x02, 0x4c
        /*0022*/ 	.byte	0x01
	.zero		1


	//----- nvinfo : EIATTR_ANNOTATIONS
	.align		4
        /*0024*/ 	.byte	0x04, 0x55
        /*0026*/ 	.short	(.L_1006 - .L_1005)


	//   ....[0]....
.L_1005:
        /*0028*/ 	.word	0x00000001
        /*002c*/ 	.byte	0xa0, 0x00, 0x00, 0x00, 0x01, 0x00, 0x00, 0x00, 0xa0, 0x05, 0x00, 0x00, 0x01, 0x00, 0x00, 0x00
        /*003c*/ 	.byte	0x90, 0x06, 0x00, 0x00, 0x01, 0x00, 0x00, 0x00, 0x10, 0x1c, 0x00, 0x00, 0x01, 0x00, 0x00, 0x00
        /*004c*/ 	.byte	0xe0, 0x30, 0x00, 0x00, 0x01, 0x00, 0x00, 0x00, 0x90, 0x80, 0x00, 0x00, 0x01, 0x00, 0x00, 0x00
        /*005c*/ 	.byte	0x50, 0x92, 0x00, 0x00


	//----- nvinfo : EIATTR_MERCURY_ISA_VERSION
	.align		4
.L_1006:
        /*0060*/ 	.byte	0x03, 0x5f
        /*0062*/ 	.short	0x0101


	//----- nvinfo : EIATTR_EXIT_INSTR_OFFSETS
	.align		4
        /*0064*/ 	.byte	0x04, 0x1c
        /*0066*/ 	.short	(.L_1008 - .L_1007)


	//   ....[0]....
.L_1007:
        /*0068*/ 	.word	0x000000c0


	//   ....[1]....
        /*006c*/ 	.word	0x000092d0


	//----- nvinfo : EIATTR_CRS_STACK_SIZE
	.align		4
.L_1008:
        /*0070*/ 	.byte	0x04, 0x1e
        /*0072*/ 	.short	(.L_1010 - .L_1009)
.L_1009:
        /*0074*/ 	.word	0x00000000


	//----- nvinfo : EIATTR_CBANK_PARAM_SIZE
	.align		4
.L_1010:
        /*0078*/ 	.byte	0x03, 0x19
        /*007a*/ 	.short	0x0280


	//----- nvinfo : EIATTR_PARAM_CBANK
	.align		4
        /*007c*/ 	.byte	0x04, 0x0a
        /*007e*/ 	.short	(.L_1012 - .L_1011)
	.align		4
.L_1011:
        /*0080*/ 	.word	index@(.nv.constant0._ZN5flash44flash_bwd_dq_dk_dv_loop_seqk_parallel_kernelI23Flash_bwd_kernel_traitsILi256ELi64ELi64ELi8ELi4ELi2ELi2ELb0ELb0EN7cutlass10bfloat16_tE19Flash_kernel_traitsILi256ELi64ELi64ELi8ES3_EELb0ELb0ELb0ELb0ELb0ELb1ELb1EEEvNS_16Flash_bwd_paramsE)
        /*0084*/ 	.short	0x0210
        /*0086*/ 	.short	0x0280


	//----- nvinfo : EIATTR_SW_WAR
	.align		4
.L_1012:
        /*0088*/ 	.byte	0x04, 0x36
        /*008a*/ 	.short	(.L_1014 - .L_1013)
.L_1013:
        /*008c*/ 	.word	0x00000008
.L_1014:


//--------------------- .nv.info._ZN5flash44flash_bwd_dq_dk_dv_loop_seqk_parallel_kernelI23Flash_bwd_kernel_traitsILi256ELi64ELi64ELi8ELi4ELi2ELi2ELb0ELb0EN7cutlass10bfloat16_tE19Flash_kernel_traitsILi256ELi64ELi64ELi8ES3_EELb1ELb0ELb0ELb1ELb0ELb0ELb0EEEvNS_16Flash_bwd_paramsE --------------------------
	.section	.nv.info._ZN5flash44flash_bwd_dq_dk_dv_loop_seqk_parallel_kernelI23Flash_bwd_kernel_traitsILi256ELi64ELi64ELi8ELi4ELi2ELi2ELb0ELb0EN7cutlass10bfloat16_tE19Flash_kernel_traitsILi256ELi64ELi64ELi8ES3_EELb1ELb0ELb0ELb1ELb0ELb0ELb0EEEvNS_16Flash_bwd_paramsE,"",@"SHT_CUDA_INFO"
	.sectionflags	@""
	.align	4


	//----- nvinfo : EIATTR_CUDA_API_VERSION
	.align		4
        /*0000*/ 	.byte	0x04, 0x37
        /*0002*/ 	.short	(.L_1016 - .L_1015)
.L_1015:
        /*0004*/ 	.word	0x00000082


	//----- nvinfo : EIATTR_KPARAM_INFO
	.align		4
.L_1016:
        /*0008*/ 	.byte	0x04, 0x17
        /*000a*/ 	.short	(.L_1018 - .L_1017)
.L_1017:
        /*000c*/ 	.word	0x00000000
        /*0010*/ 	.short	0x0000
        /*0012*/ 	.short	0x0000
        /*0014*/ 	.byte	0x00, 0xf0, 0x01, 0x0a


	//----- nvinfo : EIATTR_SPARSE_MMA_MASK
	.align		4
.L_1018:
        /*0018*/ 	.byte	0x03, 0x50
        /*001a*/ 	.short	0x0000


	//----- nvinfo : EIATTR_MAXREG_COUNT
	.align		4
        /*001c*/ 	.byte	0x03, 0x1b
        /*001e*/ 	.short	0x00ff


	//----- nvinfo : EIATTR_NUM_BARRIERS
	.align		4
        /*0020*/ 	.byte	0x02, 0x4c
        /*0022*/ 	.byte	0x01
	.zero		1


	//----- nvinfo : EIATTR_ANNOTATIONS
	.align		4
        /*0024*/ 	.byte	0x04, 0x55
        /*0026*/ 	.short	(.L_1020 - .L_1019)


	//   ....[0]....
.L_1019:
        /* <DEDUP_REMOVED lines=38> */


	//----- nvinfo : EIATTR_MERCURY_ISA_VERSION
	.align		4
.L_1020:
        /*0278*/ 	.byte	0x03, 0x5f
        /*027a*/ 	.short	0x0101


	//----- nvinfo : EIATTR_EXIT_INSTR_OFFSETS
	.align		4
        /*027c*/ 	.byte	0x04, 0x1c
        /*027e*/ 	.short	(.L_1022 - .L_1021)


	//   ....[0]....
.L_1021:
        /*0280*/ 	.word	0x000000a0


	//   ....[1]....
        /*0284*/ 	.word	0x0000c050


	//----- nvinfo : EIATTR_CRS_STACK_SIZE
	.align		4
.L_1022:
        /*0288*/ 	.byte	0x04, 0x1e
        /*028a*/ 	.short	(.L_1024 - .L_1023)
.L_1023:
        /*028c*/ 	.word	0x00000000


	//----- nvinfo : EIATTR_CBANK_PARAM_SIZE
	.align		4
.L_1024:
        /*0290*/ 	.byte	0x03, 0x19
        /*0292*/ 	.short	0x0280


	//----- nvinfo : EIATTR_PARAM_CBANK
	.align		4
        /*0294*/ 	.byte	0x04, 0x0a
        /*0296*/ 	.short	(.L_1026 - .L_1025)
	.align		4
.L_1025:
        /*0298*/ 	.word	index@(.nv.constant0._ZN5flash44flash_bwd_dq_dk_dv_loop_seqk_parallel_kernelI23Flash_bwd_kernel_traitsILi256ELi64ELi64ELi8ELi4ELi2ELi2ELb0ELb0EN7cutlass10bfloat16_tE19Flash_kernel_traitsILi256ELi64ELi64ELi8ES3_EELb1ELb0ELb0ELb1ELb0ELb0ELb0EEEvNS_16Flash_bwd_paramsE)
        /*029c*/ 	.short	0x0210
        /*029e*/ 	.short	0x0280


	//----- nvinfo : EIATTR_SW_WAR
	.align		4
.L_1026:
        /*02a0*/ 	.byte	0x04, 0x36
        /*02a2*/ 	.short	(.L_1028 - .L_1027)
.L_1027:
        /*02a4*/ 	.word	0x00000008
.L_1028:


//--------------------- .nv.info._ZN5flash44flash_bwd_dq_dk_dv_loop_seqk_parallel_kernelI23Flash_bwd_kernel_traitsILi256ELi64ELi64ELi8ELi4ELi2ELi2ELb0ELb0EN7cutlass10bfloat16_tE19Flash_kernel_traitsILi256ELi64ELi64ELi8ES3_EELb0ELb0ELb0ELb1ELb0ELb0ELb1EEEvNS_16Flash_bwd_paramsE --------------------------
	.section	.nv.info._ZN5flash44flash_bwd_dq_dk_dv_loop_seqk_parallel_kernelI23Flash_bwd_kernel_traitsILi256ELi64ELi64ELi8ELi4ELi2ELi2ELb0ELb0EN7cutlass10bfloat16_tE19Flash_kernel_traitsILi256ELi64ELi64ELi8ES3_EELb0ELb0ELb0ELb1ELb0ELb0ELb1EEEvNS_16Flash_bwd_paramsE,"",@"SHT_CUDA_INFO"
	.sectionflags	@""
	.align	4


	//----- nvinfo : EIATTR_CUDA_API_VERSION
	.align		4
        /*0000*/ 	.byte	0x04, 0x37
        /*0002*/ 	.short	(.L_1030 - .L_1029)
.L_1029:
        /*0004*/ 	.word	0x00000082


	//----- nvinfo : EIATTR_KPARAM_INFO
	.align		4
.L_1030:
        /*0008*/ 	.byte	0x04, 0x17
        /*000a*/ 	.short	(.L_1032 - .L_1031)
.L_1031:
        /*000c*/ 	.word	0x00000000
        /*0010*/ 	.short	0x0000
        /*0012*/ 	.short	0x0000
        /*0014*/ 	.byte	0x00, 0xf0, 0x01, 0x0a


	//----- nvinfo : EIATTR_SPARSE_MMA_MASK
	.align		4
.L_1032:
        /*0018*/ 	.byte	0x03, 0x50
        /*001a*/ 	.short	0x0000


	//----- nvinfo : EIATTR_MAXREG_COUNT
	.align		4
        /*001c*/ 	.byte	0x03, 0x1b
        /*001e*/ 	.short	0x00ff


	//----- nvinfo : EIATTR_NUM_BARRIERS
	.align		4
        /*0020*/ 	.byte	0x02, 0x4c
        /*0022*/ 	.byte	0x01
	.zero		1


	//----- nvinfo : EIATTR_ANNOTATIONS
	.align		4
        /*0024*/ 	.byte	0x04, 0x55
        /*0026*/ 	.short	(.L_1034 - .L_1033)


	//   ....[0]....
.L_1033:
        /*0028*/ 	.word	0x00000001
        /*002c*/ 	.byte	0xf0, 0x02, 0x00, 0x00, 0x01, 0x00, 0x00, 0x00, 0xe0, 0x05, 0x00, 0x00, 0x01, 0x00, 0x00, 0x00
        /*003c*/ 	.byte	0x60, 0x18, 0x00, 0x00, 0x01, 0x00, 0x00, 0x00, 0xf0, 0x1b, 0x00, 0x00, 0x01, 0x00, 0x00, 0x00
        /*004c*/ 	.byte	0x40, 0x9e, 0x00, 0x00


	//----- nvinfo : EIATTR_MERCURY_ISA_VERSION
	.align		4
.L_1034:
        /*0050*/ 	.byte	0x03, 0x5f
        /*0052*/ 	.short	0x0101


	//----- nvinfo : EIATTR_EXIT_INSTR_OFFSETS
	.align		4
        /*0054*/ 	.byte	0x04, 0x1c
        /*0056*/ 	.short	(.L_1036 - .L_1035)


	//   ....[0]....
.L_1035:
        /*0058*/ 	.word	0x000000a0


	//   ....[1]....
        /*005c*/ 	.word	0x0000b3f0


	//----- nvinfo : EIATTR_CRS_STACK_SIZE
	.align		4
.L_1036:
        /*0060*/ 	.byte	0x04, 0x1e
        /*0062*/ 	.short	(.L_1038 - .L_1037)
.L_1037:
        /*0064*/ 	.word	0x00000000


	//----- nvinfo : EIATTR_CBANK_PARAM_SIZE
	.align		4
.L_1038:
        /*0068*/ 	.byte	0x03, 0x19
        /*006a*/ 	.short	0x0280


	//----- nvinfo : EIATTR_PARAM_CBANK
	.align		4
        /*006c*/ 	.byte	0x04, 0x0a
        /*006e*/ 	.short	(.L_1040 - .L_1039)
	.align		4
.L_1039:
        /*0070*/ 	.word	index@(.nv.constant0._ZN5flash44flash_bwd_dq_dk_dv_loop_seqk_parallel_kernelI23Flash_bwd_kernel_traitsILi256ELi64ELi64ELi8ELi4ELi2ELi2ELb0ELb0EN7cutlass10bfloat16_tE19Flash_kernel_traitsILi256ELi64ELi64ELi8ES3_EELb0ELb0ELb0ELb1ELb0ELb0ELb1EEEvNS_16Flash_bwd_paramsE)
        /*0074*/ 	.short	0x0210
        /*0076*/ 	.short	0x0280


	//----- nvinfo : EIATTR_SW_WAR
	.align		4
.L_1040:
        /*0078*/ 	.byte	0x04, 0x36
        /*007a*/ 	.short	(.L_1042 - .L_1041)
.L_1041:
        /*007c*/ 	.word	0x00000008
.L_1042:


//--------------------- .nv.info._ZN5flash44flash_bwd_dq_dk_dv_loop_seqk_parallel_kernelI23Flash_bwd_kernel_traitsILi256ELi64ELi64ELi8ELi4ELi2ELi2ELb0ELb0EN7cutlass10bfloat16_tE19Flash_kernel_traitsILi256ELi64ELi64ELi8ES3_EELb1ELb0ELb1ELb0ELb0ELb1ELb0EEEvNS_16Flash_bwd_paramsE --------------------------
	.section	.nv.info._ZN5flash44flash_bwd_dq_dk_dv_loop_seqk_parallel_kernelI23Flash_bwd_kernel_traitsILi256ELi64ELi64ELi8ELi4ELi2ELi2ELb0ELb0EN7cutlass10bfloat16_tE19Flash_kernel_traitsILi256ELi64ELi64ELi8ES3_EELb1ELb0ELb1ELb0ELb0ELb1ELb0EEEvNS_16Flash_bwd_paramsE,"",@"SHT_CUDA_INFO"
	.sectionflags	@""
	.align	4


	//----- nvinfo : EIATTR_CUDA_API_VERSION
	.align		4
        /*0000*/ 	.byte	0x04, 0x37
        /*0002*/ 	.short	(.L_1044 - .L_1043)
.L_1043:
        /*0004*/ 	.word	0x00000082


	//----- nvinfo : EIATTR_KPARAM_INFO
	.align		4
.L_1044:
        /*0008*/ 	.byte	0x04, 0x17
        /*000a*/ 	.short	(.L_1046 - .L_1045)
.L_1045:
        /*000c*/ 	.word	0x00000000
        /*0010*/ 	.short	0x0000
        /*0012*/ 	.short	0x0000
        /*0014*/ 	.byte	0x00, 0xf0, 0x01, 0x0a


	//----- nvinfo : EIATTR_SPARSE_MMA_MASK
	.align		4
.L_1046:
        /*0018*/ 	.byte	0x03, 0x50
        /*001a*/ 	.short	0x0000


	//----- nvinfo : EIATTR_MAXREG_COUNT
	.align		4
        /*001c*/ 	.byte	0x03, 0x1b
        /*001e*/ 	.short	0x00ff


	//----- nvinfo : EIATTR_NUM_BARRIERS
	.align		4
        /*0020*/ 	.byte	0x02, 0x4c
        /*0022*/ 	.byte	0x01
	.zero		1


	//----- nvinfo : EIATTR_MERCURY_ISA_VERSION
	.align		4
        /*0024*/ 	.byte	0x03, 0x5f
        /*0026*/ 	.short	0x0101


	//----- nvinfo : EIATTR_EXIT_INSTR_OFFSETS
	.align		4
        /*0028*/ 	.byte	0x04, 0x1c
        /*002a*/ 	.short	(.L_1048 - .L_1047)


	//   ....[0]....
.L_1047:
        /*002c*/ 	.word	0x00000090


	//   ....[1]....
        /*0030*/ 	.word	0x00009a30


	//----- nvinfo : EIATTR_CRS_STACK_SIZE
	.align		4
.L_1048:
        /*0034*/ 	.byte	0x04, 0x1e
        /*0036*/ 	.short	(.L_1050 - .L_1049)
.L_1049:
        /*0038*/ 	.word	0x00000000


	//----- nvinfo : EIATTR_CBANK_PARAM_SIZE
	.align		4
.L_1050:
        /*003c*/ 	.byte	0x03, 0x19
        /*003e*/ 	.short	0x0280


	//----- nvinfo : EIATTR_PARAM_CBANK
	.align		4
        /*0040*/ 	.byte	0x04, 0x0a
        /*0042*/ 	.short	(.L_1052 - .L_1051)
	.align		4
.L_1051:
        /*0044*/ 	.word	index@(.nv.constant0._ZN5flash44flash_bwd_dq_dk_dv_loop_seqk_parallel_kernelI23Flash_bwd_kernel_traitsILi256ELi64ELi64ELi8ELi4ELi2ELi2ELb0ELb0EN7cutlass10bfloat16_tE19Flash_kernel_traitsILi256ELi64ELi64ELi8ES3_EELb1ELb0ELb1ELb0ELb0ELb1ELb0EEEvNS_16Flash_bwd_paramsE)
        /*0048*/ 	.short	0x0210
        /*004a*/ 	.short	0x0280


	//----- nvinfo : EIATTR_SW_WAR
	.align		4
.L_1052:
        /*004c*/ 	.byte	0x04, 0x36
        /*004e*/ 	.short	(.L_1054 - .L_1053)
.L_1053:
        /*0050*/ 	.word	0x00000008
.L_1054:


//--------------------- .nv.info._ZN5flash44flash_bwd_dq_dk_dv_loop_seqk_parallel_kernelI23Flash_bwd_kernel_traitsILi256ELi64ELi64ELi8ELi4ELi2ELi2ELb0ELb0EN7cutlass10bfloat16_tE19Flash_kernel_traitsILi256ELi64ELi64ELi8ES3_EELb0ELb0ELb1ELb0ELb0ELb1ELb1EEEvNS_16Flash_bwd_paramsE --------------------------
	.section	.nv.info._ZN5flash44flash_bwd_dq_dk_dv_loop_seqk_parallel_kernelI23Flash_bwd_kernel_traitsILi256ELi64ELi64ELi8ELi4ELi2ELi2ELb0ELb0EN7cutlass10bfloat16_tE19Flash_kernel_traitsILi256ELi64ELi64ELi8ES3_EELb0ELb0ELb1ELb0ELb0ELb1ELb1EEEvNS_16Flash_bwd_paramsE,"",@"SHT_CUDA_INFO"
	.sectionflags	@""
	.align	4


	//----- nvinfo : EIATTR_CUDA_API_VERSION
	.align		4
        /*0000*/ 	.byte	0x04, 0x37
        /*0002*/ 	.short	(.L_1056 - .L_1055)
.L_1055:
        /*0004*/ 	.word	0x00000082


	//----- nvinfo : EIATTR_KPARAM_INFO
	.align		4
.L_1056:
        /*0008*/ 	.byte	0x04, 0x17
        /*000a*/ 	.short	(.L_1058 - .L_1057)
.L_1057:
        /*000c*/ 	.word	0x00000000
        /*0010*/ 	.short	0x0000
        /*0012*/ 	.short	0x0000
        /*0014*/ 	.byte	0x00, 0xf0, 0x01, 0x0a


	//----- nvinfo : EIATTR_SPARSE_MMA_MASK
	.align		4
.L_1058:
        /*0018*/ 	.byte	0x03, 0x50
        /*001a*/ 	.short	0x0000


	//----- nvinfo : EIATTR_MAXREG_COUNT
	.align		4
        /*001c*/ 	.byte	0x03, 0x1b
        /*001e*/ 	.short	0x00ff


	//----- nvinfo : EIATTR_NUM_BARRIERS
	.align		4
        /*0020*/ 	.byte	0x02, 0x4c
        /*0022*/ 	.byte	0x01
	.zero		1


	//----- nvinfo : EIATTR_ANNOTATIONS
	.align		4
        /*0024*/ 	.byte	0x04, 0x55
        /*0026*/ 	.short	(.L_1060 - .L_1059)


	//   ....[0]....
.L_1059:
        /*0028*/ 	.word	0x00000001
        /*002c*/ 	.byte	0xa0, 0x00, 0x00, 0x00, 0x01, 0x00, 0x00, 0x00, 0x00, 0x06, 0x00, 0x00, 0x01, 0x00, 0x00, 0x00
        /*003c*/ 	.byte	0x00, 0x26, 0x00, 0x00, 0x01, 0x00, 0x00, 0x00, 0x00, 0x8b, 0x00, 0x00, 0x01, 0x00, 0x00, 0x00
        /*004c*/ 	.byte	0xf0, 0x93, 0x00, 0x00


	//----- nvinfo : EIATTR_MERCURY_ISA_VERSION
	.align		4
.L_1060:
        /*0050*/ 	.byte	0x03, 0x5f
        /*0052*/ 	.short	0x0101


	//----- nvinfo : EIATTR_EXIT_INSTR_OFFSETS
	.align		4
        /*0054*/ 	.byte	0x04, 0x1c
        /*0056*/ 	.short	(.L_1062 - .L_1061)


	//   ....[0]....
.L_1061:
        /*0058*/ 	.word	0x000000c0


	//   ....[1]....
        /*005c*/ 	.word	0x00009470


	//----- nvinfo : EIATTR_CRS_STACK_SIZE
	.align		4
.L_1062:
        /*0060*/ 	.byte	0x04, 0x1e
        /*0062*/ 	.short	(.L_1064 - .L_1063)
.L_1063:
        /*0064*/ 	.word	0x00000000


	//----- nvinfo : EIATTR_CBANK_PARAM_SIZE
	.align		4
.L_1064:
        /*0068*/ 	.byte	0x03, 0x19
        /*006a*/ 	.short	0x0280


	//----- nvinfo : EIATTR_PARAM_CBANK
	.align		4
        /*006c*/ 	.byte	0x04, 0x0a
        /*006e*/ 	.short	(.L_1066 - .L_1065)
	.align		4
.L_1065:
        /*0070*/ 	.word	index@(.nv.constant0._ZN5flash44flash_bwd_dq_dk_dv_loop_seqk_parallel_kernelI23Flash_bwd_kernel_traitsILi256ELi64ELi64ELi8ELi4ELi2ELi2ELb0ELb0EN7cutlass10bfloat16_tE19Flash_kernel_traitsILi256ELi64ELi64ELi8ES3_EELb0ELb0ELb1ELb0ELb0ELb1ELb1EEEvNS_16Flash_bwd_paramsE)
        /*0074*/ 	.short	0x0210
        /*0076*/ 	.short	0x0280


	//----- nvinfo : EIATTR_SW_WAR
	.align		4
.L_1066:
        /*0078*/ 	.byte	0x04, 0x36
        /*007a*/ 	.short	(.L_1068 - .L_1067)
.L_1067:
        /*007c*/ 	.word	0x00000008
.L_1068:


//--------------------- .nv.info._ZN5flash44flash_bwd_dq_dk_dv_loop_seqk_parallel_kernelI23Flash_bwd_kernel_traitsILi256ELi64ELi64ELi8ELi4ELi2ELi2ELb0ELb0EN7cutlass10bfloat16_tE19Flash_kernel_traitsILi256ELi64ELi64ELi8ES3_EELb1ELb0ELb1ELb1ELb0ELb0ELb0EEEvNS_16Flash_bwd_paramsE --------------------------
	.section	.nv.info._ZN5flash44flash_bwd_dq_dk_dv_loop_seqk_parallel_kernelI23Flash_bwd_kernel_traitsILi256ELi64ELi64ELi8ELi4ELi2ELi2ELb0ELb0EN7cutlass10bfloat16_tE19Flash_kernel_traitsILi256ELi64ELi64ELi8ES3_EELb1ELb0ELb1ELb1ELb0ELb0ELb0EEEvNS_16Flash_bwd_paramsE,"",@"SHT_CUDA_INFO"
	.sectionflags	@""
	.align	4


	//----- nvinfo : EIATTR_CUDA_API_VERSION
	.align		4
        /*0000*/ 	.byte	0x04, 0x37
        /*0002*/ 	.short	(.L_1070 - .L_1069)
.L_1069:
        /*0004*/ 	.word	0x00000082


	//----- nvinfo : EIATTR_KPARAM_INFO
	.align		4
.L_1070:
        /*0008*/ 	.byte	0x04, 0x17
        /*000a*/ 	.short	(.L_1072 - .L_1071)
.L_1071:
        /*000c*/ 	.word	0x00000000
        /*0010*/ 	.short	0x0000
        /*0012*/ 	.short	0x0000
        /*0014*/ 	.byte	0x00, 0xf0, 0x01, 0x0a


	//----- nvinfo : EIATTR_SPARSE_MMA_MASK
	.align		4
.L_1072:
        /*0018*/ 	.byte	0x03, 0x50
        /*001a*/ 	.short	0x0000


	//----- nvinfo : EIATTR_MAXREG_COUNT
	.align		4
        /*001c*/ 	.byte	0x03, 0x1b
        /*001e*/ 	.short	0x00ff


	//----- nvinfo : EIATTR_NUM_BARRIERS
	.align		4
        /*0020*/ 	.byte	0x02, 0x4c
        /*0022*/ 	.byte	0x01
	.zero		1


	//----- nvinfo : EIATTR_ANNOTATIONS
	.align		4
        /*0024*/ 	.byte	0x04, 0x55
        /*0026*/ 	.short	(.L_1074 - .L_1073)


	//   ....[0]....
.L_1073:
        /*0028*/ 	.word	0x00000001
        /*002c*/ 	.byte	0xf0, 0x05, 0x00, 0x00, 0x01, 0x00, 0x00, 0x00, 0x80, 0x27, 0x00, 0x00, 0x01, 0x00, 0x00, 0x00
        /*003c*/ 	.byte	0x50, 0xb2, 0x00, 0x00


	//----- nvinfo : EIATTR_MERCURY_ISA_VERSION
	.align		4
.L_1074:
        /*0040*/ 	.byte	0x03, 0x5f
        /*0042*/ 	.short	0x0101


	//----- nvinfo : EIATTR_EXIT_INSTR_OFFSETS
	.align		4
        /*0044*/ 	.byte	0x04, 0x1c
        /*0046*/ 	.short	(.L_1076 - .L_1075)


	//   ....[0]....
.L_1075:
        /*0048*/ 	.word	0x000000a0


	//   ....[1]....
        /*004c*/ 	.word	0x0000bd80


	//----- nvinfo : EIATTR_CRS_STACK_SIZE
	.align		4
.L_1076:
        /*0050*/ 	.byte	0x04, 0x1e
        /*0052*/ 	.short	(.L_1078 - .L_1077)
.L_1077:
        /*0054*/ 	.word	0x00000000


	//----- nvinfo : EIATTR_CBANK_PARAM_SIZE
	.align		4
.L_1078:
        /*0058*/ 	.byte	0x03, 0x19
        /*005a*/ 	.short	0x0280


	//----- nvinfo : EIATTR_PARAM_CBANK
	.align		4
        /*005c*/ 	.byte	0x04, 0x0a
        /*005e*/ 	.short	(.L_1080 - .L_1079)
	.align		4
.L_1079:
        /*0060*/ 	.word	index@(.nv.constant0._ZN5flash44flash_bwd_dq_dk_dv_loop_seqk_parallel_kernelI23Flash_bwd_kernel_traitsILi256ELi64ELi64ELi8ELi4ELi2ELi2ELb0ELb0EN7cutlass10bfloat16_tE19Flash_kernel_traitsILi256ELi64ELi64ELi8ES3_EELb1ELb0ELb1ELb1ELb0ELb0ELb0EEEvNS_16Flash_bwd_paramsE)
        /*0064*/ 	.short	0x0210
        /*0066*/ 	.short	0x0280


	//----- nvinfo : EIATTR_SW_WAR
	.align		4
.L_1080:
        /*0068*/ 	.byte	0x04, 0x36
        /*006a*/ 	.short	(.L_1082 - .L_1081)
.L_1081:
        /*006c*/ 	.word	0x00000008
.L_1082:


//--------------------- .nv.info._ZN5flash44flash_bwd_dq_dk_dv_loop_seqk_parallel_kernelI23Flash_bwd_kernel_traitsILi256ELi64ELi64ELi8ELi4ELi2ELi2ELb0ELb0EN7cutlass10bfloat16_tE19Flash_kernel_traitsILi256ELi64ELi64ELi8ES3_EELb0ELb0ELb1ELb1ELb0ELb0ELb1EEEvNS_16Flash_bwd_paramsE --------------------------
	.section	.nv.info._ZN5flash44flash_bwd_dq_dk_dv_loop_seqk_parallel_kernelI23Flash_bwd_kernel_traitsILi256ELi64ELi64ELi8ELi4ELi2ELi2ELb0ELb0EN7cutlass10bfloat16_tE19Flash_kernel_traitsILi256ELi64ELi64ELi8ES3_EELb0ELb0ELb1ELb1ELb0ELb0ELb1EEEvNS_16Flash_bwd_paramsE,"",@"SHT_CUDA_INFO"
	.sectionflags	@""
	.align	4


	//----- nvinfo : EIATTR_CUDA_API_VERSION
	.align		4
        /*0000*/ 	.byte	0x04, 0x37
        /*0002*/ 	.short	(.L_1084 - .L_1083)
.L_1083:
        /*0004*/ 	.word	0x00000082


	//----- nvinfo : EIATTR_KPARAM_INFO
	.align		4
.L_1084:
        /*0008*/ 	.byte	0x04, 0x17
        /*000a*/ 	.short	(.L_1086 - .L_1085)
.L_1085:
        /*000c*/ 	.word	0x00000000
        /*0010*/ 	.short	0x0000
        /*0012*/ 	.short	0x0000
        /*0014*/ 	.byte	0x00, 0xf0, 0x01, 0x0a


	//----- nvinfo : EIATTR_SPARSE_MMA_MASK
	.align		4
.L_1086:
        /*0018*/ 	.byte	0x03, 0x50
        /*001a*/ 	.short	0x0000


	//----- nvinfo : EIATTR_MAXREG_COUNT
	.align		4
        /*001c*/ 	.byte	0x03, 0x1b
        /*001e*/ 	.short	0x00ff


	//----- nvinfo : EIATTR_NUM_BARRIERS
	.align		4
        /*0020*/ 	.byte	0x02, 0x4c
        /*0022*/ 	.byte	0x01
	.zero		1


	//----- nvinfo : EIATTR_ANNOTATIONS
	.align		4
        /*0024*/ 	.byte	0x04, 0x55
        /*0026*/ 	.short	(.L_1088 - .L_1087)


	//   ....[0]....
.L_1087:
        /* <DEDUP_REMOVED lines=36> */


	//----- nvinfo : EIATTR_MERCURY_ISA_VERSION
	.align		4
.L_1088:
        /*0250*/ 	.byte	0x03, 0x5f
        /*0252*/ 	.short	0x0101


	//----- nvinfo : EIATTR_EXIT_INSTR_OFFSETS
	.align		4
        /*0254*/ 	.byte	0x04, 0x1c
        /*0256*/ 	.short	(.L_1090 - .L_1089)


	//   ....[0]....
.L_1089:
        /*0258*/ 	.word	0x000000a0


	//   ....[1]....
        /*025c*/ 	.word	0x0000b930


	//----- nvinfo : EIATTR_CRS_STACK_SIZE
	.align		4
.L_1090:
        /*0260*/ 	.byte	0x04, 0x1e
        /*0262*/ 	.short	(.L_1092 - .L_1091)
.L_1091:
        /*0264*/ 	.word	0x00000000


	//----- nvinfo : EIATTR_CBANK_PARAM_SIZE
	.align		4
.L_1092:
        /*0268*/ 	.byte	0x03, 0x19
        /*026a*/ 	.short	0x0280


	//----- nvinfo : EIATTR_PARAM_CBANK
	.align		4
        /*026c*/ 	.byte	0x04, 0x0a
        /*026e*/ 	.short	(.L_1094 - .L_1093)
	.align		4
.L_1093:
        /*0270*/ 	.word	index@(.nv.constant0._ZN5flash44flash_bwd_dq_dk_dv_loop_seqk_parallel_kernelI23Flash_bwd_kernel_traitsILi256ELi64ELi64ELi8ELi4ELi2ELi2ELb0ELb0EN7cutlass10bfloat16_tE19Flash_kernel_traitsILi256ELi64ELi64ELi8ES3_EELb0ELb0ELb1ELb1ELb0ELb0ELb1EEEvNS_16Flash_bwd_paramsE)
        /*0274*/ 	.short	0x0210
        /*0276*/ 	.short	0x0280


	//----- nvinfo : EIATTR_SW_WAR
	.align		4
.L_1094:
        /*0278*/ 	.byte	0x04, 0x36
        /*027a*/ 	.short	(.L_1096 - .L_1095)
.L_1095:
        /*027c*/ 	.word	0x00000008
.L_1096:


//--------------------- .nv.info._ZN5flash25flash_bwd_dot_do_o_kernelILb0E23Flash_bwd_kernel_traitsILi256ELi64ELi64ELi8ELi4ELi2ELi2ELb0ELb0EN7cutlass10bfloat16_tE19Flash_kernel_traitsILi256ELi64ELi64ELi8ES3_EEEEvNS_16Flash_bwd_paramsE --------------------------
	.section	.nv.info._ZN5flash25flash_bwd_dot_do_o_kernelILb0E23Flash_bwd_kernel_traitsILi256ELi64ELi64ELi8ELi4ELi2ELi2ELb0ELb0EN7cutlass10bfloat16_tE19Flash_kernel_traitsILi256ELi64ELi64ELi8ES3_EEEEvNS_16Flash_bwd_paramsE,"",@"SHT_CUDA_INFO"
	.sectionflags	@""
	.align	4


	//----- nvinfo : EIATTR_CUDA_API_VERSION
	.align		4
        /*0000*/ 	.byte	0x04, 0x37
        /*0002*/ 	.short	(.L_1098 - .L_1097)
.L_1097:
        /*0004*/ 	.word	0x00000082


	//----- nvinfo : EIATTR_KPARAM_INFO
	.align		4
.L_1098:
        /*0008*/ 	.byte	0x04, 0x17
        /*000a*/ 	.short	(.L_1100 - .L_1099)
.L_1099:
        /*000c*/ 	.word	0x00000000
        /*0010*/ 	.short	0x0000
        /*0012*/ 	.short	0x0000
        /*0014*/ 	.byte	0x00, 0xf0, 0x01, 0x0a


	//----- nvinfo : EIATTR_SPARSE_MMA_MASK
	.align		4
.L_1100:
        /*0018*/ 	.byte	0x03, 0x50
        /*001a*/ 	.short	0x0000


	//----- nvinfo : EIATTR_MAXREG_COUNT
	.align		4
        /*001c*/ 	.byte	0x03, 0x1b
        /*001e*/ 	.short	0x00ff


	//----- nvinfo : EIATTR_MERCURY_ISA_VERSION
	.align		4
        /*0020*/ 	.byte	0x03, 0x5f
        /*0022*/ 	.short	0x0101


	//----- nvinfo : EIATTR_COOP_GROUP_MASK_REGIDS
	.align		4
        /*0024*/ 	.byte	0x04, 0x29
        /*0026*/ 	.short	(.L_1102 - .L_1101)


	//   ....[0]....
.L_1101:
        /*0028*/ 	.word	0xffffffff


	//   ....[1]....
        /*002c*/ 	.word	0xffffffff


	//   ....[2]....
        /*0030*/ 	.word	0xffffffff


	//   ....[3]....
        /*0034*/ 	.word	0xffffffff


	//   ....[4]....
        /*0038*/ 	.word	0xffffffff


	//   ....[5]....
        /*003c*/ 	.word	0xffffffff


	//----- nvinfo : EIATTR_COOP_GROUP_INSTR_OFFSETS
	.align		4
.L_1102:
        /*0040*/ 	.byte	0x04, 0x28
        /*0042*/ 	.short	(.L_1104 - .L_1103)


	//   ....[0]....
.L_1103:
        /*0044*/ 	.word	0x00001a10


	//   ....[1]....
        /*0048*/ 	.word	0x00001a20


	//   ....[2]....
        /*004c*/ 	.word	0x00001a60


	//   ....[3]....
        /*0050*/ 	.word	0x00001a80


	//   ....[4]....
        /*0054*/ 	.word	0x00001ae0


	//   ....[5]....
        /*0058*/ 	.word	0x00001b00


	//----- nvinfo : EIATTR_EXIT_INSTR_OFFSETS
	.align		4
.L_1104:
        /*005c*/ 	.byte	0x04, 0x1c
        /*005e*/ 	.short	(.L_1106 - .L_1105)


	//   ....[0]....
.L_1105:
        /*0060*/ 	.word	0x00000130


	//   ....[1]....
        /*0064*/ 	.word	0x00001b60


	//   ....[2]....
        /*0068*/ 	.word	0x00001b80


	//----- nvinfo : EIATTR_CRS_STACK_SIZE
	.align		4
.L_1106:
        /*006c*/ 	.byte	0x04, 0x1e
        /*006e*/ 	.short	(.L_1108 - .L_1107)
.L_1107:
        /*0070*/ 	.word	0x00000000


	//----- nvinfo : EIATTR_CBANK_PARAM_SIZE
	.align		4
.L_1108:
        /*0074*/ 	.byte	0x03, 0x19
        /*0076*/ 	.short	0x0280


	//----- nvinfo : EIATTR_PARAM_CBANK
	.align		4
        /*0078*/ 	.byte	0x04, 0x0a
        /*007a*/ 	.short	(.L_1110 - .L_1109)
	.align		4
.L_1109:
        /*007c*/ 	.word	index@(.nv.constant0._ZN5flash25flash_bwd_dot_do_o_kernelILb0E23Flash_bwd_kernel_traitsILi256ELi64ELi64ELi8ELi4ELi2ELi2ELb0ELb0EN7cutlass10bfloat16_tE19Flash_kernel_traitsILi256ELi64ELi64ELi8ES3_EEEEvNS_16Flash_bwd_paramsE)
        /*0080*/ 	.short	0x0210
        /*0082*/ 	.short	0x0280


	//----- nvinfo : EIATTR_SW_WAR
	.align		4
.L_1110:
        /*0084*/ 	.byte	0x04, 0x36
        /*0086*/ 	.short	(.L_1112 - .L_1111)
.L_1111:
        /*0088*/ 	.word	0x00000008
.L_1112:


//--------------------- .nv.info._ZN5flash25flash_bwd_dot_do_o_kernelILb1E23Flash_bwd_kernel_traitsILi256ELi64ELi64ELi8ELi4ELi2ELi2ELb0ELb0EN7cutlass10bfloat16_tE19Flash_kernel_traitsILi256ELi64ELi64ELi8ES3_EEEEvNS_16Flash_bwd_paramsE --------------------------
	.section	.nv.info._ZN5flash25flash_bwd_dot_do_o_kernelILb1E23Flash_bwd_kernel_traitsILi256ELi64ELi64ELi8ELi4ELi2ELi2ELb0ELb0EN7cutlass10bfloat16_tE19Flash_kernel_traitsILi256ELi64ELi64ELi8ES3_EEEEvNS_16Flash_bwd_paramsE,"",@"SHT_CUDA_INFO"
	.sectionflags	@""
	.align	4


	//----- nvinfo : EIATTR_CUDA_API_VERSION
	.align		4
        /*0000*/ 	.byte	0x04, 0x37
        /*0002*/ 	.short	(.L_1114 - .L_1113)
.L_1113:
        /*0004*/ 	.word	0x00000082


	//----- nvinfo : EIATTR_KPARAM_INFO
	.align		4
.L_1114:
        /*0008*/ 	.byte	0x04, 0x17
        /*000a*/ 	.short	(.L_1116 - .L_1115)
.L_1115:
        /*000c*/ 	.word	0x00000000
        /*0010*/ 	.short	0x0000
        /*0012*/ 	.short	0x0000
        /*0014*/ 	.byte	0x00, 0xf0, 0x01, 0x0a


	//----- nvinfo : EIATTR_SPARSE_MMA_MASK
	.align		4
.L_1116:
        /*0018*/ 	.byte	0x03, 0x50
        /*001a*/ 	.short	0x0000


	//----- nvinfo : EIATTR_MAXREG_COUNT
	.align		4
        /*001c*/ 	.byte	0x03, 0x1b
        /*001e*/ 	.short	0x00ff


	//----- nvinfo : EIATTR_MERCURY_ISA_VERSION
	.align		4
        /*0020*/ 	.byte	0x03, 0x5f
        /*0022*/ 	.short	0x0101


	//----- nvinfo : EIATTR_COOP_GROUP_MASK_REGIDS
	.align		4
        /*0024*/ 	.byte	0x04, 0x29
        /*0026*/ 	.short	(.L_1118 - .L_1117)


	//   ....[0]....
.L_1117:
        /*0028*/ 	.word	0xffffffff


	//   ....[1]....
        /*002c*/ 	.word	0xffffffff


	//   ....[2]....
        /*0030*/ 	.word	0xffffffff


	//   ....[3]....
        /*0034*/ 	.word	0xffffffff


	//   ....[4]....
        /*0038*/ 	.word	0xffffffff


	//   ....[5]....
        /*003c*/ 	.word	0xffffffff


	//----- nvinfo : EIATTR_COOP_GROUP_INSTR_OFFSETS
	.align		4
.L_1118:
        /*0040*/ 	.byte	0x04, 0x28
        /*0042*/ 	.short	(.L_1120 - .L_1119)


	//   ....[0]....
.L_1119:
        /*0044*/ 	.word	0x00001d30


	//   ....[1]....
        /*0048*/ 	.word	0x00001d60


	//   ....[2]....
        /*004c*/ 	.word	0x00001d80


	//   ....[3]....
        /*0050*/ 	.word	0x00001da0


	//   ....[4]....
        /*0054*/ 	.word	0x00001dc0


	//   ....[5]....
        /*0058*/ 	.word	0x00001de0


	//----- nvinfo : EIATTR_EXIT_INSTR_OFFSETS
	.align		4
.L_1120:
        /*005c*/ 	.byte	0x04, 0x1c
        /*005e*/ 	.short	(.L_1122 - .L_1121)


	//   ....[0]....
.L_1121:
        /*0060*/ 	.word	0x00000130


	//   ....[1]....
        /*0064*/ 	.word	0x00001fd0


	//----- nvinfo : EIATTR_CRS_STACK_SIZE
	.align		4
.L_1122:
        /*0068*/ 	.byte	0x04, 0x1e
        /*006a*/ 	.short	(.L_1124 - .L_1123)
.L_1123:
        /*006c*/ 	.word	0x00000000


	//----- nvinfo : EIATTR_CBANK_PARAM_SIZE
	.align		4
.L_1124:
        /*0070*/ 	.byte	0x03, 0x19
        /*0072*/ 	.short	0x0280


	//----- nvinfo : EIATTR_PARAM_CBANK
	.align		4
        /*0074*/ 	.byte	0x04, 0x0a
        /*0076*/ 	.short	(.L_1126 - .L_1125)
	.align		4
.L_1125:
        /*0078*/ 	.word	index@(.nv.constant0._ZN5flash25flash_bwd_dot_do_o_kernelILb1E23Flash_bwd_kernel_traitsILi256ELi64ELi64ELi8ELi4ELi2ELi2ELb0ELb0EN7cutlass10bfloat16_tE19Flash_kernel_traitsILi256ELi64ELi64ELi8ES3_EEEEvNS_16Flash_bwd_paramsE)
        /*007c*/ 	.short	0x0210
        /*007e*/ 	.short	0x0280


	//----- nvinfo : EIATTR_SW_WAR
	.align		4
.L_1126:
        /*0080*/ 	.byte	0x04, 0x36
        /*0082*/ 	.short	(.L_1128 - .L_1127)
.L_1127:
        /*0084*/ 	.word	0x00000008
.L_1128:


//--------------------- .nv.callgraph             --------------------------
	.section	.nv.callgraph,"",@"SHT_CUDA_CALLGRAPH"
	.align	4
	.sectionentsize	8
	.align		4
        /*0000*/ 	.word	0x00000000
	.align		4
        /*0004*/ 	.word	0xffffffff
	.align		4
        /*0008*/ 	.word	0x00000000
	.align		4
        /*000c*/ 	.word	0xfffffffe
	.align		4
        /*0010*/ 	.word	0x00000000
	.align		4
        /*0014*/ 	.word	0xfffffffd
	.align		4
        /*0018*/ 	.word	0x00000000
	.align		4
        /*001c*/ 	.word	0xfffffffc


//--------------------- .nv.constant4             --------------------------
	.section	.nv.constant4,"a",@progbits
	.align	8
	.align		8
.nv.constant4:
        /*0000*/ 	.dword	_ZN66_INTERNAL_8dd3f9e9_30_flash_bwd_hdim256_bf16_sm80_cu_ea41c527_29994cuda3std3__45__cpo5beginE
	.align		8
        /*0008*/ 	.dword	_ZN66_INTERNAL_8dd3f9e9_30_flash_bwd_hdim256_bf16_sm80_cu_ea41c527_29994cuda3std3__45__cpo3endE
	.align		8
        /*0010*/ 	.dword	_ZN66_INTERNAL_8dd3f9e9_30_flash_bwd_hdim256_bf16_sm80_cu_ea41c527_29994cuda3std3__45__cpo6cbeginE
	.align		8
        /*0018*/ 	.dword	_ZN66_INTERNAL_8dd3f9e9_30_flash_bwd_hdim256_bf16_sm80_cu_ea41c527_29994cuda3std3__45__cpo4cendE
	.align		8
        /*0020*/ 	.dword	_ZN66_INTERNAL_8dd3f9e9_30_flash_bwd_hdim256_bf16_sm80_cu_ea41c527_29994cuda3std3__468_GLOBAL__N__8dd3f9e9_30_flash_bwd_hdim256_bf16_sm80_cu_ea41c527_29996ignoreE
	.align		8
        /*0028*/ 	.dword	_ZN66_INTERNAL_8dd3f9e9_30_flash_bwd_hdim256_bf16_sm80_cu_ea41c527_29994cuda3std3__419piecewise_constructE
	.align		8
        /*0030*/ 	.dword	_ZN66_INTERNAL_8dd3f9e9_30_flash_bwd_hdim256_bf16_sm80_cu_ea41c527_29994cuda3std3__48in_placeE
	.align		8
        /*0038*/ 	.dword	_ZN66_INTERNAL_8dd3f9e9_30_flash_bwd_hdim256_bf16_sm80_cu_ea41c527_29994cuda3std6ranges3__45__cpo4swapE
	.align		8
        /*0040*/ 	.dword	_ZN66_INTERNAL_8dd3f9e9_30_flash_bwd_hdim256_bf16_sm80_cu_ea41c527_29994cuda3std6ranges3__45__cpo9iter_moveE
	.align		8
        /*0048*/ 	.dword	_ZN66_INTERNAL_8dd3f9e9_30_flash_bwd_hdim256_bf16_sm80_cu_ea41c527_29994cute7productE
	.align		8
        /*0050*/ 	.dword	_ZN66_INTERNAL_8dd3f9e9_30_flash_bwd_hdim256_bf16_sm80_cu_ea41c527_29994cute1_E


//--------------------- .text._ZN5flash27flash_bwd_convert_dq_kernelI23Flash_bwd_kernel_traitsILi256ELi64ELi32ELi8ELi4ELi1ELi2ELb1ELb1EN7cutlass10bfloat16_tE19Flash_kernel_traitsILi256ELi64ELi32ELi8ES3_EEEEvNS_16Flash_bwd_paramsEi --------------------------
	.section	.text._ZN5flash27flash_bwd_convert_dq_kernelI23Flash_bwd_kernel_traitsILi256ELi64ELi32ELi8ELi4ELi1ELi2ELb1ELb1EN7cutlass10bfloat16_tE19Flash_kernel_traitsILi256ELi64ELi32ELi8ES3_EEEEvNS_16Flash_bwd_paramsEi,"ax",@progbits
	.align	128
        .global         _ZN5flash27flash_bwd_convert_dq_kernelI23Flash_bwd_kernel_traitsILi256ELi64ELi32ELi8ELi4ELi1ELi2ELb1ELb1EN7cutlass10bfloat16_tE19Flash_kernel_traitsILi256ELi64ELi32ELi8ES3_EEEEvNS_16Flash_bwd_paramsEi
        .type           _ZN5flash27flash_bwd_convert_dq_kernelI23Flash_bwd_kernel_traitsILi256ELi64ELi32ELi8ELi4ELi1ELi2ELb1ELb1EN7cutlass10bfloat16_tE19Flash_kernel_traitsILi256ELi64ELi32ELi8ES3_EEEEvNS_16Flash_bwd_paramsEi,@function
        .size           _ZN5flash27flash_bwd_convert_dq_kernelI23Flash_bwd_kernel_traitsILi256ELi64ELi32ELi8ELi4ELi1ELi2ELb1ELb1EN7cutlass10bfloat16_tE19Flash_kernel_traitsILi256ELi64ELi32ELi8ES3_EEEEvNS_16Flash_bwd_paramsEi,(.L_x_2019 - _ZN5flash27flash_bwd_convert_dq_kernelI23Flash_bwd_kernel_traitsILi256ELi64ELi32ELi8ELi4ELi1ELi2ELb1ELb1EN7cutlass10bfloat16_tE19Flash_kernel_traitsILi256ELi64ELi32ELi8ES3_EEEEvNS_16Flash_bwd_paramsEi)
        .other          _ZN5flash27flash_bwd_convert_dq_kernelI23Flash_bwd_kernel_traitsILi256ELi64ELi32ELi8ELi4ELi1ELi2ELb1ELb1EN7cutlass10bfloat16_tE19Flash_kernel_traitsILi256ELi64ELi32ELi8ES3_EEEEvNS_16Flash_bwd_paramsEi,@"STO_CUDA_ENTRY STV_DEFAULT"
_ZN5flash27flash_bwd_convert_dq_kernelI23Flash_bwd_kernel_traitsILi256ELi64ELi32ELi8ELi4ELi1ELi2ELb1ELb1EN7cutlass10bfloat16_tE19Flash_kernel_traitsILi256ELi64ELi32ELi8ES3_EEEEvNS_16Flash_bwd_paramsEi:
.text._ZN5flash27flash_bwd_convert_dq_kernelI23Flash_bwd_kernel_traitsILi256ELi64ELi32ELi8ELi4ELi1ELi2ELb1ELb1EN7cutlass10bfloat16_tE19Flash_kernel_traitsILi256ELi64ELi32ELi8ES3_EEEEvNS_16Flash_bwd_paramsEi:
[----:B------:R-:W-:Y:S01]  /*0000*/  LDC R1, c[0x0][0x28] ;  /* 0x00000a00ff017b82 */ /* 0x000fe20000000800 */
[----:B------:R-:W0:Y:S07]  /*0010*/  S2R R11, SR_CTAID.Y ;  /* 0x00000000000b7919 */ /* 0x000e2e0000002600 */
[----:B------:R-:W0:Y:S01]  /*0020*/  LDC.64 R2, c[0x0][0x2f0] ;  /* 0x0000bc00ff027b82 */ /* 0x000e220000000a00 */
[----:B------:R-:W-:Y:S01]  /*0030*/  ULDC.64 UR4, c[0x0][0x2f0] ;  /* 0x0000bc0000047ab9 */ /* 0x000fe20000000a00 */
[----:B------:R-:W-:Y:S01]  /*0040*/  MOV R7, 0xffffffff ;  /* 0xffffffff00077802 */ /* 0x000fe20000000f00 */
[----:B------:R-:W-:Y:S01]  /*0050*/  ULDC.64 UR8, c[0x0][0x208] ;  /* 0x0000820000087ab9 */ /* 0x000fe20000000a00 */
[----:B------:R-:W-:-:S04]  /*0060*/  ISETP.NE.U32.AND P0, PT, RZ, UR4, PT ;  /* 0x00000004ff007c0c */ /* 0x000fc8000bf05070 */
[----:B------:R-:W-:Y:S01]  /*0070*/  ISETP.NE.AND.EX P0, PT, RZ, UR5, PT, P0 ;  /* 0x00000005ff007c0c */ /* 0x000fe2000bf05300 */
[----:B0-----:R-:W-:-:S12]  /*0080*/  IMAD.WIDE R2, R11, 0x4, R2 ;  /* 0x000000040b027825 */ /* 0x001fd800078e0202 */
[----:B------:R-:W2:Y:S04]  /*0090*/  @P0 LDG.E R7, desc[UR8][R2.64] ;  /* 0x0000000802070981 */ /* 0x000ea8000c1e1900 */
[----:B------:R-:W2:Y:S01]  /*00a0*/  @P0 LDG.E R0, desc[UR8][R2.64+0x4] ;  /* 0x0000040802000981 */ /* 0x000ea2000c1e1900 */
[----:B------:R-:W0:Y:S02]  /*00b0*/  S2UR UR5, SR_CTAID.X ;  /* 0x00000000000579c3 */ /* 0x000e240000002500 */
[----:B0-----:R-:W-:Y:S01]  /*00c0*/  USHF.L.U32 UR5, UR5, 0x6, URZ ;  /* 0x0000000605057899 */ /* 0x001fe2000800063f */
[----:B--2---:R-:W-:-:S06]  /*00d0*/  @P0 IMAD.IADD R0, R0, 0x1, -R7 ;  /* 0x0000000100000824 */ /* 0x004fcc00078e0a07 */
[----:B------:R-:W0:Y:S02]  /*00e0*/  @!P0 LDC R0, c[0x0][0x2c4] ;  /* 0x0000b100ff008b82 */ /* 0x000e240000000800 */
[----:B0-----:R-:W-:-:S13]  /*00f0*/  ISETP.GT.AND P1, PT, R0, UR5, PT ;  /* 0x0000000500007c0c */ /* 0x001fda000bf24270 */
[----:B------:R-:W-:Y:S05]  /*0100*/  @!P1 EXIT ;  /* 0x000000000000994d */ /* 0x000fea0003800000 */
[----:B------:R-:W-:Y:S01]  /*0110*/  ISETP.NE.AND P1, PT, R7, -0x1, PT ;  /* 0xffffffff0700780c */ /* 0x000fe20003f25270 */
[----:B------:R-:W0:Y:S01]  /*0120*/  LDC R2, c[0x0][0x2d4] ;  /* 0x0000b500ff027b82 */ /* 0x000e220000000800 */
[----:B------:R-:W1:Y:S07]  /*0130*/  S2R R12, SR_TID.X ;  /* 0x00000000000c7919 */ /* 0x000e6e0000002100 */
[----:B------:R-:W2:Y:S04]  /*0140*/  LDC R27, c[0x0][0x270] ;  /* 0x00009c00ff1b7b82 */ /* 0x000ea80000000800 */
[----:B------:R-:W-:-:S04]  /*0150*/  @P1 IMAD.MOV.U32 R21, RZ, RZ, R7 ;  /* 0x000000ffff151224 */ /* 0x000fc800078e0007 */
[----:B------:R-:W3:Y:S08]  /*0160*/  @P1 LDC.64 R14, c[0x0][0x448] ;  /* 0x00011200ff0e1b82 */ /* 0x000ef00000000a00 */
[----:B------:R-:W4:Y:S01]  /*0170*/  LDC R22, c[0x0][0x2dc] ;  /* 0x0000b700ff167b82 */ /* 0x000f220000000800 */
[----:B0-----:R-:W-:Y:S01]  /*0180*/  IMAD.WIDE R2, R11, R2, RZ ;  /* 0x000000020b027225 */ /* 0x001fe200078e02ff */
[----:B--2---:R-:W-:-:S03]  /*0190*/  SHF.R.S32.HI R5, RZ, 0x1f, R27 ;  /* 0x0000001fff057819 */ /* 0x004fc6000001141b */
[-C--:B------:R-:W-:Y:S02]  /*01a0*/  IMAD R3, R3, R27.reuse, RZ ;  /* 0x0000001b03037224 */ /* 0x080fe400078e02ff */
[----:B------:R-:W-:-:S04]  /*01b0*/  IMAD.WIDE.U32 R8, R2, R27, RZ ;  /* 0x0000001b02087225 */ /* 0x000fc800078e00ff */
[----:B------:R-:W-:Y:S02]  /*01c0*/  IMAD R3, R2, R5, R3 ;  /* 0x0000000502037224 */ /* 0x000fe400078e0203 */
[----:B---3--:R-:W-:-:S03]  /*01d0*/  @P1 IMAD.WIDE.U32 R4, R7, R14, RZ ;  /* 0x0000000e07041225 */ /* 0x008fc600078e00ff */
[----:B------:R-:W-:Y:S01]  /*01e0*/  IADD3 R10, R9, R3, RZ ;  /* 0x00000003090a7210 */ /* 0x000fe20007ffe0ff */
[----:B------:R-:W-:Y:S01]  /*01f0*/  @P1 IMAD R2, R7, R15, R5 ;  /* 0x0000000f07021224 */ /* 0x000fe200078e0205 */
[----:B-1--4-:R-:W-:Y:S06]  /*0200*/  @P1 BRA `(.L_x_0) ;  /* 0x00000000001c1947 */ /* 0x012fec0003800000 */
[----:B------:R-:W0:Y:S01]  /*0210*/  LDC.64 R6, c[0x0][0x430] ;  /* 0x00010c00ff067b82 */ /* 0x000e220000000a00 */
[----:B------:R-:W-:Y:S02]  /*0220*/  SHF.R.S32.HI R3, RZ, 0x1f, R11 ;  /* 0x0000001fff037819 */ /* 0x000fe4000001140b */
[----:B------:R-:W-:-:S03]  /*0230*/  MOV R21, 0xffffffff ;  /* 0xffffffff00157802 */ /* 0x000fc60000000f00 */
[-C--:B0-----:R-:W-:Y:S02]  /*0240*/  IMAD R2, R3, R6.reuse, RZ ;  /* 0x0000000603027224 */ /* 0x081fe400078e02ff */
[----:B------:R-:W-:-:S04]  /*0250*/  IMAD.WIDE.U32 R4, R11, R6, RZ ;  /* 0x000000060b047225 */ /* 0x000fc800078e00ff */
[----:B------:R-:W-:-:S04]  /*0260*/  IMAD R3, R11, R7, R2 ;  /* 0x000000070b037224 */ /* 0x000fc800078e0202 */
[----:B------:R-:W-:-:S07]  /*0270*/  IMAD.IADD R2, R5, 0x1, R3 ;  /* 0x0000000105027824 */ /* 0x000fce00078e0203 */
.L_x_0:
[----:B------:R-:W-:Y:S01]  /*0280*/  SHF.R.S32.HI R3, RZ, 0x1f, R12 ;  /* 0x0000001fff037819 */ /* 0x000fe2000001140c */
[----:B------:R-:W0:Y:S01]  /*0290*/  S2UR UR7, SR_CTAID.Z ;  /* 0x00000000000779c3 */ /* 0x000e220000002700 */
[----:B------:R-:W-:Y:S01]  /*02a0*/  SHF.R.S32.HI R9, RZ, 0x1f, R22 ;  /* 0x0000001fff097819 */ /* 0x000fe20000011416 */
[----:B------:R-:W-:Y:S01]  /*02b0*/  IMAD R10, R10, R22, RZ ;  /* 0x000000160a0a7224 */ /* 0x000fe200078e02ff */
[-C--:B------:R-:W-:Y:S01]  /*02c0*/  LEA.HI R5, R3, R12.reuse, RZ, 0x2 ;  /* 0x0000000c03057211 */ /* 0x080fe200078f10ff */
[----:B------:R-:W-:Y:S01]  /*02d0*/  IMAD.WIDE R6, R11, 0x80, RZ ;  /* 0x000000800b067825 */ /* 0x000fe200078e02ff */
[CC--:B------:R-:W-:Y:S01]  /*02e0*/  LEA.HI R15, R3.reuse, R12.reuse, RZ, 0x5 ;  /* 0x0000000c030f7211 */ /* 0x0c0fe200078f28ff */
[----:B------:R-:W-:Y:S01]  /*02f0*/  HFMA2.MMA R23, -RZ, RZ, 0, 0 ;  /* 0x00000000ff177435 */ /* 0x000fe200000001ff */
[----:B------:R-:W-:Y:S01]  /*0300*/  LEA.HI R13, R3, R12, RZ, 0x6 ;  /* 0x0000000c030d7211 */ /* 0x000fe200078f30ff */
[----:B------:R-:W-:Y:S01]  /*0310*/  IMAD R25, R9, R8, R10 ;  /* 0x0000000809197224 */ /* 0x000fe200078e020a */
[--C-:B------:R-:W-:Y:S01]  /*0320*/  SHF.R.S32.HI R10, RZ, 0x2, R5.reuse ;  /* 0x00000002ff0a7819 */ /* 0x100fe20000011405 */
[----:B------:R-:W-:Y:S01]  /*0330*/  USHF.R.S32.HI UR4, URZ, 0x1f, UR5 ;  /* 0x0000001f3f047899 */ /* 0x000fe20008011405 */
[----:B------:R-:W-:Y:S01]  /*0340*/  SHF.R.S32.HI R9, RZ, 0x1f, R5 ;  /* 0x0000001fff097819 */ /* 0x000fe20000011405 */
[----:B------:R-:W-:Y:S01]  /*0350*/  ULDC.64 UR10, c[0x0][0x400] ;  /* 0x00010000000a7ab9 */ /* 0x000fe20000000a00 */
[----:B------:R-:W-:Y:S01]  /*0360*/  SEL R18, R6, RZ, P0 ;  /* 0x000000ff06127207 */ /* 0x000fe20000000000 */
[----:B------:R-:W-:Y:S01]  /*0370*/  IMAD.MOV.U32 R91, RZ, RZ, RZ ;  /* 0x000000ffff5b7224 */ /* 0x000fe200078e00ff */
[----:B------:R-:W-:Y:S01]  /*0380*/  LEA.HI R3, R9, R10, RZ, 0x3 ;  /* 0x0000000a09037211 */ /* 0x000fe200078f18ff */
[----:B------:R-:W-:Y:S01]  /*0390*/  IMAD.WIDE.U32 R8, R8, R22, RZ ;  /* 0x0000001608087225 */ /* 0x000fe200078e00ff */
[----:B------:R-:W-:-:S02]  /*03a0*/  SEL R19, R7, RZ, P0 ;  /* 0x000000ff07137207 */ /* 0x000fc40000000000 */
[----:B------:R-:W-:Y:S02]  /*03b0*/  CS2R R30, SRZ ;  /* 0x00000000001e7805 */ /* 0x000fe4000001ff00 */
[----:B------:R-:W-:Y:S01]  /*03c0*/  LOP3.LUT R5, R5, 0x7ffffffc, RZ, 0xc0, !PT ;  /* 0x7ffffffc05057812 */ /* 0x000fe200078ec0ff */
[----:B------:R-:W-:Y:S01]  /*03d0*/  IMAD.WIDE R6, R27, R22, RZ ;  /* 0x000000161b067225 */ /* 0x000fe200078e02ff */
[----:B------:R-:W-:Y:S02]  /*03e0*/  LOP3.LUT R11, R15, 0xffffffe0, RZ, 0xc0, !PT ;  /* 0xffffffe00f0b7812 */ /* 0x000fe400078ec0ff */
[----:B------:R-:W-:Y:S02]  /*03f0*/  CS2R R28, SRZ ;  /* 0x00000000001c7805 */ /* 0x000fe4000001ff00 */
[----:B------:R-:W-:Y:S01]  /*0400*/  LOP3.LUT R3, R3, 0xfffffff8, RZ, 0xc0, !PT ;  /* 0xfffffff803037812 */ /* 0x000fe200078ec0ff */
[----:B------:R-:W-:Y:S01]  /*0410*/  IMAD.IADD R14, R12, 0x1, -R5 ;  /* 0x000000010c0e7824 */ /* 0x000fe200078e0a05 */
[----:B------:R-:W-:Y:S01]  /*0420*/  IADD3 R17, -R11, R12, RZ ;  /* 0x0000000c0b117210 */ /* 0x000fe20007ffe1ff */
[----:B------:R-:W-:Y:S01]  /*0430*/  IMAD R5, R7, R21, RZ ;  /* 0x0000001507057224 */ /* 0x000fe200078e02ff */
[----:B------:R-:W-:Y:S01]  /*0440*/  IADD3 R20, R9, R25, RZ ;  /* 0x0000001909147210 */ /* 0x000fe20007ffe0ff */
[----:B------:R-:W-:Y:S01]  /*0450*/  IMAD.IADD R12, R10, 0x1, -R3 ;  /* 0x000000010a0c7824 */ /* 0x000fe200078e0a03 */
[----:B------:R-:W-:Y:S01]  /*0460*/  SHF.R.S32.HI R16, RZ, 0x5, R15 ;  /* 0x00000005ff107819 */ /* 0x000fe2000001140f */
[----:B------:R-:W-:Y:S01]  /*0470*/  IMAD.WIDE.U32 R10, R6, R21, RZ ;  /* 0x00000015060a7225 */ /* 0x000fe200078e00ff */
[----:B------:R-:W-:-:S02]  /*0480*/  SHF.R.S32.HI R13, RZ, 0x6, R13 ;  /* 0x00000006ff0d7819 */ /* 0x000fc4000001140d */
[----:B------:R-:W-:Y:S02]  /*0490*/  CS2R R24, SRZ ;  /* 0x0000000000187805 */ /* 0x000fe4000001ff00 */
[----:B------:R-:W-:Y:S01]  /*04a0*/  LEA.HI R15, R15, R16, RZ, 0x1 ;  /* 0x000000100f0f7211 */ /* 0x000fe200078f08ff */
[----:B------:R-:W-:Y:S01]  /*04b0*/  IMAD R23, R6, R23, R5 ;  /* 0x0000001706177224 */ /* 0x000fe200078e0205 */
[----:B------:R-:W-:Y:S01]  /*04c0*/  SEL R8, R8, R10, !P1 ;  /* 0x0000000a08087207 */ /* 0x000fe20004800000 */
[----:B0-----:R-:W-:Y:S01]  /*04d0*/  IMAD R5, R22, UR7, RZ ;  /* 0x0000000716057c24 */ /* 0x001fe2000f8e02ff */
[----:B------:R-:W-:Y:S01]  /*04e0*/  LOP3.LUT R15, R15, 0x3ffffe, RZ, 0xc0, !PT ;  /* 0x003ffffe0f0f7812 */ /* 0x000fe200078ec0ff */
[----:B------:R-:W-:Y:S01]  /*04f0*/  @P1 IMAD.IADD R20, R11, 0x1, R23 ;  /* 0x000000010b141824 */ /* 0x000fe200078e0217 */
[----:B------:R-:W-:Y:S01]  /*0500*/  IADD3 R11, P0, R18, UR5, RZ ;  /* 0x00000005120b7c10 */ /* 0x000fe2000ff1e0ff */
[----:B------:R-:W-:Y:S01]  /*0510*/  IMAD R3, R27, R22, RZ ;  /* 0x000000161b037224 */ /* 0x000fe200078e02ff */
[----:B------:R-:W-:Y:S01]  /*0520*/  IADD3 R8, P1, R5, R8, RZ ;  /* 0x0000000805087210 */ /* 0x000fe20007f3e0ff */
[----:B------:R-:W-:Y:S01]  /*0530*/  IMAD.SHL.U32 R12, R12, 0x40, RZ ;  /* 0x000000400c0c7824 */ /* 0x000fe200078e00ff */
[----:B------:R-:W-:Y:S01]  /*0540*/  IADD3 R15, R16, -R15, RZ ;  /* 0x8000000f100f7210 */ /* 0x000fe20007ffe0ff */
[----:B------:R-:W-:Y:S01]  /*0550*/  IMAD R17, R3, R16, R17 ;  /* 0x0000001003117224 */ /* 0x000fe200078e0211 */
[----:B------:R-:W-:Y:S01]  /*0560*/  LEA.HI.X.SX32 R9, R5, R20, 0x1, P1 ;  /* 0x0000001405097211 */ /* 0x000fe200008f0eff */
[----:B------:R-:W-:Y:S01]  /*0570*/  HFMA2.MMA R23, -RZ, RZ, 0, 0 ;  /* 0x00000000ff177435 */ /* 0x000fe200000001ff */
[----:B------:R-:W-:Y:S01]  /*0580*/  IADD3.X R5, R19, UR4, RZ, P0, !PT ;  /* 0x0000000413057c10 */ /* 0x000fe200087fe4ff */
[----:B------:R-:W-:Y:S01]  /*0590*/  IMAD R14, R15, 0x200, R14 ;  /* 0x000002000f0e7824 */ /* 0x000fe200078e020e */
[----:B------:R-:W-:Y:S01]  /*05a0*/  SHF.L.U32 R13, R13, 0x3, RZ ;  /* 0x000000030d0d7819 */ /* 0x000fe200000006ff */
[----:B------:R-:W-:Y:S01]  /*05b0*/  IMAD.WIDE.U32 R8, R6, R11, R8 ;  /* 0x0000000b06087225 */ /* 0x000fe200078e0008 */
[----:B------:R-:W-:-:S02]  /*05c0*/  LOP3.LUT R12, R12, 0x1c0, RZ, 0xc0, !PT ;  /* 0x000001c00c0c7812 */ /* 0x000fc400078ec0ff */
[----:B------:R-:W-:Y:S02]  /*05d0*/  CS2R R18, SRZ ;  /* 0x0000000000127805 */ /* 0x000fe4000001ff00 */
[----:B------:R-:W-:Y:S01]  /*05e0*/  MOV R22, RZ ;  /* 0x000000ff00167202 */ /* 0x000fe20000000f00 */
[----:B------:R-:W-:Y:S01]  /*05f0*/  IMAD R5, R5, R6, RZ ;  /* 0x0000000605057224 */ /* 0x000fe200078e02ff */
[----:B------:R-:W-:Y:S02]  /*0600*/  LOP3.LUT R13, R12, 0x18, R13, 0xf8, !PT ;  /* 0x000000180c0d7812 */ /* 0x000fe400078ef80d */
[----:B------:R-:W-:Y:S02]  /*0610*/  CS2R R20, SRZ ;  /* 0x0000000000147805 */ /* 0x000fe4000001ff00 */
[----:B------:R-:W-:Y:S01]  /*0620*/  SHF.R.U32.HI R12, RZ, 0x3, R12 ;  /* 0x00000003ff0c7819 */ /* 0x000fe2000001160c */
[----:B------:R-:W-:Y:S01]  /*0630*/  IMAD R6, R7, R11, R5 ;  /* 0x0000000b07067224 */ /* 0x000fe200078e0205 */
[----:B------:R-:W-:-:S02]  /*0640*/  SHF.R.S32.HI R7, RZ, 0x1f, R17 ;  /* 0x0000001fff077819 */ /* 0x000fc40000011411 */
[----:B------:R-:W-:Y:S02]  /*0650*/  CS2R R10, SRZ ;  /* 0x00000000000a7805 */ /* 0x000fe4000001ff00 */
[----:B------:R-:W-:Y:S02]  /*0660*/  IADD3 R17, P0, R17, R8, RZ ;  /* 0x0000000811117210 */ /* 0x000fe40007f1e0ff */
[----:B------:R-:W-:Y:S02]  /*0670*/  CS2R R26, SRZ ;  /* 0x00000000001a7805 */ /* 0x000fe4000001ff00 */
[----:B------:R-:W-:Y:S02]  /*0680*/  LOP3.LUT R5, R13, R12, RZ, 0x3c, !PT ;  /* 0x0000000c0d057212 */ /* 0x000fe400078e3cff */
[----:B------:R-:W-:Y:S02]  /*0690*/  CS2R R12, SRZ ;  /* 0x00000000000c7805 */ /* 0x000fe4000001ff00 */
[----:B------:R-:W-:Y:S01]  /*06a0*/  IADD3.X R8, R7, R9, R6, P0, !PT ;  /* 0x0000000907087210 */ /* 0x000fe200007fe406 */
[----:B------:R-:W-:Y:S01]  /*06b0*/  HFMA2.MMA R7, -RZ, RZ, 0, 0 ;  /* 0x00000000ff077435 */ /* 0x000fe200000001ff */
[----:B------:R-:W0:Y:S01]  /*06c0*/  LDC R6, c[0x0][0x490] ;  /* 0x00012400ff067b82 */ /* 0x000e220000000800 */
[----:B------:R-:W-:-:S02]  /*06d0*/  LEA R70, P0, R17, UR10, 0x2 ;  /* 0x0000000a11467c11 */ /* 0x000fc4000f8010ff */
[----:B------:R-:W-:Y:S02]  /*06e0*/  CS2R R38, SRZ ;  /* 0x0000000000267805 */ /* 0x000fe4000001ff00 */
[----:B------:R-:W-:Y:S01]  /*06f0*/  LEA R5, R14, R5, 0x1 ;  /* 0x000000050e057211 */ /* 0x000fe200078e08ff */
[----:B------:R-:W-:Y:S01]  /*0700*/  IMAD.MOV.U32 R14, RZ, RZ, RZ ;  /* 0x000000ffff0e7224 */ /* 0x000fe200078e00ff */
[----:B------:R-:W-:Y:S02]  /*0710*/  LEA.HI.X R15, R17, UR11, R8, 0x2, P0 ;  /* 0x0000000b110f7c11 */ /* 0x000fe400080f1408 */
[----:B------:R-:W-:Y:S02]  /*0720*/  CS2R R8, SRZ ;  /* 0x0000000000087805 */ /* 0x000fe4000001ff00 */
[----:B------:R-:W-:Y:S02]  /*0730*/  CS2R R16, SRZ ;  /* 0x0000000000107805 */ /* 0x000fe4000001ff00 */
[----:B------:R-:W-:-:S02]  /*0740*/  CS2R R32, SRZ ;  /* 0x0000000000207805 */ /* 0x000fc4000001ff00 */
[----:B------:R-:W-:Y:S02]  /*0750*/  CS2R R34, SRZ ;  /* 0x0000000000227805 */ /* 0x000fe4000001ff00 */
[----:B------:R-:W-:Y:S02]  /*0760*/  CS2R R36, SRZ ;  /* 0x0000000000247805 */ /* 0x000fe4000001ff00 */
[----:B------:R-:W-:Y:S02]  /*0770*/  CS2R R62, SRZ ;  /* 0x00000000003e7805 */ /* 0x000fe4000001ff00 */
[----:B------:R-:W-:Y:S02]  /*0780*/  CS2R R40, SRZ ;  /* 0x0000000000287805 */ /* 0x000fe4000001ff00 */
[----:B------:R-:W-:Y:S02]  /*0790*/  CS2R R42, SRZ ;  /* 0x00000000002a7805 */ /* 0x000fe4000001ff00 */
[----:B------:R-:W-:Y:S01]  /*07a0*/  CS2R R60, SRZ ;  /* 0x00000000003c7805 */ /* 0x000fe2000001ff00 */
[----:B------:R-:W-:Y:S01]  /*07b0*/  IMAD.MOV.U32 R89, RZ, RZ, RZ ;  /* 0x000000ffff597224 */ /* 0x000fe200078e00ff */
[----:B------:R-:W-:-:S02]  /*07c0*/  CS2R R64, SRZ ;  /* 0x0000000000407805 */ /* 0x000fc4000001ff00 */
[----:B------:R-:W-:Y:S02]  /*07d0*/  CS2R R66, SRZ ;  /* 0x0000000000427805 */ /* 0x000fe4000001ff00 */
[----:B------:R-:W-:Y:S02]  /*07e0*/  CS2R R68, SRZ ;  /* 0x0000000000447805 */ /* 0x000fe4000001ff00 */
[----:B------:R-:W-:Y:S02]  /*07f0*/  CS2R R78, SRZ ;  /* 0x00000000004e7805 */ /* 0x000fe4000001ff00 */
[----:B------:R-:W-:Y:S02]  /*0800*/  MOV R71, RZ ;  /* 0x000000ff00477202 */ /* 0x000fe40000000f00 */
[----:B------:R-:W-:Y:S02]  /*0810*/  CS2R R72, SRZ ;  /* 0x0000000000487805 */ /* 0x000fe4000001ff00 */
[----:B------:R-:W-:-:S02]  /*0820*/  CS2R R74, SRZ ;  /* 0x00000000004a7805 */ /* 0x000fc4000001ff00 */
[----:B------:R-:W-:Y:S02]  /*0830*/  CS2R R76, SRZ ;  /* 0x00000000004c7805 */ /* 0x000fe4000001ff00 */
[----:B0-----:R-:W-:Y:S01]  /*0840*/  ISETP.GE.AND P0, PT, R6, 0x1, PT ;  /* 0x000000010600780c */ /* 0x001fe20003f06270 */
[----:B------:R-:W-:Y:S01]  /*0850*/  IMAD.MOV.U32 R86, RZ, RZ, RZ ;  /* 0x000000ffff567224 */ /* 0x000fe200078e00ff */
[----:B------:R-:W-:Y:S02]  /*0860*/  CS2R R80, SRZ ;  /* 0x0000000000507805 */ /* 0x000fe4000001ff00 */
[----:B------:R-:W-:Y:S02]  /*0870*/  CS2R R82, SRZ ;  /* 0x0000000000527805 */ /* 0x000fe4000001ff00 */
[----:B------:R-:W-:-:S07]  /*0880*/  CS2R R84, SRZ ;  /* 0x0000000000547805 */ /* 0x000fce000001ff00 */
[----:B------:R-:W-:Y:S05]  /*0890*/  @!P0 BRA `(.L_x_1) ;  /* 0x0000000800d08947 */ /* 0x000fea0003800000 */
[----:B------:R-:W0:Y:S01]  /*08a0*/  LDC.64 R44, c[0x0][0x488] ;  /* 0x00012200ff2c7b82 */ /* 0x000e220000000a00 */
[----:B------:R-:W-:Y:S01]  /*08b0*/  IMAD.SHL.U32 R87, R3, 0x8, RZ ;  /* 0x0000000803577824 */ /* 0x000fe200078e00ff */
[----:B------:R-:W-:Y:S01]  /*08c0*/  UMOV UR4, URZ ;  /* 0x0000003f00047c82 */ /* 0x000fe20008000000 */
[----:B------:R-:W-:-:S03]  /*08d0*/  IMAD.MOV.U32 R14, RZ, RZ, RZ ;  /* 0x000000ffff0e7224 */ /* 0x000fc600078e00ff */
[----:B------:R-:W-:-:S04]  /*08e0*/  IADD3 R88, R87, 0x20, R87 ;  /* 0x0000002057587810 */ /* 0x000fc80007ffe057 */
[C---:B------:R-:W-:Y:S02]  /*08f0*/  IADD3 R90, R87.reuse, R88, RZ ;  /* 0x00000058575a7210 */ /* 0x040fe40007ffe0ff */
[----:B0-----:R-:W-:Y:S02]  /*0900*/  SHF.L.U64.HI R92, R44, 0x2, R45 ;  /* 0x000000022c5c7819 */ /* 0x001fe4000001022d */
[----:B------:R-:W-:-:S07]  /*0910*/  IADD3 R45, R87, R90, RZ ;  /* 0x0000005a572d7210 */ /* 0x000fce0007ffe0ff */
.L_x_2:
[----:B------:R-:W-:Y:S02]  /*0920*/  SHF.R.S32.HI R48, RZ, 0x1f, R87 ;  /* 0x0000001fff307819 */ /* 0x000fe40000011457 */
[C---:B------:R-:W-:Y:S02]  /*0930*/  LEA R46, P0, R87.reuse, R70, 0x2 ;  /* 0x00000046572e7211 */ /* 0x040fe400078010ff */
[----:B------:R-:W-:-:S05]  /*0940*/  SHF.L.U64.HI R48, R87, 0x2, R48 ;  /* 0x0000000257307819 */ /* 0x000fca0000010230 */
[----:B------:R-:W-:Y:S02]  /*0950*/  IMAD.X R47, R15, 0x1, R48, P0 ;  /* 0x000000010f2f7824 */ /* 0x000fe400000e0630 */
[----:B------:R-:W-:-:S05]  /*0960*/  IMAD.WIDE R52, R3, 0x20, R46 ;  /* 0x0000002003347825 */ /* 0x000fca00078e022e */
[----:B------:R-:W2:Y:S01]  /*0970*/  LDG.E R93, desc[UR8][R52.64] ;  /* 0x00000008345d7981 */ /* 0x000ea2000c1e1900 */
[----:B------:R-:W-:-:S04]  /*0980*/  IMAD.WIDE R54, R3, 0x20, R52 ;  /* 0x0000002003367825 */ /* 0x000fc800078e0234 */
[C---:B------:R-:W-:Y:S01]  /*0990*/  IMAD.WIDE R48, R3.reuse, 0x20, R54 ;  /* 0x0000002003307825 */ /* 0x040fe200078e0236 */
[----:B------:R-:W3:Y:S03]  /*09a0*/  LDG.E R52, desc[UR8][R54.64] ;  /* 0x0000000836347981 */ /* 0x000ee6000c1e1900 */
[C---:B------:R-:W-:Y:S01]  /*09b0*/  IMAD.WIDE R50, R3.reuse, 0x20, R48 ;  /* 0x0000002003327825 */ /* 0x040fe200078e0230 */
[----:B------:R-:W4:Y:S04]  /*09c0*/  LDG.E R53, desc[UR8][R46.64] ;  /* 0x000000082e357981 */ /* 0x000f28000c1e1900 */
[----:B------:R-:W5:Y:S01]  /*09d0*/  LDG.E R49, desc[UR8][R48.64] ;  /* 0x0000000830317981 */ /* 0x000f62000c1e1900 */
[----:B------:R-:W-:-:S03]  /*09e0*/  IMAD.WIDE R56, R3, 0x20, R50 ;  /* 0x0000002003387825 */ /* 0x000fc600078e0232 */
[----:B------:R-:W2:Y:S04]  /*09f0*/  LDG.E R54, desc[UR8][R46.64+0x80] ;  /* 0x000080082e367981 */ /* 0x000ea8000c1e1900 */
[----:B------:R-:W2:Y:S04]  /*0a00*/  LDG.E R55, desc[UR8][R46.64+0x100] ;  /* 0x000100082e377981 */ /* 0x000ea8000c1e1900 */
[----:B------:R-:W4:Y:S04]  /*0a10*/  LDG.E R48, desc[UR8][R50.64] ;  /* 0x0000000832307981 */ /* 0x000f28000c1e1900 */
[----:B------:R-:W2:Y:S01]  /*0a20*/  LDG.E R51, desc[UR8][R56.64] ;  /* 0x0000000838337981 */ /* 0x000ea2000c1e1900 */
[----:B------:R-:W-:-:S03]  /*0a30*/  IMAD.WIDE R58, R3, 0x20, R56 ;  /* 0x00000020033a7825 */ /* 0x000fc600078e0238 */
[----:B------:R-:W2:Y:S04]  /*0a40*/  LDG.E R50, desc[UR8][R46.64+0x200] ;  /* 0x000200082e327981 */ /* 0x000ea8000c1e1900 */
[----:B------:R-:W2:Y:S04]  /*0a50*/  LDG.E R58, desc[UR8][R58.64] ;  /* 0x000000083a3a7981 */ /* 0x000ea8000c1e1900 */
[----:B------:R-:W2:Y:S04]  /*0a60*/  LDG.E R56, desc[UR8][R46.64+0x300] ;  /* 0x000300082e387981 */ /* 0x000ea8000c1e1900 */
[----:B------:R-:W2:Y:S01]  /*0a70*/  LDG.E R57, desc[UR8][R46.64+0x380] ;  /* 0x000380082e397981 */ /* 0x000ea2000c1e1900 */
[----:B---3--:R-:W-:-:S03]  /*0a80*/  FADD.FTZ R83, R52, R83 ;  /* 0x0000005334537221 */ /* 0x008fc60000010000 */
[----:B------:R-:W3:Y:S01]  /*0a90*/  LDG.E R52, desc[UR8][R46.64+0x280] ;  /* 0x000280082e347981 */ /* 0x000ee2000c1e1900 */
[----:B-----5:R-:W-:Y:S01]  /*0aa0*/  FADD.FTZ R82, R49, R82 ;  /* 0x0000005231527221 */ /* 0x020fe20000010000 */
[----:B------:R-:W-:-:S04]  /*0ab0*/  SHF.R.S32.HI R49, RZ, 0x1f, R88 ;  /* 0x0000001fff317819 */ /* 0x000fc80000011458 */
[----:B------:R-:W-:Y:S01]  /*0ac0*/  SHF.L.U64.HI R49, R88, 0x2, R49 ;  /* 0x0000000258317819 */ /* 0x000fe20000010231 */
[----:B----4-:R-:W-:Y:S01]  /*0ad0*/  FADD.FTZ R81, R48, R81 ;  /* 0x0000005130517221 */ /* 0x010fe20000010000 */
[----:B------:R-:W-:-:S04]  /*0ae0*/  LEA R48, P0, R88, R70, 0x2 ;  /* 0x0000004658307211 */ /* 0x000fc800078010ff */
[----:B------:R-:W-:Y:S01]  /*0af0*/  IADD3.X R49, R15, R49, RZ, P0, !PT ;  /* 0x000000310f317210 */ /* 0x000fe200007fe4ff */
[----:B--2---:R-:W-:Y:S01]  /*0b00*/  FADD.FTZ R80, R51, R80 ;  /* 0x0000005033507221 */ /* 0x004fe20000010000 */
[----:B------:R-:W-:-:S03]  /*0b10*/  FADD.FTZ R85, R53, R85 ;  /* 0x0000005535557221 */ /* 0x000fc60000010000 */
[----:B------:R-:W2:Y:S01]  /*0b20*/  LDG.E R51, desc[UR8][R48.64] ;  /* 0x0000000830337981 */ /* 0x000ea2000c1e1900 */
[----:B------:R-:W-:-:S03]  /*0b30*/  FADD.FTZ R84, R93, R84 ;  /* 0x000000545d547221 */ /* 0x000fc60000010000 */
[----:B------:R-:W4:Y:S04]  /*0b40*/  LDG.E R53, desc[UR8][R48.64+0x80] ;  /* 0x0000800830357981 */ /* 0x000f28000c1e1900 */
[----:B------:R0:W5:Y:S01]  /*0b50*/  LDG.E R93, desc[UR8][R46.64+0x180] ;  /* 0x000180082e5d7981 */ /* 0x000162000c1e1900 */
[----:B------:R-:W-:-:S03]  /*0b60*/  FADD.FTZ R37, R50, R37 ;  /* 0x0000002532257221 */ /* 0x000fc60000010000 */
[----:B------:R-:W5:Y:S01]  /*0b70*/  LDG.E R50, desc[UR8][R48.64+0x300] ;  /* 0x0003000830327981 */ /* 0x000f62000c1e1900 */
[----:B------:R-:W-:-:S03]  /*0b80*/  FADD.FTZ R77, R54, R77 ;  /* 0x0000004d364d7221 */ /* 0x000fc60000010000 */
[----:B------:R-:W5:Y:S01]  /*0b90*/  LDG.E R54, desc[UR8][R48.64+0x100] ;  /* 0x0001000830367981 */ /* 0x000f62000c1e1900 */
[----:B0-----:R-:W-:Y:S02]  /*0ba0*/  SHF.R.S32.HI R47, RZ, 0x1f, R90 ;  /* 0x0000001fff2f7819 */ /* 0x001fe4000001145a */
[----:B------:R-:W-:Y:S01]  /*0bb0*/  LEA R46, P0, R90, R70, 0x2 ;  /* 0x000000465a2e7211 */ /* 0x000fe200078010ff */
[----:B------:R-:W-:Y:S01]  /*0bc0*/  FADD.FTZ R69, R55, R69 ;  /* 0x0000004537457221 */ /* 0x000fe20000010000 */
[----:B------:R-:W5:Y:S04]  /*0bd0*/  LDG.E R59, desc[UR8][R48.64+0x200] ;  /* 0x00020008303b7981 */ /* 0x000f68000c1e1900 */
[----:B------:R-:W5:Y:S01]  /*0be0*/  LDG.E R55, desc[UR8][R48.64+0x280] ;  /* 0x0002800830377981 */ /* 0x000f62000c1e1900 */
[----:B---3--:R-:W-:Y:S01]  /*0bf0*/  FADD.FTZ R29, R52, R29 ;  /* 0x0000001d341d7221 */ /* 0x008fe20000010000 */
[----:B------:R-:W-:-:S05]  /*0c00*/  SHF.L.U64.HI R52, R90, 0x2, R47 ;  /* 0x000000025a347819 */ /* 0x000fca000001022f */
[----:B------:R-:W-:-:S05]  /*0c10*/  IMAD.X R47, R15, 0x1, R52, P0 ;  /* 0x000000010f2f7824 */ /* 0x000fca00000e0634 */
[----:B------:R-:W3:Y:S01]  /*0c20*/  LDG.E R52, desc[UR8][R46.64+0x180] ;  /* 0x000180082e347981 */ /* 0x000ee2000c1e1900 */
[----:B--2---:R-:W-:-:S03]  /*0c30*/  FADD.FTZ R76, R51, R76 ;  /* 0x0000004c334c7221 */ /* 0x004fc60000010000 */
[----:B------:R-:W2:Y:S01]  /*0c40*/  LDG.E R51, desc[UR8][R46.64] ;  /* 0x000000082e337981 */ /* 0x000ea2000c1e1900 */
[----:B----4-:R-:W-:-:S03]  /*0c50*/  FADD.FTZ R68, R53, R68 ;  /* 0x0000004435447221 */ /* 0x010fc60000010000 */
[----:B------:R-:W4:Y:S01]  /*0c60*/  LDG.E R53, desc[UR8][R46.64+0x280] ;  /* 0x000280082e357981 */ /* 0x000f22000c1e1900 */
[----:B-----5:R-:W-:-:S03]  /*0c70*/  FADD.FTZ R61, R93, R61 ;  /* 0x0000003d5d3d7221 */ /* 0x020fc60000010000 */
[----:B------:R0:W5:Y:S01]  /*0c80*/  LDG.E R93, desc[UR8][R48.64+0x180] ;  /* 0x00018008305d7981 */ /* 0x000162000c1e1900 */
[----:B------:R-:W-:-:S03]  /*0c90*/  FADD.FTZ R79, R58, R79 ;  /* 0x0000004f3a4f7221 */ /* 0x000fc60000010000 */
[----:B------:R-:W5:Y:S01]  /*0ca0*/  LDG.E R58, desc[UR8][R46.64+0x80] ;  /* 0x000080082e3a7981 */ /* 0x000f62000c1e1900 */
[----:B0-----:R-:W-:Y:S01]  /*0cb0*/  SHF.R.S32.HI R48, RZ, 0x1f, R45 ;  /* 0x0000001fff307819 */ /* 0x001fe2000001142d */
[----:B------:R-:W-:Y:S02]  /*0cc0*/  FADD.FTZ R21, R56, R21 ;  /* 0x0000001538157221 */ /* 0x000fe40000010000 */
[----:B------:R-:W5:Y:S01]  /*0cd0*/  LDG.E R56, desc[UR8][R46.64+0x100] ;  /* 0x000100082e387981 */ /* 0x000f62000c1e1900 */
[C---:B------:R-:W-:Y:S02]  /*0ce0*/  SHF.L.U64.HI R49, R45.reuse, 0x2, R48 ;  /* 0x000000022d317819 */ /* 0x040fe40000010230 */
[----:B------:R-:W-:-:S04]  /*0cf0*/  LEA R48, P0, R45, R70, 0x2 ;  /* 0x000000462d307211 */ /* 0x000fc800078010ff */
[----:B------:R-:W-:Y:S01]  /*0d00*/  IADD3.X R49, R15, R49, RZ, P0, !PT ;  /* 0x000000310f317210 */ /* 0x000fe200007fe4ff */
[----:B------:R-:W-:Y:S01]  /*0d10*/  FADD.FTZ R12, R50, R12 ;  /* 0x0000000c320c7221 */ /* 0x000fe20000010000 */
[----:B------:R-:W-:Y:S02]  /*0d20*/  FADD.FTZ R60, R54, R60 ;  /* 0x0000003c363c7221 */ /* 0x000fe40000010000 */
[----:B------:R-:W5:Y:S04]  /*0d30*/  LDG.E R54, desc[UR8][R46.64+0x300] ;  /* 0x000300082e367981 */ /* 0x000f68000c1e1900 */
[----:B------:R-:W5:Y:S01]  /*0d40*/  LDG.E R50, desc[UR8][R48.64+0x200] ;  /* 0x0002000830327981 */ /* 0x000f62000c1e1900 */
[----:B------:R-:W-:Y:S01]  /*0d50*/  FADD.FTZ R13, R57, R13 ;  /* 0x0000000d390d7221 */ /* 0x000fe20000010000 */
[----:B------:R-:W-:-:S02]  /*0d60*/  FADD.FTZ R20, R55, R20 ;  /* 0x0000001437147221 */ /* 0x000fc40000010000 */
[----:B------:R0:W5:Y:S04]  /*0d70*/  LDG.E R57, desc[UR8][R46.64+0x200] ;  /* 0x000200082e397981 */ /* 0x000168000c1e1900 */
[----:B------:R-:W5:Y:S01]  /*0d80*/  LDG.E R55, desc[UR8][R48.64] ;  /* 0x0000000830377981 */ /* 0x000f62000c1e1900 */
[----:B---3--:R-:W-:-:S03]  /*0d90*/  FADD.FTZ R35, R52, R35 ;  /* 0x0000002334237221 */ /* 0x008fc60000010000 */
[----:B------:R-:W3:Y:S01]  /*0da0*/  LDG.E R52, desc[UR8][R48.64+0x180] ;  /* 0x0001800830347981 */ /* 0x000ee2000c1e1900 */
[----:B--2---:R-:W-:-:S03]  /*0db0*/  FADD.FTZ R75, R51, R75 ;  /* 0x0000004b334b7221 */ /* 0x004fc60000010000 */
[----:B------:R-:W2:Y:S01]  /*0dc0*/  LDG.E R51, desc[UR8][R48.64+0x80] ;  /* 0x0000800830337981 */ /* 0x000ea2000c1e1900 */
[----:B----4-:R-:W-:Y:S01]  /*0dd0*/  FADD.FTZ R19, R53, R19 ;  /* 0x0000001335137221 */ /* 0x010fe20000010000 */
[----:B------:R-:W-:-:S04]  /*0de0*/  IADD3 R53, R87, R45, RZ ;  /* 0x0000002d57357210 */ /* 0x000fc80007ffe0ff */
[----:B0-----:R-:W-:Y:S01]  /*0df0*/  SHF.R.S32.HI R46, RZ, 0x1f, R53 ;  /* 0x0000001fff2e7819 */ /* 0x001fe20000011435 */
[----:B-----5:R-:W-:-:S03]  /*0e00*/  FADD.FTZ R67, R58, R67 ;  /* 0x000000433a437221 */ /* 0x020fc60000010000 */
[C---:B------:R-:W-:Y:S02]  /*0e10*/  SHF.L.U64.HI R58, R53.reuse, 0x2, R46 ;  /* 0x00000002353a7819 */ /* 0x040fe4000001022e */
[----:B------:R-:W-:Y:S01]  /*0e20*/  LEA R46, P0, R53, R70, 0x2 ;  /* 0x00000046352e7211 */ /* 0x000fe200078010ff */
[----:B------:R-:W-:-:S04]  /*0e30*/  FADD.FTZ R43, R56, R43 ;  /* 0x0000002b382b7221 */ /* 0x000fc80000010000 */
[----:B------:R-:W-:Y:S01]  /*0e40*/  IMAD.X R47, R15, 0x1, R58, P0 ;  /* 0x000000010f2f7824 */ /* 0x000fe200000e063a */
[----:B------:R-:W4:Y:S01]  /*0e50*/  LDG.E R56, desc[UR8][R48.64+0x300] ;  /* 0x0003000830387981 */ /* 0x000f22000c1e1900 */
[----:B------:R-:W-:Y:S01]  /*0e60*/  FADD.FTZ R36, R93, R36 ;  /* 0x000000245d247221 */ /* 0x000fe20000010000 */
[----:B------:R-:W-:Y:S02]  /*0e70*/  FADD.FTZ R28, R59, R28 ;  /* 0x0000001c3b1c7221 */ /* 0x000fe40000010000 */
[----:B------:R-:W5:Y:S04]  /*0e80*/  LDG.E R93, desc[UR8][R48.64+0x100] ;  /* 0x00010008305d7981 */ /* 0x000f68000c1e1900 */
[----:B------:R0:W5:Y:S01]  /*0e90*/  LDG.E R59, desc[UR8][R48.64+0x280] ;  /* 0x00028008303b7981 */ /* 0x000162000c1e1900 */
[----:B------:R-:W-:-:S03]  /*0ea0*/  FADD.FTZ R11, R54, R11 ;  /* 0x0000000b360b7221 */ /* 0x000fc60000010000 */
[----:B------:R-:W5:Y:S01]  /*0eb0*/  LDG.E R54, desc[UR8][R46.64] ;  /* 0x000000082e367981 */ /* 0x000f62000c1e1900 */
[----:B------:R-:W-:-:S03]  /*0ec0*/  FADD.FTZ R26, R50, R26 ;  /* 0x0000001a321a7221 */ /* 0x000fc60000010000 */
[----:B------:R-:W5:Y:S01]  /*0ed0*/  LDG.E R50, desc[UR8][R46.64+0x280] ;  /* 0x000280082e327981 */ /* 0x000f62000c1e1900 */
[----:B------:R-:W-:-:S03]  /*0ee0*/  FADD.FTZ R27, R57, R27 ;  /* 0x0000001b391b7221 */ /* 0x000fc60000010000 */
[----:B------:R-:W5:Y:S01]  /*0ef0*/  LDG.E R57, desc[UR8][R46.64+0x300] ;  /* 0x000300082e397981 */ /* 0x000f62000c1e1900 */
[----:B------:R-:W-:-:S03]  /*0f00*/  FADD.FTZ R74, R55, R74 ;  /* 0x0000004a374a7221 */ /* 0x000fc60000010000 */
[----:B------:R-:W5:Y:S01]  /*0f10*/  LDG.E R55, desc[UR8][R46.64+0x180] ;  /* 0x000180082e377981 */ /* 0x000f62000c1e1900 */
[----:B---3--:R-:W-:Y:S01]  /*0f20*/  FADD.FTZ R34, R52, R34 ;  /* 0x0000002234227221 */ /* 0x008fe20000010000 */
[----:B--2---:R-:W-:Y:S02]  /*0f30*/  FADD.FTZ R66, R51, R66 ;  /* 0x0000004233427221 */ /* 0x004fe40000010000 */
[----:B------:R-:W2:Y:S04]  /*0f40*/  LDG.E R52, desc[UR8][R46.64+0x100] ;  /* 0x000100082e347981 */ /* 0x000ea8000c1e1900 */
[----:B------:R-:W3:Y:S01]  /*0f50*/  LDG.E R51, desc[UR8][R46.64+0x200] ;  /* 0x000200082e337981 */ /* 0x000ee2000c1e1900 */
[----:B------:R-:W-:-:S03]  /*0f60*/  IADD3 R53, R87, R53, RZ ;  /* 0x0000003557357210 */ /* 0x000fc60007ffe0ff */
[----:B------:R1:W3:Y:S01]  /*0f70*/  LDG.E R58, desc[UR8][R46.64+0x80] ;  /* 0x000080082e3a7981 */ /* 0x0002e2000c1e1900 */
[--C-:B0-----:R-:W-:Y:S01]  /*0f80*/  SHF.R.S32.HI R48, RZ, 0x1f, R53.reuse ;  /* 0x0000001fff307819 */ /* 0x101fe20000011435 */
[----:B-1----:R-:W-:Y:S02]  /*0f90*/  IMAD.IADD R47, R87, 0x1, R53 ;  /* 0x00000001572f7824 */ /* 0x002fe400078e0235 */
[----:B----4-:R-:W-:Y:S01]  /*0fa0*/  FADD.FTZ R10, R56, R10 ;  /* 0x0000000a380a7221 */ /* 0x010fe20000010000 */
[C---:B------:R-:W-:Y:S02]  /*0fb0*/  SHF.L.U64.HI R56, R53.reuse, 0x2, R48 ;  /* 0x0000000235387819 */ /* 0x040fe40000010230 */
[----:B------:R-:W-:Y:S02]  /*0fc0*/  LEA R48, P0, R53, R70, 0x2 ;  /* 0x0000004635307211 */ /* 0x000fe400078010ff */
[----:B------:R-:W-:Y:S02]  /*0fd0*/  SHF.R.S32.HI R46, RZ, 0x1f, R47 ;  /* 0x0000001fff2e7819 */ /* 0x000fe4000001142f */
[----:B------:R-:W-:Y:S01]  /*0fe0*/  IADD3.X R49, R15, R56, RZ, P0, !PT ;  /* 0x000000380f317210 */ /* 0x000fe200007fe4ff */
[----:B-----5:R-:W-:Y:S01]  /*0ff0*/  FADD.FTZ R73, R54, R73 ;  /* 0x0000004936497221 */ /* 0x020fe20000010000 */
[----:B------:R-:W-:-:S03]  /*1000*/  FADD.FTZ R42, R93, R42 ;  /* 0x0000002a5d2a7221 */ /* 0x000fc60000010000 */
[----:B------:R-:W4:Y:S01]  /*1010*/  LDG.E R54, desc[UR8][R48.64+0x80] ;  /* 0x0000800830367981 */ /* 0x000f22000c1e1900 */
[----:B------:R-:W-:Y:S01]  /*1020*/  FADD.FTZ R17, R50, R17 ;  /* 0x0000001132117221 */ /* 0x000fe20000010000 */
[----:B------:R-:W-:Y:S01]  /*1030*/  SHF.L.U64.HI R50, R47, 0x2, R46 ;  /* 0x000000022f327819 */ /* 0x000fe2000001022e */
[----:B------:R-:W-:Y:S01]  /*1040*/  FADD.FTZ R18, R59, R18 ;  /* 0x000000123b127221 */ /* 0x000fe20000010000 */
[----:B------:R-:W-:Y:S01]  /*1050*/  LEA R46, P0, R47, R70, 0x2 ;  /* 0x000000462f2e7211 */ /* 0x000fe200078010ff */
[----:B------:R-:W-:Y:S01]  /*1060*/  FADD.FTZ R9, R57, R9 ;  /* 0x0000000939097221 */ /* 0x000fe20000010000 */
[----:B------:R-:W5:Y:S02]  /*1070*/  LDG.E R59, desc[UR8][R48.64] ;  /* 0x00000008303b7981 */ /* 0x000f64000c1e1900 */
[----:B------:R-:W-:Y:S01]  /*1080*/  IADD3.X R47, R15, R50, RZ, P0, !PT ;  /* 0x000000320f2f7210 */ /* 0x000fe200007fe4ff */
[----:B------:R-:W-:Y:S01]  /*1090*/  FADD.FTZ R33, R55, R33 ;  /* 0x0000002137217221 */ /* 0x000fe20000010000 */
[----:B------:R-:W5:Y:S04]  /*10a0*/  LDG.E R93, desc[UR8][R48.64+0x100] ;  /* 0x00010008305d7981 */ /* 0x000f68000c1e1900 */
[----:B------:R-:W5:Y:S04]  /*10b0*/  LDG.E R55, desc[UR8][R48.64+0x200] ;  /* 0x0002000830377981 */ /* 0x000f68000c1e1900 */
[----:B------:R-:W5:Y:S04]  /*10c0*/  LDG.E R50, desc[UR8][R46.64] ;  /* 0x000000082e327981 */ /* 0x000f68000c1e1900 */
[----:B------:R-:W5:Y:S04]  /*10d0*/  LDG.E R53, desc[UR8][R46.64+0x180] ;  /* 0x000180082e357981 */ /* 0x000f68000c1e1900 */
[----:B------:R-:W5:Y:S04]  /*10e0*/  LDG.E R57, desc[UR8][R46.64+0x200] ;  /* 0x000200082e397981 */ /* 0x000f68000c1e1900 */
[----:B------:R-:W5:Y:S01]  /*10f0*/  LDG.E R56, desc[UR8][R48.64+0x300] ;  /* 0x0003000830387981 */ /* 0x000f62000c1e1900 */
[----:B--2---:R-:W-:-:S03]  /*1100*/  FADD.FTZ R41, R52, R41 ;  /* 0x0000002934297221 */ /* 0x004fc60000010000 */
[----:B------:R-:W2:Y:S01]  /*1110*/  LDG.E R52, desc[UR8][R48.64+0x180] ;  /* 0x0001800830347981 */ /* 0x000ea2000c1e1900 */
[----:B---3--:R-:W-:-:S03]  /*1120*/  FADD.FTZ R25, R51, R25 ;  /* 0x0000001933197221 */ /* 0x008fc60000010000 */
[----:B------:R-:W3:Y:S01]  /*1130*/  LDG.E R51, desc[UR8][R48.64+0x280] ;  /* 0x0002800830337981 */ /* 0x000ee2000c1e1900 */
[----:B------:R-:W-:-:S03]  /*1140*/  FADD.FTZ R65, R58, R65 ;  /* 0x000000413a417221 */ /* 0x000fc60000010000 */
[----:B------:R-:W3:Y:S04]  /*1150*/  LDG.E R58, desc[UR8][R46.64+0x100] ;  /* 0x000100082e3a7981 */ /* 0x000ee8000c1e1900 */
[----:B------:R-:W3:Y:S04]  /*1160*/  LDG.E R48, desc[UR8][R46.64+0x280] ;  /* 0x000280082e307981 */ /* 0x000ee8000c1e1900 */
[----:B------:R-:W3:Y:S01]  /*1170*/  LDG.E R49, desc[UR8][R46.64+0x300] ;  /* 0x000300082e317981 */ /* 0x000ee2000c1e1900 */
[----:B----4-:R-:W-:-:S03]  /*1180*/  FADD.FTZ R64, R54, R64 ;  /* 0x0000004036407221 */ /* 0x010fc60000010000 */
[----:B------:R0:W4:Y:S01]  /*1190*/  LDG.E R54, desc[UR8][R46.64+0x80] ;  /* 0x000080082e367981 */ /* 0x000122000c1e1900 */
[----:B-----5:R-:W-:Y:S01]  /*11a0*/  FADD.FTZ R72, R59, R72 ;  /* 0x000000483b487221 */ /* 0x020fe20000010000 */
[----:B0-----:R-:W-:Y:S01]  /*11b0*/  MOV R46, R70 ;  /* 0x00000046002e7202 */ /* 0x001fe20000000f00 */
[----:B------:R-:W-:Y:S02]  /*11c0*/  IMAD.MOV.U32 R47, RZ, RZ, R15 ;  /* 0x000000ffff2f7224 */ /* 0x000fe400078e000f */
[----:B------:R-:W-:Y:S01]  /*11d0*/  FADD.FTZ R40, R93, R40 ;  /* 0x000000285d287221 */ /* 0x000fe20000010000 */
[----:B------:R-:W-:Y:S02]  /*11e0*/  FADD.FTZ R24, R55, R24 ;  /* 0x0000001837187221 */ /* 0x000fe40000010000 */
[----:B------:R-:W5:Y:S01]  /*11f0*/  LDG.E R55, desc[UR8][R46.64+0x200] ;  /* 0x000200082e377981 */ /* 0x000f62000c1e1900 */
[----:B------:R-:W-:-:S03]  /*1200*/  FADD.FTZ R71, R50, R71 ;  /* 0x0000004732477221 */ /* 0x000fc60000010000 */
[----:B------:R-:W5:Y:S01]  /*1210*/  LDG.E R50, desc[UR8][R46.64] ;  /* 0x000000082e327981 */ /* 0x000f62000c1e1900 */
[----:B------:R-:W-:-:S03]  /*1220*/  FADD.FTZ R31, R53, R31 ;  /* 0x0000001f351f7221 */ /* 0x000fc60000010000 */
[----:B------:R-:W5:Y:S01]  /*1230*/  LDG.E R53, desc[UR8][R46.64+0x100] ;  /* 0x000100082e357981 */ /* 0x000f62000c1e1900 */
[----:B------:R-:W-:-:S03]  /*1240*/  FADD.FTZ R23, R57, R23 ;  /* 0x0000001739177221 */ /* 0x000fc60000010000 */
[----:B------:R-:W5:Y:S04]  /*1250*/  LDG.E R57, desc[UR8][R46.64+0x280] ;  /* 0x000280082e397981 */ /* 0x000f68000c1e1900 */
[----:B------:R-:W5:Y:S04]  /*1260*/  LDG.E R59, desc[UR8][R46.64+0x300] ;  /* 0x000300082e3b7981 */ /* 0x000f68000c1e1900 */
[----:B------:R-:W5:Y:S01]  /*1270*/  LDG.E R93, desc[UR8][R46.64+0x380] ;  /* 0x000380082e5d7981 */ /* 0x000f62000c1e1900 */
[----:B--2---:R-:W-:-:S03]  /*1280*/  FADD.FTZ R32, R52, R32 ;  /* 0x0000002034207221 */ /* 0x004fc60000010000 */
[----:B------:R-:W2:Y:S01]  /*1290*/  LDG.E R52, desc[UR8][R46.64+0x180] ;  /* 0x000180082e347981 */ /* 0x000ea2000c1e1900 */
[----:B---3--:R-:W-:-:S03]  /*12a0*/  FADD.FTZ R16, R51, R16 ;  /* 0x0000001033107221 */ /* 0x008fc60000010000 */
[----:B------:R-:W3:Y:S01]  /*12b0*/  LDG.E R51, desc[UR8][R46.64+0x80] ;  /* 0x000080082e337981 */ /* 0x000ee2000c1e1900 */
[----:B------:R-:W-:-:S06]  /*12c0*/  UIADD3 UR4, UR4, 0x1, URZ ;  /* 0x0000000104047890 */ /* 0x000fcc000fffe03f */
[----:B------:R-:W-:Y:S02]  /*12d0*/  ISETP.LE.AND P0, PT, R6, UR4, PT ;  /* 0x0000000406007c0c */ /* 0x000fe4000bf03270 */
[----:B------:R-:W-:Y:S01]  /*12e0*/  LEA R70, P1, R44, R70, 0x2 ;  /* 0x000000462c467211 */ /* 0x000fe200078210ff */
[----:B------:R-:W-:Y:S01]  /*12f0*/  FADD.FTZ R8, R56, R8 ;  /* 0x0000000838087221 */ /* 0x000fe20000010000 */
[----:B------:R-:W-:Y:S01]  /*1300*/  FADD.FTZ R39, R58, R39 ;  /* 0x000000273a277221 */ /* 0x000fe20000010000 */
[----:B------:R-:W-:Y:S01]  /*1310*/  FADD.FTZ R91, R48, R91 ;  /* 0x0000005b305b7221 */ /* 0x000fe20000010000 */
[----:B------:R-:W-:Y:S01]  /*1320*/  FADD.FTZ R14, R49, R14 ;  /* 0x0000000e310e7221 */ /* 0x000fe20000010000 */
[----:B------:R-:W-:Y:S01]  /*1330*/  IADD3.X R15, R15, R92, RZ, P1, !PT ;  /* 0x0000005c0f0f7210 */ /* 0x000fe20000ffe4ff */
[----:B----4-:R-:W-:Y:S01]  /*1340*/  FADD.FTZ R63, R54, R63 ;  /* 0x0000003f363f7221 */ /* 0x010fe20000010000 */
[----:B-----5:R-:W-:Y:S01]  /*1350*/  FADD.FTZ R62, R55, R62 ;  /* 0x0000003e373e7221 */ /* 0x020fe20000010000 */
[----:B------:R-:W-:Y:S01]  /*1360*/  FADD.FTZ R7, R50, R7 ;  /* 0x0000000732077221 */ /* 0x000fe20000010000 */
[----:B------:R-:W-:Y:S01]  /*1370*/  FADD.FTZ R78, R53, R78 ;  /* 0x0000004e354e7221 */ /* 0x000fe20000010000 */
[----:B------:R-:W-:Y:S01]  /*1380*/  FADD.FTZ R38, R57, R38 ;  /* 0x0000002639267221 */ /* 0x000fe20000010000 */
[----:B------:R-:W-:Y:S01]  /*1390*/  FADD.FTZ R30, R59, R30 ;  /* 0x0000001e3b1e7221 */ /* 0x000fe20000010000 */
[----:B------:R-:W-:Y:S01]  /*13a0*/  FADD.FTZ R22, R93, R22 ;  /* 0x000000165d167221 */ /* 0x000fe20000010000 */
[----:B--2---:R-:W-:Y:S01]  /*13b0*/  FADD.FTZ R89, R52, R89 ;  /* 0x0000005934597221 */ /* 0x004fe20000010000 */
[----:B---3--:R-:W-:Y:S01]  /*13c0*/  FADD.FTZ R86, R51, R86 ;  /* 0x0000005633567221 */ /* 0x008fe20000010000 */
[----:B------:R-:W-:Y:S06]  /*13d0*/  @!P0 BRA `(.L_x_2) ;  /* 0xfffffff400508947 */ /* 0x000fec000383ffff */
.L_x_1:
[----:B------:R-:W0:Y:S01]  /*13e0*/  S2R R15, SR_TID.X ;  /* 0x00000000000f7919 */ /* 0x000e220000002100 */
[----:B------:R-:W1:Y:S01]  /*13f0*/  S2UR UR6, SR_CgaCtaId ;  /* 0x00000000000679c3 */ /* 0x000e620000008800 */
[----:B------:R-:W-:Y:S01]  /*1400*/  ULDC UR10, c[0x0][0x390] ;  /* 0x0000e400000a7ab9 */ /* 0x000fe20000000800 */
[----:B------:R-:W-:Y:S01]  /*1410*/  UMOV UR4, 0x400 ;  /* 0x0000040000047882 */ /* 0x000fe20000000000 */
[----:B------:R-:W-:Y:S01]  /*1420*/  FMUL.FTZ R89, R89, UR10 ;  /* 0x0000000a59597c20 */ /* 0x000fe20008410000 */
[----:B------:R-:W-:Y:S01]  /*1430*/  FMUL.FTZ R54, R61, UR10 ;  /* 0x0000000a3d367c20 */ /* 0x000fe20008410000 */
[----:B------:R-:W-:Y:S01]  /*1440*/  FMUL.FTZ R55, R42, UR10 ;  /* 0x0000000a2a377c20 */ /* 0x000fe20008410000 */
[----:B------:R-:W-:Y:S01]  /*1450*/  FMUL.FTZ R58, R41, UR10 ;  /* 0x0000000a293a7c20 */ /* 0x000fe20008410000 */
[----:B------:R-:W-:Y:S01]  /*1460*/  FMUL.FTZ R36, R36, UR10 ;  /* 0x0000000a24247c20 */ /* 0x000fe20008410000 */
[----:B------:R-:W-:Y:S01]  /*1470*/  FMUL.FTZ R35, R35, UR10 ;  /* 0x0000000a23237c20 */ /* 0x000fe20008410000 */
[----:B------:R-:W-:Y:S01]  /*1480*/  FMUL.FTZ R56, R43, UR10 ;  /* 0x0000000a2b387c20 */ /* 0x000fe20008410000 */
[----:B------:R-:W-:Y:S01]  /*1490*/  F2FP.BF16.F32.PACK_AB R43, R54, R89 ;  /* 0x00000059362b723e */ /* 0x000fe200000010ff */
[----:B------:R-:W-:Y:S01]  /*14a0*/  FMUL.FTZ R7, R7, UR10 ;  /* 0x0000000a07077c20 */ /* 0x000fe20008410000 */
[----:B------:R-:W-:Y:S01]  /*14b0*/  F2FP.BF16.F32.PACK_AB R54, R58, R55 ;  /* 0x000000373a36723e */ /* 0x000fe200000010ff */
[----:B------:R-:W-:Y:S01]  /*14c0*/  FMUL.FTZ R55, R33, UR10 ;  /* 0x0000000a21377c20 */ /* 0x000fe20008410000 */
[----:B------:R-:W-:Y:S01]  /*14d0*/  FMUL.FTZ R84, R84, UR10 ;  /* 0x0000000a54547c20 */ /* 0x000fe20008410000 */
[----:B------:R-:W-:Y:S01]  /*14e0*/  FMUL.FTZ R83, R83, UR10 ;  /* 0x0000000a53537c20 */ /* 0x000fe20008410000 */
[----:B------:R-:W-:Y:S01]  /*14f0*/  F2FP.BF16.F32.PACK_AB R33, R35, R36 ;  /* 0x000000242321723e */ /* 0x000fe200000010ff */
[----:B------:R-:W-:Y:S01]  /*1500*/  FMUL.FTZ R75, R75, UR10 ;  /* 0x0000000a4b4b7c20 */ /* 0x000fe20008410000 */
[----:B------:R-:W-:Y:S01]  /*1510*/  FMUL.FTZ R80, R80, UR10 ;  /* 0x0000000a50507c20 */ /* 0x000fe20008410000 */
[----:B------:R-:W-:Y:S01]  /*1520*/  FMUL.FTZ R79, R79, UR10 ;  /* 0x0000000a4f4f7c20 */ /* 0x000fe20008410000 */
[----:B------:R-:W-:Y:S01]  /*1530*/  FMUL.FTZ R49, R74, UR10 ;  /* 0x0000000a4a317c20 */ /* 0x000fe20008410000 */
[----:B------:R-:W-:Y:S01]  /*1540*/  FMUL.FTZ R50, R73, UR10 ;  /* 0x0000000a49327c20 */ /* 0x000fe20008410000 */
[----:B------:R-:W-:Y:S01]  /*1550*/  FMUL.FTZ R72, R72, UR10 ;  /* 0x0000000a48487c20 */ /* 0x000fe20008410000 */
[----:B------:R-:W-:Y:S01]  /*1560*/  FMUL.FTZ R71, R71, UR10 ;  /* 0x0000000a47477c20 */ /* 0x000fe20008410000 */
[----:B-1----:R-:W-:Y:S01]  /*1570*/  ULEA UR4, UR6, UR4, 0x18 ;  /* 0x0000000406047291 */ /* 0x002fe2000f8ec03f */
[----:B------:R-:W-:Y:S01]  /*1580*/  FMUL.FTZ R51, R78, UR10 ;  /* 0x0000000a4e337c20 */ /* 0x000fe20008410000 */
[----:B------:R-:W-:Y:S01]  /*1590*/  FMUL.FTZ R52, R69, UR10 ;  /* 0x0000000a45347c20 */ /* 0x000fe20008410000 */
[----:B------:R-:W-:Y:S01]  /*15a0*/  FMUL.FTZ R68, R68, UR10 ;  /* 0x0000000a44447c20 */ /* 0x000fe20008410000 */
[----:B------:R-:W-:Y:S01]  /*15b0*/  FMUL.FTZ R67, R67, UR10 ;  /* 0x0000000a43437c20 */ /* 0x000fe20008410000 */
[----:B------:R-:W-:Y:S01]  /*15c0*/  FMUL.FTZ R53, R60, UR10 ;  /* 0x0000000a3c357c20 */ /* 0x000fe20008410000 */
[----:B------:R-:W-:Y:S01]  /*15d0*/  LEA R35, R5, UR4, 0x1 ;  /* 0x0000000405237c11 */ /* 0x000fe2000f8e08ff */
[----:B------:R-:W-:Y:S01]  /*15e0*/  FMUL.FTZ R66, R66, UR10 ;  /* 0x0000000a42427c20 */ /* 0x000fe20008410000 */
[----:B0-----:R-:W-:Y:S01]  /*15f0*/  SHF.R.S32.HI R44, RZ, 0x1f, R15 ;  /* 0x0000001fff2c7819 */ /* 0x001fe2000001140f */
[----:B------:R-:W-:Y:S01]  /*1600*/  FMUL.FTZ R65, R65, UR10 ;  /* 0x0000000a41417c20 */ /* 0x000fe20008410000 */
[----:B------:R-:W-:Y:S01]  /*1610*/  IADD3 R36, R35, 0x40, RZ ;  /* 0x0000004023247810 */ /* 0x000fe20007ffe0ff */
[----:B------:R-:W-:Y:S01]  /*1620*/  FMUL.FTZ R64, R64, UR10 ;  /* 0x0000000a40407c20 */ /* 0x000fe20008410000 */
[CC--:B------:R-:W-:Y:S01]  /*1630*/  LEA.HI R3, R44.reuse, R15.reuse, RZ, 0x3 ;  /* 0x0000000f2c037211 */ /* 0x0c0fe200078f18ff */
[----:B------:R-:W-:Y:S01]  /*1640*/  FMUL.FTZ R63, R63, UR10 ;  /* 0x0000000a3f3f7c20 */ /* 0x000fe20008410000 */
[-C--:B------:R-:W-:Y:S01]  /*1650*/  LEA.HI R6, R44, R15.reuse, RZ, 0x2 ;  /* 0x0000000f2c067211 */ /* 0x080fe200078f10ff */
[----:B------:R-:W-:Y:S01]  /*1660*/  FMUL.FTZ R40, R40, UR10 ;  /* 0x0000000a28287c20 */ /* 0x000fe20008410000 */
[----:B------:R-:W-:Y:S01]  /*1670*/  LOP3.LUT R46, R3, 0x1ffffff8, RZ, 0xc0, !PT ;  /* 0x1ffffff8032e7812 */ /* 0x000fe200078ec0ff */
[----:B------:R-:W-:Y:S01]  /*1680*/  FMUL.FTZ R39, R39, UR10 ;  /* 0x0000000a27277c20 */ /* 0x000fe20008410000 */
[----:B------:R-:W-:Y:S01]  /*1690*/  SHF.R.S32.HI R3, RZ, 0x3, R3 ;  /* 0x00000003ff037819 */ /* 0x000fe20000011403 */
[----:B------:R-:W-:Y:S01]  /*16a0*/  FMUL.FTZ R62, R62, UR10 ;  /* 0x0000000a3e3e7c20 */ /* 0x000fe20008410000 */
[--C-:B------:R-:W-:Y:S01]  /*16b0*/  SHF.R.S32.HI R45, RZ, 0x2, R6.reuse ;  /* 0x00000002ff2d7819 */ /* 0x100fe20000011406 */
[----:B------:R-:W-:Y:S01]  /*16c0*/  FMUL.FTZ R37, R37, UR10 ;  /* 0x0000000a25257c20 */ /* 0x000fe20008410000 */
[----:B------:R-:W-:Y:S01]  /*16d0*/  SHF.R.S32.HI R6, RZ, 0x1f, R6 ;  /* 0x0000001fff067819 */ /* 0x000fe20000011406 */
[----:B------:R-:W-:Y:S01]  /*16e0*/  IMAD.SHL.U32 R48, R3, 0x40, RZ ;  /* 0x0000004003307824 */ /* 0x000fe200078e00ff */
[----:B------:R-:W-:Y:S01]  /*16f0*/  IADD3 R47, -R46, R15, RZ ;  /* 0x0000000f2e2f7210 */ /* 0x000fe20007ffe1ff */
[----:B------:R-:W-:Y:S01]  /*1700*/  FMUL.FTZ R38, R38, UR10 ;  /* 0x0000000a26267c20 */ /* 0x000fe20008410000 */
[----:B------:R-:W-:Y:S01]  /*1710*/  LEA.HI R46, R6, R45, RZ, 0x3 ;  /* 0x0000002d062e7211 */ /* 0x000fe200078f18ff */
[----:B------:R-:W-:Y:S01]  /*1720*/  FMUL.FTZ R29, R29, UR10 ;  /* 0x0000000a1d1d7c20 */ /* 0x000fe20008410000 */
[----:B------:R-:W-:Y:S01]  /*1730*/  SHF.L.U32 R6, R47, 0x3, RZ ;  /* 0x000000032f067819 */ /* 0x000fe200000006ff */
[----:B------:R-:W-:Y:S01]  /*1740*/  FMUL.FTZ R28, R28, UR10 ;  /* 0x0000000a1c1c7c20 */ /* 0x000fe20008410000 */
[----:B------:R-:W-:Y:S01]  /*1750*/  LOP3.LUT R47, R48, 0x1c0, RZ, 0xc0, !PT ;  /* 0x000001c0302f7812 */ /* 0x000fe200078ec0ff */
[----:B------:R-:W-:Y:S01]  /*1760*/  FMUL.FTZ R27, R27, UR10 ;  /* 0x0000000a1b1b7c20 */ /* 0x000fe20008410000 */
[----:B------:R-:W-:Y:S01]  /*1770*/  LOP3.LUT R46, R46, 0xfffffff8, RZ, 0xc0, !PT ;  /* 0xfffffff82e2e7812 */ /* 0x000fe200078ec0ff */
[----:B------:R-:W-:Y:S01]  /*1780*/  FMUL.FTZ R34, R34, UR10 ;  /* 0x0000000a22227c20 */ /* 0x000fe20008410000 */
[----:B------:R-:W-:Y:S01]  /*1790*/  LOP3.LUT R48, R47, 0x38, R6, 0xf8, !PT ;  /* 0x000000382f307812 */ /* 0x000fe200078ef806 */
[----:B------:R-:W-:Y:S01]  /*17a0*/  FMUL.FTZ R57, R31, UR10 ;  /* 0x0000000a1f397c20 */ /* 0x000fe20008410000 */
[----:B------:R-:W-:Y:S01]  /*17b0*/  SHF.R.U32.HI R47, RZ, 0x3, R47 ;  /* 0x00000003ff2f7819 */ /* 0x000fe2000001162f */
[----:B------:R-:W-:Y:S01]  /*17c0*/  FMUL.FTZ R26, R26, UR10 ;  /* 0x0000000a1a1a7c20 */ /* 0x000fe20008410000 */
[----:B------:R-:W-:Y:S01]  /*17d0*/  LEA.HI R15, R44, R15, RZ, 0x6 ;  /* 0x0000000f2c0f7211 */ /* 0x000fe200078f30ff */
[----:B------:R-:W-:Y:S01]  /*17e0*/  FMUL.FTZ R44, R85, UR10 ;  /* 0x0000000a552c7c20 */ /* 0x000fe20008410000 */
[----:B------:R-:W-:Y:S01]  /*17f0*/  IADD3 R46, R45, -R46, RZ ;  /* 0x8000002e2d2e7210 */ /* 0x000fe20007ffe0ff */
[----:B------:R-:W-:Y:S01]  /*1800*/  FMUL.FTZ R45, R82, UR10 ;  /* 0x0000000a522d7c20 */ /* 0x000fe20008410000 */
[----:B------:R-:W-:Y:S01]  /*1810*/  LOP3.LUT R48, R48, R47, RZ, 0x3c, !PT ;  /* 0x0000002f30307212 */ /* 0x000fe200078e3cff */
[----:B------:R-:W-:Y:S01]  /*1820*/  FMUL.FTZ R47, R86, UR10 ;  /* 0x0000000a562f7c20 */ /* 0x000fe20008410000 */
[----:B------:R-:W-:Y:S01]  /*1830*/  SHF.R.S32.HI R15, RZ, 0x6, R15 ;  /* 0x00000006ff0f7819 */ /* 0x000fe2000001140f */
[----:B------:R-:W-:Y:S01]  /*1840*/  FMUL.FTZ R25, R25, UR10 ;  /* 0x0000000a19197c20 */ /* 0x000fe20008410000 */
[----:B------:R-:W-:Y:S01]  /*1850*/  LOP3.LUT P0, RZ, R46, 0x4, RZ, 0xc0, !PT ;  /* 0x000000042eff7812 */ /* 0x000fe2000780c0ff */
[----:B------:R-:W-:Y:S01]  /*1860*/  FMUL.FTZ R46, R81, UR10 ;  /* 0x0000000a512e7c20 */ /* 0x000fe20008410000 */
[----:B------:R-:W-:Y:S01]  /*1870*/  F2FP.BF16.F32.PACK_AB R7, R44, R7 ;  /* 0x000000072c07723e */ /* 0x000fe200000010ff */
[----:B------:R-:W-:-:S02]  /*1880*/  IMAD R15, R15, 0x200, R48 ;  /* 0x000002000f0f7824 */ /* 0x000fc400078e0230 */
[----:B------:R-:W-:Y:S01]  /*1890*/  FMUL.FTZ R48, R77, UR10 ;  /* 0x0000000a4d307c20 */ /* 0x000fe20008410000 */
[----:B------:R-:W-:Y:S01]  /*18a0*/  F2FP.BF16.F32.PACK_AB R44, R83, R84 ;  /* 0x00000054532c723e */ /* 0x000fe200000010ff */
[----:B------:R-:W-:Y:S01]  /*18b0*/  FMUL.FTZ R24, R24, UR10 ;  /* 0x0000000a18187c20 */ /* 0x000fe20008410000 */
[----:B------:R-:W-:Y:S01]  /*18c0*/  F2FP.BF16.F32.PACK_AB R45, R46, R45 ;  /* 0x0000002d2e2d723e */ /* 0x000fe200000010ff */
[----:B------:R-:W-:Y:S01]  /*18d0*/  STS [R35], R7 ;  /* 0x0000000723007388 */ /* 0x000fe20000000800 */
[----:B------:R-:W-:Y:S01]  /*18e0*/  F2FP.BF16.F32.PACK_AB R47, R48, R47 ;  /* 0x0000002f302f723e */ /* 0x000fe200000010ff */
[----:B------:R-:W-:Y:S01]  /*18f0*/  FMUL.FTZ R48, R76, UR10 ;  /* 0x0000000a4c307c20 */ /* 0x000fe20008410000 */
[----:B------:R-:W-:Y:S01]  /*1900*/  F2FP.BF16.F32.PACK_AB R46, R79, R80 ;  /* 0x000000504f2e723e */ /* 0x000fe200000010ff */
[----:B------:R-:W-:Y:S01]  /*1910*/  STS [R35+0x400], R44 ;  /* 0x0004002c23007388 */ /* 0x000fe20000000800 */
[----:B------:R-:W-:Y:S01]  /*1920*/  @P0 IADD3 R36, R35, -0x40, RZ ;  /* 0xffffffc023240810 */ /* 0x000fe20007ffe0ff */
[----:B------:R-:W-:Y:S01]  /*1930*/  FMUL.FTZ R23, R23, UR10 ;  /* 0x0000000a17177c20 */ /* 0x000fe20008410000 */
[----:B------:R-:W-:Y:S01]  /*1940*/  F2FP.BF16.F32.PACK_AB R48, R75, R48 ;  /* 0x000000304b30723e */ /* 0x000fe200000010ff */
[----:B------:R-:W-:Y:S01]  /*1950*/  FMUL.FTZ R30, R30, UR10 ;  /* 0x0000000a1e1e7c20 */ /* 0x000fe20008410000 */
[----:B------:R-:W-:Y:S01]  /*1960*/  F2FP.BF16.F32.PACK_AB R49, R50, R49 ;  /* 0x000000313231723e */ /* 0x000fe200000010ff */
[----:B------:R0:W-:Y:S01]  /*1970*/  STS [R36], R47 ;  /* 0x0000002f24007388 */ /* 0x0001e20000000800 */
[----:B------:R-:W-:Y:S01]  /*1980*/  F2FP.BF16.F32.PACK_AB R50, R71, R72 ;  /* 0x000000484732723e */ /* 0x000fe200000010ff */
[----:B------:R-:W-:Y:S01]  /*1990*/  FMUL.FTZ R21, R21, UR10 ;  /* 0x0000000a15157c20 */ /* 0x000fe20008410000 */
[----:B------:R-:W-:Y:S01]  /*19a0*/  F2FP.BF16.F32.PACK_AB R51, R52, R51 ;  /* 0x000000333433723e */ /* 0x000fe200000010ff */
[----:B------:R-:W-:Y:S01]  /*19b0*/  STS [R36+0x400], R48 ;  /* 0x0004003024007388 */ /* 0x000fe20000000800 */
[----:B------:R-:W-:Y:S01]  /*19c0*/  F2FP.BF16.F32.PACK_AB R52, R67, R68 ;  /* 0x000000444334723e */ /* 0x000fe200000010ff */
[----:B------:R-:W-:Y:S01]  /*19d0*/  FMUL.FTZ R20, R20, UR10 ;  /* 0x0000000a14147c20 */ /* 0x000fe20008410000 */
[----:B------:R-:W-:Y:S01]  /*19e0*/  F2FP.BF16.F32.PACK_AB R53, R56, R53 ;  /* 0x000000353835723e */ /* 0x000fe200000010ff */
[----:B------:R-:W-:Y:S01]  /*19f0*/  FMUL.FTZ R56, R32, UR10 ;  /* 0x0000000a20387c20 */ /* 0x000fe20008410000 */
[----:B------:R-:W-:Y:S01]  /*1a00*/  F2FP.BF16.F32.PACK_AB R41, R65, R66 ;  /* 0x000000424129723e */ /* 0x000fe200000010ff */
[----:B------:R-:W-:Y:S01]  /*1a10*/  FMUL.FTZ R19, R19, UR10 ;  /* 0x0000000a13137c20 */ /* 0x000fe20008410000 */
[----:B------:R-:W-:Y:S01]  /*1a20*/  F2FP.BF16.F32.PACK_AB R42, R63, R64 ;  /* 0x000000403f2a723e */ /* 0x000fe200000010ff */
[----:B------:R-:W-:Y:S01]  /*1a30*/  STS [R35+0x1000], R45 ;  /* 0x0010002d23007388 */ /* 0x000fe20000000800 */
[----:B------:R-:W-:Y:S01]  /*1a40*/  F2FP.BF16.F32.PACK_AB R31, R39, R40 ;  /* 0x00000028271f723e */ /* 0x000fe200000010ff */
[----:B------:R-:W-:Y:S01]  /*1a50*/  FMUL.FTZ R22, R22, UR10 ;  /* 0x0000000a16167c20 */ /* 0x000fe20008410000 */
[----:B------:R-:W-:Y:S01]  /*1a60*/  F2FP.BF16.F32.PACK_AB R32, R37, R62 ;  /* 0x0000003e2520723e */ /* 0x000fe200000010ff */
[----:B------:R-:W-:Y:S01]  /*1a70*/  STS [R35+0x1400], R46 ;  /* 0x0014002e23007388 */ /* 0x000fe20000000800 */
[----:B------:R-:W-:Y:S01]  /*1a80*/  FMUL.FTZ R13, R13, UR10 ;  /* 0x0000000a0d0d7c20 */ /* 0x000fe20008410000 */
[----:B------:R-:W-:Y:S01]  /*1a90*/  FMUL.FTZ R12, R12, UR10 ;  /* 0x0000000a0c0c7c20 */ /* 0x000fe20008410000 */
[----:B------:R-:W-:Y:S01]  /*1aa0*/  FMUL.FTZ R11, R11, UR10 ;  /* 0x0000000a0b0b7c20 */ /* 0x000fe20008410000 */
        /* <DEDUP_REMOVED lines=18> */
[----:B------:R-:W-:Y:S01]  /*1bd0*/  BSSY B0, `(.L_x_3) ;  /* 0x0000050000007945 */ /* 0x000fe20003800000 */
[----:B------:R-:W-:Y:S01]  /*1be0*/  F2FP.BF16.F32.PACK_AB R23, R23, R24 ;  /* 0x000000181717723e */ /* 0x000fe200000010ff */
[----:B------:R-:W-:Y:S01]  /*1bf0*/  STS [R36+0x2400], R53 ;  /* 0x0024003524007388 */ /* 0x000fe20000000800 */
[----:B------:R-:W-:Y:S01]  /*1c00*/  F2FP.BF16.F32.PACK_AB R30, R21, R30 ;  /* 0x0000001e151e723e */ /* 0x000fe200000010ff */
[----:B0-----:R-:W-:Y:S01]  /*1c10*/  VIADD R47, R6, 0x80 ;  /* 0x00000080062f7836 */ /* 0x001fe20000000000 */
[----:B------:R-:W-:Y:S01]  /*1c20*/  F2FP.BF16.F32.PACK_AB R19, R19, R20 ;  /* 0x000000141313723e */ /* 0x000fe200000010ff */
[----:B------:R0:W-:Y:S01]  /*1c30*/  STS [R35+0x3000], R41 ;  /* 0x0030002923007388 */ /* 0x0001e20000000800 */
[----:B------:R-:W-:Y:S01]  /*1c40*/  F2FP.BF16.F32.PACK_AB R22, R13, R22 ;  /* 0x000000160d16723e */ /* 0x000fe200000010ff */
[----:B------:R-:W1:Y:S01]  /*1c50*/  LDC.64 R20, c[0x0][0x448] ;  /* 0x00011200ff147b82 */ /* 0x000e620000000a00 */
[----:B------:R-:W-:Y:S01]  /*1c60*/  F2FP.BF16.F32.PACK_AB R26, R11, R12 ;  /* 0x0000000c0b1a723e */ /* 0x000fe200000010ff */
[----:B------:R-:W-:Y:S01]  /*1c70*/  STS [R35+0x3400], R42 ;  /* 0x0034002a23007388 */ /* 0x000fe20000000800 */
[----:B------:R-:W-:-:S02]  /*1c80*/  F2FP.BF16.F32.PACK_AB R24, R17, R18 ;  /* 0x000000121118723e */ /* 0x000fc400000010ff */
[----:B------:R-:W-:Y:S01]  /*1c90*/  F2FP.BF16.F32.PACK_AB R91, R91, R16 ;  /* 0x000000105b5b723e */ /* 0x000fe200000010ff */
[----:B------:R-:W-:Y:S01]  /*1ca0*/  STS [R36+0x3000], R54 ;  /* 0x0030003624007388 */ /* 0x000fe20000000800 */
[----:B------:R-:W-:Y:S01]  /*1cb0*/  F2FP.BF16.F32.PACK_AB R28, R9, R10 ;  /* 0x0000000a091c723e */ /* 0x000fe200000010ff */
[----:B0-----:R-:W0:Y:S01]  /*1cc0*/  LDC.64 R40, c[0x0][0x460] ;  /* 0x00011800ff287b82 */ /* 0x001e220000000a00 */
[----:B------:R-:W-:Y:S01]  /*1cd0*/  F2FP.BF16.F32.PACK_AB R5, R5, R8 ;  /* 0x000000080505723e */ /* 0x000fe200000010ff */
[----:B------:R-:W-:Y:S01]  /*1ce0*/  STS [R36+0x3400], R31 ;  /* 0x0034001f24007388 */ /* 0x000fe20000000800 */
[----:B------:R-:W-:Y:S01]  /*1cf0*/  LEA R44, R15, UR4, 0x1 ;  /* 0x000000040f2c7c11 */ /* 0x000fe2000f8e08ff */
[----:B------:R-:W-:Y:S01]  /*1d00*/  USHF.R.S32.HI UR4, URZ, 0x1f, UR5 ;  /* 0x0000001f3f047899 */ /* 0x000fe20008011405 */
[----:B------:R-:W-:Y:S01]  /*1d10*/  SHF.R.S32.HI R7, RZ, 0x1f, R6 ;  /* 0x0000001fff077819 */ /* 0x000fe20000011406 */
[----:B------:R-:W-:Y:S01]  /*1d20*/  STS [R35+0x4000], R32 ;  /* 0x0040002023007388 */ /* 0x000fe20000000800 */
[----:B------:R-:W-:-:S02]  /*1d30*/  SHF.R.S32.HI R45, RZ, 0x1f, R3 ;  /* 0x0000001fff2d7819 */ /* 0x000fc40000011403 */
[C---:B------:R-:W-:Y:S01]  /*1d40*/  IADD3 R46, R6.reuse, 0x40, RZ ;  /* 0x00000040062e7810 */ /* 0x040fe20007ffe0ff */
[----:B------:R-:W-:Y:S01]  /*1d50*/  STS [R35+0x4400], R33 ;  /* 0x0044002123007388 */ /* 0x000fe20000000800 */
[----:B------:R-:W-:-:S03]  /*1d60*/  IADD3 R48, R6, 0xc0, RZ ;  /* 0x000000c006307810 */ /* 0x000fc60007ffe0ff */
[----:B------:R-:W-:Y:S04]  /*1d70*/  STS [R36+0x4000], R29 ;  /* 0x0040001d24007388 */ /* 0x000fe80000000800 */
[----:B------:R-:W-:Y:S04]  /*1d80*/  STS [R36+0x4400], R27 ;  /* 0x0044001b24007388 */ /* 0x000fe80000000800 */
[----:B------:R-:W-:Y:S04]  /*1d90*/  STS [R35+0x5000], R34 ;  /* 0x0050002223007388 */ /* 0x000fe80000000800 */
[----:B------:R-:W-:Y:S04]  /*1da0*/  STS [R35+0x5400], R56 ;  /* 0x0054003823007388 */ /* 0x000fe80000000800 */
[----:B------:R-:W-:Y:S04]  /*1db0*/  STS [R36+0x5000], R25 ;  /* 0x0050001924007388 */ /* 0x000fe80000000800 */
[----:B------:R-:W-:Y:S04]  /*1dc0*/  STS [R36+0x5400], R23 ;  /* 0x0054001724007388 */ /* 0x000fe80000000800 */
[----:B------:R-:W-:Y:S04]  /*1dd0*/  STS [R35+0x6000], R30 ;  /* 0x0060001e23007388 */ /* 0x000fe80000000800 */
[----:B------:R-:W-:Y:S04]  /*1de0*/  STS [R35+0x6400], R19 ;  /* 0x0064001323007388 */ /* 0x000fe80000000800 */
[----:B------:R1:W-:Y:S04]  /*1df0*/  STS [R36+0x6000], R22 ;  /* 0x0060001624007388 */ /* 0x0003e80000000800 */
[----:B------:R-:W-:Y:S04]  /*1e00*/  STS [R36+0x6400], R26 ;  /* 0x0064001a24007388 */ /* 0x000fe80000000800 */
[----:B------:R2:W-:Y:S01]  /*1e10*/  STS [R35+0x7000], R24 ;  /* 0x0070001823007388 */ /* 0x0005e20000000800 */
[----:B-1----:R-:W-:-:S03]  /*1e20*/  IMAD.WIDE.U32 R22, R20, UR5, R6 ;  /* 0x0000000514167c25 */ /* 0x002fc6000f8e0006 */
[----:B------:R-:W-:Y:S01]  /*1e30*/  STS [R35+0x7400], R91 ;  /* 0x0074005b23007388 */ /* 0x000fe20000000800 */
[----:B------:R-:W-:-:S03]  /*1e40*/  IADD3 R4, P0, R4, R22, RZ ;  /* 0x0000001604047210 */ /* 0x000fc60007f1e0ff */
[----:B------:R-:W-:Y:S01]  /*1e50*/  STS [R36+0x7000], R28 ;  /* 0x0070001c24007388 */ /* 0x000fe20000000800 */
[----:B------:R-:W-:Y:S02]  /*1e60*/  VIADD R22, R3, 0x20 ;  /* 0x0000002003167836 */ /* 0x000fe40000000000 */
[----:B--2---:R-:W-:Y:S01]  /*1e70*/  IMAD R24, R20, UR4, RZ ;  /* 0x0000000414187c24 */ /* 0x004fe2000f8e02ff */
[----:B------:R1:W-:Y:S01]  /*1e80*/  STS [R36+0x7400], R5 ;  /* 0x0074000524007388 */ /* 0x0003e20000000800 */
[----:B------:R-:W-:Y:S01]  /*1e90*/  USHF.R.S32.HI UR4, URZ, 0x1f, UR7 ;  /* 0x0000001f3f047899 */ /* 0x000fe20008011407 */
[----:B------:R-:W-:Y:S01]  /*1ea0*/  BAR.SYNC.DEFER_BLOCKING 0x0 ;  /* 0x0000000000007b1d */ /* 0x000fe20000010000 */
[----:B-1----:R-:W-:Y:S01]  /*1eb0*/  IMAD R5, R21, UR5, R24 ;  /* 0x0000000515057c24 */ /* 0x002fe2000f8e0218 */
[----:B------:R-:W-:-:S03]  /*1ec0*/  IADD3 R24, R0, -UR5, RZ ;  /* 0x8000000500187c10 */ /* 0x000fc6000fffe0ff */
[----:B0-----:R-:W-:Y:S01]  /*1ed0*/  IMAD R0, R40, UR4, RZ ;  /* 0x0000000428007c24 */ /* 0x001fe2000f8e02ff */
[-C--:B------:R-:W-:Y:S02]  /*1ee0*/  ISETP.GE.AND P1, PT, R3, R24.reuse, PT ;  /* 0x000000180300720c */ /* 0x080fe40003f26270 */
[----:B------:R-:W-:Y:S01]  /*1ef0*/  IADD3.X R5, R2, R23, R5, P0, !PT ;  /* 0x0000001702057210 */ /* 0x000fe200007fe405 */
[----:B------:R-:W-:Y:S01]  /*1f00*/  IMAD R23, R41, UR7, R0 ;  /* 0x0000000729177c24 */ /* 0x000fe2000f8e0200 */
[----:B------:R-:W-:Y:S01]  /*1f10*/  ISETP.GE.AND P0, PT, R22, R24, PT ;  /* 0x000000181600720c */ /* 0x000fe20003f06270 */
[----:B------:R-:W-:-:S05]  /*1f20*/  IMAD.WIDE.U32 R40, R40, UR7, R4 ;  /* 0x0000000728287c25 */ /* 0x000fca000f8e0004 */
[----:B------:R-:W-:Y:S01]  /*1f30*/  IADD3 R23, R41, R23, RZ ;  /* 0x0000001729177210 */ /* 0x000fe20007ffe0ff */
[----:B------:R0:W1:Y:S04]  /*1f40*/  LDS.128 R16, [R44+0x1000] ;  /* 0x001000002c107984 */ /* 0x0000680000000c00 */
[----:B------:R0:W2:Y:S04]  /*1f50*/  LDS.128 R12, [R44+0x3000] ;  /* 0x003000002c0c7984 */ /* 0x0000a80000000c00 */
[----:B------:R0:W3:Y:S01]  /*1f60*/  LDS.128 R8, [R44+0x5000] ;  /* 0x005000002c087984 */ /* 0x0000e20000000c00 */
[----:B------:R-:W-:Y:S05]  /*1f70*/  @P1 BRA `(.L_x_4) ;  /* 0x0000000000541947 */ /* 0x000fea0003800000 */
[----:B------:R-:W-:Y:S01]  /*1f80*/  ULDC UR4, c[0x0][0x2d0] ;  /* 0x0000b40000047ab9 */ /* 0x000fe20000000800 */
[----:B------:R-:W4:Y:S01]  /*1f90*/  LDS.128 R24, [R44+0x2000] ;  /* 0x002000002c187984 */ /* 0x000f220000000c00 */
[----:B------:R-:W-:Y:S01]  /*1fa0*/  ISETP.GE.AND P1, PT, R6, UR4, PT ;  /* 0x0000000406007c0c */ /* 0x000fe2000bf26270 */
[-C--:B------:R-:W-:Y:S01]  /*1fb0*/  IMAD R0, R45, R20.reuse, RZ ;  /* 0x000000142d007224 */ /* 0x080fe200078e02ff */
[----:B------:R-:W-:Y:S01]  /*1fc0*/  ISETP.GE.AND P2, PT, R46, UR4, PT ;  /* 0x000000042e007c0c */ /* 0x000fe2000bf46270 */
[----:B------:R-:W5:Y:S01]  /*1fd0*/  LDS.128 R28, [R44+0x4000] ;  /* 0x004000002c1c7984 */ /* 0x000f620000000c00 */
[----:B------:R-:W-:Y:S01]  /*1fe0*/  IMAD.MOV.U32 R22, RZ, RZ, R40 ;  /* 0x000000ffff167224 */ /* 0x000fe200078e0028 */
[----:B------:R-:W-:Y:S01]  /*1ff0*/  ISETP.GE.AND P3, PT, R47, UR4, PT ;  /* 0x000000042f007c0c */ /* 0x000fe2000bf66270 */
[C---:B------:R-:W-:Y:S01]  /*2000*/  IMAD R43, R3.reuse, R21, R0 ;  /* 0x00000015032b7224 */ /* 0x040fe200078e0200 */
[----:B------:R-:W0:Y:S01]  /*2010*/  LDS.128 R32, [R44+0x6000] ;  /* 0x006000002c207984 */ /* 0x000e220000000c00 */
[----:B------:R-:W-:Y:S01]  /*2020*/  IMAD.WIDE.U32 R4, R3, R20, R22 ;  /* 0x0000001403047225 */ /* 0x000fe200078e0016 */
[----:B------:R-:W-:Y:S01]  /*2030*/  ISETP.GE.AND P4, PT, R48, UR4, PT ;  /* 0x0000000430007c0c */ /* 0x000fe2000bf86270 */
[----:B------:R-:W-:-:S03]  /*2040*/  ULDC.64 UR6, c[0x0][0x3e8] ;  /* 0x0000fa0000067ab9 */ /* 0x000fc60000000a00 */
[----:B------:R-:W1:Y:S01]  /*2050*/  @!P1 LDS.128 R36, [R44] ;  /* 0x000000002c249984 */ /* 0x000e620000000c00 */
[----:B------:R-:W-:Y:S02]  /*2060*/  IADD3 R5, R5, R43, RZ ;  /* 0x0000002b05057210 */ /* 0x000fe40007ffe0ff */
[----:B------:R-:W-:-:S04]  /*2070*/  LEA R42, P5, R4, UR6, 0x1 ;  /* 0x00000006042a7c11 */ /* 0x000fc8000f8a08ff */
[----:B------:R-:W-:-:S05]  /*2080*/  LEA.HI.X R43, R4, UR7, R5, 0x1, P5 ;  /* 0x00000007042b7c11 */ /* 0x000fca000a8f0c05 */
[----:B----4-:R4:W-:Y:S04]  /*2090*/  @!P2 STG.E.128 desc[UR8][R42.64+0x80], R24 ;  /* 0x000080182a00a986 */ /* 0x0109e8000c101d08 */
[----:B-----5:R4:W-:Y:S04]  /*20a0*/  @!P3 STG.E.128 desc[UR8][R42.64+0x100], R28 ;  /* 0x0001001c2a00b986 */ /* 0x0209e8000c101d08 */
[----:B0-----:R4:W-:Y:S04]  /*20b0*/  @!P4 STG.E.128 desc[UR8][R42.64+0x180], R32 ;  /* 0x000180202a00c986 */ /* 0x0019e8000c101d08 */
[----:B-1----:R4:W-:Y:S02]  /*20c0*/  @!P1 STG.E.128 desc[UR8][R42.64], R36 ;  /* 0x000000242a009986 */ /* 0x0029e4000c101d08 */
.L_x_4:
[----:B------:R-:W-:Y:S05]  /*20d0*/  BSYNC B0 ;  /* 0x0000000000007941 */ /* 0x000fea0003800000 */
.L_x_3:
[----:B----4-:R4:W0:Y:S01]  /*20e0*/  LDS.128 R24, [R44+0x7000] ;  /* 0x007000002c187984 */ /* 0x0108220000000c00 */
[----:B------:R-:W-:Y:S05]  /*20f0*/  @P0 EXIT ;  /* 0x000000000000094d */ /* 0x000fea0003800000 */
[----:B------:R-:W-:Y:S01]  /*2100*/  IADD3 R5, P0, R3, 0x20, RZ ;  /* 0x0000002003057810 */ /* 0x000fe20007f1e0ff */
[----:B------:R-:W-:Y:S01]  /*2110*/  IMAD.MOV.U32 R2, RZ, RZ, R40 ;  /* 0x000000ffff027224 */ /* 0x000fe200078e0028 */
[----:B------:R-:W-:Y:S01]  /*2120*/  ULDC.64 UR6, c[0x0][0x3e8] ;  /* 0x0000fa0000067ab9 */ /* 0x000fe20000000a00 */
[----:B------:R-:W-:Y:S01]  /*2130*/  ULDC UR4, c[0x0][0x2d0] ;  /* 0x0000b40000047ab9 */ /* 0x000fe20000000800 */
[----:B------:R-:W-:Y:S02]  /*2140*/  IADD3.X R3, RZ, R45, RZ, P0, !PT ;  /* 0x0000002dff037210 */ /* 0x000fe400007fe4ff */
[----:B------:R-:W-:Y:S02]  /*2150*/  ISETP.GE.AND P1, PT, R6, UR4, PT ;  /* 0x0000000406007c0c */ /* 0x000fe4000bf26270 */
[----:B------:R-:W-:Y:S01]  /*2160*/  ISETP.GE.AND P2, PT, R46, UR4, PT ;  /* 0x000000042e007c0c */ /* 0x000fe2000bf46270 */
[----:B------:R-:W-:Y:S01]  /*2170*/  IMAD R0, R3, R20, RZ ;  /* 0x0000001403007224 */ /* 0x000fe200078e02ff */
[----:B------:R-:W-:-:S02]  /*2180*/  MOV R3, R23 ;  /* 0x0000001700037202 */ /* 0x000fc40000000f00 */
[----:B------:R-:W-:Y:S01]  /*2190*/  ISETP.GE.AND P3, PT, R47, UR4, PT ;  /* 0x000000042f007c0c */ /* 0x000fe2000bf66270 */
[----:B------:R-:W-:-:S04]  /*21a0*/  IMAD.WIDE.U32 R2, R5, R20, R2 ;  /* 0x0000001405027225 */ /* 0x000fc800078e0002 */
[----:B------:R-:W-:Y:S01]  /*21b0*/  IMAD R5, R5, R21, R0 ;  /* 0x0000001505057224 */ /* 0x000fe200078e0200 */
[----:B------:R-:W-:-:S04]  /*21c0*/  LEA R4, P0, R2, UR6, 0x1 ;  /* 0x0000000602047c11 */ /* 0x000fc8000f8008ff */
[----:B------:R-:W-:-:S04]  /*21d0*/  IADD3 R3, R3, R5, RZ ;  /* 0x0000000503037210 */ /* 0x000fc80007ffe0ff */
[----:B------:R-:W-:Y:S02]  /*21e0*/  LEA.HI.X R5, R2, UR7, R3, 0x1, P0 ;  /* 0x0000000702057c11 */ /* 0x000fe400080f0c03 */
[----:B------:R-:W-:-:S03]  /*21f0*/  ISETP.GE.AND P0, PT, R48, UR4, PT ;  /* 0x0000000430007c0c */ /* 0x000fc6000bf06270 */
[----:B-1----:R1:W-:Y:S04]  /*2200*/  @!P1 STG.E.128 desc[UR8][R4.64], R16 ;  /* 0x0000001004009986 */ /* 0x0023e8000c101d08 */
[----:B--2---:R1:W-:Y:S04]  /*2210*/  @!P2 STG.E.128 desc[UR8][R4.64+0x80], R12 ;  /* 0x0000800c0400a986 */ /* 0x0043e8000c101d08 */
[----:B---3--:R1:W-:Y:S02]  /*2220*/  @!P3 STG.E.128 desc[UR8][R4.64+0x100], R8 ;  /* 0x000100080400b986 */ /* 0x0083e4000c101d08 */
[----:B------:R-:W-:Y:S05]  /*2230*/  @P0 EXIT ;  /* 0x000000000000094d */ /* 0x000fea0003800000 */
[----:B0-----:R-:W-:Y:S01]  /*2240*/  STG.E.128 desc[UR8][R4.64+0x180], R24 ;  /* 0x0001801804007986 */ /* 0x001fe2000c101d08 */
[----:B------:R-:W-:Y:S05]  /*2250*/  EXIT ;  /* 0x000000000000794d */ /* 0x000fea0003800000 */
.L_x_5:
[----:B------:R-:W-:-:S00]  /*2260*/  BRA `(.L_x_5) ;  /* 0xfffffffc00fc7947 */ /* 0x000fc0000383ffff */
[----:B------:R-:W-:-:S00]  /*2270*/  NOP ;  /* 0x0000000000007918 */ /* 0x000fc00000000000 */
        /* <DEDUP_REMOVED lines=8> */
.L_x_2019:


//--------------------- .text._ZN5flash44flash_bwd_dq_dk_dv_loop_seqk_parallel_kernelI23Flash_bwd_kernel_traitsILi256ELi64ELi32ELi8ELi4ELi1ELi2ELb1ELb1EN7cutlass10bfloat16_tE19Flash_kernel_traitsILi256ELi64ELi32ELi8ES3_EELb0ELb0ELb0ELb0ELb0ELb0ELb0EEEvNS_16Flash_bwd_paramsE --------------------------
	.section	.text._ZN5flash44flash_bwd_dq_dk_dv_loop_seqk_parallel_kernelI23Flash_bwd_kernel_traitsILi256ELi64ELi32ELi8ELi4ELi1ELi2ELb1ELb1EN7cutlass10bfloat16_tE19Flash_kernel_traitsILi256ELi64ELi32ELi8ES3_EELb0ELb0ELb0ELb0ELb0ELb0ELb0EEEvNS_16Flash_bwd_paramsE,"ax",@progbits
	.align	128
        .global         _ZN5flash44flash_bwd_dq_dk_dv_loop_seqk_parallel_kernelI23Flash_bwd_kernel_traitsILi256ELi64ELi32ELi8ELi4ELi1ELi2ELb1ELb1EN7cutlass10bfloat16_tE19Flash_kernel_traitsILi256ELi64ELi32ELi8ES3_EELb0ELb0ELb0ELb0ELb0ELb0ELb0EEEvNS_16Flash_bwd_paramsE
        .type           _ZN5flash44flash_bwd_dq_dk_dv_loop_seqk_parallel_kernelI23Flash_bwd_kernel_traitsILi256ELi64ELi32ELi8ELi4ELi1ELi2ELb1ELb1EN7cutlass10bfloat16_tE19Flash_kernel_traitsILi256ELi64ELi32ELi8ES3_EELb0ELb0ELb0ELb0ELb0ELb0ELb0EEEvNS_16Flash_bwd_paramsE,@function
        .size           _ZN5flash44flash_bwd_dq_dk_dv_loop_seqk_parallel_kernelI23Flash_bwd_kernel_traitsILi256ELi64ELi32ELi8ELi4ELi1ELi2ELb1ELb1EN7cutlass10bfloat16_tE19Flash_kernel_traitsILi256ELi64ELi32ELi8ES3_EELb0ELb0ELb0ELb0ELb0ELb0ELb0EEEvNS_16Flash_bwd_paramsE,(.L_x_2020 - _ZN5flash44flash_bwd_dq_dk_dv_loop_seqk_parallel_kernelI23Flash_bwd_kernel_traitsILi256ELi64ELi32ELi8ELi4ELi1ELi2ELb1ELb1EN7cutlass10bfloat16_tE19Flash_kernel_traitsILi256ELi64ELi32ELi8ES3_EELb0ELb0ELb0ELb0ELb0ELb0ELb0EEEvNS_16Flash_bwd_paramsE)
        .other          _ZN5flash44flash_bwd_dq_dk_dv_loop_seqk_parallel_kernelI23Flash_bwd_kernel_traitsILi256ELi64ELi32ELi8ELi4ELi1ELi2ELb1ELb1EN7cutlass10bfloat16_tE19Flash_kernel_traitsILi256ELi64ELi32ELi8ES3_EELb0ELb0ELb0ELb0ELb0ELb0ELb0EEEvNS_16Flash_bwd_paramsE,@"STO_CUDA_ENTRY STV_DEFAULT"
_ZN5flash44flash_bwd_dq_dk_dv_loop_seqk_parallel_kernelI23Flash_bwd_kernel_traitsILi256ELi64ELi32ELi8ELi4ELi1ELi2ELb1ELb1EN7cutlass10bfloat16_tE19Flash_kernel_traitsILi256ELi64ELi32ELi8ES3_EELb0ELb0ELb0ELb0ELb0ELb0ELb0EEEvNS_16Flash_bwd_paramsE:
.text._ZN5flash44flash_bwd_dq_dk_dv_loop_seqk_parallel_kernelI23Flash_bwd_kernel_traitsILi256ELi64ELi32ELi8ELi4ELi1ELi2ELb1ELb1EN7cutlass10bfloat16_tE19Flash_kernel_traitsILi256ELi64ELi32ELi8ES3_EELb0ELb0ELb0ELb0ELb0ELb0ELb0EEEvNS_16Flash_bwd_paramsE:
[----:B------:R-:W1:Y:S08]  /*0000*/  LDC R1, c[0x0][0x28] ;  /* 0x00000a00ff017b82 */ /* 0x000e700000000800 */
[----:B------:R-:W2:Y:S01]  /*0010*/  S2UR UR22, SR_CTAID.X ;  /* 0x00000000001679c3 */ /* 0x000ea20000002500 */
[----:B------:R-:W-:Y:S01]  /*0020*/  ULDC UR4, c[0x0][0x2c8] ;  /* 0x0000b20000047ab9 */ /* 0x000fe20000000800 */
[----:B-1----:R-:W-:Y:S01]  /*0030*/  IADD3 R1, R1, -0x10, RZ ;  /* 0xfffffff001017810 */ /* 0x002fe20007ffe0ff */
[----:B------:R-:W-:-:S04]  /*0040*/  UIADD3 UR5, UR4, 0x1f, URZ ;  /* 0x0000001f04057890 */ /* 0x000fc8000fffe03f */
[----:B------:R-:W-:-:S04]  /*0050*/  USHF.R.S32.HI UR4, URZ, 0x1f, UR5 ;  /* 0x0000001f3f047899 */ /* 0x000fc80008011405 */
[----:B------:R-:W-:-:S04]  /*0060*/  ULEA.HI UR4, UR4, UR5, URZ, 0x5 ;  /* 0x0000000504047291 */ /* 0x000fc8000f8f283f */
[----:B------:R-:W-:-:S04]  /*0070*/  USHF.R.S32.HI UR60, URZ, 0x5, UR4 ;  /* 0x000000053f3c7899 */ /* 0x000fc80008011404 */
[----:B--2---:R-:W-:-:S06]  /*0080*/  UISETP.GE.AND UP0, UPT, UR22, UR60, UPT ;  /* 0x0000003c1600728c */ /* 0x004fcc000bf06270 */
[----:B------:R-:W-:-:S13]  /*0090*/  PLOP3.LUT P0, PT, PT, PT, UP0, 0x80, 0x0 ;  /* 0x000000000000781c */ /* 0x000fda0003f0f008 */
[----:B------:R-:W-:Y:S05]  /*00a0*/  @P0 EXIT ;  /* 0x000000000000094d */ /* 0x000fea0003800000 */
[----:B------:R-:W1:Y:S01]  /*00b0*/  S2R R16, SR_TID.X ;  /* 0x0000000000107919 */ /* 0x000e620000002100 */
[----:B------:R-:W2:Y:S01]  /*00c0*/  S2UR UR4, SR_CgaCtaId ;  /* 0x00000000000479c3 */ /* 0x000ea20000008800 */
[----:B------:R-:W-:Y:S01]  /*00d0*/  UMOV UR5, 0x400 ;  /* 0x0000040000057882 */ /* 0x000fe20000000000 */
[----:B------:R-:W-:Y:S02]  /*00e0*/  IMAD.MOV.U32 R224, RZ, RZ, 0x20 ;  /* 0x00000020ffe07424 */ /* 0x000fe400078e00ff */
[----:B------:R-:W-:Y:S02]  /*00f0*/  IMAD.MOV.U32 R227, RZ, RZ, 0x40 ;  /* 0x00000040ffe37424 */ /* 0x000fe400078e00ff */
[----:B------:R-:W-:Y:S02]  /*0100*/  IMAD.MOV.U32 R251, RZ, RZ, 0x1c0 ;  /* 0x000001c0fffb7424 */ /* 0x000fe400078e00ff */
[----:B------:R-:W3:Y:S08]  /*0110*/  S2UR UR46, SR_CTAID.Y ;  /* 0x00000000002e79c3 */ /* 0x000ef00000002600 */
[----:B------:R-:W4:Y:S01]  /*0120*/  S2UR UR54, SR_CTAID.Z ;  /* 0x00000000003679c3 */ /* 0x000f220000002700 */
[----:B--2---:R-:W-:-:S04]  /*0130*/  ULEA UR4, UR4, UR5, 0x18 ;  /* 0x0000000504047291 */ /* 0x004fc8000f8ec03f */
[----:B------:R-:W-:Y:S02]  /*0140*/  UIADD3 UR7, UR4, 0x14000, URZ ;  /* 0x0001400004077890 */ /* 0x000fe4000fffe03f */
[----:B------:R-:W-:Y:S01]  /*0150*/  UIADD3 UR61, UR4, 0x10000, URZ ;  /* 0x00010000043d7890 */ /* 0x000fe2000fffe03f */
[----:B-1----:R-:W-:Y:S01]  /*0160*/  SHF.R.S32.HI R12, RZ, 0x1f, R16 ;  /* 0x0000001fff0c7819 */ /* 0x002fe20000011410 */
[----:B---3--:R-:W-:-:S03]  /*0170*/  USHF.L.U32 UR5, UR46, 0x7, URZ ;  /* 0x000000072e057899 */ /* 0x008fc6000800063f */
[CC--:B------:R-:W-:Y:S02]  /*0180*/  LEA.HI R17, R12.reuse, R16.reuse, RZ, 0x3 ;  /* 0x000000100c117211 */ /* 0x0c0fe400078f18ff */
[CC--:B------:R-:W-:Y:S02]  /*0190*/  LEA.HI R15, R12.reuse, R16.reuse, RZ, 0x2 ;  /* 0x000000100c0f7211 */ /* 0x0c0fe400078f10ff */
[----:B------:R-:W-:Y:S01]  /*01a0*/  LEA.HI R10, R12, R16, RZ, 0x4 ;  /* 0x000000100c0a7211 */ /* 0x000fe200078f20ff */
[----:B----4-:R-:W-:Y:S01]  /*01b0*/  USHF.R.S32.HI UR6, URZ, 0x1f, UR54 ;  /* 0x0000001f3f067899 */ /* 0x010fe20008011436 */
[----:B------:R-:W-:Y:S02]  /*01c0*/  SHF.R.S32.HI R5, RZ, 0x3, R17 ;  /* 0x00000003ff057819 */ /* 0x000fe40000011411 */
[--C-:B------:R-:W-:Y:S02]  /*01d0*/  SHF.R.S32.HI R8, RZ, 0x2, R15.reuse ;  /* 0x00000002ff087819 */ /* 0x100fe4000001140f */
[----:B------:R-:W-:Y:S01]  /*01e0*/  SHF.R.S32.HI R2, RZ, 0x1f, R15 ;  /* 0x0000001fff027819 */ /* 0x000fe2000001140f */
[----:B------:R-:W-:Y:S01]  /*01f0*/  IMAD.SHL.U32 R5, R5, 0x40, RZ ;  /* 0x0000004005057824 */ /* 0x000fe200078e00ff */
[----:B------:R-:W-:-:S02]  /*0200*/  LOP3.LUT R0, R17, 0xfffffff8, RZ, 0xc0, !PT ;  /* 0xfffffff811007812 */ /* 0x000fc400078ec0ff */
[----:B------:R-:W-:Y:S02]  /*0210*/  LEA.HI R13, R12, R16, RZ, 0x5 ;  /* 0x000000100c0d7211 */ /* 0x000fe400078f28ff */
[----:B------:R-:W-:Y:S01]  /*0220*/  SHF.R.S32.HI R7, RZ, 0x4, R10 ;  /* 0x00000004ff077819 */ /* 0x000fe2000001140a */
[----:B------:R-:W-:Y:S01]  /*0230*/  IMAD.IADD R0, R16, 0x1, -R0 ;  /* 0x0000000110007824 */ /* 0x000fe200078e0a00 */
[----:B------:R-:W-:Y:S02]  /*0240*/  LEA.HI R2, R2, R8, RZ, 0x3 ;  /* 0x0000000802027211 */ /* 0x000fe400078f18ff */
[----:B------:R-:W-:Y:S02]  /*0250*/  LOP3.LUT R3, R13, 0xffffffe0, RZ, 0xc0, !PT ;  /* 0xffffffe00d037812 */ /* 0x000fe400078ec0ff */
[----:B------:R-:W-:Y:S02]  /*0260*/  LEA.HI R6, R10, R7, RZ, 0x1 ;  /* 0x000000070a067211 */ /* 0x000fe400078f08ff */
[----:B------:R-:W-:Y:S01]  /*0270*/  LOP3.LUT R4, R2, 0xfffffff8, RZ, 0xc0, !PT ;  /* 0xfffffff802047812 */ /* 0x000fe200078ec0ff */
[----:B------:R-:W-:Y:S01]  /*0280*/  IMAD.IADD R3, R16, 0x1, -R3 ;  /* 0x0000000110037824 */ /* 0x000fe200078e0a03 */
[----:B------:R-:W-:Y:S01]  /*0290*/  LOP3.LUT R2, R5, 0x1c0, RZ, 0xc0, !PT ;  /* 0x000001c005027812 */ /* 0x000fe200078ec0ff */
[----:B------:R-:W-:Y:S01]  /*02a0*/  IMAD.SHL.U32 R5, R0, 0x8, RZ ;  /* 0x0000000800057824 */ /* 0x000fe200078e00ff */
[----:B------:R-:W-:Y:S01]  /*02b0*/  LOP3.LUT R6, R6, 0xfffffffe, RZ, 0xc0, !PT ;  /* 0xfffffffe06067812 */ /* 0x000fe200078ec0ff */
[----:B------:R-:W-:Y:S01]  /*02c0*/  IMAD.IADD R8, R8, 0x1, -R4 ;  /* 0x0000000108087824 */ /* 0x000fe200078e0a04 */
[----:B------:R-:W-:-:S02]  /*02d0*/  LOP3.LUT P0, RZ, R0, 0x4, RZ, 0xc0, !PT ;  /* 0x0000000400ff7812 */ /* 0x000fc4000780c0ff */
[----:B------:R-:W-:Y:S01]  /*02e0*/  LOP3.LUT R4, R2, 0x38, R5, 0xf8, !PT ;  /* 0x0000003802047812 */ /* 0x000fe200078ef805 */
[----:B------:R-:W-:Y:S01]  /*02f0*/  IMAD.IADD R11, R7, 0x1, -R6 ;  /* 0x00000001070b7824 */ /* 0x000fe200078e0a06 */
[----:B------:R-:W-:Y:S01]  /*0300*/  SHF.R.U32.HI R2, RZ, 0x3, R2 ;  /* 0x00000003ff027819 */ /* 0x000fe20000011602 */
[----:B------:R-:W-:Y:S01]  /*0310*/  IMAD.SHL.U32 R5, R0, 0x40, RZ ;  /* 0x0000004000057824 */ /* 0x000fe200078e00ff */
[----:B------:R-:W-:Y:S02]  /*0320*/  SHF.R.S32.HI R6, RZ, 0x1f, R3 ;  /* 0x0000001fff067819 */ /* 0x000fe40000011403 */
[----:B------:R-:W-:Y:S02]  /*0330*/  LOP3.LUT R9, R4, R2, RZ, 0x3c, !PT ;  /* 0x0000000204097212 */ /* 0x000fe400078e3cff */
[----:B------:R-:W-:Y:S01]  /*0340*/  LEA.HI R18, R6, R3, RZ, 0x2 ;  /* 0x0000000306127211 */ /* 0x000fe200078f10ff */
[----:B------:R-:W-:Y:S01]  /*0350*/  IMAD.SHL.U32 R3, R11, 0x100, RZ ;  /* 0x000001000b037824 */ /* 0x000fe200078e00ff */
[----:B------:R-:W-:Y:S01]  /*0360*/  LOP3.LUT R2, R5, 0x1c0, RZ, 0xc0, !PT ;  /* 0x000001c005027812 */ /* 0x000fe200078ec0ff */
[----:B------:R-:W-:Y:S01]  /*0370*/  IMAD.SHL.U32 R5, R0, 0x20, RZ ;  /* 0x0000002000057824 */ /* 0x000fe200078e00ff */
[----:B------:R-:W-:-:S02]  /*0380*/  LEA.HI R7, R12, R16, RZ, 0x7 ;  /* 0x000000100c077211 */ /* 0x000fc400078f38ff */
[----:B------:R-:W-:Y:S02]  /*0390*/  LOP3.LUT R6, R2, 0x8, R17, 0xf8, !PT ;  /* 0x0000000802067812 */ /* 0x000fe400078ef811 */
[----:B------:R-:W-:Y:S02]  /*03a0*/  SHF.R.S32.HI R7, RZ, 0x7, R7 ;  /* 0x00000007ff077819 */ /* 0x000fe40000011407 */
[----:B------:R-:W-:Y:S02]  /*03b0*/  SHF.R.U32.HI R2, RZ, 0x3, R2 ;  /* 0x00000003ff027819 */ /* 0x000fe40000011602 */
[----:B------:R-:W-:Y:S02]  /*03c0*/  LOP3.LUT R3, R3, 0x100, RZ, 0xc0, !PT ;  /* 0x0000010003037812 */ /* 0x000fe400078ec0ff */
[----:B------:R-:W-:Y:S01]  /*03d0*/  LOP3.LUT P5, RZ, R0, 0x2, RZ, 0xc0, !PT ;  /* 0x0000000200ff7812 */ /* 0x000fe200078ac0ff */
[----:B------:R-:W-:Y:S01]  /*03e0*/  IMAD R0, R7, 0x2, R11 ;  /* 0x0000000207007824 */ /* 0x000fe200078e020b */
[----:B------:R-:W-:-:S02]  /*03f0*/  LOP3.LUT R2, R6, R2, RZ, 0x3c, !PT ;  /* 0x0000000206027212 */ /* 0x000fc400078e3cff */
[----:B------:R-:W-:Y:S02]  /*0400*/  LOP3.LUT R14, R3, 0xe0, R5, 0xf8, !PT ;  /* 0x000000e0030e7812 */ /* 0x000fe400078ef805 */
[----:B------:R-:W-:Y:S01]  /*0410*/  LOP3.LUT R3, R10, 0xfffffff0, RZ, 0xc0, !PT ;  /* 0xfffffff00a037812 */ /* 0x000fe200078ec0ff */
[----:B------:R-:W-:Y:S01]  /*0420*/  IMAD.U32 R234, R0, 0x200, R2 ;  /* 0x0000020000ea7824 */ /* 0x000fe200078e0002 */
[----:B------:R-:W-:Y:S02]  /*0430*/  LOP3.LUT R4, R8, 0x1, RZ, 0xc0, !PT ;  /* 0x0000000108047812 */ /* 0x000fe400078ec0ff */
[----:B------:R-:W-:Y:S01]  /*0440*/  LOP3.LUT R2, R15, 0x7ffffffc, RZ, 0xc0, !PT ;  /* 0x7ffffffc0f027812 */ /* 0x000fe200078ec0ff */
[----:B------:R-:W-:Y:S01]  /*0450*/  IMAD.IADD R0, R16, 0x1, -R3 ;  /* 0x0000000110007824 */ /* 0x000fe200078e0a03 */
[----:B------:R-:W-:Y:S02]  /*0460*/  LEA.HI R5, R12, R16, RZ, 0x6 ;  /* 0x000000100c057211 */ /* 0x000fe400078f30ff */
[----:B------:R-:W-:Y:S01]  /*0470*/  ISETP.NE.U32.AND P1, PT, R4, 0x1, PT ;  /* 0x000000010400780c */ /* 0x000fe20003f25070 */
[----:B------:R-:W-:Y:S01]  /*0480*/  IMAD.SHL.U32 R4, R8, 0x20, RZ ;  /* 0x0000002008047824 */ /* 0x000fe200078e00ff */
[----:B------:R-:W-:Y:S01]  /*0490*/  SHF.R.S32.HI R3, RZ, 0x6, R5 ;  /* 0x00000006ff037819 */ /* 0x000fe20000011405 */
[C---:B------:R-:W-:Y:S01]  /*04a0*/  IMAD.IADD R15, R16.reuse, 0x1, -R2 ;  /* 0x00000001100f7824 */ /* 0x040fe200078e0a02 */
[----:B------:R-:W-:Y:S01]  /*04b0*/  SHF.R.S32.HI R6, RZ, 0x1f, R0 ;  /* 0x0000001fff067819 */ /* 0x000fe20000011400 */
[----:B------:R-:W-:Y:S01]  /*04c0*/  IMAD.SHL.U32 R16, R16, 0x2, RZ ;  /* 0x0000000210107824 */ /* 0x000fe200078e00ff */
[----:B------:R-:W-:Y:S01]  /*04d0*/  LOP3.LUT R4, R4, 0xe0, RZ, 0xc0, !PT ;  /* 0x000000e004047812 */ /* 0x000fe200078ec0ff */
[----:B------:R-:W-:Y:S01]  /*04e0*/  IMAD.SHL.U32 R2, R7, 0x10, RZ ;  /* 0x0000001007027824 */ /* 0x000fe200078e00ff */
[----:B------:R-:W-:Y:S01]  /*04f0*/  LEA.HI R226, R6, R0, RZ, 0x3 ;  /* 0x0000000006e27211 */ /* 0x000fe200078f18ff */
[C---:B------:R-:W-:Y:S01]  /*0500*/  IMAD R237, R3.reuse, 0x200, R9 ;  /* 0x0000020003ed7824 */ /* 0x040fe200078e0209 */
[----:B------:R-:W-:Y:S01]  /*0510*/  LOP3.LUT P6, RZ, R0, 0x4, RZ, 0xc0, !PT ;  /* 0x0000000400ff7812 */ /* 0x000fe200078cc0ff */
[----:B------:R-:W-:Y:S01]  /*0520*/  IMAD.SHL.U32 R9, R3, 0x8, RZ ;  /* 0x0000000803097824 */ /* 0x000fe200078e00ff */
[----:B------:R-:W-:Y:S01]  /*0530*/  LOP3.LUT R7, R2, 0x6, R16, 0xf8, !PT ;  /* 0x0000000602077812 */ /* 0x000fe200078ef810 */
[C---:B------:R-:W-:Y:S01]  /*0540*/  IMAD.SHL.U32 R3, R11.reuse, 0x8, RZ ;  /* 0x000000080b037824 */ /* 0x040fe200078e00ff */
[----:B------:R-:W-:Y:S01]  /*0550*/  LOP3.LUT R10, R4, 0x10, R2, 0xf8, !PT ;  /* 0x00000010040a7812 */ /* 0x000fe200078ef802 */
[----:B------:R-:W-:Y:S01]  /*0560*/  IMAD.SHL.U32 R2, R11, 0x20, RZ ;  /* 0x000000200b027824 */ /* 0x000fe200078e00ff */
[----:B------:R-:W-:Y:S01]  /*0570*/  LOP3.LUT R4, R226, 0xfffffff8, RZ, 0xc0, !PT ;  /* 0xfffffff8e2047812 */ /* 0x000fe200078ec0ff */
[----:B------:R1:W-:Y:S01]  /*0580*/  STL [R1+0x4], R7 ;  /* 0x0000040701007387 */ /* 0x0003e20000100800 */
[----:B------:R-:W-:Y:S01]  /*0590*/  LOP3.LUT R12, R3, 0x8, RZ, 0xc0, !PT ;  /* 0x00000008030c7812 */ /* 0x000fe200078ec0ff */
[----:B------:R-:W-:Y:S01]  /*05a0*/  IMAD.SHL.U32 R3, R8, 0x4, RZ ;  /* 0x0000000408037824 */ /* 0x000fe200078e00ff */
[----:B------:R-:W-:Y:S01]  /*05b0*/  SHF.R.S32.HI R5, RZ, 0x5, R13 ;  /* 0x00000005ff057819 */ /* 0x000fe2000001140d */
[----:B------:R-:W-:Y:S01]  /*05c0*/  IMAD.IADD R6, R0, 0x1, -R4 ;  /* 0x0000000100067824 */ /* 0x000fe200078e0a04 */
[----:B------:R-:W-:Y:S01]  /*05d0*/  LOP3.LUT P2, RZ, R8, 0x2, RZ, 0xc0, !PT ;  /* 0x0000000208ff7812 */ /* 0x000fe2000784c0ff */
[----:B------:R-:W-:Y:S01]  /*05e0*/  IMAD.SHL.U32 R4, R0, 0x4, RZ ;  /* 0x0000000400047824 */ /* 0x000fe200078e00ff */
[----:B------:R-:W-:Y:S01]  /*05f0*/  LOP3.LUT R10, R10, 0x18, R3, 0x78, !PT ;  /* 0x000000180a0a7812 */ /* 0x000fe200078e7803 */
[----:B------:R-:W-:Y:S01]  /*0600*/  IMAD.SHL.U32 R226, R226, 0x40, RZ ;  /* 0x00000040e2e27824 */ /* 0x000fe200078e00ff */
[----:B------:R-:W-:-:S02]  /*0610*/  LOP3.LUT P4, RZ, R6, 0x4, RZ, 0xc0, !PT ;  /* 0x0000000406ff7812 */ /* 0x000fc4000788c0ff */
[----:B------:R-:W-:Y:S02]  /*0620*/  LOP3.LUT P3, RZ, R6, 0x2, RZ, 0xc0, !PT ;  /* 0x0000000206ff7812 */ /* 0x000fe4000786c0ff */
[----:B------:R-:W-:Y:S02]  /*0630*/  SHF.R.U32.HI R3, RZ, 0x3, R14 ;  /* 0x00000003ff037819 */ /* 0x000fe4000001160e */
[----:B------:R-:W-:Y:S02]  /*0640*/  LOP3.LUT R226, R226, 0xfffffe00, RZ, 0xc0, !PT ;  /* 0xfffffe00e2e27812 */ /* 0x000fe400078ec0ff */
[----:B------:R-:W-:Y:S02]  /*0650*/  SEL R225, R224, 0xffffffe0, !P0 ;  /* 0xffffffe0e0e17807 */ /* 0x000fe40004000000 */
[----:B------:R-:W-:Y:S02]  /*0660*/  SEL R231, R227, 0xffffffc0, !P0 ;  /* 0xffffffc0e3e77807 */ /* 0x000fe40004000000 */
[----:B------:R-:W-:-:S02]  /*0670*/  SEL R251, R251, 0x240, !P1 ;  /* 0x00000240fbfb7807 */ /* 0x000fc40004800000 */
[----:B------:R-:W-:Y:S01]  /*0680*/  SEL R227, R227, 0xffffffc0, !P4 ;  /* 0xffffffc0e3e37807 */ /* 0x000fe20006000000 */
[----:B-1----:R-:W-:Y:S01]  /*0690*/  IMAD.SHL.U32 R7, R0, 0x20, RZ ;  /* 0x0000002000077824 */ /* 0x002fe200078e00ff */
[----:B------:R-:W-:Y:S02]  /*06a0*/  LOP3.LUT R0, R2, 0x20, RZ, 0xc0, !PT ;  /* 0x0000002002007812 */ /* 0x000fe400078ec0ff */
[----:B------:R-:W-:Y:S02]  /*06b0*/  LEA R237, R237, UR4, 0x1 ;  /* 0x00000004eded7c11 */ /* 0x000fe4000f8e08ff */
[----:B------:R-:W-:Y:S02]  /*06c0*/  LOP3.LUT R2, R12, 0x1e0, R7, 0xf8, !PT ;  /* 0x000001e00c027812 */ /* 0x000fe400078ef807 */
[----:B------:R-:W-:Y:S02]  /*06d0*/  SHF.R.S32.HI R7, RZ, 0x1f, R13 ;  /* 0x0000001fff077819 */ /* 0x000fe4000001140d */
[----:B------:R-:W-:Y:S01]  /*06e0*/  LOP3.LUT R8, R2, 0x38, R4, 0x78, !PT ;  /* 0x0000003802087812 */ /* 0x000fe200078e7804 */
[----:B------:R-:W-:Y:S01]  /*06f0*/  IMAD.SHL.U32 R4, R15, 0x2, RZ ;  /* 0x000000020f047824 */ /* 0x000fe200078e00ff */
[----:B------:R-:W-:-:S02]  /*0700*/  LEA.HI R2, R7, R5, RZ, 0x2 ;  /* 0x0000000507027211 */ /* 0x000fc400078f10ff */
[----:B------:R-:W-:Y:S02]  /*0710*/  LOP3.LUT R9, R0, 0x18, R9, 0xf8, !PT ;  /* 0x0000001800097812 */ /* 0x000fe400078ef809 */
[----:B------:R-:W-:Y:S02]  /*0720*/  LEA.HI R0, R13, R5, RZ, 0x1 ;  /* 0x000000050d007211 */ /* 0x000fe400078f08ff */
[----:B------:R-:W-:Y:S02]  /*0730*/  LOP3.LUT R2, R2, 0xfffffffc, RZ, 0xc0, !PT ;  /* 0xfffffffc02027812 */ /* 0x000fe400078ec0ff */
[----:B------:R-:W-:-:S03]  /*0740*/  LOP3.LUT R0, R0, 0x3ffffe, RZ, 0xc0, !PT ;  /* 0x003ffffe00007812 */ /* 0x000fc600078ec0ff */
[C---:B------:R-:W-:Y:S02]  /*0750*/  IMAD.IADD R7, R5.reuse, 0x1, -R2 ;  /* 0x0000000105077824 */ /* 0x040fe400078e0a02 */
[----:B------:R-:W-:Y:S02]  /*0760*/  IMAD.SHL.U32 R2, R6, 0x40, RZ ;  /* 0x0000004006027824 */ /* 0x000fe400078e00ff */
[----:B------:R-:W-:Y:S01]  /*0770*/  IMAD.IADD R232, R5, 0x1, -R0 ;  /* 0x0000000105e87824 */ /* 0x000fe200078e0a00 */
[----:B------:R-:W-:Y:S01]  /*0780*/  LOP3.LUT R0, R14, 0x8, R17, 0xf8, !PT ;  /* 0x000000080e007812 */ /* 0x000fe200078ef811 */
[----:B------:R-:W-:Y:S01]  /*0790*/  IMAD R6, R7, 0x200, R4 ;  /* 0x0000020007067824 */ /* 0x000fe200078e0204 */
[----:B------:R-:W-:Y:S01]  /*07a0*/  LOP3.LUT R2, R2, 0x1c0, RZ, 0xc0, !PT ;  /* 0x000001c002027812 */ /* 0x000fe200078ec0ff */
[----:B------:R-:W-:Y:S01]  /*07b0*/  IMAD.SHL.U32 R4, R5, 0x8, RZ ;  /* 0x0000000805047824 */ /* 0x000fe200078e00ff */
[----:B------:R-:W-:Y:S01]  /*07c0*/  LOP3.LUT R3, R0, 0x38, R3, 0x78, !PT ;  /* 0x0000003800037812 */ /* 0x000fe200078e7803 */
[----:B------:R-:W-:-:S02]  /*07d0*/  IMAD.IADD R10, R6, 0x1, R10 ;  /* 0x00000001060a7824 */ /* 0x000fc400078e020a */
[----:B------:R-:W-:Y:S01]  /*07e0*/  IMAD R232, R232, 0x200, R8 ;  /* 0x00000200e8e87824 */ /* 0x000fe200078e0208 */
[----:B------:R-:W-:Y:S01]  /*07f0*/  LOP3.LUT R0, R4, 0x38, RZ, 0xc0, !PT ;  /* 0x0000003804007812 */ /* 0x000fe200078ec0ff */
[----:B------:R-:W-:Y:S01]  /*0800*/  IMAD.U32 R8, RZ, RZ, UR5 ;  /* 0x00000005ff087e24 */ /* 0x000fe2000f8e00ff */
[----:B------:R-:W-:Y:S01]  /*0810*/  SHF.R.U32.HI R4, RZ, 0x3, R2 ;  /* 0x00000003ff047819 */ /* 0x000fe20000011602 */
[----:B------:R-:W-:Y:S01]  /*0820*/  USHF.R.S32.HI UR5, URZ, 0x1f, UR46 ;  /* 0x0000001f3f057899 */ /* 0x000fe2000801142e */
[----:B------:R-:W-:Y:S02]  /*0830*/  LEA R249, R10, UR4, 0x1 ;  /* 0x000000040af97c11 */ /* 0x000fe4000f8e08ff */
[CC--:B------:R-:W-:Y:S02]  /*0840*/  LOP3.LUT R0, R4.reuse, R2.reuse, R0, 0x1e, !PT ;  /* 0x0000000204007212 */ /* 0x0c0fe400078e1e00 */
[C---:B------:R-:W-:Y:S01]  /*0850*/  LOP3.LUT R6, R4.reuse, R2, R12, 0x1e, !PT ;  /* 0x0000000204067212 */ /* 0x040fe200078e1e0c */
[----:B------:R-:W-:Y:S01]  /*0860*/  VIADD R250, R249, 0x10 ;  /* 0x00000010f9fa7836 */ /* 0x000fe20000000000 */
[----:B------:R-:W-:Y:S01]  /*0870*/  LOP3.LUT R5, R4, R9, R2, 0x1e, !PT ;  /* 0x0000000904057212 */ /* 0x000fe200078e1e02 */
[----:B------:R-:W-:Y:S01]  /*0880*/  IMAD R2, R11, 0x1000, R226 ;  /* 0x000010000b027824 */ /* 0x000fe200078e02e2 */
[----:B------:R-:W-:Y:S01]  /*0890*/  SHF.R.S32.HI R4, RZ, 0x2, R18 ;  /* 0x00000002ff047819 */ /* 0x000fe20000011412 */
[----:B------:R-:W-:Y:S01]  /*08a0*/  @P2 VIADD R250, R249, 0xfffffff0 ;  /* 0xfffffff0f9fa2836 */ /* 0x000fe20000000000 */
[----:B------:R-:W-:Y:S01]  /*08b0*/  LEA R3, R3, UR4, 0x1 ;  /* 0x0000000403037c11 */ /* 0x000fe2000f8e08ff */
[----:B------:R-:W-:-:S02]  /*08c0*/  IMAD.IADD R233, R2, 0x1, R0 ;  /* 0x0000000102e97824 */ /* 0x000fc400078e0200 */
[----:B------:R-:W-:Y:S02]  /*08d0*/  IMAD.U32 R0, RZ, RZ, UR6 ;  /* 0x00000006ff007e24 */ /* 0x000fe4000f8e00ff */
[----:B------:R-:W-:Y:S02]  /*08e0*/  IMAD.U32 R0, RZ, RZ, UR5 ;  /* 0x00000005ff007e24 */ /* 0x000fe4000f8e00ff */
[----:B------:R-:W-:Y:S01]  /*08f0*/  IMAD R2, R7, 0x400, R226 ;  /* 0x0000040007027824 */ /* 0x000fe200078e02e2 */
[----:B------:R-:W-:Y:S01]  /*0900*/  LOP3.LUT R226, R5, R226, RZ, 0xfc, !PT ;  /* 0x000000e205e27212 */ /* 0x000fe200078efcff */
[----:B------:R-:W-:Y:S02]  /*0910*/  IMAD.U32 R0, RZ, RZ, UR6 ;  /* 0x00000006ff007e24 */ /* 0x000fe4000f8e00ff */
[----:B------:R-:W-:Y:S01]  /*0920*/  IMAD.U32 R0, RZ, RZ, UR5 ;  /* 0x00000005ff007e24 */ /* 0x000fe2000f8e00ff */
[----:B------:R-:W-:Y:S01]  /*0930*/  UIADD3 UR5, UR4, 0x14000, URZ ;  /* 0x0001400004057890 */ /* 0x000fe2000fffe03f */
[----:B------:R-:W-:-:S02]  /*0940*/  IMAD.IADD R2, R2, 0x1, R6 ;  /* 0x0000000102027824 */ /* 0x000fc400078e0206 */
[----:B------:R-:W-:Y:S01]  /*0950*/  IMAD.U32 R0, RZ, RZ, UR6 ;  /* 0x00000006ff007e24 */ /* 0x000fe2000f8e00ff */
[----:B------:R-:W-:Y:S01]  /*0960*/  SEL R0, R224, 0xffffffe0, !P5 ;  /* 0xffffffe0e0007807 */ /* 0x000fe20006800000 */
[----:B------:R-:W-:Y:S01]  /*0970*/  IMAD R4, R7, 0x10, R4 ;  /* 0x0000001007047824 */ /* 0x000fe200078e0204 */
[----:B------:R-:W-:Y:S01]  /*0980*/  LEA R232, R232, UR5, 0x1 ;  /* 0x00000005e8e87c11 */ /* 0x000fe2000f8e08ff */
[----:B------:R-:W-:Y:S01]  /*0990*/  UIADD3 UR6, UR4, 0x10000, URZ ;  /* 0x0001000004067890 */ /* 0x000fe2000fffe03f */
[----:B------:R-:W-:Y:S01]  /*09a0*/  LEA R230, R234, UR5, 0x1 ;  /* 0x00000005eae67c11 */ /* 0x000fe2000f8e08ff */
[----:B------:R-:W-:Y:S01]  /*09b0*/  IMAD.IADD R252, R249, 0x1, R251 ;  /* 0x00000001f9fc7824 */ /* 0x000fe200078e02fb */
[----:B------:R-:W-:Y:S01]  /*09c0*/  SEL R224, R224, 0xffffffe0, !P3 ;  /* 0xffffffe0e0e07807 */ /* 0x000fe20005800000 */
[----:B------:R-:W-:Y:S01]  /*09d0*/  VIADD R235, R232, 0x20 ;  /* 0x00000020e8eb7836 */ /* 0x000fe20000000000 */
[----:B------:R-:W-:Y:S01]  /*09e0*/  LEA R2, R2, UR4, 0x1 ;  /* 0x0000000402027c11 */ /* 0x000fe2000f8e08ff */
[----:B------:R-:W-:Y:S01]  /*09f0*/  IMAD.IADD R229, R230, 0x1, R0 ;  /* 0x00000001e6e57824 */ /* 0x000fe200078e0200 */
[----:B------:R1:W-:Y:S01]  /*0a00*/  STL [R1+0x8], R4 ;  /* 0x0000080401007387 */ /* 0x0003e20000100800 */
[----:B------:R-:W-:Y:S01]  /*0a10*/  @P6 VIADD R235, R232, 0xffffffe0 ;  /* 0xffffffe0e8eb6836 */ /* 0x000fe20000000000 */
[----:B------:R-:W-:Y:S01]  /*0a20*/  LEA R226, R226, UR6, 0x1 ;  /* 0x00000006e2e27c11 */ /* 0x000fe2000f8e08ff */
[----:B------:R-:W-:-:S02]  /*0a30*/  IMAD.IADD R224, R2, 0x1, R224 ;  /* 0x0000000102e07824 */ /* 0x000fc400078e02e0 */
[----:B------:R-:W-:Y:S02]  /*0a40*/  IMAD.IADD R230, R230, 0x1, R231 ;  /* 0x00000001e6e67824 */ /* 0x000fe400078e02e7 */
[----:B------:R-:W-:Y:S02]  /*0a50*/  IMAD.IADD R228, R2, 0x1, R227 ;  /* 0x0000000102e47824 */ /* 0x000fe400078e02e3 */
[----:B------:R-:W-:Y:S02]  /*0a60*/  IMAD.IADD R231, R229, 0x1, R231 ;  /* 0x00000001e5e77824 */ /* 0x000fe400078e02e7 */
[----:B------:R-:W-:Y:S02]  /*0a70*/  IMAD.IADD R225, R225, 0x1, R3 ;  /* 0x00000001e1e17824 */ /* 0x000fe400078e0203 */
[----:B------:R-:W-:Y:S02]  /*0a80*/  IMAD.IADD R251, R251, 0x1, R250 ;  /* 0x00000001fbfb7824 */ /* 0x000fe400078e02fa */
[----:B------:R-:W-:-:S02]  /*0a90*/  VIADD R236, R235, 0x800 ;  /* 0x00000800ebec7836 */ /* 0x000fc40000000000 */
[----:B------:R-:W-:Y:S02]  /*0aa0*/  IMAD.IADD R227, R224, 0x1, R227 ;  /* 0x00000001e0e37824 */ /* 0x000fe400078e02e3 */
[----:B-1----:R-:W-:Y:S01]  /*0ab0*/  IMAD.U32 R4, RZ, RZ, UR7 ;  /* 0x00000007ff047e24 */ /* 0x002fe2000f8e00ff */
[----:B------:R-:W-:-:S06]  /*0ac0*/  ULDC.64 UR6, c[0x0][0x208] ;  /* 0x0000820000067ab9 */ /* 0x000fcc0000000a00 */
.L_x_38:
[----:B------:R-:W-:Y:S01]  /*0ad0*/  ULDC.64 UR8, c[0x0][0x308] ;  /* 0x0000c20000087ab9 */ /* 0x000fe20000000a00 */
[----:B------:R-:W-:Y:S01]  /*0ae0*/  ULDC.64 UR10, c[0x0][0x300] ;  /* 0x0000c000000a7ab9 */ /* 0x000fe20000000a00 */
[----:B------:R-:W-:Y:S02]  /*0af0*/  UISETP.NE.U32.AND UP3, UPT, UR8, URZ, UPT ;  /* 0x0000003f0800728c */ /* 0x000fe4000bf65070 */
[----:B------:R-:W-:Y:S02]  /*0b00*/  UISETP.NE.U32.AND UP4, UPT, UR10, URZ, UPT ;  /* 0x0000003f0a00728c */ /* 0x000fe4000bf85070 */
[----:B------:R-:W-:Y:S02]  /*0b10*/  UISETP.NE.AND.EX UP3, UPT, UR9, URZ, UPT, UP3 ;  /* 0x0000003f0900728c */ /* 0x000fe4000bf65330 */
[----:B------:R-:W-:Y:S02]  /*0b20*/  UISETP.NE.AND.EX UP4, UPT, UR11, URZ, UPT, UP4 ;  /* 0x0000003f0b00728c */ /* 0x000fe4000bf85340 */
[----:B------:R-:W-:-:S02]  /*0b30*/  USHF.R.S32.HI UR56, URZ, 0x1f, UR46 ;  /* 0x0000001f3f387899 */ /* 0x000fc4000801142e */
[----:B------:R-:W-:Y:S01]  /*0b40*/  USHF.L.U32 UR17, UR46, 0x2, URZ ;  /* 0x000000022e117899 */ /* 0x000fe2000800063f */
[----:B------:R-:W-:Y:S01]  /*0b50*/  PLOP3.LUT P1, PT, PT, PT, UP3, 0x80, 0x0 ;  /* 0x000000000000781c */ /* 0x000fe20003f2f038 */
[----:B------:R-:W-:Y:S01]  /*0b60*/  USHF.L.U64.HI UR5, UR46, 0x2, UR56 ;  /* 0x000000022e057899 */ /* 0x000fe20008010238 */
[----:B------:R-:W-:Y:S01]  /*0b70*/  PLOP3.LUT P2, PT, PT, PT, UP4, 0x80, 0x0 ;  /* 0x000000000000781c */ /* 0x000fe20003f4f048 */
[----:B------:R-:W-:Y:S01]  /*0b80*/  ULDC.64 UR12, c[0x0][0x2f0] ;  /* 0x0000bc00000c7ab9 */ /* 0x000fe20000000a00 */
[----:B------:R-:W-:Y:S02]  /*0b90*/  @UP3 UIADD3 UR8, UP0, UR17, UR8, URZ ;  /* 0x0000000811083290 */ /* 0x000fe4000ff1e03f */
[----:B------:R-:W-:Y:S02]  /*0ba0*/  UIADD3 UR16, UP2, UR17, UR12, URZ ;  /* 0x0000000c11107290 */ /* 0x000fe4000ff5e03f */
[----:B------:R-:W-:Y:S02]  /*0bb0*/  @UP3 UIADD3.X UR9, UR5, UR9, URZ, UP0, !UPT ;  /* 0x0000000905093290 */ /* 0x000fe400087fe43f */
[----:B------:R-:W-:Y:S01]  /*0bc0*/  UISETP.NE.U32.AND UP0, UPT, UR12, URZ, UPT ;  /* 0x0000003f0c00728c */ /* 0x000fe2000bf05070 */
[----:B-12---:R-:W-:Y:S01]  /*0bd0*/  IMAD.U32 R4, RZ, RZ, UR8 ;  /* 0x00000008ff047e24 */ /* 0x006fe2000f8e00ff */
[----:B------:R-:W-:-:S02]  /*0be0*/  @UP4 UIADD3 UR10, UP1, UR17, UR10, URZ ;  /* 0x0000000a110a4290 */ /* 0x000fc4000ff3e03f */
[----:B------:R-:W-:Y:S01]  /*0bf0*/  UIADD3.X UR12, UR5, UR13, URZ, UP2, !UPT ;  /* 0x0000000d050c7290 */ /* 0x000fe200097fe43f */
[----:B------:R-:W-:Y:S01]  /*0c00*/  IMAD.U32 R5, RZ, RZ, UR9 ;  /* 0x00000009ff057e24 */ /* 0x000fe2000f8e00ff */
[----:B------:R-:W-:Y:S02]  /*0c10*/  UISETP.NE.AND.EX UP2, UPT, UR13, URZ, UPT, UP0 ;  /* 0x0000003f0d00728c */ /* 0x000fe4000bf45300 */
[----:B------:R-:W-:Y:S01]  /*0c20*/  @UP4 UIADD3.X UR11, UR5, UR11, URZ, UP1, !UPT ;  /* 0x0000000b050b4290 */ /* 0x000fe20008ffe43f */
[----:B------:R-:W-:Y:S01]  /*0c30*/  IMAD.U32 R6, RZ, RZ, UR10 ;  /* 0x0000000aff067e24 */ /* 0x000fe2000f8e00ff */
[----:B------:R-:W-:Y:S01]  /*0c40*/  ULDC.U8 UR13, c[0x0][0x3c2] ;  /* 0x0000f080000d7ab9 */ /* 0x000fe20000000000 */
[----:B------:R-:W-:Y:S01]  /*0c50*/  ULDC.64 UR14, c[0x0][0x2f8] ;  /* 0x0000be00000e7ab9 */ /* 0x000fe20000000a00 */
[----:B------:R-:W-:Y:S01]  /*0c60*/  PLOP3.LUT P0, PT, PT, PT, UP2, 0x80, 0x0 ;  /* 0x000000000000781c */ /* 0x000fe20003f0f028 */
[----:B------:R-:W-:Y:S01]  /*0c70*/  UISETP.NE.AND UP1, UPT, UR13, URZ, UPT ;  /* 0x0000003f0d00728c */ /* 0x000fe2000bf25270 */
[----:B------:R-:W-:Y:S01]  /*0c80*/  IMAD.U32 R7, RZ, RZ, UR11 ;  /* 0x0000000bff077e24 */ /* 0x000fe2000f8e00ff */
[----:B------:R-:W-:-:S04]  /*0c90*/  UISETP.EQ.U32.AND UP4, UPT, UR14, URZ, UPT ;  /* 0x0000003f0e00728c */ /* 0x000fc8000bf82070 */
[----:B------:R-:W2:Y:S01]  /*0ca0*/  @P2 LDG.E R9, desc[UR6][R6.64] ;  /* 0x0000000606092981 */ /* 0x000ea2000c1e1900 */
[----:B------:R-:W-:Y:S02]  /*0cb0*/  UISETP.EQ.OR.EX UP4, UPT, UR15, URZ, !UP1, UP4 ;  /* 0x0000003f0f00728c */ /* 0x000fe4000cf82740 */
[----:B------:R-:W-:-:S04]  /*0cc0*/  UIADD3 UR8, UP0, UR17, UR14, URZ ;  /* 0x0000000e11087290 */ /* 0x000fc8000ff1e03f */
[----:B------:R-:W-:Y:S01]  /*0cd0*/  PLOP3.LUT P3, PT, PT, PT, UP4, 0x80, 0x0 ;  /* 0x000000000000781c */ /* 0x000fe20003f6f048 */
[----:B------:R-:W-:Y:S01]  /*0ce0*/  UIADD3.X UR5, UR5, UR15, URZ, UP0, !UPT ;  /* 0x0000000f05057290 */ /* 0x000fe200087fe43f */
[----:B---3--:R1:W3:Y:S02]  /*0cf0*/  @P1 LDG.E R7, desc[UR6][R4.64] ;  /* 0x0000000604071981 */ /* 0x0082e4000c1e1900 */
[----:B-1----:R-:W-:Y:S02]  /*0d00*/  IMAD.U32 R4, RZ, RZ, UR16 ;  /* 0x00000010ff047e24 */ /* 0x002fe4000f8e00ff */
[----:B------:R-:W-:-:S05]  /*0d10*/  IMAD.U32 R5, RZ, RZ, UR12 ;  /* 0x0000000cff057e24 */ /* 0x000fca000f8e00ff */
[----:B----4-:R-:W4:Y:S04]  /*0d20*/  @P0 LDG.E R8, desc[UR6][R4.64] ;  /* 0x0000000604080981 */ /* 0x010f28000c1e1900 */
[----:B-----5:R1:W5:Y:S02]  /*0d30*/  @P0 LDG.E R0, desc[UR6][R4.64+0x4] ;  /* 0x0000040604000981 */ /* 0x020364000c1e1900 */
[----:B-1----:R-:W-:Y:S01]  /*0d40*/  IMAD.U32 R4, RZ, RZ, UR8 ;  /* 0x00000008ff047e24 */ /* 0x002fe2000f8e00ff */
[----:B------:R-:W-:Y:S01]  /*0d50*/  UMOV UR18, URZ ;  /* 0x0000003f00127c82 */ /* 0x000fe20008000000 */
[----:B------:R-:W-:Y:S01]  /*0d60*/  IMAD.U32 R5, RZ, RZ, UR5 ;  /* 0x00000005ff057e24 */ /* 0x000fe2000f8e00ff */
[----:B------:R-:W-:Y:S01]  /*0d70*/  UMOV UR12, 0xffffffff ;  /* 0xffffffff000c7882 */ /* 0x000fe20000000000 */
[----:B------:R-:W-:Y:S01]  /*0d80*/  @!UP3 ULDC.64 UR8, c[0x0][0x318] ;  /* 0x0000c6000008bab9 */ /* 0x000fe20000000a00 */
[----:B------:R-:W-:-:S02]  /*0d90*/  @!UP3 ULDC UR5, c[0x0][0x2cc] ;  /* 0x0000b3000005bab9 */ /* 0x000fc40000000800 */
[----:B------:R-:W5:Y:S01]  /*0da0*/  @!P3 LDG.E R6, desc[UR6][R4.64] ;  /* 0x000000060406b981 */ /* 0x000f62000c1e1900 */
[----:B------:R-:W-:Y:S01]  /*0db0*/  @!UP3 UISETP.NE.U32.AND UP0, UPT, UR8, URZ, UPT ;  /* 0x0000003f0800b28c */ /* 0x000fe2000bf05070 */
[----:B------:R-:W-:Y:S01]  /*0dc0*/  UMOV UR23, 0xffffffff ;  /* 0xffffffff00177882 */ /* 0x000fe20000000000 */
[----:B------:R-:W-:Y:S02]  /*0dd0*/  USHF.L.U32 UR28, UR22, 0x5, URZ ;  /* 0x00000005161c7899 */ /* 0x000fe4000800063f */
[----:B------:R-:W-:Y:S01]  /*0de0*/  @!UP3 UISETP.NE.AND.EX UP0, UPT, UR9, URZ, UPT, UP0 ;  /* 0x0000003f0900b28c */ /* 0x000fe2000bf05300 */
[----:B------:R-:W-:-:S03]  /*0df0*/  ULDC UR8, c[0x0][0x2c8] ;  /* 0x0000b20000087ab9 */ /* 0x000fc60000000800 */
[----:B------:R-:W-:Y:S01]  /*0e00*/  @!UP3 USEL UR9, UR5, URZ, UP0 ;  /* 0x0000003f0509b287 */ /* 0x000fe20008000000 */
[----:B--2---:R-:W-:Y:S02]  /*0e10*/  @P2 R2UR UR18, R9 ;  /* 0x00000000091222ca */ /* 0x004fe400000e0000 */
[----:B---3--:R-:W-:Y:S02]  /*0e20*/  @P1 R2UR UR10, R7 ;  /* 0x00000000070a12ca */ /* 0x008fe400000e0000 */
[----:B------:R-:W-:-:S11]  /*0e30*/  ISETP.NE.U32.AND P1, PT, RZ, UR14, PT ;  /* 0x0000000eff007c0c */ /* 0x000fd6000bf25070 */
[----:B------:R-:W-:Y:S01]  /*0e40*/  @UP3 UIADD3 UR5, UR10, -UR18, URZ ;  /* 0x800000120a053290 */ /* 0x000fe2000fffe03f */
[----:B----4-:R-:W-:Y:S02]  /*0e50*/  @P0 R2UR UR12, R8 ;  /* 0x00000000080c02ca */ /* 0x010fe400000e0000 */
[----:B-----5:R-:W-:Y:S02]  /*0e60*/  @P0 R2UR UR11, R0 ;  /* 0x00000000000b02ca */ /* 0x020fe400000e0000 */
[----:B------:R-:W-:Y:S02]  /*0e70*/  ISETP.NE.AND.EX P0, PT, RZ, UR15, PT, P1 ;  /* 0x0000000fff007c0c */ /* 0x000fe4000bf05310 */
[----:B------:R-:W-:-:S11]  /*0e80*/  @!P3 R2UR UR23, R6 ;  /* 0x000000000617b2ca */ /* 0x000fd600000e0000 */
[----:B------:R-:W-:Y:S05]  /*0e90*/  @!P0 BRA `(.L_x_6) ;  /* 0x0000000000188947 */ /* 0x000fea0003800000 */
[----:B------:R-:W-:-:S13]  /*0ea0*/  PLOP3.LUT P0, PT, PT, PT, UP1, 0x80, 0x0 ;  /* 0x000000000000781c */ /* 0x000fda0003f0f018 */
[----:B------:R-:W2:Y:S04]  /*0eb0*/  @P0 LDG.E R0, desc[UR6][R4.64+0x4] ;  /* 0x0000040604000981 */ /* 0x000ea8000c1e1900 */
[----:B------:R-:W3:Y:S01]  /*0ec0*/  @!P0 LDG.E R4, desc[UR6][R4.64] ;  /* 0x0000000604048981 */ /* 0x000ee2000c1e1900 */
[----:B--2---:R-:W-:-:S13]  /*0ed0*/  @P0 R2UR UR8, R0 ;  /* 0x00000000000802ca */ /* 0x004fda00000e0000 */
[----:B------:R-:W-:-:S07]  /*0ee0*/  @UP1 UIADD3 UR8, UR8, -UR23, URZ ;  /* 0x8000001708081290 */ /* 0x000fce000fffe03f */
[----:B---3--:R-:W-:-:S15]  /*0ef0*/  @!P0 R2UR UR8, R4 ;  /* 0x00000000040882ca */ /* 0x008fde00000e0000 */
.L_x_6:
[----:B------:R-:W-:Y:S02]  /*0f00*/  @!UP3 UIADD3 UR5, UR9, UR8, -UR18 ;  /* 0x000000080905b290 */ /* 0x000fe4000fffe812 */
[----:B------:R-:W-:Y:S02]  /*0f10*/  @UP2 UIADD3 UR36, UR11, -UR12, URZ ;  /* 0x8000000c0b242290 */ /* 0x000fe4000fffe03f */
[----:B------:R-:W-:-:S05]  /*0f20*/  UISETP.GT.AND UP0, UPT, UR5, UR28, UPT ;  /* 0x0000001c0500728c */ /* 0x000fca000bf04270 */
[----:B------:R-:W-:Y:S01]  /*0f30*/  @!UP2 ULDC UR36, c[0x0][0x2c4] ;  /* 0x0000b1000024aab9 */ /* 0x000fe20000000800 */
[----:B------:R-:W-:-:S13]  /*0f40*/  PLOP3.LUT P0, PT, PT, PT, UP0, 0x80, 0x0 ;  /* 0x000000000000781c */ /* 0x000fda0003f0f008 */
[----:B------:R-:W-:Y:S05]  /*0f50*/  @!P0 BRA `(.L_x_7) ;  /* 0x0000006c00188947 */ /* 0x000fea0003800000 */
[----:B------:R-:W1:Y:S01]  /*0f60*/  LDC R8, c[0x0][0x278] ;  /* 0x00009e00ff087b82 */ /* 0x000e620000000800 */
[----:B------:R-:W-:Y:S01]  /*0f70*/  IABS R6, UR54 ;  /* 0x0000003600067c13 */ /* 0x000fe20008000000 */
[----:B------:R-:W-:Y:S01]  /*0f80*/  ULDC.64 UR10, c[0x0][0x488] ;  /* 0x00012200000a7ab9 */ /* 0x000fe20000000a00 */
[----:B------:R-:W-:Y:S01]  /*0f90*/  ULDC.64 UR8, c[0x0][0x228] ;  /* 0x00008a0000087ab9 */ /* 0x000fe20000000a00 */
[----:B------:R-:W-:Y:S02]  /*0fa0*/  UISETP.NE.AND UP1, UPT, UR12, -0x1, UPT ;  /* 0xffffffff0c00788c */ /* 0x000fe4000bf25270 */
[----:B------:R-:W-:Y:S02]  /*0fb0*/  UISETP.NE.AND UP0, UPT, UR23, -0x1, UPT ;  /* 0xffffffff1700788c */ /* 0x000fe4000bf05270 */
[----:B------:R-:W2:Y:S01]  /*0fc0*/  S2UR UR14, SR_CTAID.X ;  /* 0x00000000000e79c3 */ /* 0x000ea20000002500 */
[----:B------:R-:W-:Y:S01]  /*0fd0*/  UIMAD UR13, UR56, UR8, URZ ;  /* 0x00000008380d72a4 */ /* 0x000fe2000f8e023f */
[----:B------:R-:W-:Y:S01]  /*0fe0*/  ULDC.64 UR26, c[0x0][0x240] ;  /* 0x00009000001a7ab9 */ /* 0x000fe20000000a00 */
[----:B------:R-:W-:-:S02]  /*0ff0*/  ULDC UR57, c[0x0][0x2d4] ;  /* 0x0000b50000397ab9 */ /* 0x000fc40000000800 */
[----:B------:R-:W-:Y:S02]  /*1000*/  UIMAD UR25, UR46, UR9, UR13 ;  /* 0x000000092e1972a4 */ /* 0x000fe4000f8e020d */
[----:B------:R-:W-:Y:S02]  /*1010*/  UIADD3 UR13, UR36, 0x3f, URZ ;  /* 0x0000003f240d7890 */ /* 0x000fe4000fffe03f */
[----:B------:R-:W-:Y:S01]  /*1020*/  UIMAD.WIDE.U32 UR16, UR46, UR8, URZ ;  /* 0x000000082e1072a5 */ /* 0x000fe2000f8e003f */
[----:B------:R-:W-:Y:S01]  /*1030*/  ULDC.U8 UR31, c[0x0][0x480] ;  /* 0x00012000001f7ab9 */ /* 0x000fe20000000000 */
[----:B------:R-:W-:Y:S01]  /*1040*/  ULDC.U8 UR30, c[0x0][0x3d8] ;  /* 0x0000f600001e7ab9 */ /* 0x000fe20000000000 */
[----:B------:R-:W-:Y:S02]  /*1050*/  USHF.R.S32.HI UR21, URZ, 0x1f, UR13 ;  /* 0x0000001f3f157899 */ /* 0x000fe4000801140d */
[----:B------:R-:W-:Y:S01]  /*1060*/  @UP0 UIADD3 UR19, UR18, UR23, URZ ;  /* 0x0000001712130290 */ /* 0x000fe2000fffe03f */
[----:B-1----:R-:W-:Y:S01]  /*1070*/  IABS R7, R8 ;  /* 0x0000000800077213 */ /* 0x002fe20000000000 */
[----:B------:R-:W-:Y:S01]  /*1080*/  USHF.R.S32.HI UR35, URZ, 0x1f, UR57 ;  /* 0x0000001f3f237899 */ /* 0x000fe20008011439 */
[----:B------:R-:W-:Y:S01]  /*1090*/  ISETP.NE.AND P3, PT, R8, RZ, PT ;  /* 0x000000ff0800720c */ /* 0x000fe20003f65270 */
[----:B------:R-:W-:Y:S01]  /*10a0*/  @!UP1 ULDC.64 UR8, c[0x0][0x418] ;  /* 0x0001060000089ab9 */ /* 0x000fe20000000a00 */
[----:B------:R-:W1:Y:S01]  /*10b0*/  I2F.RP R4, R7 ;  /* 0x0000000700047306 */ /* 0x000e620000209400 */
[----:B------:R-:W-:-:S02]  /*10c0*/  UISETP.NE.AND UP4, UPT, UR31, URZ, UPT ;  /* 0x0000003f1f00728c */ /* 0x000fc4000bf85270 */
[----:B------:R-:W-:Y:S02]  /*10d0*/  UISETP.NE.AND UP3, UPT, UR30, URZ, UPT ;  /* 0x0000003f1e00728c */ /* 0x000fe4000bf65270 */
[----:B--2---:R-:W-:Y:S01]  /*10e0*/  UIMAD.WIDE.U32 UR32, UR14, UR10, URZ ;  /* 0x0000000a0e2072a5 */ /* 0x004fe2000f8e003f */
[----:B------:R-:W-:Y:S01]  /*10f0*/  @UP0 ULDC.64 UR30, c[0x0][0x248] ;  /* 0x00009200001e0ab9 */ /* 0x000fe20000000a00 */
[----:B------:R-:W-:Y:S02]  /*1100*/  ULEA.HI UR39, UR21, UR13, URZ, 0x6 ;  /* 0x0000000d15277291 */ /* 0x000fe4000f8f303f */
[----:B------:R-:W-:Y:S02]  /*1110*/  UIMAD UR50, UR14, UR11, UR33 ;  /* 0x0000000b0e3272a4 */ /* 0x000fe4000f8e0221 */
[----:B------:R-:W-:Y:S01]  /*1120*/  USHF.L.U32 UR14, UR46, 0x7, URZ ;  /* 0x000000072e0e7899 */ /* 0x000fe2000800063f */
[----:B------:R-:W-:Y:S01]  /*1130*/  @UP1 ULDC.64 UR10, c[0x0][0x420] ;  /* 0x00010800000a1ab9 */ /* 0x000fe20000000a00 */
[----:B-1----:R-:W1:Y:S02]  /*1140*/  MUFU.RCP R4, R4 ;  /* 0x0000000400047308 */ /* 0x002e640000001000 */
[----:B------:R-:W-:-:S02]  /*1150*/  USEL UR34, UR14, URZ, UP2 ;  /* 0x0000003f0e227287 */ /* 0x000fc40009000000 */
[----:B------:R-:W-:Y:S02]  /*1160*/  UIMAD.WIDE.U32 UR14, UR12, UR26, URZ ;  /* 0x0000001a0c0e72a5 */ /* 0x000fe4000f8e003f */
[----:B------:R-:W-:Y:S02]  /*1170*/  @UP1 UIMAD.WIDE.U32 UR42, UR12, UR10, URZ ;  /* 0x0000000a0c2a12a5 */ /* 0x000fe4000f8e003f */
[----:B------:R-:W-:Y:S02]  /*1180*/  @!UP1 UIMAD UR10, UR56, UR8, URZ ;  /* 0x00000008380a92a4 */ /* 0x000fe4000f8e023f */
[----:B------:R-:W-:Y:S02]  /*1190*/  USEL UR44, UR16, UR14, !UP1 ;  /* 0x0000000e102c7287 */ /* 0x000fe4000c800000 */
[----:B------:R-:W-:Y:S02]  /*11a0*/  UIADD3 UR37, UR17, UR25, URZ ;  /* 0x0000001911257290 */ /* 0x000fe4000fffe03f */
[----:B------:R-:W-:-:S02]  /*11b0*/  @UP0 UIMAD.WIDE.U32 UR16, UR19, UR30, URZ ;  /* 0x0000001e131002a5 */ /* 0x000fc4000f8e003f */
[----:B------:R-:W-:Y:S01]  /*11c0*/  UIMAD UR13, UR35, UR46, URZ ;  /* 0x0000002e230d72a4 */ /* 0x000fe2000f8e023f */
[----:B-1----:R-:W-:Y:S01]  /*11d0*/  VIADD R4, R4, 0xffffffe ;  /* 0x0ffffffe04047836 */ /* 0x002fe20000000000 */
[----:B------:R-:W-:Y:S01]  /*11e0*/  ULDC UR59, c[0x0][0x2dc] ;  /* 0x0000b700003b7ab9 */ /* 0x000fe20000000800 */
[----:B------:R-:W-:Y:S01]  /*11f0*/  ULDC UR58, c[0x0][0x270] ;  /* 0x00009c00003a7ab9 */ /* 0x000fe20000000800 */
[----:B------:R-:W-:Y:S01]  /*1200*/  @UP1 UIMAD UR38, UR12, UR11, UR43 ;  /* 0x0000000b0c2612a4 */ /* 0x000fe2000f8e022b */
[----:B------:R-:W1:Y:S01]  /*1210*/  F2I.FTZ.U32.TRUNC.NTZ R5, R4 ;  /* 0x0000000400057305 */ /* 0x000e62000021f000 */
[----:B------:R-:W-:Y:S02]  /*1220*/  @!UP1 UIMAD.WIDE.U32 UR40, UR46, UR8, URZ ;  /* 0x000000082e2892a5 */ /* 0x000fe4000f8e003f */
[----:B------:R-:W-:Y:S02]  /*1230*/  @!UP1 UIMAD UR33, UR46, UR9, UR10 ;  /* 0x000000092e2192a4 */ /* 0x000fe4000f8e020a */
[----:B------:R-:W-:-:S02]  /*1240*/  UIMAD.WIDE UR8, UR59, UR58, URZ ;  /* 0x0000003a3b0872a5 */ /* 0x000fc4000f8e023f */
[----:B------:R-:W-:Y:S02]  /*1250*/  UIMAD.WIDE.U32 UR10, UR46, UR57, URZ ;  /* 0x000000392e0a72a5 */ /* 0x000fe4000f8e003f */
[----:B------:R-:W-:Y:S02]  /*1260*/  UIMAD UR13, UR56, UR57, UR13 ;  /* 0x00000039380d72a4 */ /* 0x000fe4000f8e020d */
[----:B------:R-:W-:Y:S01]  /*1270*/  UIMAD UR24, UR12, UR27, URZ ;  /* 0x0000001b0c1872a4 */ /* 0x000fe2000f8e023f */
[----:B------:R-:W-:Y:S01]  /*1280*/  @UP0 UMOV UR45, UR16 ;  /* 0x00000010002d0c82 */ /* 0x000fe20008000000 */
[----:B------:R-:W-:Y:S01]  /*1290*/  UIMAD UR16, UR9, UR10, URZ ;  /* 0x0000000a091072a4 */ /* 0x000fe2000f8e023f */
[----:B-1----:R-:W-:Y:S01]  /*12a0*/  IMAD.MOV R0, RZ, RZ, -R5 ;  /* 0x000000ffff007224 */ /* 0x002fe200078e0a05 */
[----:B------:R-:W-:Y:S01]  /*12b0*/  UIADD3 UR13, UR11, UR13, URZ ;  /* 0x0000000d0b0d7290 */ /* 0x000fe2000fffe03f */
[----:B------:R-:W-:Y:S01]  /*12c0*/  IMAD.MOV.U32 R4, RZ, RZ, RZ ;  /* 0x000000ffff047224 */ /* 0x000fe200078e00ff */
[----:B------:R-:W-:Y:S01]  /*12d0*/  @UP1 UIADD3 UR37, UR15, UR24, URZ ;  /* 0x000000180f251290 */ /* 0x000fe2000fffe03f */
[----:B------:R-:W-:Y:S01]  /*12e0*/  IMAD R0, R0, R7, RZ ;  /* 0x0000000700007224 */ /* 0x000fe200078e02ff */
[----:B------:R-:W-:-:S02]  /*12f0*/  UIMAD.WIDE.U32 UR14, UR8, UR10, URZ ;  /* 0x0000000a080e72a5 */ /* 0x000fc4000f8e003f */
[----:B------:R-:W-:Y:S01]  /*1300*/  UIMAD UR13, UR8, UR13, UR16 ;  /* 0x0000000d080d72a4 */ /* 0x000fe2000f8e0210 */
[----:B------:R-:W-:Y:S01]  /*1310*/  IMAD.HI.U32 R0, R5, R0, R4 ;  /* 0x0000000005007227 */ /* 0x000fe200078e0004 */
[----:B------:R-:W-:Y:S01]  /*1320*/  MOV R4, R6 ;  /* 0x0000000600047202 */ /* 0x000fe20000000f00 */
[----:B------:R-:W-:Y:S01]  /*1330*/  ULDC UR51, c[0x0][0x2c4] ;  /* 0x0000b10000337ab9 */ /* 0x000fe20000000800 */
[----:B------:R-:W-:Y:S02]  /*1340*/  UIMAD.WIDE.U32 UR10, UR8, UR12, URZ ;  /* 0x0000000c080a72a5 */ /* 0x000fe4000f8e003f */
[----:B------:R-:W-:Y:S01]  /*1350*/  @UP3 UIMAD UR16, UR46, UR51, URZ ;  /* 0x000000332e1032a4 */ /* 0x000fe2000f8e023f */
[----:B------:R-:W-:Y:S01]  /*1360*/  IMAD.HI.U32 R0, R0, R4, RZ ;  /* 0x0000000400007227 */ /* 0x000fe200078e00ff */
[----:B------:R-:W-:Y:S02]  /*1370*/  UIADD3 UR48, UR15, UR13, URZ ;  /* 0x0000000d0f307290 */ /* 0x000fe4000fffe03f */
[----:B------:R-:W-:Y:S01]  /*1380*/  @UP0 UIMAD UR19, UR19, UR31, URZ ;  /* 0x0000001f131302a4 */ /* 0x000fe2000f8e023f */
[----:B------:R-:W-:Y:S01]  /*1390*/  IMAD.MOV R5, RZ, RZ, -R0 ;  /* 0x000000ffff057224 */ /* 0x000fe200078e0a00 */
[----:B------:R-:W-:-:S02]  /*13a0*/  ULOP3.LUT UR13, UR39, 0xffffffc0, URZ, 0xc0, !UPT ;  /* 0xffffffc0270d7892 */ /* 0x000fc4000f8ec03f */
[----:B------:R-:W-:Y:S01]  /*13b0*/  USEL UR55, UR14, UR10, !UP1 ;  /* 0x0000000a0e377287 */ /* 0x000fe2000c800000 */
[C---:B------:R-:W-:Y:S01]  /*13c0*/  IMAD R4, R7.reuse, R5, R4 ;  /* 0x0000000507047224 */ /* 0x040fe200078e0204 */
[----:B------:R-:W-:Y:S02]  /*13d0*/  USHF.L.U64.HI UR20, UR46, 0x7, UR56 ;  /* 0x000000072e147899 */ /* 0x000fe40008010238 */
[----:B------:R-:W-:Y:S02]  /*13e0*/  @UP3 USEL UR10, UR16, UR12, !UP1 ;  /* 0x0000000c100a3287 */ /* 0x000fe4000c800000 */
[----:B------:R-:W-:Y:S01]  /*13f0*/  ISETP.GT.U32.AND P0, PT, R7, R4, PT ;  /* 0x000000040700720c */ /* 0x000fe20003f04070 */
[----:B------:R-:W-:Y:S02]  /*1400*/  @UP0 UIADD3 UR47, UR17, UR19, URZ ;  /* 0x00000013112f0290 */ /* 0x000fe4000fffe03f */
[----:B------:R-:W-:Y:S01]  /*1410*/  UIADD3 UR14, UR13, -0x40, URZ ;  /* 0xffffffc00d0e7890 */ /* 0x000fe2000fffe03f */
[----:B------:R-:W-:Y:S01]  /*1420*/  @UP3 ULDC UR17, c[0x0][0x2e4] ;  /* 0x0000b90000113ab9 */ /* 0x000fe20000000800 */
[----:B------:R-:W-:-:S02]  /*1430*/  USEL UR20, UR20, URZ, UP2 ;  /* 0x0000003f14147287 */ /* 0x000fc40009000000 */
[----:B------:R-:W-:Y:S02]  /*1440*/  @!UP1 UIADD3 UR38, UR41, UR33, URZ ;  /* 0x0000002129269290 */ /* 0x000fe4000fffe03f */
[----:B------:R-:W-:Y:S02]  /*1450*/  @!UP3 UIMAD UR15, UR46, UR58, UR54 ;  /* 0x0000003a2e0fb2a4 */ /* 0x000fe4000f8e0236 */
[----:B------:R-:W-:Y:S02]  /*1460*/  @UP3 UIMAD UR19, UR54, UR17, UR10 ;  /* 0x00000011361332a4 */ /* 0x000fe4000f8e020a */
[----:B------:R-:W-:Y:S01]  /*1470*/  @!P0 IMAD.IADD R4, R4, 0x1, -R7 ;  /* 0x0000000104048824 */ /* 0x000fe200078e0a07 */
[----:B------:R-:W-:Y:S01]  /*1480*/  USHF.R.S32.HI UR33, URZ, 0x1f, UR14 ;  /* 0x0000001f3f217899 */ /* 0x000fe2000801140e */
[----:B------:R-:W-:Y:S01]  /*1490*/  @!P0 IADD3 R0, R0, 0x1, RZ ;  /* 0x0000000100008810 */ /* 0x000fe20007ffe0ff */
[----:B------:R-:W-:Y:S01]  /*14a0*/  UIADD3 UR10, UP2, UR14, UR34, URZ ;  /* 0x000000220e0a7290 */ /* 0x000fe2000ff5e03f */
[----:B------:R-:W-:Y:S01]  /*14b0*/  PLOP3.LUT P0, PT, PT, PT, UP0, 0x80, 0x0 ;  /* 0x000000000000781c */ /* 0x000fe20003f0f008 */
[----:B------:R-:W-:Y:S01]  /*14c0*/  @!UP3 UIMAD UR19, UR15, UR51, URZ ;  /* 0x000000330f13b2a4 */ /* 0x000fe2000f8e023f */
[----:B------:R-:W-:Y:S01]  /*14d0*/  ISETP.GE.U32.AND P1, PT, R4, R7, PT ;  /* 0x000000070400720c */ /* 0x000fe20003f26070 */
[----:B------:R-:W-:Y:S01]  /*14e0*/  UIMAD UR13, UR9, UR12, URZ ;  /* 0x0000000c090d72a4 */ /* 0x000fe2000f8e023f */
[----:B------:R-:W-:Y:S01]  /*14f0*/  LOP3.LUT R4, R8, UR54, RZ, 0x3c, !PT ;  /* 0x0000003608047c12 */ /* 0x000fe2000f8e3cff */
[----:B------:R-:W-:-:S02]  /*1500*/  UIADD3.X UR15, UR33, UR20, URZ, UP2, !UPT ;  /* 0x00000014210f7290 */ /* 0x000fc400097fe43f */
[----:B------:R-:W-:Y:S01]  /*1510*/  UIMAD UR9, UR9, UR10, URZ ;  /* 0x0000000a090972a4 */ /* 0x000fe2000f8e023f */
[----:B------:R-:W-:Y:S01]  /*1520*/  ISETP.GE.AND P2, PT, R4, RZ, PT ;  /* 0x000000ff0400720c */ /* 0x000fe20003f46270 */
[----:B------:R-:W-:Y:S01]  /*1530*/  @UP0 UIADD3 UR29, UR18, UR23, URZ ;  /* 0x00000017121d0290 */ /* 0x000fe2000fffe03f */
[----:B------:R-:W-:Y:S01]  /*1540*/  @UP0 ULDC.64 UR16, c[0x0][0x250] ;  /* 0x0000940000100ab9 */ /* 0x000fe20000000a00 */
[----:B------:R-:W-:Y:S02]  /*1550*/  UIMAD.WIDE.U32 UR34, UR8, UR10, URZ ;  /* 0x0000000a082272a5 */ /* 0x000fe4000f8e003f */
[----:B------:R-:W-:Y:S02]  /*1560*/  UIMAD UR10, UR8, UR15, UR9 ;  /* 0x0000000f080a72a4 */ /* 0x000fe4000f8e0209 */
[----:B------:R-:W-:Y:S01]  /*1570*/  @P1 VIADD R0, R0, 0x1 ;  /* 0x0000000100001836 */ /* 0x000fe20000000000 */
[----:B------:R-:W-:Y:S01]  /*1580*/  @UP0 UIMAD.WIDE.U32 UR8, UR29, UR16, URZ ;  /* 0x000000101d0802a5 */ /* 0x000fe2000f8e003f */
[----:B------:R-:W-:Y:S01]  /*1590*/  PLOP3.LUT P1, PT, PT, PT, UP3, 0x80, 0x0 ;  /* 0x000000000000781c */ /* 0x000fe20003f2f038 */
[----:B------:R-:W-:Y:S01]  /*15a0*/  @UP1 UIADD3 UR48, UR11, UR13, URZ ;  /* 0x0000000d0b301290 */ /* 0x000fe2000fffe03f */
[----:B------:R-:W-:Y:S01]  /*15b0*/  IMAD.MOV.U32 R21, RZ, RZ, R0 ;  /* 0x000000ffff157224 */ /* 0x000fe200078e0000 */
[----:B------:R-:W-:-:S02]  /*15c0*/  UIMAD UR49, UR54, UR59, URZ ;  /* 0x0000003b363172a4 */ /* 0x000fc4000f8e023f */
[----:B------:R-:W-:Y:S02]  /*15d0*/  @UP0 UIMAD UR11, UR29, UR17, URZ ;  /* 0x000000111d0b02a4 */ /* 0x000fe4000f8e023f */
[----:B------:R-:W-:Y:S01]  /*15e0*/  USEL UR52, UR32, URZ, UP4 ;  /* 0x0000003f20347287 */ /* 0x000fe2000a000000 */
[----:B------:R-:W-:Y:S01]  /*15f0*/  @!P2 IADD3 R21, -R21, RZ, RZ ;  /* 0x000000ff1515a210 */ /* 0x000fe20007ffe1ff */
[----:B------:R-:W-:Y:S01]  /*1600*/  USEL UR51, UR50, URZ, UP4 ;  /* 0x0000003f32337287 */ /* 0x000fe2000a000000 */
[----:B------:R-:W-:Y:S01]  /*1610*/  @!P3 LOP3.LUT R21, RZ, R8, RZ, 0x33, !PT ;  /* 0x00000008ff15b212 */ /* 0x000fe200078e33ff */
[----:B------:R-:W-:Y:S02]  /*1620*/  USHF.R.S32.HI UR53, URZ, 0x1f, UR49 ;  /* 0x0000001f3f357899 */ /* 0x000fe40008011431 */
[----:B------:R-:W-:Y:S02]  /*1630*/  @UP0 UIADD3 UR32, UR9, UR11, URZ ;  /* 0x0000000b09200290 */ /* 0x000fe4000fffe03f */
[----:B------:R-:W-:Y:S01]  /*1640*/  UIADD3 UR50, UR35, UR10, URZ ;  /* 0x0000000a23327290 */ /* 0x000fe2000fffe03f */
[----:B------:R-:W-:Y:S01]  /*1650*/  @UP0 UMOV UR29, UR8 ;  /* 0x00000008001d0c82 */ /* 0x000fe20008000000 */
[----:B------:R-:W-:Y:S10]  /*1660*/  @P0 BRA `(.L_x_8) ;  /* 0x0000000000300947 */ /* 0x000ff40003800000 */
[----:B------:R-:W-:Y:S01]  /*1670*/  USHF.R.S32.HI UR8, URZ, 0x1f, UR18 ;  /* 0x0000001f3f087899 */ /* 0x000fe20008011412 */
[----:B------:R-:W-:-:S03]  /*1680*/  ULDC.64 UR30, c[0x0][0x248] ;  /* 0x00009200001e7ab9 */ /* 0x000fc60000000a00 */
[----:B------:R-:W-:Y:S02]  /*1690*/  UIMAD UR10, UR8, UR30, URZ ;  /* 0x0000001e080a72a4 */ /* 0x000fe4000f8e023f */
[----:B------:R-:W-:Y:S02]  /*16a0*/  UIMAD.WIDE.U32 UR8, UR18, UR30, URZ ;  /* 0x0000001e120872a5 */ /* 0x000fe4000f8e003f */
[----:B------:R-:W-:-:S04]  /*16b0*/  UIMAD UR10, UR18, UR31, UR10 ;  /* 0x0000001f120a72a4 */ /* 0x000fc8000f8e020a */
[----:B------:R-:W-:-:S03]  /*16c0*/  UIADD3 UR9, UR9, UR10, URZ ;  /* 0x0000000a09097290 */ /* 0x000fc6000fffe03f */
[----:B------:R-:W-:Y:S02]  /*16d0*/  ULDC.64 UR10, c[0x0][0x230] ;  /* 0x00008c00000a7ab9 */ /* 0x000fe40000000a00 */
[----:B------:R-:W-:Y:S02]  /*16e0*/  UIMAD.WIDE.U32 UR8, UR46, UR10, UR8 ;  /* 0x0000000a2e0872a5 */ /* 0x000fe4000f8e0008 */
[----:B------:R-:W-:-:S04]  /*16f0*/  UIMAD UR10, UR56, UR10, URZ ;  /* 0x0000000a380a72a4 */ /* 0x000fc8000f8e023f */
[----:B------:R-:W-:Y:S01]  /*1700*/  UIMAD UR10, UR46, UR11, UR10 ;  /* 0x0000000b2e0a72a4 */ /* 0x000fe2000f8e020a */
[----:B------:R-:W-:-:S03]  /*1710*/  UMOV UR45, UR8 ;  /* 0x00000008002d7c82 */ /* 0x000fc60008000000 */
[----:B------:R-:W-:-:S12]  /*1720*/  UIADD3 UR47, UR9, UR10, URZ ;  /* 0x0000000a092f7290 */ /* 0x000fd8000fffe03f */
.L_x_8:
[----:B------:R-:W-:Y:S05]  /*1730*/  @P0 BRA `(.L_x_9) ;  /* 0x0000000000300947 */ /* 0x000fea0003800000 */
[----:B------:R-:W-:Y:S01]  /*1740*/  USHF.R.S32.HI UR8, URZ, 0x1f, UR18 ;  /* 0x0000001f3f087899 */ /* 0x000fe20008011412 */
[----:B------:R-:W-:-:S03]  /*1750*/  ULDC.64 UR16, c[0x0][0x250] ;  /* 0x0000940000107ab9 */ /* 0x000fc60000000a00 */
[----:B------:R-:W-:Y:S02]  /*1760*/  UIMAD UR10, UR8, UR16, URZ ;  /* 0x00000010080a72a4 */ /* 0x000fe4000f8e023f */
[----:B------:R-:W-:Y:S02]  /*1770*/  UIMAD.WIDE.U32 UR8, UR18, UR16, URZ ;  /* 0x00000010120872a5 */ /* 0x000fe4000f8e003f */
[----:B------:R-:W-:-:S04]  /*1780*/  UIMAD UR10, UR18, UR17, UR10 ;  /* 0x00000011120a72a4 */ /* 0x000fc8000f8e020a */
[----:B------:R-:W-:-:S03]  /*1790*/  UIADD3 UR9, UR9, UR10, URZ ;  /* 0x0000000a09097290 */ /* 0x000fc6000fffe03f */
[----:B------:R-:W-:Y:S02]  /*17a0*/  ULDC.64 UR10, c[0x0][0x238] ;  /* 0x00008e00000a7ab9 */ /* 0x000fe40000000a00 */
[----:B------:R-:W-:Y:S02]  /*17b0*/  UIMAD UR13, UR56, UR10, URZ ;  /* 0x0000000a380d72a4 */ /* 0x000fe4000f8e023f */
[----:B------:R-:W-:Y:S02]  /*17c0*/  UIMAD.WIDE.U32 UR8, UR46, UR10, UR8 ;  /* 0x0000000a2e0872a5 */ /* 0x000fe4000f8e0008 */
[----:B------:R-:W-:-:S04]  /*17d0*/  UIMAD UR11, UR46, UR11, UR13 ;  /* 0x0000000b2e0b72a4 */ /* 0x000fc8000f8e020d */
[----:B------:R-:W-:Y:S01]  /*17e0*/  UIADD3 UR32, UR9, UR11, URZ ;  /* 0x0000000b09207290 */ /* 0x000fe2000fffe03f */
[----:B------:R-:W-:Y:S02]  /*17f0*/  UMOV UR29, UR8 ;  /* 0x00000008001d7c82 */ /* 0x000fe40008000000 */
.L_x_9:
[----:B------:R-:W-:Y:S01]  /*1800*/  @UP1 UMOV UR21, UR42 ;  /* 0x0000002a00151c82 */ /* 0x000fe20008000000 */
[----:B------:R-:W-:Y:S01]  /*1810*/  @!UP1 UMOV UR21, UR40 ;  /* 0x0000002800159c82 */ /* 0x000fe20008000000 */
[----:B------:R-:W-:Y:S01]  /*1820*/  SHF.R.S32.HI R33, RZ, 0x1f, R21 ;  /* 0x0000001fff217819 */ /* 0x000fe20000011415 */
[----:B------:R-:W-:Y:S06]  /*1830*/  @!P1 BRA `(.L_x_10) ;  /* 0x00000000001c9947 */ /* 0x000fec0003800000 */
[----:B------:R-:W-:Y:S01]  /*1840*/  @!UP1 UIMAD UR12, UR46, UR57, URZ ;  /* 0x000000392e0c92a4 */ /* 0x000fe2000f8e023f */
[----:B------:R-:W-:Y:S01]  /*1850*/  ULDC UR8, c[0x0][0x2c0] ;  /* 0x0000b00000087ab9 */ /* 0x000fe20000000800 */
[----:B------:R-:W-:Y:S02]  /*1860*/  ULDC UR9, c[0x0][0x2e4] ;  /* 0x0000b90000097ab9 */ /* 0x000fe40000000800 */
[----:B------:R-:W-:Y:S02]  /*1870*/  ULEA UR9, UR8, UR9, 0x7 ;  /* 0x0000000908097291 */ /* 0x000fe4000f8e383f */
[----:B------:R-:W-:-:S04]  /*1880*/  ULEA UR8, UR46, UR12, 0x7 ;  /* 0x0000000c2e087291 */ /* 0x000fc8000f8e383f */
[----:B------:R-:W-:Y:S01]  /*1890*/  UIMAD UR8, UR9, UR54, UR8 ;  /* 0x00000036090872a4 */ /* 0x000fe2000f8e0208 */
[----:B------:R-:W-:Y:S11]  /*18a0*/  BRA `(.L_x_11) ;  /* 0x0000000000087947 */ /* 0x000ff60003800000 */
.L_x_10:
[----:B------:R-:W-:-:S04]  /*18b0*/  UIMAD UR8, UR46, UR58, UR54 ;  /* 0x0000003a2e0872a4 */ /* 0x000fc8000f8e0236 */
[----:B------:R-:W-:-:S12]  /*18c0*/  UIMAD UR8, UR8, UR57, URZ ;  /* 0x00000039080872a4 */ /* 0x000fd8000f8e023f */
.L_x_11:
[----:B------:R-:W1:Y:S01]  /*18d0*/  S2R R6, SR_TID.X ;  /* 0x0000000000067919 */ /* 0x000e620000002100 */
[----:B------:R-:W2:Y:S01]  /*18e0*/  LDC.64 R8, c[0x0][0x420] ;  /* 0x00010800ff087b82 */ /* 0x000ea20000000a00 */
[----:B------:R-:W-:Y:S01]  /*18f0*/  ULDC UR40, c[0x0][0x2d0] ;  /* 0x0000b40000287ab9 */ /* 0x000fe20000000800 */
[----:B------:R-:W-:Y:S01]  /*1900*/  UIADD3 UR10, UR14, UR8, URZ ;  /* 0x000000080e0a7290 */ /* 0x000fe2000fffe03f */
[----:B------:R-:W-:Y:S01]  /*1910*/  BSSY B1, `(.L_x_7) ;  /* 0x000062a000017945 */ /* 0x000fe20003800000 */
[----:B------:R-:W-:Y:S02]  /*1920*/  UIMAD UR8, UR59, UR58, URZ ;  /* 0x0000003a3b0872a4 */ /* 0x000fe4000f8e023f */
[----:B------:R-:W-:Y:S01]  /*1930*/  UISETP.GE.AND UP2, UPT, UR36, 0x1, UPT ;  /* 0x000000012400788c */ /* 0x000fe2000bf46270 */
[----:B------:R-:W-:Y:S01]  /*1940*/  ULDC.64 UR12, c[0x0][0x478] ;  /* 0x00011e00000c7ab9 */ /* 0x000fe20000000a00 */
[----:B------:R-:W-:Y:S02]  /*1950*/  USHF.R.S32.HI UR41, URZ, 0x1f, UR54 ;  /* 0x0000001f3f297899 */ /* 0x000fe40008011436 */
[----:B------:R-:W-:-:S02]  /*1960*/  UIMAD.WIDE UR10, UR10, 0x4, UR12 ;  /* 0x000000040a0a78a5 */ /* 0x000fc4000f8e020c */
[----:B------:R-:W-:Y:S01]  /*1970*/  PLOP3.LUT P2, PT, PT, PT, UP2, 0x80, 0x0 ;  /* 0x000000000000781c */ /* 0x000fe20003f4f028 */
[----:B------:R-:W-:Y:S01]  /*1980*/  UIADD3 UR15, UR14, UR19, URZ ;  /* 0x000000130e0f7290 */ /* 0x000fe2000fffe03f */
[----:B------:R-:W-:Y:S01]  /*1990*/  ULDC.64 UR12, c[0x0][0x428] ;  /* 0x00010a00000c7ab9 */ /* 0x000fe20000000a00 */
[----:B------:R-:W-:Y:S01]  /*19a0*/  ULDC.64 UR24, c[0x0][0x258] ;  /* 0x0000960000187ab9 */ /* 0x000fe20000000a00 */
[----:B------:R-:W-:Y:S01]  /*19b0*/  UIMAD UR19, UR41, UR12, URZ ;  /* 0x0000000c291372a4 */ /* 0x000fe2000f8e023f */
[----:B------:R-:W-:Y:S01]  /*19c0*/  IMAD.U32 R29, RZ, RZ, UR12 ;  /* 0x0000000cff1d7e24 */ /* 0x000fe2000f8e00ff */
[----:B------:R-:W-:Y:S02]  /*19d0*/  UIMAD UR20, UR41, UR24, URZ ;  /* 0x00000018291472a4 */ /* 0x000fe4000f8e023f */
[----:B------:R-:W-:Y:S01]  /*19e0*/  UIMAD UR19, UR54, UR13, UR19 ;  /* 0x0000000d361372a4 */ /* 0x000fe2000f8e0213 */
[----:B------:R-:W-:Y:S01]  /*19f0*/  ULDC.64 UR42, c[0x0][0x2b0] ;  /* 0x0000ac00002a7ab9 */ /* 0x000fe20000000a00 */
[----:B--2---:R-:W-:Y:S01]  /*1a00*/  IMAD R10, R8, UR33, RZ ;  /* 0x00000021080a7c24 */ /* 0x004fe2000f8e02ff */
[----:B------:R-:W-:-:S02]  /*1a10*/  ULEA.HI.SX32 UR39, UR39, 0xffffffff, 0x1a ;  /* 0xffffffff27277891 */ /* 0x000fc4000f8fd23f */
[----:B------:R-:W-:Y:S01]  /*1a20*/  UIMAD UR20, UR54, UR25, UR20 ;  /* 0x00000019361472a4 */ /* 0x000fe2000f8e0214 */
[----:B------:R-:W-:Y:S01]  /*1a30*/  IMAD R12, R9, UR14, R10 ;  /* 0x0000000e090c7c24 */ /* 0x000fe2000f8e020a */
[----:B-1----:R-:W-:-:S04]  /*1a40*/  SHF.R.S32.HI R0, RZ, 0x1f, R6 ;  /* 0x0000001fff007819 */ /* 0x002fc80000011406 */
[CC--:B------:R-:W-:Y:S02]  /*1a50*/  LEA.HI R20, R0.reuse, R6.reuse, RZ, 0x3 ;  /* 0x0000000600147211 */ /* 0x0c0fe400078f18ff */
[----:B------:R-:W-:Y:S02]  /*1a60*/  LEA.HI R0, R0, R6, RZ, 0x5 ;  /* 0x0000000600007211 */ /* 0x000fe400078f28ff */
[----:B------:R-:W-:Y:S02]  /*1a70*/  LOP3.LUT R4, R20, 0xfffffff8, RZ, 0xc0, !PT ;  /* 0xfffffff814047812 */ /* 0x000fe400078ec0ff */
[----:B------:R-:W-:Y:S02]  /*1a80*/  LOP3.LUT R5, R0, 0xffffffe0, RZ, 0xc0, !PT ;  /* 0xffffffe000057812 */ /* 0x000fe400078ec0ff */
[----:B------:R-:W-:Y:S01]  /*1a90*/  SHF.R.S32.HI R0, RZ, 0x5, R0 ;  /* 0x00000005ff007819 */ /* 0x000fe20000011400 */
[C---:B------:R-:W-:Y:S01]  /*1aa0*/  IMAD.IADD R32, R6.reuse, 0x1, -R4 ;  /* 0x0000000106207824 */ /* 0x040fe200078e0a04 */
[----:B------:R-:W-:Y:S01]  /*1ab0*/  SHF.R.S32.HI R20, RZ, 0x3, R20 ;  /* 0x00000003ff147819 */ /* 0x000fe20000011414 */
[----:B------:R-:W-:-:S02]  /*1ac0*/  IMAD.IADD R5, R6, 0x1, -R5 ;  /* 0x0000000106057824 */ /* 0x000fc400078e0a05 */
[----:B------:R-:W-:Y:S01]  /*1ad0*/  IMAD.SHL.U32 R4, R32, 0x8, RZ ;  /* 0x0000000820047824 */ /* 0x000fe200078e00ff */
[----:B------:R-:W-:Y:S01]  /*1ae0*/  SHF.R.S32.HI R34, RZ, 0x1f, R20 ;  /* 0x0000001fff227819 */ /* 0x000fe20000011414 */
[----:B------:R-:W-:Y:S01]  /*1af0*/  IMAD R0, R0, UR8, R5 ;  /* 0x0000000800007c24 */ /* 0x000fe2000f8e0205 */
[----:B------:R-:W-:Y:S01]  /*1b00*/  USHF.L.U32 UR8, UR8, 0x6, URZ ;  /* 0x0000000608087899 */ /* 0x000fe2000800063f */
[C---:B------:R-:W-:Y:S01]  /*1b10*/  VIADD R10, R4.reuse, 0x80 ;  /* 0x00000080040a7836 */ /* 0x040fe20000000000 */
[----:B------:R-:W-:Y:S01]  /*1b20*/  SHF.R.S32.HI R5, RZ, 0x1f, R4 ;  /* 0x0000001fff057819 */ /* 0x000fe20000011404 */
[C---:B------:R-:W-:Y:S01]  /*1b30*/  VIADD R11, R4.reuse, 0x40 ;  /* 0x00000040040b7836 */ /* 0x040fe20000000000 */
[----:B------:R-:W-:Y:S01]  /*1b40*/  UIADD3 UR9, UP1, UP0, UR34, UR8, UR49 ;  /* 0x0000000822097290 */ /* 0x000fe2000f83e031 */
[----:B------:R-:W-:Y:S01]  /*1b50*/  IADD3 R6, P0, R4, UR21, RZ ;  /* 0x0000001504067c10 */ /* 0x000fe2000ff1e0ff */
[----:B------:R-:W-:Y:S01]  /*1b60*/  USHF.R.S32.HI UR8, URZ, 0x1f, UR8 ;  /* 0x0000001f3f087899 */ /* 0x000fe20008011408 */
[----:B------:R-:W-:Y:S01]  /*1b70*/  ISETP.GE.AND P6, PT, R10, UR40, PT ;  /* 0x000000280a007c0c */ /* 0x000fe2000bfc6270 */
[C---:B------:R-:W-:Y:S01]  /*1b80*/  VIADD R10, R4.reuse, 0xc0 ;  /* 0x000000c0040a7836 */ /* 0x040fe20000000000 */
[----:B------:R-:W-:Y:S01]  /*1b90*/  ISETP.GE.AND P1, PT, R11, UR40, PT ;  /* 0x000000280b007c0c */ /* 0x000fe2000bf26270 */
[----:B------:R-:W-:Y:S01]  /*1ba0*/  UIADD3.X UR8, UR50, UR8, UR53, UP1, UP0 ;  /* 0x0000000832087290 */ /* 0x000fe20008fe0435 */
[----:B------:R-:W-:Y:S01]  /*1bb0*/  ISETP.GE.AND P5, PT, R4, UR40, PT ;  /* 0x0000002804007c0c */ /* 0x000fe2000bfa6270 */
[----:B------:R-:W-:Y:S01]  /*1bc0*/  UIADD3 UR9, UP1, UP0, UR52, UR9, UR55 ;  /* 0x0000000934097290 */ /* 0x000fe2000f83e037 */
[----:B------:R-:W-:Y:S01]  /*1bd0*/  ISETP.GE.AND P3, PT, R10, UR40, PT ;  /* 0x000000280a007c0c */ /* 0x000fe2000bf66270 */
[----:B------:R-:W-:Y:S01]  /*1be0*/  ULDC.64 UR34, c[0x0][0x400] ;  /* 0x0001000000227ab9 */ /* 0x000fe20000000a00 */
[----:B------:R-:W-:Y:S01]  /*1bf0*/  SEL R11, RZ, 0xffffffff, P1 ;  /* 0xffffffffff0b7807 */ /* 0x000fe20000800000 */
[----:B------:R-:W-:Y:S01]  /*1c00*/  UIADD3.X UR8, UR51, UR8, UR48, UP1, UP0 ;  /* 0x0000000833087290 */ /* 0x000fe20008fe0430 */
[----:B------:R-:W-:-:S02]  /*1c10*/  P2R R35, PR, RZ, 0x8 ;  /* 0x00000008ff237803 */ /* 0x000fc40000000000 */
[----:B------:R-:W-:Y:S01]  /*1c20*/  IADD3.X R7, R5, UR38, RZ, P0, !PT ;  /* 0x0000002605077c10 */ /* 0x000fe200087fe4ff */
[----:B------:R-:W-:Y:S01]  /*1c30*/  IMAD.SHL.U32 R11, R11, 0x2, RZ ;  /* 0x000000020b0b7824 */ /* 0x000fe200078e00ff */
[----:B------:R-:W-:Y:S01]  /*1c40*/  IADD3 R24, P0, R20, UR14, RZ ;  /* 0x0000000e14187c10 */ /* 0x000fe2000ff1e0ff */
[----:B------:R1:W-:Y:S01]  /*1c50*/  STL [R1], R35 ;  /* 0x0000002301007387 */ /* 0x0003e20000100800 */
[----:B------:R-:W-:Y:S01]  /*1c60*/  SEL R10, RZ, 0x1, P5 ;  /* 0x00000001ff0a7807 */ /* 0x000fe20002800000 */
[----:B------:R-:W-:Y:S01]  /*1c70*/  IMAD.WIDE.U32 R6, R8, UR14, R6 ;  /* 0x0000000e08067c25 */ /* 0x000fe2000f8e0006 */
[----:B------:R-:W-:Y:S01]  /*1c80*/  IADD3.X R26, R34, UR33, RZ, P0, !PT ;  /* 0x00000021221a7c10 */ /* 0x000fe200087fe4ff */
[----:B------:R-:W-:Y:S01]  /*1c90*/  UIMAD.WIDE UR14, UR15, 0x4, UR42 ;  /* 0x000000040f0e78a5 */ /* 0x000fe2000f8e022a */
[----:B------:R-:W-:Y:S01]  /*1ca0*/  LOP3.LUT R16, R11, 0x2, R10, 0xe2, !PT ;  /* 0x000000020b107812 */ /* 0x000fe200078ee20a */
[----:B------:R-:W-:Y:S01]  /*1cb0*/  IMAD.IADD R7, R7, 0x1, R12 ;  /* 0x0000000107077824 */ /* 0x000fe200078e020c */
[----:B------:R-:W-:Y:S01]  /*1cc0*/  IADD3 R10, P0, R0, UR9, RZ ;  /* 0x00000009000a7c10 */ /* 0x000fe2000ff1e0ff */
[----:B------:R-:W-:Y:S01]  /*1cd0*/  IMAD R11, R26, UR26, RZ ;  /* 0x0000001a1a0b7c24 */ /* 0x000fe2000f8e02ff */
[----:B------:R-:W-:Y:S01]  /*1ce0*/  P2R R248, PR, RZ, 0x2 ;  /* 0x00000002fff87803 */ /* 0x000fe20000000000 */
[----:B------:R-:W-:Y:S01]  /*1cf0*/  IMAD.WIDE.U32 R12, R24, UR26, R4 ;  /* 0x0000001a180c7c25 */ /* 0x000fe2000f8e0004 */
[----:B------:R-:W-:-:S02]  /*1d00*/  LEA.HI.X.SX32 R15, R0, UR8, 0x1, P0 ;  /* 0x00000008000f7c11 */ /* 0x000fc400080f0eff */
[----:B------:R-:W-:Y:S01]  /*1d10*/  LEA R238, P0, R10, UR34, 0x2 ;  /* 0x000000220aee7c11 */ /* 0x000fe2000f8010ff */
[----:B------:R-:W-:Y:S01]  /*1d20*/  IMAD R31, R24, UR27, R11 ;  /* 0x0000001b181f7c24 */ /* 0x000fe2000f8e020b */
[----:B------:R-:W-:Y:S01]  /*1d30*/  SEL R14, RZ, 0x4, P6 ;  /* 0x00000004ff0e7807 */ /* 0x000fe20003000000 */
[----:B------:R-:W-:Y:S01]  /*1d40*/  IMAD.WIDE.U32 R6, R29, UR54, R6 ;  /* 0x000000361d067c25 */ /* 0x000fe2000f8e0006 */
[----:B------:R-:W-:Y:S02]  /*1d50*/  IADD3 R22, P1, R12, UR44, RZ ;  /* 0x0000002c0c167c10 */ /* 0x000fe4000ff3e0ff */
[----:B------:R-:W-:Y:S01]  /*1d60*/  SEL R0, RZ, 0x8, P3 ;  /* 0x00000008ff007807 */ /* 0x000fe20001800000 */
[----:B------:R-:W-:Y:S01]  /*1d70*/  VIADD R11, R7, UR19 ;  /* 0x00000013070b7c36 */ /* 0x000fe20008000000 */
[----:B------:R-:W-:Y:S01]  /*1d80*/  LEA.HI.X R239, R10, UR35, R15, 0x2, P0 ;  /* 0x000000230aef7c11 */ /* 0x000fe200080f140f */
[----:B------:R-:W-:Y:S01]  /*1d90*/  IMAD.MOV.U32 R10, RZ, RZ, R6 ;  /* 0x000000ffff0a7224 */ /* 0x000fe200078e0006 */
[----:B------:R-:W-:-:S02]  /*1da0*/  IADD3.X R23, R13, UR37, R31, P1, !PT ;  /* 0x000000250d177c10 */ /* 0x000fc40008ffe41f */
[----:B------:R-:W-:Y:S01]  /*1db0*/  LOP3.LUT R25, R0, R16, R14, 0xfe, !PT ;  /* 0x0000001000197212 */ /* 0x000fe200078efe0e */
[----:B-1----:R-:W-:Y:S06]  /*1dc0*/  @!P2 BRA `(.L_x_12) ;  /* 0x0000005400bca947 */ /* 0x002fec0003800000 */
[----:B------:R-:W2:Y:S01]  /*1dd0*/  LDL R44, [R1+0x8] ;  /* 0x00000800012c7983 */ /* 0x000ea20000100800 */
[----:B------:R-:W-:Y:S01]  /*1de0*/  PLOP3.LUT P0, PT, PT, PT, UP4, 0x80, 0x0 ;  /* 0x000000000000781c */ /* 0x000fe20003f0f048 */
[----:B------:R-:W-:Y:S01]  /*1df0*/  UIMAD UR8, UR22, -0x20, UR5 ;  /* 0xffffffe0160878a4 */ /* 0x000fe2000f8e0205 */
[----:B------:R-:W-:Y:S01]  /*1e00*/  BSSY B0, `(.L_x_13) ;  /* 0x0000045000007945 */ /* 0x000fe20003800000 */
[----:B------:R-:W-:Y:S01]  /*1e10*/  UMOV UR12, UR10 ;  /* 0x0000000a000c7c82 */ /* 0x000fe20008000000 */
[----:B------:R-:W-:Y:S01]  /*1e20*/  UMOV UR10, UR14 ;  /* 0x0000000e000a7c82 */ /* 0x000fe20008000000 */
[----:B------:R-:W-:Y:S01]  /*1e30*/  UMOV UR9, UR15 ;  /* 0x0000000f00097c82 */ /* 0x000fe20008000000 */
[----:B------:R-:W-:-:S07]  /*1e40*/  IMAD.U32 R30, RZ, RZ, UR24 ;  /* 0x00000018ff1e7e24 */ /* 0x000fce000f8e00ff */
[----:B------:R-:W-:Y:S01]  /*1e50*/  @P0 BAR.SYNC.DEFER_BLOCKING 0x0 ;  /* 0x0000000000000b1d */ /* 0x000fe20000010000 */
[----:B------:R-:W-:-:S05]  /*1e60*/  ISETP.GE.AND P2, PT, R20, UR8, PT ;  /* 0x0000000814007c0c */ /* 0x000fca000bf46270 */
[----:B------:R-:W-:Y:S02]  /*1e70*/  UMOV UR8, UR39 ;  /* 0x0000002700087c82 */ /* 0x000fe40008000000 */
[----:B------:R-:W-:-:S06]  /*1e80*/  UIMAD UR13, UR8, -0x40, UR36 ;  /* 0xffffffc0080d78a4 */ /* 0x000fcc000f8e0224 */
[----:B------:R1:W-:Y:S04]  /*1e90*/  @P2 STS.128 [R237+0x14000], RZ ;  /* 0x014000ffed002388 */ /* 0x0003e80000000c00 */
[----:B------:R1:W-:Y:S04]  /*1ea0*/  @P2 STS.128 [R237+0x15000], RZ ;  /* 0x015000ffed002388 */ /* 0x0003e80000000c00 */
[----:B------:R1:W-:Y:S04]  /*1eb0*/  @P2 STS.128 [R237+0x16000], RZ ;  /* 0x016000ffed002388 */ /* 0x0003e80000000c00 */
[----:B------:R1:W-:Y:S01]  /*1ec0*/  @P2 STS.128 [R237+0x17000], RZ ;  /* 0x017000ffed002388 */ /* 0x0003e20000000c00 */
[----:B--2---:R-:W-:Y:S01]  /*1ed0*/  IMAD.SHL.U32 R27, R44, 0x4, RZ ;  /* 0x000000042c1b7824 */ /* 0x004fe200078e00ff */
[----:B------:R-:W-:Y:S01]  /*1ee0*/  SHF.R.S32.HI R246, RZ, 0x1f, R44 ;  /* 0x0000001ffff67819 */ /* 0x000fe2000001142c */
[----:B-1----:R-:W-:Y:S06]  /*1ef0*/  @P2 BRA `(.L_x_14) ;  /* 0x0000000000d42947 */ /* 0x002fec0003800000 */
[----:B------:R-:W-:Y:S01]  /*1f00*/  LOP3.LUT R0, R25, 0x1, RZ, 0xc0, !PT ;  /* 0x0000000119007812 */ /* 0x000fe200078ec0ff */
[----:B------:R-:W-:Y:S01]  /*1f10*/  IMAD.U32 R6, RZ, RZ, UR28 ;  /* 0x0000001cff067e24 */ /* 0x000fe2000f8e00ff */
[----:B------:R-:W-:Y:S01]  /*1f20*/  ULDC.64 UR14, c[0x0][0x268] ;  /* 0x00009a00000e7ab9 */ /* 0x000fe20000000a00 */
[----:B------:R-:W-:Y:S02]  /*1f30*/  P2R R28, PR, RZ, 0x4 ;  /* 0x00000004ff1c7803 */ /* 0x000fe40000000000 */
[----:B------:R-:W-:Y:S02]  /*1f40*/  ISETP.NE.U32.AND P4, PT, R0, 0x1, PT ;  /* 0x000000010000780c */ /* 0x000fe40003f85070 */
[----:B------:R-:W-:-:S04]  /*1f50*/  IADD3 R0, P0, R20, UR28, RZ ;  /* 0x0000001c14007c10 */ /* 0x000fc8000ff1e0ff */
[----:B------:R-:W-:Y:S01]  /*1f60*/  LEA.HI.X.SX32 R12, R6, R34, 0x1, P0 ;  /* 0x00000022060c7211 */ /* 0x000fe200000f0eff */
[----:B------:R-:W-:-:S04]  /*1f70*/  IMAD.WIDE.U32 R6, R0, UR16, R4 ;  /* 0x0000001000067c25 */ /* 0x000fc8000f8e0004 */
[----:B------:R-:W-:Y:S01]  /*1f80*/  IMAD R12, R12, UR16, RZ ;  /* 0x000000100c0c7c24 */ /* 0x000fe2000f8e02ff */
[----:B------:R-:W-:Y:S01]  /*1f90*/  IADD3 R6, P0, R6, UR29, RZ ;  /* 0x0000001d06067c10 */ /* 0x000fe2000ff1e0ff */
[----:B------:R-:W1:Y:S02]  /*1fa0*/  @!P4 LDC.64 R18, c[0x0][0x220] ;  /* 0x00008800ff12cb82 */ /* 0x000e640000000a00 */
[----:B------:R-:W-:Y:S02]  /*1fb0*/  IMAD R12, R0, UR17, R12 ;  /* 0x00000011000c7c24 */ /* 0x000fe4000f8e020c */
[----:B------:R-:W-:-:S03]  /*1fc0*/  IMAD R0, R33, UR14, RZ ;  /* 0x0000000e21007c24 */ /* 0x000fc6000f8e02ff */
[----:B------:R-:W-:Y:S01]  /*1fd0*/  IADD3.X R7, R7, UR32, R12, P0, !PT ;  /* 0x0000002007077c10 */ /* 0x000fe200087fe40c */
[C---:B------:R-:W-:Y:S02]  /*1fe0*/  IMAD R0, R21.reuse, UR15, R0 ;  /* 0x0000000f15007c24 */ /* 0x040fe4000f8e0200 */
[----:B------:R-:W-:-:S04]  /*1ff0*/  IMAD.WIDE.U32 R6, R21, UR14, R6 ;  /* 0x0000000e15067c25 */ /* 0x000fc8000f8e0006 */
[----:B------:R-:W-:Y:S01]  /*2000*/  IMAD.IADD R7, R7, 0x1, R0 ;  /* 0x0000000107077824 */ /* 0x000fe200078e0200 */
[----:B------:R-:W-:-:S04]  /*2010*/  LOP3.LUT R0, R25, 0xff, RZ, 0xc0, !PT ;  /* 0x000000ff19007812 */ /* 0x000fc800078ec0ff */
[C---:B------:R-:W-:Y:S02]  /*2020*/  LOP3.LUT P3, RZ, R0.reuse, 0x2, RZ, 0xc0, !PT ;  /* 0x0000000200ff7812 */ /* 0x040fe4000786c0ff */
[----:B------:R-:W-:Y:S02]  /*2030*/  LOP3.LUT P1, RZ, R0, 0x4, RZ, 0xc0, !PT ;  /* 0x0000000400ff7812 */ /* 0x000fe4000782c0ff */
[----:B-1----:R-:W-:-:S04]  /*2040*/  @!P4 LEA R18, P0, R6, R18, 0x1 ;  /* 0x000000120612c211 */ /* 0x002fc800078008ff */
[----:B------:R-:W-:-:S05]  /*2050*/  @!P4 LEA.HI.X R19, R6, R19, R7, 0x1, P0 ;  /* 0x000000130613c211 */ /* 0x000fca00000f0c07 */
[----:B------:R-:W1:Y:S01]  /*2060*/  @P3 LDC.64 R16, c[0x0][0x220] ;  /* 0x00008800ff103b82 */ /* 0x000e620000000a00 */
[----:B------:R-:W-:Y:S01]  /*2070*/  @!PT LDS RZ, [RZ] ;  /* 0x00000000fffff984 */ /* 0x000fe20000000800 */
[----:B------:R-:W-:Y:S01]  /*2080*/  @!PT LDS RZ, [RZ] ;  /* 0x00000000fffff984 */ /* 0x000fe20000000800 */
[----:B------:R-:W-:Y:S01]  /*2090*/  @!PT LDS RZ, [RZ] ;  /* 0x00000000fffff984 */ /* 0x000fe20000000800 */
[----:B------:R2:W-:Y:S04]  /*20a0*/  @!P4 LDGSTS.E.BYPASS.LTC128B.128 [R237+0x14000], desc[UR6][R18.64] ;  /* 0x1400000012edcfae */ /* 0x0005e8000b901d46 */
[----:B------:R2:W-:Y:S03]  /*20b0*/  @P4 STS.128 [R237+0x14000], RZ ;  /* 0x014000ffed004388 */ /* 0x0005e60000000c00 */
[----:B------:R-:W3:Y:S01]  /*20c0*/  @P1 LDC.64 R14, c[0x0][0x220] ;  /* 0x00008800ff0e1b82 */ /* 0x000ee20000000a00 */
[----:B-1----:R-:W-:-:S04]  /*20d0*/  @P3 LEA R16, P0, R6, R16, 0x1 ;  /* 0x0000001006103211 */ /* 0x002fc800078008ff */
[C---:B------:R-:W-:Y:S02]  /*20e0*/  @P3 LEA.HI.X R17, R6.reuse, R17, R7, 0x1, P0 ;  /* 0x0000001106113211 */ /* 0x040fe400000f0c07 */
[----:B---3--:R-:W-:-:S03]  /*20f0*/  @P1 LEA R14, P0, R6, R14, 0x1 ;  /* 0x0000000e060e1211 */ /* 0x008fc600078008ff */
[----:B------:R-:W-:Y:S01]  /*2100*/  @!PT LDS RZ, [RZ] ;  /* 0x00000000fffff984 */ /* 0x000fe20000000800 */
[----:B------:R-:W-:Y:S01]  /*2110*/  @!PT LDS RZ, [RZ] ;  /* 0x00000000fffff984 */ /* 0x000fe20000000800 */
[----:B------:R-:W-:Y:S01]  /*2120*/  @!PT LDS RZ, [RZ] ;  /* 0x00000000fffff984 */ /* 0x000fe20000000800 */
[----:B------:R2:W-:Y:S01]  /*2130*/  @P3 LDGSTS.E.BYPASS.LTC128B.128 [R237+0x15000], desc[UR6][R16.64+0x80] ;  /* 0x1500008010ed3fae */ /* 0x0005e2000b901d46 */
[----:B------:R-:W-:-:S03]  /*2140*/  @P1 LEA.HI.X R15, R6, R15, R7, 0x1, P0 ;  /* 0x0000000f060f1211 */ /* 0x000fc600000f0c07 */
[----:B------:R2:W-:Y:S01]  /*2150*/  @!P3 STS.128 [R237+0x15000], RZ ;  /* 0x015000ffed00b388 */ /* 0x0005e20000000c00 */
[----:B------:R-:W-:-:S03]  /*2160*/  LOP3.LUT P0, RZ, R0, 0x8, RZ, 0xc0, !PT ;  /* 0x0000000800ff7812 */ /* 0x000fc6000780c0ff */
[----:B------:R-:W-:Y:S01]  /*2170*/  @!PT LDS RZ, [RZ] ;  /* 0x00000000fffff984 */ /* 0x000fe20000000800 */
[----:B------:R-:W-:Y:S01]  /*2180*/  @!PT LDS RZ, [RZ] ;  /* 0x00000000fffff984 */ /* 0x000fe20000000800 */
[----:B------:R-:W-:Y:S01]  /*2190*/  @!PT LDS RZ, [RZ] ;  /* 0x00000000fffff984 */ /* 0x000fe20000000800 */
[----:B------:R2:W-:Y:S04]  /*21a0*/  @P1 LDGSTS.E.BYPASS.LTC128B.128 [R237+0x16000], desc[UR6][R14.64+0x100] ;  /* 0x160001000eed1fae */ /* 0x0005e8000b901d46 */
[----:B------:R2:W-:Y:S06]  /*21b0*/  @!P1 STS.128 [R237+0x16000], RZ ;  /* 0x016000ffed009388 */ /* 0x0005ec0000000c00 */
[----:B------:R-:W1:Y:S02]  /*21c0*/  @P0 LDC.64 R12, c[0x0][0x220] ;  /* 0x00008800ff0c0b82 */ /* 0x000e640000000a00 */
[----:B-1----:R-:W-:-:S04]  /*21d0*/  @P0 LEA R12, P2, R6, R12, 0x1 ;  /* 0x0000000c060c0211 */ /* 0x002fc800078408ff */
[----:B------:R-:W-:Y:S02]  /*21e0*/  @P0 LEA.HI.X R13, R6, R13, R7, 0x1, P2 ;  /* 0x0000000d060d0211 */ /* 0x000fe400010f0c07 */
[----:B------:R-:W-:-:S03]  /*21f0*/  ISETP.NE.AND P2, PT, R28, RZ, PT ;  /* 0x000000ff1c00720c */ /* 0x000fc60003f45270 */
[----:B------:R-:W-:Y:S01]  /*2200*/  @!PT LDS RZ, [RZ] ;  /* 0x00000000fffff984 */ /* 0x000fe20000000800 */
[----:B------:R-:W-:Y:S01]  /*2210*/  @!PT LDS RZ, [RZ] ;  /* 0x00000000fffff984 */ /* 0x000fe20000000800 */
[----:B------:R-:W-:Y:S01]  /*2220*/  @!PT LDS RZ, [RZ] ;  /* 0x00000000fffff984 */ /* 0x000fe20000000800 */
[----:B------:R2:W-:Y:S04]  /*2230*/  @P0 LDGSTS.E.BYPASS.LTC128B.128 [R237+0x17000], desc[UR6][R12.64+0x180] ;  /* 0x170001800ced0fae */ /* 0x0005e8000b901d46 */
[----:B------:R2:W-:Y:S04]  /*2240*/  @!P0 STS.128 [R237+0x17000], RZ ;  /* 0x017000ffed008388 */ /* 0x0005e80000000c00 */
.L_x_14:
[----:B------:R-:W-:Y:S05]  /*2250*/  BSYNC B0 ;  /* 0x0000000000007941 */ /* 0x000fea0003800000 */
.L_x_13:
[C---:B------:R-:W-:Y:S01]  /*2260*/  ISETP.GE.AND P1, PT, R44.reuse, UR13, PT ;  /* 0x0000000d2c007c0c */ /* 0x040fe2000bf26270 */
[----:B------:R-:W-:Y:S01]  /*2270*/  IMAD.MOV.U32 R244, RZ, RZ, 0x7f800000 ;  /* 0x7f800000fff47424 */ /* 0x000fe200078e00ff */
[----:B------:R-:W-:Y:S01]  /*2280*/  IADD3 R6, P0, R27, UR10, RZ ;  /* 0x0000000a1b067c10 */ /* 0x000fe2000ff1e0ff */
[C---:B------:R-:W-:Y:S01]  /*2290*/  VIADD R0, R44.reuse, 0x8 ;  /* 0x000000082c007836 */ /* 0x040fe20000000000 */
[----:B------:R-:W-:Y:S01]  /*22a0*/  SHF.L.U64.HI R7, R44, 0x2, R246 ;  /* 0x000000022c077819 */ /* 0x000fe200000102f6 */
[----:B------:R-:W0:Y:S01]  /*22b0*/  LDGDEPBAR ;  /* 0x00000000000079af */ /* 0x000e220000000000 */
[----:B------:R-:W-:Y:S01]  /*22c0*/  IMAD.MOV.U32 R245, RZ, RZ, 0x7f800000 ;  /* 0x7f800000fff57424 */ /* 0x000fe200078e00ff */
[----:B------:R-:W-:Y:S01]  /*22d0*/  ULDC.64 UR16, c[0x0][0x210] ;  /* 0x0000840000107ab9 */ /* 0x000fe20000000a00 */
[----:B------:R-:W-:Y:S01]  /*22e0*/  IADD3.X R7, R7, UR9, RZ, P0, !PT ;  /* 0x0000000907077c10 */ /* 0x000fe200087fe4ff */
[----:B--2---:R-:W-:Y:S01]  /*22f0*/  IMAD.WIDE.U32 R12, R30, UR54, R22 ;  /* 0x000000361e0c7c25 */ /* 0x004fe2000f8e0016 */
[----:B------:R-:W-:Y:S01]  /*2300*/  ISETP.GE.AND P0, PT, R0, UR13, PT ;  /* 0x0000000d00007c0c */ /* 0x000fe2000bf06270 */
[----:B------:R-:W-:-:S02]  /*2310*/  ULDC.64 UR14, c[0x0][0x3e0] ;  /* 0x0000f800000e7ab9 */ /* 0x000fc40000000a00 */
[----:B------:R1:W5:Y:S01]  /*2320*/  @!P1 LDG.E R244, desc[UR6][R6.64] ;  /* 0x0000000606f49981 */ /* 0x000362000c1e1900 */
[----:B------:R-:W-:Y:S01]  /*2330*/  ISETP.GE.AND P1, PT, R20, UR13, PT ;  /* 0x0000000d14007c0c */ /* 0x000fe2000bf26270 */
[-C--:B------:R-:W-:Y:S02]  /*2340*/  IMAD R0, R34, R8.reuse, RZ ;  /* 0x0000000822007224 */ /* 0x080fe400078e02ff */
[----:B------:R-:W-:Y:S02]  /*2350*/  VIADD R17, R13, UR20 ;  /* 0x000000140d117c36 */ /* 0x000fe40008000000 */
[----:B------:R-:W-:-:S04]  /*2360*/  IMAD.WIDE.U32 R10, R20, R8, R10 ;  /* 0x00000008140a7225 */ /* 0x000fc800078e000a */
[----:B------:R1:W5:Y:S01]  /*2370*/  @!P0 LDG.E R245, desc[UR6][R6.64+0x20] ;  /* 0x0000200606f58981 */ /* 0x000362000c1e1900 */
[----:B------:R-:W-:Y:S01]  /*2380*/  LEA R240, P0, R12, UR16, 0x1 ;  /* 0x000000100cf07c11 */ /* 0x000fe2000f8008ff */
[----:B------:R-:W-:Y:S01]  /*2390*/  IMAD R0, R20, R9, R0 ;  /* 0x0000000914007224 */ /* 0x000fe200078e0200 */
[----:B------:R-:W-:Y:S01]  /*23a0*/  BSSY B0, `(.L_x_15) ;  /* 0x0000030000007945 */ /* 0x000fe20003800000 */
[----:B------:R1:W-:Y:S01]  /*23b0*/  @P1 STS.128 [R237+0x8000], RZ ;  /* 0x008000ffed001388 */ /* 0x0003e20000000c00 */
[----:B------:R-:W-:Y:S01]  /*23c0*/  LEA.HI.X R243, R12, UR17, R17, 0x1, P0 ;  /* 0x000000110cf37c11 */ /* 0x000fe200080f0c11 */
[----:B------:R-:W-:Y:S01]  /*23d0*/  IMAD.IADD R16, R11, 0x1, R0 ;  /* 0x000000010b107824 */ /* 0x000fe200078e0200 */
[----:B------:R-:W-:Y:S01]  /*23e0*/  LEA R241, P0, R10, UR14, 0x1 ;  /* 0x0000000e0af17c11 */ /* 0x000fe2000f8008ff */
[----:B------:R1:W-:Y:S01]  /*23f0*/  @P1 STS.128 [R237+0xa000], RZ ;  /* 0x00a000ffed001388 */ /* 0x0003e20000000c00 */
[----:B------:R-:W-:Y:S02]  /*2400*/  VIADD R18, R20, 0x20 ;  /* 0x0000002014127836 */ /* 0x000fe40000000000 */
[----:B------:R-:W-:Y:S01]  /*2410*/  LEA.HI.X R242, R10, UR15, R16, 0x1, P0 ;  /* 0x0000000f0af27c11 */ /* 0x000fe200080f0c10 */
[----:B------:R1:W-:Y:S04]  /*2420*/  @P1 STS.128 [R237+0xc000], RZ ;  /* 0x00c000ffed001388 */ /* 0x0003e80000000c00 */
[----:B------:R1:W-:Y:S01]  /*2430*/  @P1 STS.128 [R237+0xe000], RZ ;  /* 0x00e000ffed001388 */ /* 0x0003e20000000c00 */
[----:B------:R-:W-:Y:S05]  /*2440*/  @P1 BRA `(.L_x_16) ;  /* 0x0000000000941947 */ /* 0x000fea0003800000 */
[----:B------:R-:W2:Y:S01]  /*2450*/  LDC.64 R22, c[0x0][0x3e0] ;  /* 0x0000f800ff167b82 */ /* 0x000ea20000000a00 */
[----:B------:R-:W-:Y:S01]  /*2460*/  IMAD R0, R26, R8, RZ ;  /* 0x000000081a007224 */ /* 0x000fe200078e02ff */
[----:B------:R-:W-:Y:S01]  /*2470*/  UMOV UR24, UR21 ;  /* 0x0000001500187c82 */ /* 0x000fe20008000000 */
[----:B------:R-:W-:Y:S01]  /*2480*/  UMOV UR25, UR38 ;  /* 0x0000002600197c82 */ /* 0x000fe20008000000 */
[----:B------:R-:W-:Y:S01]  /*2490*/  ISETP.NE.AND P4, PT, R248, RZ, PT ;  /* 0x000000fff800720c */ /* 0x000fe20003f85270 */
[-C--:B------:R-:W-:Y:S01]  /*24a0*/  IMAD R0, R9, R24.reuse, R0 ;  /* 0x0000001809007224 */ /* 0x080fe200078e0200 */
[----:B------:R-:W-:Y:S01]  /*24b0*/  ISETP.NE.AND P3, PT, R35, RZ, PT ;  /* 0x000000ff2300720c */ /* 0x000fe20003f65270 */
[----:B-1----:R-:W-:Y:S01]  /*24c0*/  IMAD.WIDE.U32 R6, R8, R24, UR24 ;  /* 0x0000001808067e25 */ /* 0x002fe2000f8e0018 */
[----:B------:R3:W-:Y:S04]  /*24d0*/  @P5 STS.128 [R237+0x8000], RZ ;  /* 0x008000ffed005388 */ /* 0x0007e80000000c00 */
[----:B------:R-:W-:-:S03]  /*24e0*/  IADD3 R7, R7, R0, RZ ;  /* 0x0000000007077210 */ /* 0x000fc60007ffe0ff */
[----:B------:R-:W-:-:S05]  /*24f0*/  IMAD.WIDE.U32 R14, R29, UR54, R6 ;  /* 0x000000361d0e7c25 */ /* 0x000fca000f8e0006 */
[----:B------:R-:W-:Y:S01]  /*2500*/  IADD3 R0, R15, UR19, RZ ;  /* 0x000000130f007c10 */ /* 0x000fe2000fffe0ff */
[----:B--2---:R-:W-:Y:S01]  /*2510*/  IMAD.WIDE R6, R4, 0x2, R22 ;  /* 0x0000000204067825 */ /* 0x004fe200078e0216 */
[----:B------:R-:W-:Y:S02]  /*2520*/  @!P5 MOV R15, R242 ;  /* 0x000000f2000fd202 */ /* 0x000fe40000000f00 */
[----:B------:R-:W-:-:S04]  /*2530*/  LEA R6, P0, R14, R6, 0x1 ;  /* 0x000000060e067211 */ /* 0x000fc800078008ff */
[----:B------:R-:W-:Y:S02]  /*2540*/  LEA.HI.X R7, R14, R7, R0, 0x1, P0 ;  /* 0x000000070e077211 */ /* 0x000fe400000f0c00 */
[----:B------:R-:W-:-:S05]  /*2550*/  @!P5 MOV R14, R241 ;  /* 0x000000f1000ed202 */ /* 0x000fca0000000f00 */
[----:B------:R-:W-:Y:S01]  /*2560*/  @!PT LDS RZ, [RZ] ;  /* 0x00000000fffff984 */ /* 0x000fe20000000800 */
[----:B------:R-:W-:Y:S01]  /*2570*/  @!PT LDS RZ, [RZ] ;  /* 0x00000000fffff984 */ /* 0x000fe20000000800 */
[----:B------:R-:W-:Y:S01]  /*2580*/  @!PT LDS RZ, [RZ] ;  /* 0x00000000fffff984 */ /* 0x000fe20000000800 */
[----:B------:R3:W-:Y:S04]  /*2590*/  @!P5 LDGSTS.E.BYPASS.LTC128B.128 [R237+0x8000], desc[UR6][R14.64] ;  /* 0x080000000eeddfae */ /* 0x0007e8000b901d46 */
[----:B------:R3:W-:Y:S04]  /*25a0*/  @P4 STS.128 [R237+0xa000], RZ ;  /* 0x00a000ffed004388 */ /* 0x0007e80000000c00 */
        /* <DEDUP_REMOVED lines=9> */
[----:B------:R3:W-:Y:S01]  /*2640*/  @P3 STS.128 [R237+0xe000], RZ ;  /* 0x00e000ffed003388 */ /* 0x0007e20000000c00 */
[----:B------:R-:W-:Y:S05]  /*2650*/  @P3 BRA `(.L_x_16) ;  /* 0x0000000000103947 */ /* 0x000fea0003800000 */
[----:B------:R-:W-:Y:S01]  /*2660*/  @!PT LDS RZ, [RZ] ;  /* 0x00000000fffff984 */ /* 0x000fe20000000800 */
[----:B------:R-:W-:Y:S01]  /*2670*/  @!PT LDS RZ, [RZ] ;  /* 0x00000000fffff984 */ /* 0x000fe20000000800 */
[----:B------:R-:W-:Y:S01]  /*2680*/  @!PT LDS RZ, [RZ] ;  /* 0x00000000fffff984 */ /* 0x000fe20000000800 */
[----:B------:R2:W-:Y:S02]  /*2690*/  LDGSTS.E.BYPASS.LTC128B.128 [R237+0xe000], desc[UR6][R6.64+0x180] ;  /* 0x0e00018006ed7fae */ /* 0x0005e4000b901d46 */
.L_x_16:
[----:B------:R-:W-:Y:S05]  /*26a0*/  BSYNC B0 ;  /* 0x0000000000007941 */ /* 0x000fea0003800000 */
.L_x_15:
[----:B------:R-:W-:Y:S01]  /*26b0*/  ISETP.GE.AND P0, PT, R18, UR13, PT ;  /* 0x0000000d12007c0c */ /* 0x000fe2000bf06270 */
[----:B------:R-:W-:-:S12]  /*26c0*/  BSSY B0, `(.L_x_17) ;  /* 0x000002b000007945 */ /* 0x000fd80003800000 */
[----:B------:R4:W-:Y:S04]  /*26d0*/  @P0 STS.128 [R237+0x9000], RZ ;  /* 0x009000ffed000388 */ /* 0x0009e80000000c00 */
[----:B------:R4:W-:Y:S04]  /*26e0*/  @P0 STS.128 [R237+0xb000], RZ ;  /* 0x00b000ffed000388 */ /* 0x0009e80000000c00 */
[----:B------:R4:W-:Y:S04]  /*26f0*/  @P0 STS.128 [R237+0xd000], RZ ;  /* 0x00d000ffed000388 */ /* 0x0009e80000000c00 */
[----:B------:R4:W-:Y:S01]  /*2700*/  @P0 STS.128 [R237+0xf000], RZ ;  /* 0x00f000ffed000388 */ /* 0x0009e20000000c00 */
[----:B------:R-:W-:Y:S05]  /*2710*/  @P0 BRA `(.L_x_18) ;  /* 0x0000000000940947 */ /* 0x000fea0003800000 */
[----:B------:R-:W-:Y:S01]  /*2720*/  P2R R11, PR, RZ, 0x1 ;  /* 0x00000001ff0b7803 */ /* 0x000fe20000000000 */
[----:B-123--:R-:W-:Y:S01]  /*2730*/  IMAD.WIDE.U32 R6, R8, 0x20, RZ ;  /* 0x0000002008067825 */ /* 0x00efe200078e00ff */
[----:B------:R-:W-:Y:S01]  /*2740*/  ISETP.NE.AND P0, PT, R248, RZ, PT ;  /* 0x000000fff800720c */ /* 0x000fe20003f05270 */
[----:B------:R1:W-:Y:S01]  /*2750*/  @P5 STS.128 [R237+0x9000], RZ ;  /* 0x009000ffed005388 */ /* 0x0003e20000000c00 */
[C---:B------:R-:W-:Y:S02]  /*2760*/  @!P5 LEA R14, P3, R8.reuse, R241, 0x6 ;  /* 0x000000f1080ed211 */ /* 0x040fe400078630ff */
[----:B------:R-:W-:Y:S02]  /*2770*/  ISETP.NE.AND P4, PT, R35, RZ, PT ;  /* 0x000000ff2300720c */ /* 0x000fe40003f85270 */
[----:B------:R-:W-:Y:S01]  /*2780*/  @!P5 LEA.HI.X R15, R8, R242, R9, 0x6, P3 ;  /* 0x000000f2080fd211 */ /* 0x000fe200018f3409 */
[----:B------:R-:W-:Y:S01]  /*2790*/  IMAD.SHL.U32 R9, R9, 0x20, RZ ;  /* 0x0000002009097824 */ /* 0x000fe200078e00ff */
[----:B------:R-:W-:-:S03]  /*27a0*/  IADD3 R0, P3, R10, R6, RZ ;  /* 0x000000060a007210 */ /* 0x000fc60007f7e0ff */
[----:B------:R-:W-:Y:S01]  /*27b0*/  @!PT LDS RZ, [RZ] ;  /* 0x00000000fffff984 */ /* 0x000fe20000000800 */
[----:B------:R-:W-:Y:S01]  /*27c0*/  @!PT LDS RZ, [RZ] ;  /* 0x00000000fffff984 */ /* 0x000fe20000000800 */
[----:B------:R-:W-:Y:S01]  /*27d0*/  @!PT LDS RZ, [RZ] ;  /* 0x00000000fffff984 */ /* 0x000fe20000000800 */
[----:B------:R1:W-:Y:S01]  /*27e0*/  @!P5 LDGSTS.E.BYPASS.LTC128B.128 [R237+0x9000], desc[UR6][R14.64] ;  /* 0x090000000eeddfae */ /* 0x0003e2000b901d46 */
[----:B------:R-:W-:Y:S02]  /*27f0*/  IADD3.X R10, R16, R7, R9, P3, !PT ;  /* 0x00000007100a7210 */ /* 0x000fe40001ffe409 */
[C---:B------:R-:W-:Y:S01]  /*2800*/  @!P0 LEA R8, P3, R0.reuse, UR14, 0x1 ;  /* 0x0000000e00088c11 */ /* 0x040fe2000f8608ff */
[----:B------:R1:W-:Y:S03]  /*2810*/  @P0 STS.128 [R237+0xb000], RZ ;  /* 0x00b000ffed000388 */ /* 0x0003e60000000c00 */
[C---:B------:R-:W-:Y:S02]  /*2820*/  @!P0 LEA.HI.X R9, R0.reuse, UR15, R10, 0x1, P3 ;  /* 0x0000000f00098c11 */ /* 0x040fe400098f0c0a */
[----:B------:R-:W-:-:S03]  /*2830*/  @!P6 LEA R6, P3, R0, UR14, 0x1 ;  /* 0x0000000e0006ec11 */ /* 0x000fc6000f8608ff */
[----:B------:R-:W-:Y:S01]  /*2840*/  @!PT LDS RZ, [RZ] ;  /* 0x00000000fffff984 */ /* 0x000fe20000000800 */
[----:B------:R-:W-:Y:S01]  /*2850*/  @!PT LDS RZ, [RZ] ;  /* 0x00000000fffff984 */ /* 0x000fe20000000800 */
[----:B------:R-:W-:Y:S01]  /*2860*/  @!PT LDS RZ, [RZ] ;  /* 0x00000000fffff984 */ /* 0x000fe20000000800 */
[----:B------:R1:W-:Y:S01]  /*2870*/  @!P0 LDGSTS.E.BYPASS.LTC128B.128 [R237+0xb000], desc[UR6][R8.64+0x80] ;  /* 0x0b00008008ed8fae */ /* 0x0003e2000b901d46 */
[----:B------:R-:W-:Y:S02]  /*2880*/  @!P6 LEA.HI.X R7, R0, UR15, R10, 0x1, P3 ;  /* 0x0000000f0007ec11 */ /* 0x000fe400098f0c0a */
[----:B------:R-:W-:Y:S01]  /*2890*/  ISETP.NE.AND P0, PT, R11, RZ, PT ;  /* 0x000000ff0b00720c */ /* 0x000fe20003f05270 */
[----:B------:R1:W-:Y:S04]  /*28a0*/  @P6 STS.128 [R237+0xd000], RZ ;  /* 0x00d000ffed006388 */ /* 0x0003e80000000c00 */
[----:B------:R-:W-:Y:S01]  /*28b0*/  @!PT LDS RZ, [RZ] ;  /* 0x00000000fffff984 */ /* 0x000fe20000000800 */
[----:B------:R-:W-:Y:S01]  /*28c0*/  @!PT LDS RZ, [RZ] ;  /* 0x00000000fffff984 */ /* 0x000fe20000000800 */
[----:B------:R-:W-:Y:S01]  /*28d0*/  @!PT LDS RZ, [RZ] ;  /* 0x00000000fffff984 */ /* 0x000fe20000000800 */
[----:B------:R1:W-:Y:S04]  /*28e0*/  @!P6 LDGSTS.E.BYPASS.LTC128B.128 [R237+0xd000], desc[UR6][R6.64+0x100] ;  /* 0x0d00010006edefae */ /* 0x0003e8000b901d46 */
[----:B------:R1:W-:Y:S01]  /*28f0*/  @P4 STS.128 [R237+0xf000], RZ ;  /* 0x00f000ffed004388 */ /* 0x0003e20000000c00 */
[----:B------:R-:W-:Y:S05]  /*2900*/  @P4 BRA `(.L_x_18) ;  /* 0x0000000000184947 */ /* 0x000fea0003800000 */
[----:B-1----:R-:W-:-:S04]  /*2910*/  LEA R6, P3, R0, UR14, 0x1 ;  /* 0x0000000e00067c11 */ /* 0x002fc8000f8608ff */
[----:B------:R-:W-:-:S05]  /*2920*/  LEA.HI.X R7, R0, UR15, R10, 0x1, P3 ;  /* 0x0000000f00077c11 */ /* 0x000fca00098f0c0a */
[----:B------:R-:W-:Y:S01]  /*2930*/  @!PT LDS RZ, [RZ] ;  /* 0x00000000fffff984 */ /* 0x000fe20000000800 */
[----:B------:R-:W-:Y:S01]  /*2940*/  @!PT LDS RZ, [RZ] ;  /* 0x00000000fffff984 */ /* 0x000fe20000000800 */
[----:B------:R-:W-:Y:S01]  /*2950*/  @!PT LDS RZ, [RZ] ;  /* 0x00000000fffff984 */ /* 0x000fe20000000800 */
[----:B------:R1:W-:Y:S04]  /*2960*/  LDGSTS.E.BYPASS.LTC128B.128 [R237+0xf000], desc[UR6][R6.64+0x180] ;  /* 0x0f00018006ed7fae */ /* 0x0003e8000b901d46 */
.L_x_18:
[----:B------:R-:W-:Y:S05]  /*2970*/  BSYNC B0 ;  /* 0x0000000000007941 */ /* 0x000fea0003800000 */
.L_x_17:
[----:B------:R1:W-:Y:S01]  /*2980*/  @P1 STS.128 [R237], RZ ;  /* 0x000000ffed001388 */ /* 0x0003e20000000c00 */
[----:B------:R-:W-:Y:S03]  /*2990*/  BSSY B0, `(.L_x_19) ;  /* 0x0000028000007945 */ /* 0x000fe60003800000 */
[----:B------:R1:W-:Y:S04]  /*29a0*/  @P1 STS.128 [R237+0x2000], RZ ;  /* 0x002000ffed001388 */ /* 0x0003e80000000c00 */
[----:B------:R1:W-:Y:S04]  /*29b0*/  @P1 STS.128 [R237+0x4000], RZ ;  /* 0x004000ffed001388 */ /* 0x0003e80000000c00 */
[----:B------:R1:W-:Y:S01]  /*29c0*/  @P1 STS.128 [R237+0x6000], RZ ;  /* 0x006000ffed001388 */ /* 0x0003e20000000c00 */
[----:B------:R-:W-:Y:S05]  /*29d0*/  @P1 BRA `(.L_x_20) ;  /* 0x00000000008c1947 */ /* 0x000fea0003800000 */
[----:B------:R-:W4:Y:S01]  /*29e0*/  LDC.64 R10, c[0x0][0x210] ;  /* 0x00008400ff0a7b82 */ /* 0x000f220000000a00 */
[----:B-123--:R-:W-:Y:S01]  /*29f0*/  IMAD.U32 R6, RZ, RZ, UR44 ;  /* 0x0000002cff067e24 */ /* 0x00efe2000f8e00ff */
[----:B------:R-:W-:Y:S01]  /*2a00*/  ISETP.NE.AND P4, PT, R248, RZ, PT ;  /* 0x000000fff800720c */ /* 0x000fe20003f85270 */
[----:B------:R-:W-:Y:S01]  /*2a10*/  IMAD.U32 R7, RZ, RZ, UR37 ;  /* 0x00000025ff077e24 */ /* 0x000fe2000f8e00ff */
[----:B------:R-:W-:Y:S01]  /*2a20*/  ISETP.NE.AND P3, PT, R35, RZ, PT ;  /* 0x000000ff2300720c */ /* 0x000fe20003f65270 */
[----:B------:R1:W-:Y:S01]  /*2a30*/  @P5 STS.128 [R237], RZ ;  /* 0x000000ffed005388 */ /* 0x0003e20000000c00 */
[----:B------:R-:W-:-:S05]  /*2a40*/  IMAD.WIDE.U32 R6, R24, UR26, R6 ;  /* 0x0000001a18067c25 */ /* 0x000fca000f8e0006 */
[----:B------:R-:W-:-:S03]  /*2a50*/  IADD3 R7, R31, R7, RZ ;  /* 0x000000071f077210 */ /* 0x000fc60007ffe0ff */
[----:B------:R-:W-:-:S04]  /*2a60*/  IMAD.WIDE.U32 R8, R30, UR54, R6 ;  /* 0x000000361e087c25 */ /* 0x000fc8000f8e0006 */
[----:B------:R-:W-:Y:S01]  /*2a70*/  VIADD R0, R9, UR20 ;  /* 0x0000001409007c36 */ /* 0x000fe20008000000 */
[----:B------:R-:W-:Y:S01]  /*2a80*/  @!P5 MOV R9, R243 ;  /* 0x000000f30009d202 */ /* 0x000fe20000000f00 */
[----:B----4-:R-:W-:-:S03]  /*2a90*/  IMAD.WIDE R6, R4, 0x2, R10 ;  /* 0x0000000204067825 */ /* 0x010fc600078e020a */
[----:B------:R-:W-:-:S04]  /*2aa0*/  LEA R6, P1, R8, R6, 0x1 ;  /* 0x0000000608067211 */ /* 0x000fc800078208ff */
[----:B------:R-:W-:Y:S02]  /*2ab0*/  LEA.HI.X R7, R8, R7, R0, 0x1, P1 ;  /* 0x0000000708077211 */ /* 0x000fe400008f0c00 */
[----:B------:R-:W-:-:S05]  /*2ac0*/  @!P5 MOV R8, R240 ;  /* 0x000000f00008d202 */ /* 0x000fca0000000f00 */
[----:B------:R-:W-:Y:S01]  /*2ad0*/  @!PT LDS RZ, [RZ] ;  /* 0x00000000fffff984 */ /* 0x000fe20000000800 */
[----:B------:R-:W-:Y:S01]  /*2ae0*/  @!PT LDS RZ, [RZ] ;  /* 0x00000000fffff984 */ /* 0x000fe20000000800 */
[----:B------:R-:W-:Y:S01]  /*2af0*/  @!PT LDS RZ, [RZ] ;  /* 0x00000000fffff984 */ /* 0x000fe20000000800 */
[----:B------:R1:W-:Y:S04]  /*2b00*/  @!P5 LDGSTS.E.BYPASS.LTC128B.128 [R237], desc[UR6][R8.64] ;  /* 0x0000000008eddfae */ /* 0x0003e8000b901d46 */
        /* <DEDUP_REMOVED lines=16> */
.L_x_20:
[----:B------:R-:W-:Y:S05]  /*2c10*/  BSYNC B0 ;  /* 0x0000000000007941 */ /* 0x000fea0003800000 */
.L_x_19:
[----:B------:R1:W-:Y:S01]  /*2c20*/  @P0 STS.128 [R237+0x1000], RZ ;  /* 0x001000ffed000388 */ /* 0x0003e20000000c00 */
[----:B------:R-:W-:Y:S03]  /*2c30*/  BSSY B0, `(.L_x_21) ;  /* 0x000002b000007945 */ /* 0x000fe60003800000 */
[----:B------:R1:W-:Y:S04]  /*2c40*/  @P0 STS.128 [R237+0x3000], RZ ;  /* 0x003000ffed000388 */ /* 0x0003e80000000c00 */
[----:B------:R1:W-:Y:S04]  /*2c50*/  @P0 STS.128 [R237+0x5000], RZ ;  /* 0x005000ffed000388 */ /* 0x0003e80000000c00 */
[----:B------:R1:W-:Y:S01]  /*2c60*/  @P0 STS.128 [R237+0x7000], RZ ;  /* 0x007000ffed000388 */ /* 0x0003e20000000c00 */
[----:B------:R-:W-:Y:S05]  /*2c70*/  @P0 BRA `(.L_x_22) ;  /* 0x0000000000980947 */ /* 0x000fea0003800000 */
[----:B------:R-:W-:Y:S01]  /*2c80*/  ISETP.NE.AND P4, PT, R248, RZ, PT ;  /* 0x000000fff800720c */ /* 0x000fe20003f85270 */
[----:B------:R-:W-:Y:S01]  /*2c90*/  UIMAD.WIDE.U32 UR14, UR26, 0x20, URZ ;  /* 0x000000201a0e78a5 */ /* 0x000fe2000f8e003f */
[----:B-123--:R-:W-:Y:S01]  /*2ca0*/  IMAD.U32 R7, RZ, RZ, UR26 ;  /* 0x0000001aff077e24 */ /* 0x00efe2000f8e00ff */
[----:B------:R-:W-:Y:S01]  /*2cb0*/  USHF.L.U32 UR19, UR27, 0x5, URZ ;  /* 0x000000051b137899 */ /* 0x000fe2000800063f */
[----:B------:R-:W-:Y:S01]  /*2cc0*/  IMAD.U32 R6, RZ, RZ, UR27 ;  /* 0x0000001bff067e24 */ /* 0x000fe2000f8e00ff */
[----:B------:R-:W-:Y:S01]  /*2cd0*/  ISETP.NE.AND P3, PT, R35, RZ, PT ;  /* 0x000000ff2300720c */ /* 0x000fe20003f65270 */
[----:B------:R1:W-:Y:S01]  /*2ce0*/  @P5 STS.128 [R237+0x1000], RZ ;  /* 0x001000ffed005388 */ /* 0x0003e20000000c00 */
[----:B------:R-:W-:Y:S02]  /*2cf0*/  IADD3 R0, P1, R12, UR14, RZ ;  /* 0x0000000e0c007c10 */ /* 0x000fe4000ff3e0ff */
[----:B------:R-:W-:Y:S01]  /*2d00*/  IMAD.U32 R12, RZ, RZ, UR19 ;  /* 0x00000013ff0c7e24 */ /* 0x000fe2000f8e00ff */
[----:B------:R-:W-:-:S04]  /*2d10*/  @!P5 LEA R10, P0, R7, R240, 0x6 ;  /* 0x000000f0070ad211 */ /* 0x000fc800078030ff */
[----:B------:R-:W-:Y:S02]  /*2d20*/  IADD3.X R12, R17, UR15, R12, P1, !PT ;  /* 0x0000000f110c7c10 */ /* 0x000fe40008ffe40c */
[C---:B------:R-:W-:Y:S02]  /*2d30*/  @!P4 LEA R8, P1, R0.reuse, UR16, 0x1 ;  /* 0x000000100008cc11 */ /* 0x040fe4000f8208ff */
[----:B------:R-:W-:Y:S02]  /*2d40*/  @!P5 LEA.HI.X R11, R7, R243, R6, 0x6, P0 ;  /* 0x000000f3070bd211 */ /* 0x000fe400000f3406 */
[C---:B------:R-:W-:Y:S02]  /*2d50*/  @!P6 LEA R6, P0, R0.reuse, UR16, 0x1 ;  /* 0x000000100006ec11 */ /* 0x040fe4000f8008ff */
[C-C-:B------:R-:W-:Y:S01]  /*2d60*/  @!P4 LEA.HI.X R9, R0.reuse, UR17, R12.reuse, 0x1, P1 ;  /* 0x000000110009cc11 */ /* 0x140fe200088f0c0c */
[----:B------:R-:W-:Y:S01]  /*2d70*/  @!PT LDS RZ, [RZ] ;  /* 0x00000000fffff984 */ /* 0x000fe20000000800 */
[----:B------:R-:W-:Y:S01]  /*2d80*/  @!PT LDS RZ, [RZ] ;  /* 0x00000000fffff984 */ /* 0x000fe20000000800 */
[----:B------:R-:W-:Y:S01]  /*2d90*/  @!PT LDS RZ, [RZ] ;  /* 0x00000000fffff984 */ /* 0x000fe20000000800 */
[----:B------:R1:W-:Y:S01]  /*2da0*/  @!P5 LDGSTS.E.BYPASS.LTC128B.128 [R237+0x1000], desc[UR6][R10.64] ;  /* 0x010000000aeddfae */ /* 0x0003e2000b901d46 */
[----:B------:R-:W-:-:S03]  /*2db0*/  @!P6 LEA.HI.X R7, R0, UR17, R12, 0x1, P0 ;  /* 0x000000110007ec11 */ /* 0x000fc600080f0c0c */
        /* <DEDUP_REMOVED lines=18> */
.L_x_22:
[----:B------:R-:W-:Y:S05]  /*2ee0*/  BSYNC B0 ;  /* 0x0000000000007941 */ /* 0x000fea0003800000 */
.L_x_21:
[----:B------:R1:W-:Y:S01]  /*2ef0*/  @P2 STS.128 [R237+0x10000], RZ ;  /* 0x010000ffed002388 */ /* 0x0003e20000000c00 */
[----:B------:R-:W-:Y:S03]  /*2f00*/  BSSY B0, `(.L_x_23) ;  /* 0x0000038000007945 */ /* 0x000fe60003800000 */
[----:B------:R1:W-:Y:S04]  /*2f10*/  @P2 STS.128 [R237+0x11000], RZ ;  /* 0x011000ffed002388 */ /* 0x0003e80000000c00 */
[----:B------:R1:W-:Y:S04]  /*2f20*/  @P2 STS.128 [R237+0x12000], RZ ;  /* 0x012000ffed002388 */ /* 0x0003e80000000c00 */
[----:B------:R1:W-:Y:S01]  /*2f30*/  @P2 STS.128 [R237+0x13000], RZ ;  /* 0x013000ffed002388 */ /* 0x0003e20000000c00 */
[----:B------:R-:W-:Y:S05]  /*2f40*/  @P2 BRA `(.L_x_24) ;  /* 0x0000000000cc2947 */ /* 0x000fea0003800000 */
[C---:B------:R-:W-:Y:S01]  /*2f50*/  LOP3.LUT R0, R25.reuse, 0x1, RZ, 0xc0, !PT ;  /* 0x0000000119007812 */ /* 0x040fe200078ec0ff */
[----:B-123--:R-:W-:Y:S01]  /*2f60*/  IMAD.U32 R6, RZ, RZ, UR28 ;  /* 0x0000001cff067e24 */ /* 0x00efe2000f8e00ff */
[----:B------:R-:W-:Y:S01]  /*2f70*/  LOP3.LUT R7, R25, 0xff, RZ, 0xc0, !PT ;  /* 0x000000ff19077812 */ /* 0x000fe200078ec0ff */
[----:B------:R-:W-:Y:S01]  /*2f80*/  ULDC.64 UR14, c[0x0][0x260] ;  /* 0x00009800000e7ab9 */ /* 0x000fe20000000a00 */
[----:B------:R-:W-:Y:S02]  /*2f90*/  ISETP.NE.U32.AND P3, PT, R0, 0x1, PT ;  /* 0x000000010000780c */ /* 0x000fe40003f65070 */
[C---:B------:R-:W-:Y:S02]  /*2fa0*/  LOP3.LUT P2, RZ, R7.reuse, 0x2, RZ, 0xc0, !PT ;  /* 0x0000000207ff7812 */ /* 0x040fe4000784c0ff */
[----:B------:R-:W-:Y:S02]  /*2fb0*/  IADD3 R0, P0, R20, UR28, RZ ;  /* 0x0000001c14007c10 */ /* 0x000fe4000ff1e0ff */
[----:B------:R-:W-:-:S02]  /*2fc0*/  LOP3.LUT P1, RZ, R7, 0x4, RZ, 0xc0, !PT ;  /* 0x0000000407ff7812 */ /* 0x000fc4000782c0ff */
[----:B------:R-:W-:Y:S01]  /*2fd0*/  LEA.HI.X.SX32 R6, R6, R34, 0x1, P0 ;  /* 0x0000002206067211 */ /* 0x000fe200000f0eff */
[----:B------:R-:W-:-:S04]  /*2fe0*/  IMAD.WIDE.U32 R4, R0, UR30, R4 ;  /* 0x0000001e00047c25 */ /* 0x000fc8000f8e0004 */
[----:B------:R-:W1:Y:S01]  /*2ff0*/  @!P3 LDC.64 R12, c[0x0][0x218] ;  /* 0x00008600ff0cbb82 */ /* 0x000e620000000a00 */
[----:B------:R-:W-:Y:S01]  /*3000*/  IMAD R6, R6, UR30, RZ ;  /* 0x0000001e06067c24 */ /* 0x000fe2000f8e02ff */
[----:B------:R-:W-:-:S03]  /*3010*/  IADD3 R4, P0, R4, UR45, RZ ;  /* 0x0000002d04047c10 */ /* 0x000fc6000ff1e0ff */
[----:B------:R-:W-:Y:S02]  /*3020*/  IMAD R6, R0, UR31, R6 ;  /* 0x0000001f00067c24 */ /* 0x000fe4000f8e0206 */
[----:B------:R-:W-:Y:S01]  /*3030*/  IMAD R0, R33, UR14, RZ ;  /* 0x0000000e21007c24 */ /* 0x000fe2000f8e02ff */
[----:B------:R-:W2:Y:S02]  /*3040*/  @P2 LDC.64 R10, c[0x0][0x218] ;  /* 0x00008600ff0a2b82 */ /* 0x000ea40000000a00 */
[----:B------:R-:W-:Y:S01]  /*3050*/  IADD3.X R5, R5, UR47, R6, P0, !PT ;  /* 0x0000002f05057c10 */ /* 0x000fe200087fe406 */
[C---:B------:R-:W-:Y:S02]  /*3060*/  IMAD R0, R21.reuse, UR15, R0 ;  /* 0x0000000f15007c24 */ /* 0x040fe4000f8e0200 */
[----:B------:R-:W-:-:S03]  /*3070*/  IMAD.WIDE.U32 R4, R21, UR14, R4 ;  /* 0x0000000e15047c25 */ /* 0x000fc6000f8e0004 */
[----:B------:R-:W3:Y:S01]  /*3080*/  @P1 LDC.64 R8, c[0x0][0x218] ;  /* 0x00008600ff081b82 */ /* 0x000ee20000000a00 */
[----:B------:R-:W-:Y:S01]  /*3090*/  IMAD.IADD R0, R5, 0x1, R0 ;  /* 0x0000000105007824 */ /* 0x000fe200078e0200 */
[----:B-1----:R-:W-:-:S04]  /*30a0*/  @!P3 LEA R12, P0, R4, R12, 0x1 ;  /* 0x0000000c040cb211 */ /* 0x002fc800078008ff */
[C---:B------:R-:W-:Y:S02]  /*30b0*/  @!P3 LEA.HI.X R13, R4.reuse, R13, R0, 0x1, P0 ;  /* 0x0000000d040db211 */ /* 0x040fe400000f0c00 */
[----:B--2---:R-:W-:-:S03]  /*30c0*/  @P2 LEA R10, P0, R4, R10, 0x1 ;  /* 0x0000000a040a2211 */ /* 0x004fc600078008ff */
[----:B------:R-:W-:Y:S01]  /*30d0*/  @!PT LDS RZ, [RZ] ;  /* 0x00000000fffff984 */ /* 0x000fe20000000800 */
[----:B------:R-:W-:Y:S01]  /*30e0*/  @!PT LDS RZ, [RZ] ;  /* 0x00000000fffff984 */ /* 0x000fe20000000800 */
[----:B------:R-:W-:Y:S01]  /*30f0*/  @!PT LDS RZ, [RZ] ;  /* 0x00000000fffff984 */ /* 0x000fe20000000800 */
[----:B------:R1:W-:Y:S01]  /*3100*/  @!P3 LDGSTS.E.BYPASS.LTC128B.128 [R237+0x10000], desc[UR6][R12.64] ;  /* 0x100000000cedbfae */ /* 0x0003e2000b901d46 */
[----:B------:R-:W-:-:S03]  /*3110*/  @P2 LEA.HI.X R11, R4, R11, R0, 0x1, P0 ;  /* 0x0000000b040b2211 */ /* 0x000fc600000f0c00 */
[----:B------:R1:W-:Y:S01]  /*3120*/  @P3 STS.128 [R237+0x10000], RZ ;  /* 0x010000ffed003388 */ /* 0x0003e20000000c00 */
        /* <DEDUP_REMOVED lines=13> */
[----:B------:R-:W2:Y:S02]  /*3200*/  @P0 LDC.64 R6, c[0x0][0x218] ;  /* 0x00008600ff060b82 */ /* 0x000ea40000000a00 */
[----:B--2---:R-:W-:-:S04]  /*3210*/  @P0 LEA R6, P4, R4, R6, 0x1 ;  /* 0x0000000604060211 */ /* 0x004fc800078808ff */
[----:B------:R-:W-:-:S05]  /*3220*/  @P0 LEA.HI.X R7, R4, R7, R0, 0x1, P4 ;  /* 0x0000000704070211 */ /* 0x000fca00020f0c00 */
[----:B------:R-:W-:Y:S01]  /*3230*/  @!PT LDS RZ, [RZ] ;  /* 0x00000000fffff984 */ /* 0x000fe20000000800 */
[----:B------:R-:W-:Y:S01]  /*3240*/  @!PT LDS RZ, [RZ] ;  /* 0x00000000fffff984 */ /* 0x000fe20000000800 */
[----:B------:R-:W-:Y:S01]  /*3250*/  @!PT LDS RZ, [RZ] ;  /* 0x00000000fffff984 */ /* 0x000fe20000000800 */
[----:B------:R1:W-:Y:S04]  /*3260*/  @P0 LDGSTS.E.BYPASS.LTC128B.128 [R237+0x13000], desc[UR6][R6.64+0x180] ;  /* 0x1300018006ed0fae */ /* 0x0003e8000b901d46 */
[----:B------:R1:W-:Y:S02]  /*3270*/  @!P0 STS.128 [R237+0x13000], RZ ;  /* 0x013000ffed008388 */ /* 0x0003e40000000c00 */
.L_x_24:
[----:B------:R-:W-:Y:S05]  /*3280*/  BSYNC B0 ;  /* 0x0000000000007941 */ /* 0x000fea0003800000 */
.L_x_23:
[----:B------:R-:W0:Y:S01]  /*3290*/  LDGDEPBAR ;  /* 0x00000000000079af */ /* 0x000e220000000000 */
[----:B------:R-:W-:Y:S01]  /*32a0*/  UIADD3 UR13, UR4, 0x14000, URZ ;  /* 0x00014000040d7890 */ /* 0x000fe2000fffe03f */
[----:B------:R-:W-:Y:S01]  /*32b0*/  IMAD.MOV.U32 R0, RZ, RZ, 0x20 ;  /* 0x00000020ff007424 */ /* 0x000fe200078e00ff */
[C---:B------:R-:W-:Y:S01]  /*32c0*/  LOP3.LUT P1, RZ, R32.reuse, 0x4, RZ, 0xc0, !PT ;  /* 0x0000000420ff7812 */ /* 0x040fe2000782c0ff */
[----:B------:R-:W-:Y:S01]  /*32d0*/  IMAD.MOV.U32 R192, RZ, RZ, 0x40 ;  /* 0x00000040ffc07424 */ /* 0x000fe200078e00ff */
[----:B------:R-:W-:Y:S01]  /*32e0*/  LOP3.LUT P0, RZ, R32, 0x2, RZ, 0xc0, !PT ;  /* 0x0000000220ff7812 */ /* 0x000fe2000780c0ff */
[----:B------:R-:W-:Y:S01]  /*32f0*/  IMAD.SHL.U32 R247, R44, 0x4, RZ ;  /* 0x000000042cf77824 */ /* 0x000fe200078e00ff */
[----:B------:R-:W-:Y:S01]  /*3300*/  LEA R4, R234, UR13, 0x1 ;  /* 0x0000000dea047c11 */ /* 0x000fe2000f8e08ff */
[----:B------:R-:W-:Y:S01]  /*3310*/  ULEA UR13, UR22, 0x20, 0x5 ;  /* 0x00000020160d7891 */ /* 0x000fe2000f8e283f */
[----:B------:R-:W-:Y:S02]  /*3320*/  SEL R0, R0, 0xffffffe0, !P0 ;  /* 0xffffffe000007807 */ /* 0x000fe40004000000 */
[----:B------:R-:W-:-:S02]  /*3330*/  CS2R R126, SRZ ;  /* 0x00000000007e7805 */ /* 0x000fc4000001ff00 */
[----:B------:R-:W-:Y:S02]  /*3340*/  SEL R192, R192, 0xffffffc0, !P1 ;  /* 0xffffffc0c0c07807 */ /* 0x000fe40004800000 */
[----:B------:R-:W-:Y:S02]  /*3350*/  CS2R R124, SRZ ;  /* 0x00000000007c7805 */ /* 0x000fe4000001ff00 */
[----:B------:R-:W-:Y:S02]  /*3360*/  LEA R180, R234, UR4, 0x1 ;  /* 0x00000004eab47c11 */ /* 0x000fe4000f8e08ff */
[----:B------:R-:W-:Y:S02]  /*3370*/  CS2R R130, SRZ ;  /* 0x0000000000827805 */ /* 0x000fe4000001ff00 */
[----:B------:R-:W-:Y:S02]  /*3380*/  IADD3 R192, R0, R4, R192 ;  /* 0x0000000400c07210 */ /* 0x000fe40007ffe0c0 */
[----:B------:R-:W-:-:S02]  /*3390*/  CS2R R128, SRZ ;  /* 0x0000000000807805 */ /* 0x000fc4000001ff00 */
[----:B------:R-:W-:Y:S02]  /*33a0*/  CS2R R122, SRZ ;  /* 0x00000000007a7805 */ /* 0x000fe4000001ff00 */
[----:B------:R-:W-:Y:S02]  /*33b0*/  CS2R R120, SRZ ;  /* 0x0000000000787805 */ /* 0x000fe4000001ff00 */
[----:B------:R-:W-:Y:S02]  /*33c0*/  CS2R R118, SRZ ;  /* 0x0000000000767805 */ /* 0x000fe4000001ff00 */
[----:B------:R-:W-:Y:S02]  /*33d0*/  CS2R R116, SRZ ;  /* 0x0000000000747805 */ /* 0x000fe4000001ff00 */
[----:B------:R-:W-:Y:S02]  /*33e0*/  CS2R R110, SRZ ;  /* 0x00000000006e7805 */ /* 0x000fe4000001ff00 */
[----:B------:R-:W-:-:S02]  /*33f0*/  CS2R R108, SRZ ;  /* 0x00000000006c7805 */ /* 0x000fc4000001ff00 */
[----:B------:R-:W-:Y:S01]  /*3400*/  CS2R R114, SRZ ;  /* 0x0000000000727805 */ /* 0x000fe2000001ff00 */
[----:B------:R-:W-:-:S04]  /*3410*/  DEPBAR.LE SB0, 0x1 ;  /* 0x000080400000791a */ /* 0x000fc80000000000 */
[----:B------:R-:W-:Y:S01]  /*3420*/  BAR.SYNC.DEFER_BLOCKING 0x0 ;  /* 0x0000000000007b1d */ /* 0x000fe20000010000 */
[----:B------:R-:W-:Y:S02]  /*3430*/  CS2R R112, SRZ ;  /* 0x0000000000707805 */ /* 0x000fe4000001ff00 */
[----:B------:R-:W-:Y:S02]  /*3440*/  CS2R R106, SRZ ;  /* 0x00000000006a7805 */ /* 0x000fe4000001ff00 */
[----:B------:R-:W-:Y:S02]  /*3450*/  CS2R R104, SRZ ;  /* 0x0000000000687805 */ /* 0x000fe4000001ff00 */
        /* <DEDUP_REMOVED lines=16> */
[----:B-1-3--:R-:W-:Y:S02]  /*3560*/  CS2R R14, SRZ ;  /* 0x00000000000e7805 */ /* 0x00afe4000001ff00 */
[----:B------:R-:W-:Y:S02]  /*3570*/  CS2R R12, SRZ ;  /* 0x00000000000c7805 */ /* 0x000fe4000001ff00 */
[----:B------:R-:W-:Y:S01]  /*3580*/  SHF.L.U64.HI R246, R44, 0x2, R246 ;  /* 0x000000022cf67819 */ /* 0x000fe200000102f6 */
[----:B------:R-:W-:Y:S01]  /*3590*/  UISETP.GE.AND UP0, UPT, UR13, UR5, UPT ;  /* 0x000000050d00728c */ /* 0x000fe2000bf06270 */
[----:B------:R1:W3:Y:S01]  /*35a0*/  LDSM.16.M88.4 R132, [R180+0x14000] ;  /* 0x01400000b484783b */ /* 0x0002e20000000200 */
[----:B------:R-:W-:Y:S01]  /*35b0*/  ULDC UR16, c[0x0][0x2dc] ;  /* 0x0000b70000107ab9 */ /* 0x000fe20000000800 */
[----:B------:R-:W-:-:S02]  /*35c0*/  ULDC UR15, c[0x0][0x2ec] ;  /* 0x0000bb00000f7ab9 */ /* 0x000fc40000000800 */
[----:B------:R1:W1:Y:S04]  /*35d0*/  LDSM.16.M88.4 R148, [R180+0x15000] ;  /* 0x01500000b494783b */ /* 0x0002680000000200 */
[----:B------:R1:W1:Y:S04]  /*35e0*/  LDSM.16.M88.4 R164, [R180+0x16000] ;  /* 0x01600000b4a4783b */ /* 0x0002680000000200 */
[----:B------:R1:W1:Y:S04]  /*35f0*/  LDSM.16.M88.4 R160, [R192+0x1000] ;  /* 0x00100000c0a0783b */ /* 0x0002680000000200 */
[----:B------:R1:W1:Y:S04]  /*3600*/  LDSM.16.M88.4 R176, [R192+0x2000] ;  /* 0x00200000c0b0783b */ /* 0x0002680000000200 */
[----:B------:R-:W1:Y:S04]  /*3610*/  LDSM.16.M88.4 R180, [R180+0x17000] ;  /* 0x01700000b4b4783b */ /* 0x000e680000000200 */
[----:B------:R-:W1:Y:S04]  /*3620*/  LDSM.16.M88.4 R192, [R192+0x3000] ;  /* 0x00300000c0c0783b */ /* 0x000e680000000200 */
[----:B------:R1:W1:Y:S04]  /*3630*/  LDSM.16.M88.4 R136, [R229] ;  /* 0x00000000e588783b */ /* 0x0002680000000200 */
[----:B------:R1:W1:Y:S04]  /*3640*/  LDSM.16.M88.4 R140, [R230] ;  /* 0x00000000e68c783b */ /* 0x0002680000000200 */
[----:B------:R1:W1:Y:S04]  /*3650*/  LDSM.16.M88.4 R144, [R231] ;  /* 0x00000000e790783b */ /* 0x0002680000000200 */
[----:B------:R1:W1:Y:S04]  /*3660*/  LDSM.16.M88.4 R152, [R229+0x1000] ;  /* 0x00100000e598783b */ /* 0x0002680000000200 */
[----:B------:R1:W1:Y:S04]  /*3670*/  LDSM.16.M88.4 R156, [R230+0x1000] ;  /* 0x00100000e69c783b */ /* 0x0002680000000200 */
[----:B------:R1:W1:Y:S04]  /*3680*/  LDSM.16.M88.4 R168, [R229+0x2000] ;  /* 0x00200000e5a8783b */ /* 0x0002680000000200 */
[----:B------:R1:W1:Y:S04]  /*3690*/  LDSM.16.M88.4 R172, [R230+0x2000] ;  /* 0x00200000e6ac783b */ /* 0x0002680000000200 */
[----:B------:R1:W1:Y:S04]  /*36a0*/  LDSM.16.M88.4 R184, [R229+0x3000] ;  /* 0x00300000e5b8783b */ /* 0x0002680000000200 */
[----:B---3--:R1:W1:Y:S02]  /*36b0*/  LDSM.16.M88.4 R188, [R230+0x3000] ;  /* 0x00300000e6bc783b */ /* 0x0082640000000200 */
.L_x_27:
[----:B------:R-:W0:Y:S01]  /*36c0*/  LDGDEPBAR ;  /* 0x00000000000079af */ /* 0x000e220000000000 */
[----:B------:R-:W-:Y:S01]  /*36d0*/  LEA R0, R234, UR4, 0x1 ;  /* 0x00000004ea007c11 */ /* 0x000fe2000f8e08ff */
[----:B------:R-:W-:Y:S01]  /*36e0*/  UISETP.GE.AND UP3, UPT, UR8, 0x1, UPT ;  /* 0x000000010800788c */ /* 0x000fe2000bf66270 */
[----:B------:R-:W-:Y:S01]  /*36f0*/  PLOP3.LUT P0, PT, PT, PT, UP0, 0x80, 0x0 ;  /* 0x000000000000781c */ /* 0x000fe20003f0f008 */
[----:B------:R-:W3:Y:S01]  /*3700*/  LDL R69, [R1+0x4] ;  /* 0x0000040001457983 */ /* 0x000ee20000100800 */
[----:B------:R-:W-:Y:S02]  /*3710*/  PLOP3.LUT P2, PT, PT, PT, UP0, 0x80, 0x0 ;  /* 0x000000000000781c */ /* 0x000fe40003f4f008 */
[----:B------:R-:W-:Y:S01]  /*3720*/  PLOP3.LUT P3, PT, PT, PT, UP0, 0x80, 0x0 ;  /* 0x000000000000781c */ /* 0x000fe20003f6f008 */
[----:B------:R-:W4:Y:S01]  /*3730*/  LDL R68, [R1] ;  /* 0x0000000001447983 */ /* 0x000f220000100800 */
[----:B------:R-:W-:Y:S02]  /*3740*/  PLOP3.LUT P1, PT, PT, PT, UP0, 0x80, 0x0 ;  /* 0x000000000000781c */ /* 0x000fe40003f2f008 */
[----:B------:R-:W-:Y:S01]  /*3750*/  PLOP3.LUT P4, PT, PT, PT, UP0, 0x80, 0x0 ;  /* 0x000000000000781c */ /* 0x000fe20003f8f008 */
[----:B------:R-:W-:Y:S04]  /*3760*/  DEPBAR.LE SB0, 0x0 ;  /* 0x000080000000791a */ /* 0x000fe80000000000 */
[----:B------:R-:W-:Y:S06]  /*3770*/  BAR.SYNC.DEFER_BLOCKING 0x0 ;  /* 0x0000000000007b1d */ /* 0x000fec0000010000 */
[----:B-1----:R-:W-:Y:S04]  /*3780*/  LDSM.16.M88.4 R8, [R2] ;  /* 0x000000000208783b */ /* 0x002fe80000000200 */
[----:B------:R-:W2:Y:S04]  /*3790*/  LDSM.16.M88.4 R44, [R0+0x10000] ;  /* 0x01000000002c783b */ /* 0x000ea80000000200 */
[----:B------:R-:W-:Y:S04]  /*37a0*/  LDSM.16.M88.4 R48, [R224] ;  /* 0x00000000e030783b */ /* 0x000fe80000000200 */
[----:B------:R-:W1:Y:S04]  /*37b0*/  LDSM.16.M88.4 R52, [R229+-0x4000] ;  /* 0xffc00000e534783b */ /* 0x000e680000000200 */
[----:B------:R-:W-:Y:S04]  /*37c0*/  LDSM.16.M88.4 R56, [R228] ;  /* 0x00000000e438783b */ /* 0x000fe80000000200 */
[----:B------:R-:W1:Y:S04]  /*37d0*/  LDSM.16.M88.4 R60, [R230+-0x4000] ;  /* 0xffc00000e63c783b */ /* 0x000e680000000200 */
[----:B------:R-:W-:Y:S01]  /*37e0*/  LDSM.16.M88.4 R64, [R231+-0x4000] ;  /* 0xffc00000e740783b */ /* 0x000fe20000000200 */
[C---:B--2---:R-:W-:Y:S06]  /*37f0*/  HMMA.16816.F32.BF16 R4, R8.reuse, R44, RZ ;  /* 0x0000002c0804723c */ /* 0x044fec00000418ff */
[----:B------:R-:W-:Y:S01]  /*3800*/  HMMA.16816.F32.BF16 R8, R8, R46, RZ ;  /* 0x0000002e0808723c */ /* 0x000fe200000418ff */
[----:B------:R-:W2:Y:S11]  /*3810*/  LDSM.16.M88.4 R44, [R227] ;  /* 0x00000000e32c783b */ /* 0x000eb60000000200 */
[----:B------:R-:W-:Y:S06]  /*3820*/  @!UPT UIADD3 URZ, URZ, URZ, URZ ;  /* 0x0000003f3f3ff290 */ /* 0x000fec000fffe03f */
[C---:B-1----:R-:W-:Y:S06]  /*3830*/  HMMA.16816.F32.BF16 R4, R48.reuse, R52, R4 ;  /* 0x000000343004723c */ /* 0x042fec0000041804 */
[----:B------:R-:W-:Y:S01]  /*3840*/  HMMA.16816.F32.BF16 R8, R48, R54, R8 ;  /* 0x000000363008723c */ /* 0x000fe20000041808 */
[----:B------:R-:W-:Y:S04]  /*3850*/  LDSM.16.M88.4 R48, [R2+0x2000] ;  /* 0x002000000230783b */ /* 0x000fe80000000200 */
[----:B------:R-:W1:Y:S11]  /*3860*/  LDSM.16.M88.4 R52, [R0+0x11000] ;  /* 0x011000000034783b */ /* 0x000e760000000200 */
[----:B------:R-:W-:Y:S02]  /*3870*/  @!UPT UIADD3 URZ, URZ, URZ, URZ ;  /* 0x0000003f3f3ff290 */ /* 0x000fe4000fffe03f */
[C---:B------:R-:W-:Y:S06]  /*3880*/  HMMA.16816.F32.BF16 R4, R56.reuse, R60, R4 ;  /* 0x0000003c3804723c */ /* 0x040fec0000041804 */
[----:B------:R-:W-:Y:S01]  /*3890*/  HMMA.16816.F32.BF16 R8, R56, R62, R8 ;  /* 0x0000003e3808723c */ /* 0x000fe20000041808 */
[----:B------:R-:W-:Y:S04]  /*38a0*/  LDSM.16.M88.4 R56, [R224+0x2000] ;  /* 0x00200000e038783b */ /* 0x000fe80000000200 */
[----:B------:R-:W1:Y:S11]  /*38b0*/  LDSM.16.M88.4 R60, [R229+-0x3000] ;  /* 0xffd00000e53c783b */ /* 0x000e760000000200 */
[----:B------:R-:W-:Y:S02]  /*38c0*/  @!UPT UIADD3 URZ, URZ, URZ, URZ ;  /* 0x0000003f3f3ff290 */ /* 0x000fe4000fffe03f */
[C---:B--2---:R-:W-:Y:S06]  /*38d0*/  HMMA.16816.F32.BF16 R4, R44.reuse, R64, R4 ;  /* 0x000000402c04723c */ /* 0x044fec0000041804 */
[----:B------:R-:W-:Y:S01]  /*38e0*/  HMMA.16816.F32.BF16 R8, R44, R66, R8 ;  /* 0x000000422c08723c */ /* 0x000fe20000041808 */
[----:B------:R-:W-:Y:S04]  /*38f0*/  LDSM.16.M88.4 R44, [R228+0x2000] ;  /* 0x00200000e42c783b */ /* 0x000fe80000000200 */
[----:B------:R-:W2:Y:S11]  /*3900*/  LDSM.16.M88.4 R64, [R230+-0x3000] ;  /* 0xffd00000e640783b */ /* 0x000eb60000000200 */
[----:B------:R-:W-:Y:S02]  /*3910*/  @!UPT UIADD3 URZ, URZ, URZ, URZ ;  /* 0x0000003f3f3ff290 */ /* 0x000fe4000fffe03f */
[C---:B-1----:R-:W-:Y:S06]  /*3920*/  HMMA.16816.F32.BF16 R4, R48.reuse, R52, R4 ;  /* 0x000000343004723c */ /* 0x042fec0000041804 */
[----:B------:R-:W-:Y:S01]  /*3930*/  HMMA.16816.F32.BF16 R8, R48, R54, R8 ;  /* 0x000000363008723c */ /* 0x000fe20000041808 */
[----:B------:R-:W-:Y:S04]  /*3940*/  LDSM.16.M88.4 R48, [R227+0x2000] ;  /* 0x00200000e330783b */ /* 0x000fe80000000200 */
[----:B------:R-:W1:Y:S11]  /*3950*/  LDSM.16.M88.4 R52, [R231+-0x3000] ;  /* 0xffd00000e734783b */ /* 0x000e760000000200 */
[----:B------:R-:W-:Y:S02]  /*3960*/  @!UPT UIADD3 URZ, URZ, URZ, URZ ;  /* 0x0000003f3f3ff290 */ /* 0x000fe4000fffe03f */
[C---:B------:R-:W-:Y:S06]  /*3970*/  HMMA.16816.F32.BF16 R4, R56.reuse, R60, R4 ;  /* 0x0000003c3804723c */ /* 0x040fec0000041804 */
[----:B------:R-:W-:Y:S01]  /*3980*/  HMMA.16816.F32.BF16 R8, R56, R62, R8 ;  /* 0x0000003e3808723c */ /* 0x000fe20000041808 */
[----:B------:R-:W-:Y:S04]  /*3990*/  LDSM.16.M88.4 R56, [R2+0x4000] ;  /* 0x004000000238783b */ /* 0x000fe80000000200 */
[----:B------:R-:W1:Y:S11]  /*39a0*/  LDSM.16.M88.4 R60, [R0+0x12000] ;  /* 0x01200000003c783b */ /* 0x000e760000000200 */
        /* <DEDUP_REMOVED lines=14> */
[----:B------:R-:W3:Y:S11]  /*3a90*/  LDSM.16.M88.4 R60, [R231+-0x2000] ;  /* 0xffe00000e73c783b */ /* 0x000ef60000000200 */
[----:B------:R-:W-:Y:S02]  /*3aa0*/  @!UPT UIADD3 URZ, URZ, URZ, URZ ;  /* 0x0000003f3f3ff290 */ /* 0x000fe4000fffe03f */
[C---:B--2---:R-:W-:Y:S06]  /*3ab0*/  HMMA.16816.F32.BF16 R4, R44.reuse, R64, R4 ;  /* 0x000000402c04723c */ /* 0x044fec0000041804 */
[----:B------:R-:W-:Y:S01]  /*3ac0*/  HMMA.16816.F32.BF16 R8, R44, R66, R8 ;  /* 0x000000422c08723c */ /* 0x000fe20000041808 */
[----:B------:R-:W-:Y:S04]  /*3ad0*/  LDSM.16.M88.4 R64, [R0+0x13000] ;  /* 0x013000000040783b */ /* 0x000fe80000000200 */
[----:B------:R-:W2:Y:S11]  /*3ae0*/  LDSM.16.M88.4 R44, [R2+0x6000] ;  /* 0x00600000022c783b */ /* 0x000eb60000000200 */
[----:B------:R-:W-:Y:S02]  /*3af0*/  @!UPT UIADD3 URZ, URZ, URZ, URZ ;  /* 0x0000003f3f3ff290 */ /* 0x000fe4000fffe03f */
[C---:B-1----:R-:W-:Y:S06]  /*3b00*/  HMMA.16816.F32.BF16 R4, R48.reuse, R52, R4 ;  /* 0x000000343004723c */ /* 0x042fec0000041804 */
[----:B------:R-:W-:Y:S01]  /*3b10*/  HMMA.16816.F32.BF16 R8, R48, R54, R8 ;  /* 0x000000363008723c */ /* 0x000fe20000041808 */
[----:B------:R-:W-:Y:S04]  /*3b20*/  LDSM.16.M88.4 R48, [R224+0x6000] ;  /* 0x00600000e030783b */ /* 0x000fe80000000200 */
[----:B------:R-:W1:Y:S11]  /*3b30*/  LDSM.16.M88.4 R52, [R229+-0x1000] ;  /* 0xfff00000e534783b */ /* 0x000e760000000200 */
[----:B------:R-:W-:Y:S02]  /*3b40*/  @!UPT UIADD3 URZ, URZ, URZ, URZ ;  /* 0x0000003f3f3ff290 */ /* 0x000fe4000fffe03f */
[C---:B---3--:R-:W-:Y:S06]  /*3b50*/  HMMA.16816.F32.BF16 R4, R56.reuse, R60, R4 ;  /* 0x0000003c3804723c */ /* 0x048fec0000041804 */
[----:B------:R-:W-:Y:S01]  /*3b60*/  HMMA.16816.F32.BF16 R8, R56, R62, R8 ;  /* 0x0000003e3808723c */ /* 0x000fe20000041808 */
[----:B------:R-:W-:Y:S04]  /*3b70*/  LDSM.16.M88.4 R56, [R228+0x6000] ;  /* 0x00600000e438783b */ /* 0x000fe80000000200 */
[----:B------:R-:W3:Y:S11]  /*3b80*/  LDSM.16.M88.4 R60, [R230+-0x1000] ;  /* 0xfff00000e63c783b */ /* 0x000ef60000000200 */
[----:B------:R-:W-:Y:S02]  /*3b90*/  @!UPT UIADD3 URZ, URZ, URZ, URZ ;  /* 0x0000003f3f3ff290 */ /* 0x000fe4000fffe03f */
[C---:B--2---:R-:W-:Y:S06]  /*3ba0*/  HMMA.16816.F32.BF16 R4, R44.reuse, R64, R4 ;  /* 0x000000402c04723c */ /* 0x044fec0000041804 */
[----:B------:R-:W-:Y:S01]  /*3bb0*/  HMMA.16816.F32.BF16 R8, R44, R66, R8 ;  /* 0x000000422c08723c */ /* 0x000fe20000041808 */
[----:B------:R-:W-:Y:S04]  /*3bc0*/  LDSM.16.M88.4 R44, [R227+0x6000] ;  /* 0x00600000e32c783b */ /* 0x000fe80000000200 */
[----:B------:R-:W2:Y:S11]  /*3bd0*/  LDSM.16.M88.4 R64, [R231+-0x1000] ;  /* 0xfff00000e740783b */ /* 0x000eb60000000200 */
[----:B------:R-:W-:Y:S02]  /*3be0*/  @!UPT UIADD3 URZ, URZ, URZ, URZ ;  /* 0x0000003f3f3ff290 */ /* 0x000fe4000fffe03f */
[C---:B-1----:R-:W-:Y:S06]  /*3bf0*/  HMMA.16816.F32.BF16 R4, R48.reuse, R52, R4 ;  /* 0x000000343004723c */ /* 0x042fec0000041804 */
[----:B------:R-:W-:Y:S07]  /*3c00*/  HMMA.16816.F32.BF16 R8, R48, R54, R8 ;  /* 0x000000363008723c */ /* 0x000fee0000041808 */
[----:B------:R-:W-:Y:S04]  /*3c10*/  IMAD.U32 R48, RZ, RZ, UR22 ;  /* 0x00000016ff307e24 */ /* 0x000fe8000f8e00ff */
[----:B------:R-:W-:Y:S05]  /*3c20*/  @P0 IMAD R48, R48, 0x20, R69 ;  /* 0x0000002030300824 */ /* 0x000fea00078e0245 */
[C---:B------:R-:W-:Y:S02]  /*3c30*/  @P2 ISETP.GE.AND P0, PT, R48.reuse, UR5, PT ;  /* 0x0000000530002c0c */ /* 0x040fe4000bf06270 */
[C---:B---3--:R-:W-:Y:S01]  /*3c40*/  HMMA.16816.F32.BF16 R4, R56.reuse, R60, R4 ;  /* 0x0000003c3804723c */ /* 0x048fe20000041804 */
[----:B------:R-:W-:Y:S05]  /*3c50*/  PLOP3.LUT P2, PT, PT, PT, UP0, 0x80, 0x0 ;  /* 0x000000000000781c */ /* 0x000fea0003f4f008 */
[----:B------:R-:W-:Y:S08]  /*3c60*/  HMMA.16816.F32.BF16 R8, R56, R62, R8 ;  /* 0x0000003e3808723c */ /* 0x000ff00000041808 */
[----:B------:R-:W-:Y:S01]  /*3c70*/  @P2 VIADD R0, R48, 0x1 ;  /* 0x0000000130002836 */ /* 0x000fe20000000000 */
[----:B------:R-:W-:Y:S09]  /*3c80*/  PLOP3.LUT P2, PT, PT, PT, UP0, 0x80, 0x0 ;  /* 0x000000000000781c */ /* 0x000ff20003f4f008 */
[C---:B--2---:R-:W-:Y:S06]  /*3c90*/  HMMA.16816.F32.BF16 R4, R44.reuse, R64, R4 ;  /* 0x000000402c04723c */ /* 0x044fec0000041804 */
[----:B------:R-:W-:Y:S07]  /*3ca0*/  HMMA.16816.F32.BF16 R8, R44, R66, R8 ;  /* 0x000000422c08723c */ /* 0x000fee0000041808 */
[----:B-----5:R-:W-:Y:S01]  /*3cb0*/  FMUL.FTZ R44, R244, 1.4426950216293334961 ;  /* 0x3fb8aa3bf42c7820 */ /* 0x020fe20000410000 */
[----:B------:R-:W-:Y:S01]  /*3cc0*/  @P4 VIADD R45, R48, 0x8 ;  /* 0x00000008302d4836 */ /* 0x000fe20000000000 */
[----:B----4-:R-:W-:Y:S09]  /*3cd0*/  ISETP.NE.AND P4, PT, R68, RZ, PT ;  /* 0x000000ff4400720c */ /* 0x010ff20003f85270 */
[----:B------:R-:W-:Y:S02]  /*3ce0*/  @P3 FSEL R4, R4, -INF , !P0 ;  /* 0xff80000004043808 */ /* 0x000fe40004000000 */
[----:B------:R-:W-:Y:S02]  /*3cf0*/  @P1 FSEL R6, R6, -INF , !P0 ;  /* 0xff80000006061808 */ /* 0x000fe40004000000 */
[----:B------:R-:W-:Y:S02]  /*3d00*/  PLOP3.LUT P0, PT, PT, PT, UP0, 0x80, 0x0 ;  /* 0x000000000000781c */ /* 0x000fe40003f0f008 */
[----:B------:R-:W-:Y:S02]  /*3d10*/  PLOP3.LUT P1, PT, PT, PT, UP0, 0x80, 0x0 ;  /* 0x000000000000781c */ /* 0x000fe40003f2f008 */
[----:B------:R-:W-:Y:S09]  /*3d20*/  PLOP3.LUT P3, PT, PT, PT, UP0, 0x80, 0x0 ;  /* 0x000000000000781c */ /* 0x000ff20003f6f008 */
[----:B------:R-:W-:Y:S01]  /*3d30*/  @P0 ISETP.GE.AND P0, PT, R0, UR5, PT ;  /* 0x0000000500000c0c */ /* 0x000fe2000bf06270 */
[----:B------:R-:W-:Y:S03]  /*3d40*/  FMUL.FTZ R0, R245, 1.4426950216293334961 ;  /* 0x3fb8aa3bf5007820 */ /* 0x000fe60000410000 */
[----:B------:R-:W-:Y:S02]  /*3d50*/  @P1 FSEL R5, R5, -INF , !P0 ;  /* 0xff80000005051808 */ /* 0x000fe40004000000 */
[----:B------:R-:W-:Y:S02]  /*3d60*/  FSETP.NEU.FTZ.AND P1, PT, R244, -INF , PT ;  /* 0xff800000f400780b */ /* 0x000fe40003f3d000 */
[----:B------:R-:W-:Y:S02]  /*3d70*/  @P2 FSEL R7, R7, -INF , !P0 ;  /* 0xff80000007072808 */ /* 0x000fe40004000000 */
[----:B------:R-:W-:Y:S02]  /*3d80*/  FSEL R44, R44, RZ, P1 ;  /* 0x000000ff2c2c7208 */ /* 0x000fe40000800000 */
[----:B------:R-:W-:Y:S02]  /*3d90*/  PLOP3.LUT P1, PT, PT, PT, UP0, 0x80, 0x0 ;  /* 0x000000000000781c */ /* 0x000fe40003f2f008 */
[----:B------:R-:W-:Y:S01]  /*3da0*/  FSETP.NEU.FTZ.AND P0, PT, R245, -INF , PT ;  /* 0xff800000f500780b */ /* 0x000fe20003f1d000 */
[--C-:B------:R-:W-:Y:S01]  /*3db0*/  FFMA.FTZ R4, R4, UR15, -R44.reuse ;  /* 0x0000000f04047c23 */ /* 0x100fe2000801082c */
[----:B------:R-:W-:Y:S01]  /*3dc0*/  PLOP3.LUT P2, PT, PT, PT, UP0, 0x80, 0x0 ;  /* 0x000000000000781c */ /* 0x000fe20003f4f008 */
[----:B------:R-:W-:Y:S01]  /*3dd0*/  FFMA.FTZ R5, R5, UR15, -R44 ;  /* 0x0000000f05057c23 */ /* 0x000fe2000801082c */
[----:B------:R-:W-:Y:S01]  /*3de0*/  FSEL R0, R0, RZ, P0 ;  /* 0x000000ff00007208 */ /* 0x000fe20000000000 */
[----:B------:R-:W-:Y:S01]  /*3df0*/  MUFU.EX2 R60, R4 ;  /* 0x00000004003c7308 */ /* 0x000fe20000000800 */
[----:B------:R-:W-:Y:S02]  /*3e00*/  @P3 ISETP.GE.AND P0, PT, R45, UR5, PT ;  /* 0x000000052d003c0c */ /* 0x000fe4000bf06270 */
[----:B------:R-:W-:Y:S01]  /*3e10*/  PLOP3.LUT P3, PT, PT, PT, UP3, 0x80, 0x0 ;  /* 0x000000000000781c */ /* 0x000fe20003f6f038 */
[--C-:B------:R-:W-:Y:S01]  /*3e20*/  FFMA.FTZ R6, R6, UR15, -R0.reuse ;  /* 0x0000000f06067c23 */ /* 0x100fe20008010800 */
[----:B------:R-:W-:Y:S01]  /*3e30*/  FFMA.FTZ R7, R7, UR15, -R0 ;  /* 0x0000000f07077c23 */ /* 0x000fe20008010800 */
[----:B------:R-:W-:Y:S02]  /*3e40*/  @P1 FSEL R8, R8, -INF , !P0 ;  /* 0xff80000008081808 */ /* 0x000fe40004000000 */
[----:B------:R-:W-:Y:S02]  /*3e50*/  PLOP3.LUT P1, PT, PT, PT, UP0, 0x80, 0x0 ;  /* 0x000000000000781c */ /* 0x000fe40003f2f008 */
[----:B------:R-:W1:Y:S01]  /*3e60*/  MUFU.EX2 R58, R5 ;  /* 0x00000005003a7308 */ /* 0x000e620000000800 */
[----:B------:R-:W-:Y:S01]  /*3e70*/  @P2 FSEL R10, R10, -INF , !P0 ;  /* 0xff8000000a0a2808 */ /* 0x000fe20004000000 */
[----:B------:R-:W-:Y:S01]  /*3e80*/  FFMA.FTZ R8, R8, UR15, -R44 ;  /* 0x0000000f08087c23 */ /* 0x000fe2000801082c */
[----:B------:R-:W-:Y:S02]  /*3e90*/  PLOP3.LUT P0, PT, PT, PT, UP0, 0x80, 0x0 ;  /* 0x000000000000781c */ /* 0x000fe40003f0f008 */
[----:B------:R-:W-:Y:S01]  /*3ea0*/  PLOP3.LUT P2, PT, PT, PT, UP0, 0x80, 0x0 ;  /* 0x000000000000781c */ /* 0x000fe20003f4f008 */
[----:B------:R-:W-:Y:S04]  /*3eb0*/  FFMA.FTZ R10, R10, UR15, -R0 ;  /* 0x0000000f0a0a7c23 */ /* 0x000fe80008010800 */
[----:B------:R1:W-:Y:S01]  /*3ec0*/  MUFU.EX2 R61, R6 ;  /* 0x00000006003d7308 */ /* 0x0003e20000000800 */
[----:B------:R-:W-:Y:S01]  /*3ed0*/  @P1 VIADD R48, R48, 0x9 ;  /* 0x0000000930301836 */ /* 0x000fe20000000000 */
[----:B------:R-:W-:Y:S08]  /*3ee0*/  PLOP3.LUT P1, PT, PT, PT, UP0, 0x80, 0x0 ;  /* 0x000000000000781c */ /* 0x000ff00003f2f008 */
[----:B------:R-:W2:Y:S01]  /*3ef0*/  MUFU.EX2 R59, R7 ;  /* 0x00000007003b7308 */ /* 0x000ea20000000800 */
[----:B------:R-:W-:Y:S04]  /*3f00*/  @P0 ISETP.GE.AND P0, PT, R48, UR5, PT ;  /* 0x0000000530000c0c */ /* 0x000fe8000bf06270 */
[----:B------:R-:W-:Y:S05]  /*3f10*/  @P2 FSEL R9, R9, -INF , !P0 ;  /* 0xff80000009092808 */ /* 0x000fea0004000000 */
[----:B------:R-:W-:Y:S01]  /*3f20*/  MUFU.EX2 R54, R8 ;  /* 0x0000000800367308 */ /* 0x000fe20000000800 */
[----:B-1----:R-:W-:Y:S01]  /*3f30*/  F2FP.BF16.F32.PACK_AB R6, R58, R60 ;  /* 0x0000003c3a06723e */ /* 0x002fe200000010ff */
[----:B------:R-:W-:Y:S01]  /*3f40*/  FFMA.FTZ R44, R9, UR15, -R44 ;  /* 0x0000000f092c7c23 */ /* 0x000fe2000801082c */
[----:B------:R-:W-:Y:S02]  /*3f50*/  @P1 FSEL R11, R11, -INF , !P0 ;  /* 0xff8000000b0b1808 */ /* 0x000fe40004000000 */
[----:B------:R-:W-:Y:S01]  /*3f60*/  IADD3 R52, P0, R247, UR12, RZ ;  /* 0x0000000cf7347c10 */ /* 0x000fe2000ff1e0ff */
[----:B------:R-:W-:Y:S04]  /*3f70*/  STS [R249+0x15000], R6 ;  /* 0x01500006f9007388 */ /* 0x000fe80000000800 */
[----:B------:R-:W1:Y:S01]  /*3f80*/  MUFU.EX2 R57, R44 ;  /* 0x0000002c00397308 */ /* 0x000e620000000800 */
[----:B------:R-:W-:Y:S01]  /*3f90*/  FFMA.FTZ R0, R11, UR15, -R0 ;  /* 0x0000000f0b007c23 */ /* 0x000fe20008010800 */
[----:B--2---:R-:W-:Y:S02]  /*3fa0*/  F2FP.BF16.F32.PACK_AB R5, R59, R61 ;  /* 0x0000003d3b05723e */ /* 0x004fe400000010ff */
[----:B------:R-:W-:Y:S03]  /*3fb0*/  IADD3.X R53, R246, UR11, RZ, P0, !PT ;  /* 0x0000000bf6357c10 */ /* 0x000fe600087fe4ff */
[----:B------:R-:W-:Y:S03]  /*3fc0*/  STS [R252+0x15000], R5 ;  /* 0x01500005fc007388 */ /* 0x000fe60000000800 */
[----:B------:R-:W-:Y:S10]  /*3fd0*/  MUFU.EX2 R56, R10 ;  /* 0x0000000a00387308 */ /* 0x000ff40000000800 */
[----:B------:R-:W2:Y:S01]  /*3fe0*/  MUFU.EX2 R55, R0 ;  /* 0x0000000000377308 */ /* 0x000ea20000000800 */
[----:B-1----:R-:W-:Y:S05]  /*3ff0*/  F2FP.BF16.F32.PACK_AB R4, R57, R54 ;  /* 0x000000363904723e */ /* 0x002fea00000010ff */
[----:B------:R-:W-:Y:S01]  /*4000*/  STS [R250+0x15000], R4 ;  /* 0x01500004fa007388 */ /* 0x000fe20000000800 */
[----:B--2---:R-:W-:Y:S05]  /*4010*/  F2FP.BF16.F32.PACK_AB R0, R55, R56 ;  /* 0x000000383700723e */ /* 0x004fea00000010ff */
[----:B------:R1:W-:Y:S04]  /*4020*/  STS [R251+0x15000], R0 ;  /* 0x01500000fb007388 */ /* 0x0003e80000000800 */
[----:B------:R-:W2:Y:S04]  /*4030*/  LDSM.16.M88.4 R8, [R2+0x8000] ;  /* 0x008000000208783b */ /* 0x000ea80000000200 */
[----:B------:R-:W3:Y:S04]  /*4040*/  LDSM.16.M88.4 R44, [R224+0x8000] ;  /* 0x00800000e02c783b */ /* 0x000ee80000000200 */
[----:B------:R-:W4:Y:S04]  /*4050*/  LDSM.16.M88.4 R48, [R228+0x8000] ;  /* 0x00800000e430783b */ /* 0x000f280000000200 */
[----:B-1----:R-:W4:Y:S01]  /*4060*/  LDG.E R0, desc[UR6][R52.64] ;  /* 0x0000000634007981 */ /* 0x002f22000c1e1900 */
[C---:B--2---:R-:W-:Y:S06]  /*4070*/  HMMA.16816.F32.BF16 R4, R8.reuse, R132, RZ ;  /* 0x000000840804723c */ /* 0x044fec00000418ff */
[----:B------:R-:W-:Y:S01]  /*4080*/  HMMA.16816.F32.BF16 R8, R8, R134, RZ ;  /* 0x000000860808723c */ /* 0x000fe200000418ff */
[----:B------:R-:W2:Y:S11]  /*4090*/  LDG.E R52, desc[UR6][R52.64+0x20] ;  /* 0x0000200634347981 */ /* 0x000eb6000c1e1900 */
[----:B------:R-:W-:Y:S06]  /*40a0*/  @!UPT UIADD3 URZ, URZ, URZ, URZ ;  /* 0x0000003f3f3ff290 */ /* 0x000fec000fffe03f */
[C---:B---3--:R-:W-:Y:S06]  /*40b0*/  HMMA.16816.F32.BF16 R4, R44.reuse, R136, R4 ;  /* 0x000000882c04723c */ /* 0x048fec0000041804 */
[----:B------:R-:W-:Y:S01]  /*40c0*/  HMMA.16816.F32.BF16 R8, R44, R138, R8 ;  /* 0x0000008a2c08723c */ /* 0x000fe20000041808 */
[----:B------:R-:W1:Y:S11]  /*40d0*/  LDSM.16.M88.4 R44, [R227+0x8000] ;  /* 0x00800000e32c783b */ /* 0x000e760000000200 */
[----:B------:R-:W-:Y:S06]  /*40e0*/  @!UPT UIADD3 URZ, URZ, URZ, URZ ;  /* 0x0000003f3f3ff290 */ /* 0x000fec000fffe03f */
[C---:B----4-:R-:W-:Y:S06]  /*40f0*/  HMMA.16816.F32.BF16 R4, R48.reuse, R140, R4 ;  /* 0x0000008c3004723c */ /* 0x050fec0000041804 */
[----:B------:R-:W-:Y:S01]  /*4100*/  HMMA.16816.F32.BF16 R8, R48, R142, R8 ;  /* 0x0000008e3008723c */ /* 0x000fe20000041808 */
[----:B------:R-:W3:Y:S11]  /*4110*/  LDSM.16.M88.4 R48, [R2+0xa000] ;  /* 0x00a000000230783b */ /* 0x000ef60000000200 */
[----:B------:R-:W-:Y:S06]  /*4120*/  @!UPT UIADD3 URZ, URZ, URZ, URZ ;  /* 0x0000003f3f3ff290 */ /* 0x000fec000fffe03f */
[C---:B-1----:R-:W-:Y:S06]  /*4130*/  HMMA.16816.F32.BF16 R4, R44.reuse, R144, R4 ;  /* 0x000000902c04723c */ /* 0x042fec0000041804 */
[----:B------:R-:W-:Y:S01]  /*4140*/  HMMA.16816.F32.BF16 R8, R44, R146, R8 ;  /* 0x000000922c08723c */ /* 0x000fe20000041808 */
[----:B------:R-:W1:Y:S11]  /*4150*/  LDSM.16.M88.4 R44, [R224+0xa000] ;  /* 0x00a00000e02c783b */ /* 0x000e760000000200 */
[----:B------:R-:W-:Y:S06]  /*4160*/  @!UPT UIADD3 URZ, URZ, URZ, URZ ;  /* 0x0000003f3f3ff290 */ /* 0x000fec000fffe03f */
[C---:B---3--:R-:W-:Y:S06]  /*4170*/  HMMA.16816.F32.BF16 R4, R48.reuse, R148, R4 ;  /* 0x000000943004723c */ /* 0x048fec0000041804 */
        /* <DEDUP_REMOVED lines=40> */
[----:B------:R-:W-:Y:S11]  /*4400*/  HMMA.16816.F32.BF16 R8, R48, R190, R8 ;  /* 0x000000be3008723c */ /* 0x000ff60000041808 */
[----:B------:R-:W-:Y:S07]  /*4410*/  @!UPT UIADD3 URZ, URZ, URZ, URZ ;  /* 0x0000003f3f3ff290 */ /* 0x000fee000fffe03f */
[C---:B-1----:R-:W-:Y:S06]  /*4420*/  HMMA.16816.F32.BF16 R4, R44.reuse, R192, R4 ;  /* 0x000000c02c04723c */ /* 0x042fec0000041804 */
[----:B------:R-:W-:Y:S11]  /*4430*/  HMMA.16816.F32.BF16 R8, R44, R194, R8 ;  /* 0x000000c22c08723c */ /* 0x000ff60000041808 */
[----:B------:R-:W-:Y:S07]  /*4440*/  @!UPT UIADD3 URZ, URZ, URZ, URZ ;  /* 0x0000003f3f3ff290 */ /* 0x000fee000fffe03f */
[C---:B------:R-:W-:Y:S01]  /*4450*/  FADD.FTZ R44, -R0.reuse, R4 ;  /* 0x00000004002c7221 */ /* 0x040fe20000010100 */
[----:B------:R-:W-:Y:S01]  /*4460*/  FADD.FTZ R4, -R0, R5 ;  /* 0x0000000500047221 */ /* 0x000fe20000010100 */
[----:B--2---:R-:W-:Y:S03]  /*4470*/  FADD.FTZ R5, -R52, R6 ;  /* 0x0000000634057221 */ /* 0x004fe60000010100 */
[----:B------:R-:W-:Y:S01]  /*4480*/  FMUL.FTZ R4, R58, R4 ;  /* 0x000000043a047220 */ /* 0x000fe20000410000 */
[C---:B------:R-:W-:Y:S01]  /*4490*/  FADD.FTZ R45, -R0.reuse, R9 ;  /* 0x00000009002d7221 */ /* 0x040fe20000010100 */
[----:B------:R-:W-:Y:S01]  /*44a0*/  FADD.FTZ R8, -R0, R8 ;  /* 0x0000000800087221 */ /* 0x000fe20000010100 */
[----:B------:R-:W-:Y:S01]  /*44b0*/  FMUL.FTZ R9, R60, R44 ;  /* 0x0000002c3c097220 */ /* 0x000fe20000410000 */
[----:B------:R-:W-:Y:S01]  /*44c0*/  FADD.FTZ R0, -R52, R7 ;  /* 0x0000000734007221 */ /* 0x000fe20000010100 */
[----:B------:R-:W-:Y:S01]  /*44d0*/  FMUL.FTZ R5, R61, R5 ;  /* 0x000000053d057220 */ /* 0x000fe20000410000 */
[----:B------:R-:W-:Y:S01]  /*44e0*/  FMUL.FTZ R44, R54, R8 ;  /* 0x00000008362c7220 */ /* 0x000fe20000410000 */
[----:B------:R-:W-:Y:S01]  /*44f0*/  FADD.FTZ R8, -R52, R10 ;  /* 0x0000000a34087221 */ /* 0x000fe20000010100 */
[----:B------:R-:W-:Y:S01]  /*4500*/  FMUL.FTZ R0, R59, R0 ;  /* 0x000000003b007220 */ /* 0x000fe20000410000 */
[----:B------:R-:W-:Y:S01]  /*4510*/  F2FP.BF16.F32.PACK_AB R4, R4, R9 ;  /* 0x000000090404723e */ /* 0x000fe200000010ff */
[----:B------:R-:W-:Y:S01]  /*4520*/  FADD.FTZ R7, -R52, R11 ;  /* 0x0000000b34077221 */ /* 0x000fe20000010100 */
[----:B------:R-:W-:Y:S01]  /*4530*/  FMUL.FTZ R6, R57, R45 ;  /* 0x0000002d39067220 */ /* 0x000fe20000410000 */
[----:B------:R-:W-:Y:S01]  /*4540*/  FMUL.FTZ R8, R56, R8 ;  /* 0x0000000838087220 */ /* 0x000fe20000410000 */
[----:B------:R-:W-:Y:S01]  /*4550*/  F2FP.BF16.F32.PACK_AB R0, R0, R5 ;  /* 0x000000050000723e */ /* 0x000fe200000010ff */
[----:B------:R-:W-:Y:S01]  /*4560*/  STS [R249+0x14000], R4 ;  /* 0x01400004f9007388 */ /* 0x000fe20000000800 */
[----:B------:R-:W-:Y:S01]  /*4570*/  FMUL.FTZ R7, R55, R7 ;  /* 0x0000000737077220 */ /* 0x000fe20000410000 */
[----:B------:R-:W-:Y:S02]  /*4580*/  F2FP.BF16.F32.PACK_AB R6, R6, R44 ;  /* 0x0000002c0606723e */ /* 0x000fe400000010ff */
[----:B------:R1:W-:Y:S02]  /*4590*/  STS [R252+0x14000], R0 ;  /* 0x01400000fc007388 */ /* 0x0003e40000000800 */
[----:B------:R-:W-:Y:S02]  /*45a0*/  F2FP.BF16.F32.PACK_AB R5, R7, R8 ;  /* 0x000000080705723e */ /* 0x000fe400000010ff */
[----:B------:R-:W-:Y:S04]  /*45b0*/  STS [R250+0x14000], R6 ;  /* 0x01400006fa007388 */ /* 0x000fe80000000800 */
[----:B------:R-:W-:Y:S01]  /*45c0*/  STS [R251+0x14000], R5 ;  /* 0x01400005fb007388 */ /* 0x000fe20000000800 */
[----:B------:R-:W-:Y:S01]  /*45d0*/  BAR.SYNC.DEFER_BLOCKING 0x0 ;  /* 0x0000000000007b1d */ /* 0x000fe20000010000 */
[----:B-1----:R-:W-:Y:S05]  /*45e0*/  LEA R0, R233, UR4, 0x1 ;  /* 0x00000004e9007c11 */ /* 0x002fea000f8e08ff */
[----:B------:R-:W-:Y:S04]  /*45f0*/  LDSM.16.MT88.4 R4, [R3+0x15000] ;  /* 0x015000000304783b */ /* 0x000fe80000004200 */
[----:B------:R-:W1:Y:S04]  /*4600*/  LDSM.16.MT88.4 R8, [R0+0x8000] ;  /* 0x008000000008783b */ /* 0x000e680000004200 */
[----:B------:R-:W2:Y:S04]  /*4610*/  LDSM.16.MT88.4 R44, [R225+0x15000] ;  /* 0x01500000e12c783b */ /* 0x000ea80000004200 */
[----:B------:R-:W3:Y:S04]  /*4620*/  LDSM.16.MT88.4 R48, [R0+0xc000] ;  /* 0x00c000000030783b */ /* 0x000ee80000004200 */
[----:B------:R-:W-:Y:S04]  /*4630*/  LDSM.16.MT88.4 R52, [R3+0x15400] ;  /* 0x015400000334783b */ /* 0x000fe80000004200 */
[----:B------:R-:W4:Y:S04]  /*4640*/  LDSM.16.MT88.4 R56, [R0+0x8800] ;  /* 0x008800000038783b */ /* 0x000f280000004200 */
[----:B------:R-:W4:Y:S04]  /*4650*/  LDSM.16.MT88.4 R60, [R225+0x15400] ;  /* 0x01540000e13c783b */ /* 0x000f280000004200 */
[----:B------:R-:W4:Y:S04]  /*4660*/  LDSM.16.MT88.4 R64, [R0+0xc800] ;  /* 0x00c800000040783b */ /* 0x000f280000004200 */
[----:B------:R-:W-:Y:S04]  /*4670*/  LDSM.16.MT88.4 R68, [R0+0x9000] ;  /* 0x009000000044783b */ /* 0x000fe80000004200 */
[----:B------:R-:W-:Y:S01]  /*4680*/  LDSM.16.MT88.4 R72, [R225+0x15800] ;  /* 0x01580000e148783b */ /* 0x000fe20000004200 */
[-C--:B-1----:R-:W-:Y:S06]  /*4690*/  HMMA.16816.F32.BF16 R12, R4, R8.reuse, R12 ;  /* 0x00000008040c723c */ /* 0x082fec000004180c */
[C---:B--2---:R-:W-:Y:S06]  /*46a0*/  HMMA.16816.F32.BF16 R16, R44.reuse, R8, R16 ;  /* 0x000000082c10723c */ /* 0x044fec0000041810 */
[-C--:B------:R-:W-:Y:S06]  /*46b0*/  HMMA.16816.F32.BF16 R20, R44, R10.reuse, R20 ;  /* 0x0000000a2c14723c */ /* 0x080fec0000041814 */
[C---:B------:R-:W-:Y:S01]  /*46c0*/  HMMA.16816.F32.BF16 R24, R4.reuse, R10, R24 ;  /* 0x0000000a0418723c */ /* 0x040fe20000041818 */
[----:B------:R-:W1:Y:S05]  /*46d0*/  LDSM.16.MT88.4 R8, [R3+0x15800] ;  /* 0x015800000308783b */ /* 0x000e6a0000004200 */
[-C--:B---3--:R-:W-:Y:S06]  /*46e0*/  HMMA.16816.F32.BF16 R28, R4, R48.reuse, R28 ;  /* 0x00000030041c723c */ /* 0x088fec000004181c */
[C---:B------:R-:W-:Y:S06]  /*46f0*/  HMMA.16816.F32.BF16 R32, R44.reuse, R48, R32 ;  /* 0x000000302c20723c */ /* 0x040fec0000041820 */
[-C--:B------:R-:W-:Y:S01]  /*4700*/  HMMA.16816.F32.BF16 R36, R44, R50.reuse, R36 ;  /* 0x000000322c24723c */ /* 0x080fe20000041824 */
[----:B------:R-:W2:Y:S05]  /*4710*/  LDSM.16.MT88.4 R44, [R0+0xd000] ;  /* 0x00d00000002c783b */ /* 0x000eaa0000004200 */
[----:B------:R-:W-:Y:S01]  /*4720*/  HMMA.16816.F32.BF16 R40, R4, R50, R40 ;  /* 0x000000320428723c */ /* 0x000fe20000041828 */
[----:B------:R-:W-:Y:S04]  /*4730*/  LDSM.16.MT88.4 R4, [R3+0x15c00] ;  /* 0x015c00000304783b */ /* 0x000fe80000004200 */
[----:B------:R-:W3:Y:S01]  /*4740*/  LDSM.16.MT88.4 R48, [R0+0x9800] ;  /* 0x009800000030783b */ /* 0x000ee20000004200 */
[-C--:B----4-:R-:W-:Y:S06]  /*4750*/  HMMA.16816.F32.BF16 R12, R52, R56.reuse, R12 ;  /* 0x00000038340c723c */ /* 0x090fec000004180c */
[C---:B------:R-:W-:Y:S06]  /*4760*/  HMMA.16816.F32.BF16 R16, R60.reuse, R56, R16 ;  /* 0x000000383c10723c */ /* 0x040fec0000041810 */
[-C--:B------:R-:W-:Y:S06]  /*4770*/  HMMA.16816.F32.BF16 R20, R60, R58.reuse, R20 ;  /* 0x0000003a3c14723c */ /* 0x080fec0000041814 */
[C---:B------:R-:W-:Y:S01]  /*4780*/  HMMA.16816.F32.BF16 R24, R52.reuse, R58, R24 ;  /* 0x0000003a3418723c */ /* 0x040fe20000041818 */
[----:B------:R-:W4:Y:S05]  /*4790*/  LDSM.16.MT88.4 R56, [R225+0x15c00] ;  /* 0x015c0000e138783b */ /* 0x000f2a0000004200 */
[-C--:B------:R-:W-:Y:S06]  /*47a0*/  HMMA.16816.F32.BF16 R28, R52, R64.reuse, R28 ;  /* 0x00000040341c723c */ /* 0x080fec000004181c */
[C---:B------:R-:W-:Y:S06]  /*47b0*/  HMMA.16816.F32.BF16 R32, R60.reuse, R64, R32 ;  /* 0x000000403c20723c */ /* 0x040fec0000041820 */
[-C--:B------:R-:W-:Y:S01]  /*47c0*/  HMMA.16816.F32.BF16 R36, R60, R66.reuse, R36 ;  /* 0x000000423c24723c */ /* 0x080fe20000041824 */
[----:B------:R-:W4:Y:S01]  /*47d0*/  LDSM.16.MT88.4 R60, [R0+0xd800] ;  /* 0x00d80000003c783b */ /* 0x000f220000004200 */
[----:B------:R-:W-:Y:S04]  /*47e0*/  BAR.SYNC.DEFER_BLOCKING 0x0 ;  /* 0x0000000000007b1d */ /* 0x000fe80000010000 */
[----:B------:R-:W-:Y:S06]  /*47f0*/  HMMA.16816.F32.BF16 R40, R52, R66, R40 ;  /* 0x000000423428723c */ /* 0x000fec0000041828 */
[-C--:B-1----:R-:W-:Y:S06]  /*4800*/  HMMA.16816.F32.BF16 R12, R8, R68.reuse, R12 ;  /* 0x00000044080c723c */ /* 0x082fec000004180c */
[C---:B------:R-:W-:Y:S06]  /*4810*/  HMMA.16816.F32.BF16 R16, R72.reuse, R68, R16 ;  /* 0x000000444810723c */ /* 0x040fec0000041810 */
[-C--:B------:R-:W-:Y:S06]  /*4820*/  HMMA.16816.F32.BF16 R20, R72, R70.reuse, R20 ;  /* 0x000000464814723c */ /* 0x080fec0000041814 */
[C---:B------:R-:W-:Y:S06]  /*4830*/  HMMA.16816.F32.BF16 R24, R8.reuse, R70, R24 ;  /* 0x000000460818723c */ /* 0x040fec0000041818 */
[-C--:B--2---:R-:W-:Y:S06]  /*4840*/  HMMA.16816.F32.BF16 R28, R8, R44.reuse, R28 ;  /* 0x0000002c081c723c */ /* 0x084fec000004181c */
[C---:B------:R-:W-:Y:S06]  /*4850*/  HMMA.16816.F32.BF16 R32, R72.reuse, R44, R32 ;  /* 0x0000002c4820723c */ /* 0x040fec0000041820 */
[-C--:B------:R-:W-:Y:S06]  /*4860*/  HMMA.16816.F32.BF16 R36, R72, R46.reuse, R36 ;  /* 0x0000002e4824723c */ /* 0x080fec0000041824 */
[----:B------:R-:W-:Y:S06]  /*4870*/  HMMA.16816.F32.BF16 R40, R8, R46, R40 ;  /* 0x0000002e0828723c */ /* 0x000fec0000041828 */
[-C--:B---3--:R-:W-:Y:S06]  /*4880*/  HMMA.16816.F32.BF16 R12, R4, R48.reuse, R12 ;  /* 0x00000030040c723c */ /* 0x088fec000004180c */
[C---:B----4-:R-:W-:Y:S06]  /*4890*/  HMMA.16816.F32.BF16 R16, R56.reuse, R48, R16 ;  /* 0x000000303810723c */ /* 0x050fec0000041810 */
[-C--:B------:R-:W-:Y:S06]  /*48a0*/  HMMA.16816.F32.BF16 R20, R56, R50.reuse, R20 ;  /* 0x000000323814723c */ /* 0x080fec0000041814 */
[C---:B------:R-:W-:Y:S06]  /*48b0*/  HMMA.16816.F32.BF16 R24, R4.reuse, R50, R24 ;  /* 0x000000320418723c */ /* 0x040fec0000041818 */
[-C--:B------:R-:W-:Y:S06]  /*48c0*/  HMMA.16816.F32.BF16 R28, R4, R60.reuse, R28 ;  /* 0x0000003c041c723c */ /* 0x080fec000004181c */
[C---:B------:R-:W-:Y:S06]  /*48d0*/  HMMA.16816.F32.BF16 R32, R56.reuse, R60, R32 ;  /* 0x0000003c3820723c */ /* 0x040fec0000041820 */
[-C--:B------:R-:W-:Y:S06]  /*48e0*/  HMMA.16816.F32.BF16 R36, R56, R62.reuse, R36 ;  /* 0x0000003e3824723c */ /* 0x080fec0000041824 */
[----:B------:R-:W-:Y:S01]  /*48f0*/  HMMA.16816.F32.BF16 R40, R4, R62, R40 ;  /* 0x0000003e0428723c */ /* 0x000fe20000041828 */
[----:B------:R-:W-:Y:S11]  /*4900*/  @!UPT UIADD3 URZ, URZ, URZ, URZ ;  /* 0x0000003f3f3ff290 */ /* 0x000ff6000fffe03f */
[----:B------:R-:W-:Y:S01]  /*4910*/  @!UPT UIADD3 URZ, URZ, URZ, URZ ;  /* 0x0000003f3f3ff290 */ /* 0x000fe2000fffe03f */
[----:B------:R-:W-:Y:S11]  /*4920*/  @!P3 BRA `(.L_x_25) ;  /* 0x0000000000f8b947 */ /* 0x000ff60003800000 */
[----:B------:R1:W-:Y:S01]  /*4930*/  @P5 STS.128 [R237+0x8000], RZ ;  /* 0x008000ffed005388 */ /* 0x0003e20000000c00 */
[----:B------:R-:W2:Y:S01]  /*4940*/  LDC R7, c[0x0][0x420] ;  /* 0x00010800ff077b82 */ /* 0x000ea20000000800 */
[----:B------:R-:W-:Y:S01]  /*4950*/  IMAD.MOV.U32 R4, RZ, RZ, R241 ;  /* 0x000000ffff047224 */ /* 0x000fe200078e00f1 */
[----:B------:R-:W-:Y:S01]  /*4960*/  ISETP.NE.AND P2, PT, R248, RZ, PT ;  /* 0x000000fff800720c */ /* 0x000fe20003f45270 */
[----:B------:R-:W-:Y:S05]  /*4970*/  IMAD.MOV.U32 R5, RZ, RZ, R242 ;  /* 0x000000ffff057224 */ /* 0x000fea00078e00f2 */
[----:B------:R-:W3:Y:S01]  /*4980*/  LDC R8, c[0x0][0x424] ;  /* 0x00010900ff087b82 */ /* 0x000ee20000000800 */
[C---:B--2---:R-:W-:Y:S05]  /*4990*/  IMAD.U32 R0, R7.reuse, -0x40, RZ ;  /* 0xffffffc007007824 */ /* 0x044fea00078e00ff */
[C---:B------:R-:W-:Y:S02]  /*49a0*/  LEA R4, P0, R0.reuse, R4, 0x1 ;  /* 0x0000000400047211 */ /* 0x040fe400078008ff */
[----:B------:R-:W-:Y:S02]  /*49b0*/  SHF.R.S32.HI R6, RZ, 0x1f, R0 ;  /* 0x0000001fff067819 */ /* 0x000fe40000011400 */
[----:B------:R-:W-:Y:S02]  /*49c0*/  LEA.HI.X.SX32 R5, R0, R5, 0x1, P0 ;  /* 0x0000000500057211 */ /* 0x000fe400000f0eff */
[C---:B------:R-:W-:Y:S02]  /*49d0*/  @!P5 LEA R46, P1, R7.reuse, R4, 0x6 ;  /* 0x00000004072ed211 */ /* 0x040fe400078230ff */
[C---:B------:R-:W-:Y:S01]  /*49e0*/  LEA R0, P0, R7.reuse, R0, 0x5 ;  /* 0x0000000007007211 */ /* 0x040fe200078028ff */
[----:B------:R-:W-:Y:S01]  /*49f0*/  @!PT LDS RZ, [RZ] ;  /* 0x00000000fffff984 */ /* 0x000fe20000000800 */
[----:B------:R-:W-:Y:S01]  /*4a00*/  @!PT LDS RZ, [RZ] ;  /* 0x00000000fffff984 */ /* 0x000fe20000000800 */
[----:B------:R-:W-:Y:S01]  /*4a10*/  @!PT LDS RZ, [RZ] ;  /* 0x00000000fffff984 */ /* 0x000fe20000000800 */
[----:B------:R1:W-:Y:S01]  /*4a20*/  @!P5 LDGSTS.E.BYPASS.LTC128B.128 [R237+0x8000], desc[UR6][R4.64] ;  /* 0x0800000004eddfae */ /* 0x0003e2000b901d46 */
[C-C-:B---3--:R-:W-:Y:S02]  /*4a30*/  @!P5 LEA.HI.X R47, R7.reuse, R5, R8.reuse, 0x6, P1 ;  /* 0x00000005072fd211 */ /* 0x148fe400008f3408 */
[CC--:B------:R-:W-:Y:S01]  /*4a40*/  @!P6 LEA R10, P1, R0.reuse, R241.reuse, 0x1 ;  /* 0x000000f1000ae211 */ /* 0x0c0fe200078208ff */
[----:B------:R1:W-:Y:S01]  /*4a50*/  @P2 STS.128 [R237+0xa000], RZ ;  /* 0x00a000ffed002388 */ /* 0x0003e20000000c00 */
[----:B------:R-:W-:Y:S02]  /*4a60*/  LEA.HI.X R6, R7, R6, R8, 0x5, P0 ;  /* 0x0000000607067211 */ /* 0x000fe400000f2c08 */
[CC--:B------:R-:W-:Y:S01]  /*4a70*/  @!P2 LEA R44, P0, R0.reuse, R241.reuse, 0x1 ;  /* 0x000000f1002ca211 */ /* 0x0c0fe200078008ff */
[----:B------:R-:W-:Y:S01]  /*4a80*/  @!PT LDS RZ, [RZ] ;  /* 0x00000000fffff984 */ /* 0x000fe20000000800 */
[----:B------:R-:W-:Y:S01]  /*4a90*/  @!PT LDS RZ, [RZ] ;  /* 0x00000000fffff984 */ /* 0x000fe20000000800 */
[----:B------:R-:W-:Y:S01]  /*4aa0*/  @!PT LDS RZ, [RZ] ;  /* 0x00000000fffff984 */ /* 0x000fe20000000800 */
[----:B------:R1:W-:Y:S01]  /*4ab0*/  @!P2 LDGSTS.E.BYPASS.LTC128B.128 [R237+0xa000], desc[UR6][R4.64+0x80] ;  /* 0x0a00008004edafae */ /* 0x0003e2000b901d46 */
[CCC-:B------:R-:W-:Y:S02]  /*4ac0*/  @!P6 LEA.HI.X R11, R0.reuse, R242.reuse, R6.reuse, 0x1, P1 ;  /* 0x000000f2000be211 */ /* 0x1c0fe400008f0c06 */
[CC--:B------:R-:W-:Y:S01]  /*4ad0*/  @!P2 LEA.HI.X R45, R0.reuse, R242.reuse, R6, 0x1, P0 ;  /* 0x000000f2002da211 */ /* 0x0c0fe200000f0c06 */
[----:B------:R1:W-:Y:S01]  /*4ae0*/  @P6 STS.128 [R237+0xc000], RZ ;  /* 0x00c000ffed006388 */ /* 0x0003e20000000c00 */
[C---:B------:R-:W-:Y:S01]  /*4af0*/  @!P4 LEA R8, P0, R0.reuse, R241, 0x1 ;  /* 0x000000f10008c211 */ /* 0x040fe200078008ff */
[----:B------:R-:W-:Y:S02]  /*4b00*/  IMAD.MOV.U32 R241, RZ, RZ, R4 ;  /* 0x000000fffff17224 */ /* 0x000fe400078e0004 */
[----:B------:R-:W-:Y:S01]  /*4b10*/  @!PT LDS RZ, [RZ] ;  /* 0x00000000fffff984 */ /* 0x000fe20000000800 */
[----:B------:R-:W-:Y:S01]  /*4b20*/  @!PT LDS RZ, [RZ] ;  /* 0x00000000fffff984 */ /* 0x000fe20000000800 */
[----:B------:R-:W-:Y:S01]  /*4b30*/  @!PT LDS RZ, [RZ] ;  /* 0x00000000fffff984 */ /* 0x000fe20000000800 */
[----:B------:R1:W-:Y:S01]  /*4b40*/  @!P6 LDGSTS.E.BYPASS.LTC128B.128 [R237+0xc000], desc[UR6][R4.64+0x100] ;  /* 0x0c00010004edefae */ /* 0x0003e2000b901d46 */
[----:B------:R-:W-:Y:S01]  /*4b50*/  @!P4 LEA.HI.X R9, R0, R242, R6, 0x1, P0 ;  /* 0x000000f20009c211 */ /* 0x000fe200000f0c06 */
[----:B------:R-:W-:Y:S02]  /*4b60*/  IMAD.MOV.U32 R242, RZ, RZ, R5 ;  /* 0x000000fffff27224 */ /* 0x000fe400078e0005 */
        /* <DEDUP_REMOVED lines=25> */
[----:B------:R-:W0:Y:S02]  /*4d00*/  LDGDEPBAR ;  /* 0x00000000000079af */ /* 0x000e240000000000 */
.L_x_25:
[----:B------:R-:W-:Y:S01]  /*4d10*/  LDSM.16.M88.4 R96, [R232] ;  /* 0x00000000e860783b */ /* 0x000fe20000000200 */
[----:B------:R-:W2:Y:S01]  /*4d20*/  LDC R0, c[0x0][0x270] ;  /* 0x00009c00ff007b82 */ /* 0x000ea20000000800 */
[----:B------:R-:W-:Y:S02]  /*4d30*/  @UP3 UIADD3 UR14, UP2, UR10, -0x100, URZ ;  /* 0xffffff000a0e3890 */ /* 0x000fe4000ff5e03f */
[----:B------:R-:W1:Y:S01]  /*4d40*/  LDSM.16.MT88.4 R48, [R226] ;  /* 0x00000000e230783b */ /* 0x000e620000004200 */
[----:B------:R-:W-:Y:S02]  /*4d50*/  @UP3 UIADD3 UR12, UP1, UR12, -0x100, URZ ;  /* 0xffffff000c0c3890 */ /* 0x000fe4000ff3e03f */
[----:B------:R-:W-:Y:S01]  /*4d60*/  @UP3 UIADD3.X UR13, UR9, -0x1, URZ, UP2, !UPT ;  /* 0xffffffff090d3890 */ /* 0x000fe200097fe43f */
[----:B------:R-:W3:Y:S01]  /*4d70*/  LDSM.16.M88.4 R92, [R232+0x800] ;  /* 0x00080000e85c783b */ /* 0x000ee20000000200 */
[----:B------:R-:W-:Y:S03]  /*4d80*/  @UP3 UIADD3.X UR11, UR11, -0x1, URZ, UP1, !UPT ;  /* 0xffffffff0b0b3890 */ /* 0x000fe60008ffe43f */
[----:B------:R-:W4:Y:S04]  /*4d90*/  LDSM.16.MT88.4 R64, [R226+0x1000] ;  /* 0x00100000e240783b */ /* 0x000f280000004200 */
[----:B------:R-:W2:Y:S04]  /*4da0*/  LDSM.16.MT88.4 R80, [R226+0x2000] ;  /* 0x00200000e250783b */ /* 0x000ea80000004200 */
[----:B------:R-:W2:Y:S04]  /*4db0*/  LDSM.16.MT88.4 R196, [R226+0x3000] ;  /* 0x00300000e2c4783b */ /* 0x000ea80000004200 */
[----:B------:R-:W-:Y:S04]  /*4dc0*/  LDSM.16.M88.4 R200, [R235] ;  /* 0x00000000ebc8783b */ /* 0x000fe80000000200 */
[----:B------:R-:W2:Y:S04]  /*4dd0*/  LDSM.16.MT88.4 R204, [R226+0x800] ;  /* 0x00080000e2cc783b */ /* 0x000ea80000004200 */
[----:B------:R-:W2:Y:S04]  /*4de0*/  LDSM.16.M88.4 R208, [R236] ;  /* 0x00000000ecd0783b */ /* 0x000ea80000000200 */
[----:B------:R-:W2:Y:S04]  /*4df0*/  LDSM.16.MT88.4 R212, [R226+0x1800] ;  /* 0x00180000e2d4783b */ /* 0x000ea80000004200 */
[----:B------:R-:W2:Y:S01]  /*4e00*/  LDSM.16.MT88.4 R216, [R226+0x2800] ;  /* 0x00280000e2d8783b */ /* 0x000ea20000004200 */
[-C--:B-1----:R-:W-:Y:S03]  /*4e10*/  HMMA.16816.F32.BF16 R4, R96, R48.reuse, RZ ;  /* 0x000000306004723c */ /* 0x082fe600000418ff */
[----:B------:R-:W1:Y:S03]  /*4e20*/  LDSM.16.MT88.4 R220, [R226+0x3800] ;  /* 0x00380000e2dc783b */ /* 0x000e660000004200 */
[C---:B---3--:R-:W-:Y:S06]  /*4e30*/  HMMA.16816.F32.BF16 R8, R92.reuse, R48, RZ ;  /* 0x000000305c08723c */ /* 0x048fec00000418ff */
[-C--:B------:R-:W-:Y:S06]  /*4e40*/  HMMA.16816.F32.BF16 R44, R92, R50.reuse, RZ ;  /* 0x000000325c2c723c */ /* 0x080fec00000418ff */
[C---:B------:R-:W-:Y:S06]  /*4e50*/  HMMA.16816.F32.BF16 R48, R96.reuse, R50, RZ ;  /* 0x000000326030723c */ /* 0x040fec00000418ff */
[-C--:B----4-:R-:W-:Y:S06]  /*4e60*/  HMMA.16816.F32.BF16 R52, R96, R64.reuse, RZ ;  /* 0x000000406034723c */ /* 0x090fec00000418ff */
[C---:B------:R-:W-:Y:S06]  /*4e70*/  HMMA.16816.F32.BF16 R56, R92.reuse, R64, RZ ;  /* 0x000000405c38723c */ /* 0x040fec00000418ff */
[-C--:B------:R-:W-:Y:S06]  /*4e80*/  HMMA.16816.F32.BF16 R60, R92, R66.reuse, RZ ;  /* 0x000000425c3c723c */ /* 0x080fec00000418ff */
[C---:B------:R-:W-:Y:S06]  /*4e90*/  HMMA.16816.F32.BF16 R64, R96.reuse, R66, RZ ;  /* 0x000000426040723c */ /* 0x040fec00000418ff */
[-C--:B--2---:R-:W-:Y:S06]  /*4ea0*/  HMMA.16816.F32.BF16 R68, R96, R80.reuse, RZ ;  /* 0x000000506044723c */ /* 0x084fec00000418ff */
[C---:B------:R-:W-:Y:S06]  /*4eb0*/  HMMA.16816.F32.BF16 R72, R92.reuse, R80, RZ ;  /* 0x000000505c48723c */ /* 0x040fec00000418ff */
[-C--:B------:R-:W-:Y:S06]  /*4ec0*/  HMMA.16816.F32.BF16 R76, R92, R82.reuse, RZ ;  /* 0x000000525c4c723c */ /* 0x080fec00000418ff */
[C---:B------:R-:W-:Y:S06]  /*4ed0*/  HMMA.16816.F32.BF16 R80, R96.reuse, R82, RZ ;  /* 0x000000526050723c */ /* 0x040fec00000418ff */
[-C--:B------:R-:W-:Y:S06]  /*4ee0*/  HMMA.16816.F32.BF16 R84, R96, R196.reuse, RZ ;  /* 0x000000c46054723c */ /* 0x080fec00000418ff */
[C---:B------:R-:W-:Y:S06]  /*4ef0*/  HMMA.16816.F32.BF16 R88, R92.reuse, R196, RZ ;  /* 0x000000c45c58723c */ /* 0x040fec00000418ff */
[-C--:B------:R-:W-:Y:S06]  /*4f00*/  HMMA.16816.F32.BF16 R92, R92, R198.reuse, RZ ;  /* 0x000000c65c5c723c */ /* 0x080fec00000418ff */
[----:B------:R-:W-:Y:S06]  /*4f10*/  HMMA.16816.F32.BF16 R96, R96, R198, RZ ;  /* 0x000000c66060723c */ /* 0x000fec00000418ff */
[-C--:B------:R-:W-:Y:S06]  /*4f20*/  HMMA.16816.F32.BF16 R4, R200, R204.reuse, R4 ;  /* 0x000000ccc804723c */ /* 0x080fec0000041804 */
[C---:B------:R-:W-:Y:S06]  /*4f30*/  HMMA.16816.F32.BF16 R8, R208.reuse, R204, R8 ;  /* 0x000000ccd008723c */ /* 0x040fec0000041808 */
[-C--:B------:R-:W-:Y:S05]  /*4f40*/  HMMA.16816.F32.BF16 R44, R208, R206.reuse, R44 ;  /* 0x000000ced02c723c */ /* 0x080fea000004182c */
[----:B------:R-:W-:Y:S01]  /*4f50*/  @P3 IADD3 R204, P1, R247, UR10, RZ ;  /* 0x0000000af7cc3c10 */ /* 0x000fe2000ff3e0ff */
[C---:B------:R-:W-:Y:S01]  /*4f60*/  HMMA.16816.F32.BF16 R48, R200.reuse, R206, R48 ;  /* 0x000000cec830723c */ /* 0x040fe20000041830 */
[----:B------:R-:W-:Y:S04]  /*4f70*/  @UP3 UMOV UR10, UR14 ;  /* 0x0000000e000a3c82 */ /* 0x000fe80008000000 */
[----:B------:R-:W-:Y:S01]  /*4f80*/  @P3 IADD3.X R205, R246, UR9, RZ, P1, !PT ;  /* 0x00000009f6cd3c10 */ /* 0x000fe20008ffe4ff */
[-C--:B------:R-:W-:Y:S01]  /*4f90*/  HMMA.16816.F32.BF16 R52, R200, R212.reuse, R52 ;  /* 0x000000d4c834723c */ /* 0x080fe20000041834 */
[----:B------:R-:W-:Y:S03]  /*4fa0*/  @UP3 UMOV UR9, UR13 ;  /* 0x0000000d00093c82 */ /* 0x000fe60008000000 */
[----:B------:R-:W5:Y:S01]  /*4fb0*/  @P3 LDG.E R244, desc[UR6][R204.64+-0x100] ;  /* 0xffff0006ccf43981 */ /* 0x000f62000c1e1900 */
[----:B------:R-:W-:Y:S01]  /*4fc0*/  IMAD R207, R0, UR16, RZ ;  /* 0x0000001000cf7c24 */ /* 0x000fe2000f8e02ff */
[C---:B------:R-:W-:Y:S02]  /*4fd0*/  HMMA.16816.F32.BF16 R56, R208.reuse, R212, R56 ;  /* 0x000000d4d038723c */ /* 0x040fe40000041838 */
[----:B------:R2:W5:Y:S03]  /*4fe0*/  @P3 LDG.E R245, desc[UR6][R204.64+-0xe0] ;  /* 0xffff2006ccf53981 */ /* 0x000566000c1e1900 */
[C---:B------:R-:W-:Y:S01]  /*4ff0*/  IMAD.U32 R0, R207.reuse, -0x40, RZ ;  /* 0xffffffc0cf007824 */ /* 0x040fe200078e00ff */
[-C--:B------:R-:W-:Y:S05]  /*5000*/  HMMA.16816.F32.BF16 R60, R208, R214.reuse, R60 ;  /* 0x000000d6d03c723c */ /* 0x080fea000004183c */
[C---:B------:R-:W-:Y:S01]  /*5010*/  LEA R238, P0, R0.reuse, R238, 0x2 ;  /* 0x000000ee00ee7211 */ /* 0x040fe200078010ff */
[C---:B------:R-:W-:Y:S05]  /*5020*/  HMMA.16816.F32.BF16 R64, R200.reuse, R214, R64 ;  /* 0x000000d6c840723c */ /* 0x040fea0000041840 */
[----:B------:R-:W-:Y:S01]  /*5030*/  LEA.HI.X.SX32 R239, R0, R239, 0x2, P0 ;  /* 0x000000ef00ef7211 */ /* 0x000fe200000f16ff */
[-C--:B------:R-:W-:Y:S04]  /*5040*/  HMMA.16816.F32.BF16 R68, R200, R216.reuse, R68 ;  /* 0x000000d8c844723c */ /* 0x080fe80000041844 */
[----:B------:R3:W-:Y:S01]  /*5050*/  REDG.E.ADD.F32.FTZ.RN.STRONG.GPU desc[UR6][R238.64], R4 ;  /* 0x00000004ee0079a6 */ /* 0x0007e2000c10f386 */
[C---:B------:R-:W-:Y:S01]  /*5060*/  IMAD.SHL.U32 R0, R207.reuse, 0x8, RZ ;  /* 0x00000008cf007824 */ /* 0x040fe200078e00ff */
[C---:B------:R-:W-:Y:S05]  /*5070*/  HMMA.16816.F32.BF16 R72, R208.reuse, R216, R72 ;  /* 0x000000d8d048723c */ /* 0x040fea0000041848 */
[CC--:B------:R-:W-:Y:S01]  /*5080*/  LEA R198, P1, R0.reuse, R238.reuse, 0x2 ;  /* 0x000000ee00c67211 */ /* 0x0c0fe200078210ff */
[-C--:B------:R-:W-:Y:S05]  /*5090*/  HMMA.16816.F32.BF16 R76, R208, R218.reuse, R76 ;  /* 0x000000dad04c723c */ /* 0x080fea000004184c */
[-C--:B------:R-:W-:Y:S01]  /*50a0*/  LEA.HI.X.SX32 R199, R0, R239.reuse, 0x2, P1 ;  /* 0x000000ef00c77211 */ /* 0x080fe200008f16ff */
[C---:B------:R-:W-:Y:S04]  /*50b0*/  HMMA.16816.F32.BF16 R80, R200.reuse, R218, R80 ;  /* 0x000000dac850723c */ /* 0x040fe80000041850 */
[----:B------:R4:W-:Y:S01]  /*50c0*/  REDG.E.ADD.F32.FTZ.RN.STRONG.GPU desc[UR6][R198.64], R5 ;  /* 0x00000005c60079a6 */ /* 0x0009e2000c10f386 */
[C---:B------:R-:W-:Y:S01]  /*50d0*/  IMAD.SHL.U32 R196, R207.reuse, 0x10, RZ ;  /* 0x00000010cfc47824 */ /* 0x040fe200078e00ff */
[-C--:B-1----:R-:W-:Y:S05]  /*50e0*/  HMMA.16816.F32.BF16 R84, R200, R220.reuse, R84 ;  /* 0x000000dcc854723c */ /* 0x082fea0000041854 */
[CC--:B--2---:R-:W-:Y:S01]  /*50f0*/  LEA R204, P0, R196.reuse, R238.reuse, 0x2 ;  /* 0x000000eec4cc7211 */ /* 0x0c4fe200078010ff */
[C---:B------:R-:W-:Y:S05]  /*5100*/  HMMA.16816.F32.BF16 R88, R208.reuse, R220, R88 ;  /* 0x000000dcd058723c */ /* 0x040fea0000041858 */
[-C--:B------:R-:W-:Y:S01]  /*5110*/  LEA.HI.X.SX32 R205, R196, R239.reuse, 0x2, P0 ;  /* 0x000000efc4cd7211 */ /* 0x080fe200000f16ff */
[-C--:B------:R-:W-:Y:S04]  /*5120*/  HMMA.16816.F32.BF16 R92, R208, R222.reuse, R92 ;  /* 0x000000ded05c723c */ /* 0x080fe8000004185c */
[----:B------:R1:W-:Y:S01]  /*5130*/  REDG.E.ADD.F32.FTZ.RN.STRONG.GPU desc[UR6][R204.64], R6 ;  /* 0x00000006cc0079a6 */ /* 0x0003e2000c10f386 */
[C---:B------:R-:W-:Y:S01]  /*5140*/  IMAD R197, R207.reuse, 0x28, RZ ;  /* 0x00000028cfc57824 */ /* 0x040fe200078e02ff */
[----:B------:R-:W-:Y:S05]  /*5150*/  HMMA.16816.F32.BF16 R96, R200, R222, R96 ;  /* 0x000000dec860723c */ /* 0x000fea0000041860 */
[C---:B------:R-:W-:Y:S02]  /*5160*/  IMAD R208, R207.reuse, 0x18, RZ ;  /* 0x00000018cfd07824 */ /* 0x040fe400078e02ff */
[C---:B------:R-:W-:Y:S04]  /*5170*/  IMAD.SHL.U32 R210, R207.reuse, 0x20, RZ ;  /* 0x00000020cfd27824 */ /* 0x040fe800078e00ff */
[-C--:B---3--:R-:W-:Y:S01]  /*5180*/  LEA R4, P0, R208, R238.reuse, 0x2 ;  /* 0x000000eed0047211 */ /* 0x088fe200078010ff */
[C---:B------:R-:W-:Y:S01]  /*5190*/  IMAD R209, R207.reuse, 0x30, RZ ;  /* 0x00000030cfd17824 */ /* 0x040fe200078e02ff */
[-C--:B------:R-:W-:Y:S02]  /*51a0*/  LEA R206, P1, R210, R238.reuse, 0x2 ;  /* 0x000000eed2ce7211 */ /* 0x080fe400078210ff */
[-C--:B----4-:R-:W-:Y:S01]  /*51b0*/  LEA.HI.X.SX32 R5, R208, R239.reuse, 0x2, P0 ;  /* 0x000000efd0057211 */ /* 0x090fe200000f16ff */
[----:B------:R-:W-:Y:S01]  /*51c0*/  IMAD R208, R207, 0x38, RZ ;  /* 0x00000038cfd07824 */ /* 0x000fe200078e02ff */
[-C--:B------:R-:W-:Y:S03]  /*51d0*/  LEA.HI.X.SX32 R207, R210, R239.reuse, 0x2, P1 ;  /* 0x000000efd2cf7211 */ /* 0x080fe600008f16ff */
[----:B------:R2:W-:Y:S04]  /*51e0*/  REDG.E.ADD.F32.FTZ.RN.STRONG.GPU desc[UR6][R4.64], R7 ;  /* 0x00000007040079a6 */ /* 0x0005e8000c10f386 */
[----:B------:R3:W-:Y:S01]  /*51f0*/  REDG.E.ADD.F32.FTZ.RN.STRONG.GPU desc[UR6][R206.64], R8 ;  /* 0x00000008ce0079a6 */ /* 0x0007e2000c10f386 */
[-C--:B-1----:R-:W-:Y:S02]  /*5200*/  LEA R204, P0, R197, R238.reuse, 0x2 ;  /* 0x000000eec5cc7211 */ /* 0x082fe400078010ff */
[-C--:B------:R-:W-:Y:S02]  /*5210*/  LEA R6, P1, R209, R238.reuse, 0x2 ;  /* 0x000000eed1067211 */ /* 0x080fe400078210ff */
[-C--:B------:R-:W-:Y:S01]  /*5220*/  LEA.HI.X.SX32 R205, R197, R239.reuse, 0x2, P0 ;  /* 0x000000efc5cd7211 */ /* 0x080fe200000f16ff */
[----:B------:R-:W-:Y:S04]  /*5230*/  VIADD R197, R196, 0x20 ;  /* 0x00000020c4c57836 */ /* 0x000fe80000000000 */
[----:B------:R1:W-:Y:S01]  /*5240*/  REDG.E.ADD.F32.FTZ.RN.STRONG.GPU desc[UR6][R204.64], R9 ;  /* 0x00000009cc0079a6 */ /* 0x0003e2000c10f386 */
[-C--:B--2---:R-:W-:Y:S02]  /*5250*/  LEA.HI.X.SX32 R7, R209, R239.reuse, 0x2, P1 ;  /* 0x000000efd1077211 */ /* 0x084fe400008f16ff */
[CC--:B------:R-:W-:Y:S03]  /*5260*/  LEA R4, P0, R208.reuse, R238.reuse, 0x2 ;  /* 0x000000eed0047211 */ /* 0x0c0fe600078010ff */
[----:B------:R2:W-:Y:S01]  /*5270*/  REDG.E.ADD.F32.FTZ.RN.STRONG.GPU desc[UR6][R6.64], R10 ;  /* 0x0000000a060079a6 */ /* 0x0005e2000c10f386 */
[-C--:B------:R-:W-:Y:S02]  /*5280*/  LEA.HI.X.SX32 R5, R208, R239.reuse, 0x2, P0 ;  /* 0x000000efd0057211 */ /* 0x080fe400000f16ff */
[CC--:B---3--:R-:W-:Y:S03]  /*5290*/  LEA R8, P0, R197.reuse, R238.reuse, 0x2 ;  /* 0x000000eec5087211 */ /* 0x0c8fe600078010ff */
[----:B------:R3:W-:Y:S01]  /*52a0*/  REDG.E.ADD.F32.FTZ.RN.STRONG.GPU desc[UR6][R4.64], R11 ;  /* 0x0000000b040079a6 */ /* 0x0007e2000c10f386 */
[-C--:B-1----:R-:W-:Y:S03]  /*52b0*/  LEA.HI.X.SX32 R9, R197, R239.reuse, 0x2, P0 ;  /* 0x000000efc5097211 */ /* 0x082fe600000f16ff */
[----:B------:R1:W-:Y:S04]  /*52c0*/  REDG.E.ADD.F32.FTZ.RN.STRONG.GPU desc[UR6][R238.64+0x80], R48 ;  /* 0x00008030ee0079a6 */ /* 0x0003e8000c10f386 */
[----:B------:R4:W-:Y:S04]  /*52d0*/  REDG.E.ADD.F32.FTZ.RN.STRONG.GPU desc[UR6][R198.64+0x80], R49 ;  /* 0x00008031c60079a6 */ /* 0x0009e8000c10f386 */
[----:B------:R4:W-:Y:S01]  /*52e0*/  REDG.E.ADD.F32.FTZ.RN.STRONG.GPU desc[UR6][R8.64], R50 ;  /* 0x00000032080079a6 */ /* 0x0009e2000c10f386 */
[C---:B--2---:R-:W-:Y:S05]  /*52f0*/  IMAD.IADD R7, R0.reuse, 0x1, R197 ;  /* 0x0000000100077824 */ /* 0x044fea00078e02c5 */
[CC--:B------:R-:W-:Y:S01]  /*5300*/  LEA R6, P1, R7.reuse, R238.reuse, 0x2 ;  /* 0x000000ee07067211 */ /* 0x0c0fe200078210ff */
[C---:B---3--:R-:W-:Y:S03]  /*5310*/  IMAD.IADD R4, R0.reuse, 0x1, R7 ;  /* 0x0000000100047824 */ /* 0x048fe600078e0207 */
[-C--:B------:R-:W-:Y:S01]  /*5320*/  LEA.HI.X.SX32 R7, R7, R239.reuse, 0x2, P1 ;  /* 0x000000ef07077211 */ /* 0x080fe200008f16ff */
[----:B------:R-:W-:Y:S01]  /*5330*/  IMAD.IADD R5, R0, 0x1, R4 ;  /* 0x0000000100057824 */ /* 0x000fe200078e0204 */
[CC--:B-1----:R-:W-:Y:S03]  /*5340*/  LEA R48, P0, R4.reuse, R238.reuse, 0x2 ;  /* 0x000000ee04307211 */ /* 0x0c2fe600078010ff */
[----:B------:R1:W-:Y:S01]  /*5350*/  REDG.E.ADD.F32.FTZ.RN.STRONG.GPU desc[UR6][R6.64], R51 ;  /* 0x00000033060079a6 */ /* 0x0003e2000c10f386 */
[-C--:B----4-:R-:W-:Y:S01]  /*5360*/  LEA.HI.X.SX32 R49, R4, R239.reuse, 0x2, P0 ;  /* 0x000000ef04317211 */ /* 0x090fe200000f16ff */
[----:B------:R-:W-:Y:S01]  /*5370*/  IMAD.IADD R4, R0, 0x1, R5 ;  /* 0x0000000100047824 */ /* 0x000fe200078e0205 */
[CC--:B------:R-:W-:Y:S03]  /*5380*/  LEA R10, P0, R5.reuse, R238.reuse, 0x2 ;  /* 0x000000ee050a7211 */ /* 0x0c0fe600078010ff */
[----:B------:R-:W-:Y:S01]  /*5390*/  REDG.E.ADD.F32.FTZ.RN.STRONG.GPU desc[UR6][R48.64], R44 ;  /* 0x0000002c300079a6 */ /* 0x000fe2000c10f386 */
[-C--:B------:R-:W-:Y:S02]  /*53a0*/  LEA R8, P1, R4, R238.reuse, 0x2 ;  /* 0x000000ee04087211 */ /* 0x080fe400078210ff */
[-C--:B------:R-:W-:Y:S01]  /*53b0*/  LEA.HI.X.SX32 R11, R5, R239.reuse, 0x2, P0 ;  /* 0x000000ef050b7211 */ /* 0x080fe200000f16ff */
[----:B------:R-:W-:Y:S01]  /*53c0*/  VIADD R5, R196, 0x40 ;  /* 0x00000040c4057836 */ /* 0x000fe20000000000 */
[-C--:B------:R-:W-:Y:S03]  /*53d0*/  LEA.HI.X.SX32 R9, R4, R239.reuse, 0x2, P1 ;  /* 0x000000ef04097211 */ /* 0x080fe600008f16ff */
[----:B------:R2:W-:Y:S04]  /*53e0*/  REDG.E.ADD.F32.FTZ.RN.STRONG.GPU desc[UR6][R10.64], R45 ;  /* 0x0000002d0a0079a6 */ /* 0x0005e8000c10f386 */
[----:B------:R3:W-:Y:S01]  /*53f0*/  REDG.E.ADD.F32.FTZ.RN.STRONG.GPU desc[UR6][R8.64], R46 ;  /* 0x0000002e080079a6 */ /* 0x0007e2000c10f386 */
[C---:B-1----:R-:W-:Y:S05]  /*5400*/  IMAD.IADD R7, R0.reuse, 0x1, R4 ;  /* 0x0000000100077824 */ /* 0x042fea00078e0204 */
[CC--:B------:R-:W-:Y:S04]  /*5410*/  LEA R6, P0, R7.reuse, R238.reuse, 0x2 ;  /* 0x000000ee07067211 */ /* 0x0c0fe800078010ff */
[-C--:B------:R-:W-:Y:S05]  /*5420*/  LEA.HI.X.SX32 R7, R7, R239.reuse, 0x2, P0 ;  /* 0x000000ef07077211 */ /* 0x080fea00000f16ff */
[----:B------:R1:W-:Y:S01]  /*5430*/  REDG.E.ADD.F32.FTZ.RN.STRONG.GPU desc[UR6][R6.64], R47 ;  /* 0x0000002f060079a6 */ /* 0x0003e2000c10f386 */
[C---:B--2---:R-:W-:Y:S03]  /*5440*/  IMAD.IADD R10, R0.reuse, 0x1, R5 ;  /* 0x00000001000a7824 */ /* 0x044fe600078e0205 */
[----:B------:R-:W-:Y:S01]  /*5450*/  REDG.E.ADD.F32.FTZ.RN.STRONG.GPU desc[UR6][R238.64+0x100], R52 ;  /* 0x00010034ee0079a6 */ /* 0x000fe2000c10f386 */
[CC--:B---3--:R-:W-:Y:S01]  /*5460*/  LEA R8, P0, R5.reuse, R238.reuse, 0x2 ;  /* 0x000000ee05087211 */ /* 0x0c8fe200078010ff */
[C---:B------:R-:W-:Y:S02]  /*5470*/  IMAD.IADD R4, R0.reuse, 0x1, R10 ;  /* 0x0000000100047824 */ /* 0x040fe400078e020a */
[----:B------:R-:W-:Y:S01]  /*5480*/  REDG.E.ADD.F32.FTZ.RN.STRONG.GPU desc[UR6][R198.64+0x100], R53 ;  /* 0x00010035c60079a6 */ /* 0x000fe2000c10f386 */
[-C--:B------:R-:W-:Y:S01]  /*5490*/  LEA.HI.X.SX32 R9, R5, R239.reuse, 0x2, P0 ;  /* 0x000000ef05097211 */ /* 0x080fe200000f16ff */
[----:B------:R-:W-:Y:S01]  /*54a0*/  IMAD.IADD R5, R0, 0x1, R4 ;  /* 0x0000000100057824 */ /* 0x000fe200078e0204 */
[CC--:B------:R-:W-:Y:S03]  /*54b0*/  LEA R44, P0, R4.reuse, R238.reuse, 0x2 ;  /* 0x000000ee042c7211 */ /* 0x0c0fe600078010ff */
[----:B------:R2:W-:Y:S01]  /*54c0*/  REDG.E.ADD.F32.FTZ.RN.STRONG.GPU desc[UR6][R8.64], R54 ;  /* 0x00000036080079a6 */ /* 0x0005e2000c10f386 */
[-C--:B------:R-:W-:Y:S01]  /*54d0*/  LEA.HI.X.SX32 R45, R4, R239.reuse, 0x2, P0 ;  /* 0x000000ef042d7211 */ /* 0x080fe200000f16ff */
[----:B------:R-:W-:Y:S01]  /*54e0*/  IMAD.IADD R4, R0, 0x1, R5 ;  /* 0x0000000100047824 */ /* 0x000fe200078e0205 */
[CC--:B-1----:R-:W-:Y:S04]  /*54f0*/  LEA R6, P1, R10.reuse, R238.reuse, 0x2 ;  /* 0x000000ee0a067211 */ /* 0x0c2fe800078210ff */
[-C--:B------:R-:W-:Y:S02]  /*5500*/  LEA.HI.X.SX32 R7, R10, R239.reuse, 0x2, P1 ;  /* 0x000000ef0a077211 */ /* 0x080fe400008f16ff */
[CC--:B------:R-:W-:Y:S03]  /*5510*/  LEA R10, P0, R5.reuse, R238.reuse, 0x2 ;  /* 0x000000ee050a7211 */ /* 0x0c0fe600078010ff */
[----:B------:R1:W-:Y:S01]  /*5520*/  REDG.E.ADD.F32.FTZ.RN.STRONG.GPU desc[UR6][R6.64], R55 ;  /* 0x00000037060079a6 */ /* 0x0003e2000c10f386 */
[-C--:B------:R-:W-:Y:S01]  /*5530*/  LEA.HI.X.SX32 R11, R5, R239.reuse, 0x2, P0 ;  /* 0x000000ef050b7211 */ /* 0x080fe200000f16ff */
[----:B------:R-:W-:Y:S02]  /*5540*/  VIADD R5, R196, 0x60 ;  /* 0x00000060c4057836 */ /* 0x000fe40000000000 */
[----:B------:R-:W-:Y:S01]  /*5550*/  LDSM.16.MT88.4 R52, [R3+0x14400] ;  /* 0x014400000334783b */ /* 0x000fe20000004200 */
[CC--:B--2---:R-:W-:Y:S03]  /*5560*/  LEA R8, P1, R4.reuse, R238.reuse, 0x2 ;  /* 0x000000ee04087211 */ /* 0x0c4fe600078210ff */
[----:B------:R-:W-:Y:S01]  /*5570*/  REDG.E.ADD.F32.FTZ.RN.STRONG.GPU desc[UR6][R44.64], R56 ;  /* 0x000000382c0079a6 */ /* 0x000fe2000c10f386 */
[-C--:B------:R-:W-:Y:S03]  /*5580*/  LEA.HI.X.SX32 R9, R4, R239.reuse, 0x2, P1 ;  /* 0x000000ef04097211 */ /* 0x080fe600008f16ff */
[----:B------:R2:W-:Y:S04]  /*5590*/  REDG.E.ADD.F32.FTZ.RN.STRONG.GPU desc[UR6][R10.64], R57 ;  /* 0x000000390a0079a6 */ /* 0x0005e8000c10f386 */
[----:B------:R3:W-:Y:S01]  /*55a0*/  REDG.E.ADD.F32.FTZ.RN.STRONG.GPU desc[UR6][R8.64], R58 ;  /* 0x0000003a080079a6 */ /* 0x0007e2000c10f386 */
[C---:B-1----:R-:W-:Y:S05]  /*55b0*/  IMAD.IADD R7, R0.reuse, 0x1, R4 ;  /* 0x0000000100077824 */ /* 0x042fea00078e0204 */
[CC--:B------:R-:W-:Y:S04]  /*55c0*/  LEA R6, P0, R7.reuse, R238.reuse, 0x2 ;  /* 0x000000ee07067211 */ /* 0x0c0fe800078010ff */
[-C--:B------:R-:W-:Y:S01]  /*55d0*/  LEA.HI.X.SX32 R7, R7, R239.reuse, 0x2, P0 ;  /* 0x000000ef07077211 */ /* 0x080fe200000f16ff */
[C---:B--2---:R-:W-:Y:S04]  /*55e0*/  IMAD.IADD R10, R0.reuse, 0x1, R5 ;  /* 0x00000001000a7824 */ /* 0x044fe800078e0205 */
[----:B------:R1:W-:Y:S01]  /*55f0*/  REDG.E.ADD.F32.FTZ.RN.STRONG.GPU desc[UR6][R6.64], R59 ;  /* 0x0000003b060079a6 */ /* 0x0003e2000c10f386 */
[CC--:B---3--:R-:W-:Y:S01]  /*5600*/  LEA R8, P0, R5.reuse, R238.reuse, 0x2 ;  /* 0x000000ee05087211 */ /* 0x0c8fe200078010ff */
[C---:B------:R-:W-:Y:S02]  /*5610*/  IMAD.IADD R4, R0.reuse, 0x1, R10 ;  /* 0x0000000100047824 */ /* 0x040fe400078e020a */
[----:B------:R-:W-:Y:S01]  /*5620*/  REDG.E.ADD.F32.FTZ.RN.STRONG.GPU desc[UR6][R238.64+0x180], R64 ;  /* 0x00018040ee0079a6 */ /* 0x000fe2000c10f386 */
[-C--:B------:R-:W-:Y:S01]  /*5630*/  LEA.HI.X.SX32 R9, R5, R239.reuse, 0x2, P0 ;  /* 0x000000ef05097211 */ /* 0x080fe200000f16ff */
[----:B------:R-:W-:Y:S02]  /*5640*/  IMAD.IADD R5, R0, 0x1, R4 ;  /* 0x0000000100057824 */ /* 0x000fe400078e0204 */
[----:B------:R-:W-:Y:S01]  /*5650*/  REDG.E.ADD.F32.FTZ.RN.STRONG.GPU desc[UR6][R198.64+0x180], R65 ;  /* 0x00018041c60079a6 */ /* 0x000fe2000c10f386 */
        /* <DEDUP_REMOVED lines=9> */
[----:B------:R-:W-:Y:S01]  /*56f0*/  VIADD R5, R196, 0x80 ;  /* 0x00000080c4057836 */ /* 0x000fe20000000000 */
[CC--:B--2---:R-:W-:Y:S01]  /*5700*/  LEA R8, P1, R4.reuse, R238.reuse, 0x2 ;  /* 0x000000ee04087211 */ /* 0x0c4fe200078210ff */
[----:B------:R-:W-:Y:S03]  /*5710*/  REDG.E.ADD.F32.FTZ.RN.STRONG.GPU desc[UR6][R44.64], R60 ;  /* 0x0000003c2c0079a6 */ /* 0x000fe6000c10f386 */
[-C--:B------:R-:W-:Y:S01]  /*5720*/  LEA.HI.X.SX32 R9, R4, R239.reuse, 0x2, P1 ;  /* 0x000000ef04097211 */ /* 0x080fe200008f16ff */
[----:B------:R2:W-:Y:S04]  /*5730*/  REDG.E.ADD.F32.FTZ.RN.STRONG.GPU desc[UR6][R10.64], R61 ;  /* 0x0000003d0a0079a6 */ /* 0x0005e8000c10f386 */
[----:B------:R3:W-:Y:S01]  /*5740*/  REDG.E.ADD.F32.FTZ.RN.STRONG.GPU desc[UR6][R8.64], R62 ;  /* 0x0000003e080079a6 */ /* 0x0007e2000c10f386 */
[C---:B-1----:R-:W-:Y:S05]  /*5750*/  IMAD.IADD R7, R0.reuse, 0x1, R4 ;  /* 0x0000000100077824 */ /* 0x042fea00078e0204 */
[CC--:B------:R-:W-:Y:S01]  /*5760*/  LEA R6, P0, R7.reuse, R238.reuse, 0x2 ;  /* 0x000000ee07067211 */ /* 0x0c0fe200078010ff */
[C---:B--2---:R-:W-:Y:S03]  /*5770*/  IMAD.IADD R10, R0.reuse, 0x1, R5 ;  /* 0x00000001000a7824 */ /* 0x044fe600078e0205 */
[-C--:B------:R-:W-:Y:S02]  /*5780*/  LEA.HI.X.SX32 R7, R7, R239.reuse, 0x2, P0 ;  /* 0x000000ef07077211 */ /* 0x080fe400000f16ff */
[CC--:B---3--:R-:W-:Y:S01]  /*5790*/  LEA R8, P0, R5.reuse, R238.reuse, 0x2 ;  /* 0x000000ee05087211 */ /* 0x0c8fe200078010ff */
[C---:B------:R-:W-:Y:S02]  /*57a0*/  IMAD.IADD R4, R0.reuse, 0x1, R10 ;  /* 0x0000000100047824 */ /* 0x040fe400078e020a */
[----:B------:R1:W-:Y:S01]  /*57b0*/  REDG.E.ADD.F32.FTZ.RN.STRONG.GPU desc[UR6][R6.64], R63 ;  /* 0x0000003f060079a6 */ /* 0x0003e2000c10f386 */
[-C--:B------:R-:W-:Y:S01]  /*57c0*/  LEA.HI.X.SX32 R9, R5, R239.reuse, 0x2, P0 ;  /* 0x000000ef05097211 */ /* 0x080fe200000f16ff */
[----:B------:R-:W-:Y:S02]  /*57d0*/  IMAD.IADD R5, R0, 0x1, R4 ;  /* 0x0000000100057824 */ /* 0x000fe400078e0204 */
[----:B------:R-:W-:Y:S01]  /*57e0*/  REDG.E.ADD.F32.FTZ.RN.STRONG.GPU desc[UR6][R238.64+0x200], R68 ;  /* 0x00020044ee0079a6 */ /* 0x000fe2000c10f386 */
[CC--:B------:R-:W-:Y:S03]  /*57f0*/  LEA R44, P0, R4.reuse, R238.reuse, 0x2 ;  /* 0x000000ee042c7211 */ /* 0x0c0fe600078010ff */
[----:B------:R-:W-:Y:S01]  /*5800*/  REDG.E.ADD.F32.FTZ.RN.STRONG.GPU desc[UR6][R198.64+0x200], R69 ;  /* 0x00020045c60079a6 */ /* 0x000fe2000c10f386 */
[-C--:B------:R-:W-:Y:S01]  /*5810*/  LEA.HI.X.SX32 R45, R4, R239.reuse, 0x2, P0 ;  /* 0x000000ef042d7211 */ /* 0x080fe200000f16ff */
[----:B------:R-:W-:Y:S02]  /*5820*/  IMAD.IADD R4, R0, 0x1, R5 ;  /* 0x0000000100047824 */ /* 0x000fe400078e0205 */
[----:B------:R2:W-:Y:S04]  /*5830*/  REDG.E.ADD.F32.FTZ.RN.STRONG.GPU desc[UR6][R8.64], R70 ;  /* 0x00000046080079a6 */ /* 0x0005e8000c10f386 */
[----:B------:R-:W-:Y:S01]  /*5840*/  LDSM.16.MT88.4 R60, [R225+0x14400] ;  /* 0x01440000e13c783b */ /* 0x000fe20000004200 */
        /* <DEDUP_REMOVED lines=9> */
[----:B------:R-:W-:Y:S04]  /*58e0*/  REDG.E.ADD.F32.FTZ.RN.STRONG.GPU desc[UR6][R10.64], R73 ;  /* 0x000000490a0079a6 */ /* 0x000fe8000c10f386 */
[----:B------:R2:W-:Y:S01]  /*58f0*/  REDG.E.ADD.F32.FTZ.RN.STRONG.GPU desc[UR6][R8.64], R74 ;  /* 0x0000004a080079a6 */ /* 0x0005e2000c10f386 */
[C---:B-1----:R-:W-:Y:S05]  /*5900*/  IMAD.IADD R7, R0.reuse, 0x1, R4 ;  /* 0x0000000100077824 */ /* 0x042fea00078e0204 */
[CC--:B------:R-:W-:Y:S04]  /*5910*/  LEA R6, P0, R7.reuse, R238.reuse, 0x2 ;  /* 0x000000ee07067211 */ /* 0x0c0fe800078010ff */
[-C--:B------:R-:W-:Y:S01]  /*5920*/  LEA.HI.X.SX32 R7, R7, R239.reuse, 0x2, P0 ;  /* 0x000000ef07077211 */ /* 0x080fe200000f16ff */
[C---:B--2---:R-:W-:Y:S04]  /*5930*/  IMAD.IADD R8, R0.reuse, 0x1, R5 ;  /* 0x0000000100087824 */ /* 0x044fe800078e0205 */
[----:B------:R1:W-:Y:S01]  /*5940*/  REDG.E.ADD.F32.FTZ.RN.STRONG.GPU desc[UR6][R6.64], R75 ;  /* 0x0000004b060079a6 */ /* 0x0003e2000c10f386 */
[----:B------:R-:W-:Y:S01]  /*5950*/  IMAD.IADD R4, R0, 0x1, R8 ;  /* 0x0000000100047824 */ /* 0x000fe200078e0208 */
[CC--:B------:R-:W-:Y:S02]  /*5960*/  LEA R44, P1, R8.reuse, R238.reuse, 0x2 ;  /* 0x000000ee082c7211 */ /* 0x0c0fe400078210ff */
[----:B------:R-:W-:Y:S02]  /*5970*/  REDG.E.ADD.F32.FTZ.RN.STRONG.GPU desc[UR6][R238.64+0x280], R80 ;  /* 0x00028050ee0079a6 */ /* 0x000fe4000c10f386 */
[-C--:B------:R-:W-:Y:S02]  /*5980*/  LEA.HI.X.SX32 R45, R8, R239.reuse, 0x2, P1 ;  /* 0x000000ef082d7211 */ /* 0x080fe400008f16ff */
[----:B------:R-:W-:Y:S01]  /*5990*/  REDG.E.ADD.F32.FTZ.RN.STRONG.GPU desc[UR6][R198.64+0x280], R81 ;  /* 0x00028051c60079a6 */ /* 0x000fe2000c10f386 */
[CC--:B-1----:R-:W-:Y:S04]  /*59a0*/  LEA R6, P0, R5.reuse, R238.reuse, 0x2 ;  /* 0x000000ee05067211 */ /* 0x0c2fe800078010ff */
[-C--:B------:R-:W-:Y:S01]  /*59b0*/  LEA.HI.X.SX32 R7, R5, R239.reuse, 0x2, P0 ;  /* 0x000000ef05077211 */ /* 0x080fe200000f16ff */
[----:B------:R-:W-:Y:S01]  /*59c0*/  IMAD.IADD R5, R0, 0x1, R4 ;  /* 0x0000000100057824 */ /* 0x000fe200078e0204 */
[CC--:B------:R-:W-:Y:S03]  /*59d0*/  LEA R10, P0, R4.reuse, R238.reuse, 0x2 ;  /* 0x000000ee040a7211 */ /* 0x0c0fe600078010ff */
[----:B------:R1:W-:Y:S01]  /*59e0*/  REDG.E.ADD.F32.FTZ.RN.STRONG.GPU desc[UR6][R6.64], R82 ;  /* 0x00000052060079a6 */ /* 0x0003e2000c10f386 */
[-C--:B------:R-:W-:Y:S01]  /*59f0*/  LEA.HI.X.SX32 R11, R4, R239.reuse, 0x2, P0 ;  /* 0x000000ef040b7211 */ /* 0x080fe200000f16ff */
[C---:B------:R-:W-:Y:S01]  /*5a00*/  IMAD.IADD R4, R0.reuse, 0x1, R5 ;  /* 0x0000000100047824 */ /* 0x040fe200078e0205 */
[CC--:B------:R-:W-:Y:S01]  /*5a10*/  LEA R8, P0, R5.reuse, R238.reuse, 0x2 ;  /* 0x000000ee05087211 */ /* 0x0c0fe200078010ff */
[----:B------:R-:W-:Y:S03]  /*5a20*/  REDG.E.ADD.F32.FTZ.RN.STRONG.GPU desc[UR6][R44.64], R83 ;  /* 0x000000532c0079a6 */ /* 0x000fe6000c10f386 */
[-C--:B------:R-:W-:Y:S01]  /*5a30*/  LEA.HI.X.SX32 R9, R5, R239.reuse, 0x2, P0 ;  /* 0x000000ef05097211 */ /* 0x080fe200000f16ff */
[----:B------:R-:W-:Y:S01]  /*5a40*/  REDG.E.ADD.F32.FTZ.RN.STRONG.GPU desc[UR6][R10.64], R76 ;  /* 0x0000004c0a0079a6 */ /* 0x000fe2000c10f386 */
[----:B------:R-:W-:Y:S03]  /*5a50*/  IMAD.IADD R5, R0, 0x1, R4 ;  /* 0x0000000100057824 */ /* 0x000fe600078e0204 */
[----:B------:R2:W-:Y:S01]  /*5a60*/  REDG.E.ADD.F32.FTZ.RN.STRONG.GPU desc[UR6][R8.64], R77 ;  /* 0x0000004d080079a6 */ /* 0x0005e2000c10f386 */
[CC--:B-1----:R-:W-:Y:S04]  /*5a70*/  LEA R6, P0, R4.reuse, R238.reuse, 0x2 ;  /* 0x000000ee04067211 */ /* 0x0c2fe800078010ff */
[-C--:B------:R-:W-:Y:S02]  /*5a80*/  LEA.HI.X.SX32 R7, R4, R239.reuse, 0x2, P0 ;  /* 0x000000ef04077211 */ /* 0x080fe400000f16ff */
[CC--:B------:R-:W-:Y:S03]  /*5a90*/  LEA R4, P0, R5.reuse, R238.reuse, 0x2 ;  /* 0x000000ee05047211 */ /* 0x0c0fe600078010ff */
[----:B------:R1:W-:Y:S01]  /*5aa0*/  REDG.E.ADD.F32.FTZ.RN.STRONG.GPU desc[UR6][R6.64], R78 ;  /* 0x0000004e060079a6 */ /* 0x0003e2000c10f386 */
[-C--:B------:R-:W-:Y:S01]  /*5ab0*/  LEA.HI.X.SX32 R5, R5, R239.reuse, 0x2, P0 ;  /* 0x000000ef05057211 */ /* 0x080fe200000f16ff */
[C---:B--2---:R-:W-:Y:S02]  /*5ac0*/  VIADD R9, R196.reuse, 0xc0 ;  /* 0x000000c0c4097836 */ /* 0x044fe40000000000 */
[----:B------:R-:W-:Y:S02]  /*5ad0*/  VIADD R196, R196, 0xe0 ;  /* 0x000000e0c4c47836 */ /* 0x000fe40000000000 */
[----:B------:R2:W-:Y:S01]  /*5ae0*/  REDG.E.ADD.F32.FTZ.RN.STRONG.GPU desc[UR6][R4.64], R79 ;  /* 0x0000004f040079a6 */ /* 0x0005e2000c10f386 */
[CC--:B------:R-:W-:Y:S03]  /*5af0*/  LEA R8, P0, R9.reuse, R238.reuse, 0x2 ;  /* 0x000000ee09087211 */ /* 0x0c0fe600078010ff */
[----:B------:R-:W-:Y:S04]  /*5b00*/  REDG.E.ADD.F32.FTZ.RN.STRONG.GPU desc[UR6][R238.64+0x300], R84 ;  /* 0x00030054ee0079a6 */ /* 0x000fe8000c10f386 */
[----:B------:R-:W-:Y:S01]  /*5b10*/  REDG.E.ADD.F32.FTZ.RN.STRONG.GPU desc[UR6][R198.64+0x300], R85 ;  /* 0x00030055c60079a6 */ /* 0x000fe2000c10f386 */
[C---:B-1----:R-:W-:Y:S01]  /*5b20*/  IMAD.IADD R7, R0.reuse, 0x1, R9 ;  /* 0x0000000100077824 */ /* 0x042fe200078e0209 */
[-C--:B------:R-:W-:Y:S04]  /*5b30*/  LEA.HI.X.SX32 R9, R9, R239.reuse, 0x2, P0 ;  /* 0x000000ef09097211 */ /* 0x080fe800000f16ff */
[CC--:B------:R-:W-:Y:S01]  /*5b40*/  LEA R6, P1, R7.reuse, R238.reuse, 0x2 ;  /* 0x000000ee07067211 */ /* 0x0c0fe200078210ff */
[C---:B--2---:R-:W-:Y:S01]  /*5b50*/  IMAD.IADD R4, R0.reuse, 0x1, R7 ;  /* 0x0000000100047824 */ /* 0x044fe200078e0207 */
[----:B------:R1:W-:Y:S02]  /*5b60*/  REDG.E.ADD.F32.FTZ.RN.STRONG.GPU desc[UR6][R8.64], R86 ;  /* 0x00000056080079a6 */ /* 0x0003e4000c10f386 */
[-C--:B------:R-:W-:Y:S01]  /*5b70*/  LEA.HI.X.SX32 R7, R7, R239.reuse, 0x2, P1 ;  /* 0x000000ef07077211 */ /* 0x080fe200008f16ff */
[----:B------:R-:W-:Y:S01]  /*5b80*/  IMAD.IADD R5, R0, 0x1, R4 ;  /* 0x0000000100057824 */ /* 0x000fe200078e0204 */
[CC--:B------:R-:W-:Y:S03]  /*5b90*/  LEA R44, P0, R4.reuse, R238.reuse, 0x2 ;  /* 0x000000ee042c7211 */ /* 0x0c0fe600078010ff */
[----:B------:R2:W-:Y:S01]  /*5ba0*/  REDG.E.ADD.F32.FTZ.RN.STRONG.GPU desc[UR6][R6.64], R87 ;  /* 0x00000057060079a6 */ /* 0x0005e2000c10f386 */
[-C--:B------:R-:W-:Y:S01]  /*5bb0*/  LEA.HI.X.SX32 R45, R4, R239.reuse, 0x2, P0 ;  /* 0x000000ef042d7211 */ /* 0x080fe200000f16ff */
[C---:B------:R-:W-:Y:S01]  /*5bc0*/  IMAD.IADD R4, R0.reuse, 0x1, R5 ;  /* 0x0000000100047824 */ /* 0x040fe200078e0205 */
[CC--:B------:R-:W-:Y:S03]  /*5bd0*/  LEA R10, P0, R5.reuse, R238.reuse, 0x2 ;  /* 0x000000ee050a7211 */ /* 0x0c0fe600078010ff */
[----:B------:R-:W-:Y:S01]  /*5be0*/  REDG.E.ADD.F32.FTZ.RN.STRONG.GPU desc[UR6][R44.64], R88 ;  /* 0x000000582c0079a6 */ /* 0x000fe2000c10f386 */
[-C--:B------:R-:W-:Y:S05]  /*5bf0*/  LEA.HI.X.SX32 R11, R5, R239.reuse, 0x2, P0 ;  /* 0x000000ef050b7211 */ /* 0x080fea00000f16ff */
[----:B------:R-:W-:Y:S01]  /*5c00*/  REDG.E.ADD.F32.FTZ.RN.STRONG.GPU desc[UR6][R10.64], R89 ;  /* 0x000000590a0079a6 */ /* 0x000fe2000c10f386 */
[----:B-1----:R-:W-:Y:S05]  /*5c10*/  IMAD.IADD R9, R0, 0x1, R4 ;  /* 0x0000000100097824 */ /* 0x002fea00078e0204 */
[CC--:B------:R-:W-:Y:S02]  /*5c20*/  LEA R8, P0, R9.reuse, R238.reuse, 0x2 ;  /* 0x000000ee09087211 */ /* 0x0c0fe400078010ff */
[CC--:B--2---:R-:W-:Y:S02]  /*5c30*/  LEA R6, P1, R4.reuse, R238.reuse, 0x2 ;  /* 0x000000ee04067211 */ /* 0x0c4fe400078210ff */
[-C--:B------:R-:W-:Y:S02]  /*5c40*/  LEA.HI.X.SX32 R9, R9, R239.reuse, 0x2, P0 ;  /* 0x000000ef09097211 */ /* 0x080fe400000f16ff */
[-C--:B------:R-:W-:Y:S01]  /*5c50*/  LEA.HI.X.SX32 R7, R4, R239.reuse, 0x2, P1 ;  /* 0x000000ef04077211 */ /* 0x080fe200008f16ff */
[----:B------:R-:W-:Y:S04]  /*5c60*/  IMAD.IADD R4, R0, 0x1, R196 ;  /* 0x0000000100047824 */ /* 0x000fe800078e02c4 */
[----:B------:R1:W-:Y:S01]  /*5c70*/  REDG.E.ADD.F32.FTZ.RN.STRONG.GPU desc[UR6][R6.64], R90 ;  /* 0x0000005a060079a6 */ /* 0x0003e2000c10f386 */
[CC--:B------:R-:W-:Y:S03]  /*5c80*/  LEA R46, P2, R4.reuse, R238.reuse, 0x2 ;  /* 0x000000ee042e7211 */ /* 0x0c0fe600078410ff */
[----:B------:R2:W-:Y:S01]  /*5c90*/  REDG.E.ADD.F32.FTZ.RN.STRONG.GPU desc[UR6][R8.64], R91 ;  /* 0x0000005b080079a6 */ /* 0x0005e2000c10f386 */
[-C--:B------:R-:W-:Y:S03]  /*5ca0*/  LEA.HI.X.SX32 R47, R4, R239.reuse, 0x2, P2 ;  /* 0x000000ef042f7211 */ /* 0x080fe600010f16ff */
[----:B------:R-:W-:Y:S04]  /*5cb0*/  REDG.E.ADD.F32.FTZ.RN.STRONG.GPU desc[UR6][R238.64+0x380], R96 ;  /* 0x00038060ee0079a6 */ /* 0x000fe8000c10f386 */
[----:B------:R-:W-:Y:S01]  /*5cc0*/  REDG.E.ADD.F32.FTZ.RN.STRONG.GPU desc[UR6][R198.64+0x380], R97 ;  /* 0x00038061c60079a6 */ /* 0x000fe2000c10f386 */
[----:B-1----:R-:W-:Y:S01]  /*5cd0*/  IMAD.IADD R6, R0, 0x1, R4 ;  /* 0x0000000100067824 */ /* 0x002fe200078e0204 */
[-C--:B--2---:R-:W-:Y:S03]  /*5ce0*/  LEA R8, P0, R196, R238.reuse, 0x2 ;  /* 0x000000eec4087211 */ /* 0x084fe600078010ff */
[----:B------:R-:W-:Y:S01]  /*5cf0*/  IMAD.IADD R5, R0, 0x1, R6 ;  /* 0x0000000100057824 */ /* 0x000fe200078e0206 */
[-C--:B------:R-:W-:Y:S02]  /*5d00*/  LEA R44, P1, R6, R238.reuse, 0x2 ;  /* 0x000000ee062c7211 */ /* 0x080fe400078210ff */
[-C--:B------:R-:W-:Y:S01]  /*5d10*/  LEA.HI.X.SX32 R9, R196, R239.reuse, 0x2, P0 ;  /* 0x000000efc4097211 */ /* 0x080fe200000f16ff */
[----:B------:R-:W-:Y:S01]  /*5d20*/  IMAD.IADD R4, R0, 0x1, R5 ;  /* 0x0000000100047824 */ /* 0x000fe200078e0205 */
[CC--:B------:R-:W-:Y:S02]  /*5d30*/  LEA R10, P0, R5.reuse, R238.reuse, 0x2 ;  /* 0x000000ee050a7211 */ /* 0x0c0fe400078010ff */
[-C--:B------:R-:W-:Y:S01]  /*5d40*/  LEA.HI.X.SX32 R45, R6, R239.reuse, 0x2, P1 ;  /* 0x000000ef062d7211 */ /* 0x080fe200008f16ff */
[----:B------:R1:W-:Y:S01]  /*5d50*/  REDG.E.ADD.F32.FTZ.RN.STRONG.GPU desc[UR6][R8.64], R98 ;  /* 0x00000062080079a6 */ /* 0x0003e2000c10f386 */
[----:B------:R-:W-:Y:S01]  /*5d60*/  IMAD.IADD R0, R0, 0x1, R4 ;  /* 0x0000000100007824 */ /* 0x000fe200078e0204 */
[-C--:B------:R-:W-:Y:S02]  /*5d70*/  LEA.HI.X.SX32 R11, R5, R239.reuse, 0x2, P0 ;  /* 0x000000ef050b7211 */ /* 0x080fe400000f16ff */
[----:B------:R-:W-:Y:S02]  /*5d80*/  REDG.E.ADD.F32.FTZ.RN.STRONG.GPU desc[UR6][R46.64], R99 ;  /* 0x000000632e0079a6 */ /* 0x000fe4000c10f386 */
[CC--:B------:R-:W-:Y:S02]  /*5d90*/  LEA R6, P0, R0.reuse, R238.reuse, 0x2 ;  /* 0x000000ee00067211 */ /* 0x0c0fe400078010ff */
[----:B------:R-:W-:Y:S02]  /*5da0*/  REDG.E.ADD.F32.FTZ.RN.STRONG.GPU desc[UR6][R44.64], R92 ;  /* 0x0000005c2c0079a6 */ /* 0x000fe4000c10f386 */
[-C--:B------:R-:W-:Y:S02]  /*5db0*/  LEA.HI.X.SX32 R7, R0, R239.reuse, 0x2, P0 ;  /* 0x000000ef00077211 */ /* 0x080fe400000f16ff */
[----:B------:R-:W-:Y:S01]  /*5dc0*/  REDG.E.ADD.F32.FTZ.RN.STRONG.GPU desc[UR6][R10.64], R93 ;  /* 0x0000005d0a0079a6 */ /* 0x000fe2000c10f386 */
[----:B------:R-:W-:Y:S03]  /*5dd0*/  LEA R0, R233, UR4, 0x1 ;  /* 0x00000004e9007c11 */ /* 0x000fe6000f8e08ff */
[----:B------:R-:W-:Y:S04]  /*5de0*/  LDSM.16.MT88.4 R44, [R225+0x14000] ;  /* 0x01400000e12c783b */ /* 0x000fe80000004200 */
[----:B------:R-:W-:Y:S04]  /*5df0*/  LDSM.16.MT88.4 R48, [R0+0x4000] ;  /* 0x004000000030783b */ /* 0x000fe80000004200 */
[----:B------:R-:W-:Y:S01]  /*5e00*/  LDSM.16.MT88.4 R56, [R0+0x800] ;  /* 0x000800000038783b */ /* 0x000fe20000004200 */
[C---:B-1----:R-:W-:Y:S03]  /*5e10*/  LEA R8, P1, R4.reuse, R238, 0x2 ;  /* 0x000000ee04087211 */ /* 0x042fe600078210ff */
[----:B------:R-:W-:Y:S01]  /*5e20*/  LDSM.16.MT88.4 R64, [R0+0x4800] ;  /* 0x004800000040783b */ /* 0x000fe20000004200 */
[----:B------:R-:W-:Y:S05]  /*5e30*/  LEA.HI.X.SX32 R9, R4, R239, 0x2, P1 ;  /* 0x000000ef04097211 */ /* 0x000fea00008f16ff */
[----:B------:R-:W-:Y:S04]  /*5e40*/  REDG.E.ADD.F32.FTZ.RN.STRONG.GPU desc[UR6][R8.64], R94 ;  /* 0x0000005e080079a6 */ /* 0x000fe8000c10f386 */
[----:B------:R-:W-:Y:S04]  /*5e50*/  REDG.E.ADD.F32.FTZ.RN.STRONG.GPU desc[UR6][R6.64], R95 ;  /* 0x0000005f060079a6 */ /* 0x000fe8000c10f386 */
[----:B------:R-:W-:Y:S04]  /*5e60*/  LDSM.16.MT88.4 R4, [R3+0x14000] ;  /* 0x014000000304783b */ /* 0x000fe80000004200 */
[----:B------:R-:W1:Y:S02]  /*5e70*/  LDSM.16.MT88.4 R8, [R0] ;  /* 0x000000000008783b */ /* 0x000e640000004200 */
[-C--:B-1----:R-:W-:Y:S06]  /*5e80*/  HMMA.16816.F32.BF16 R100, R4, R8.reuse, R100 ;  /* 0x000000080464723c */ /* 0x082fec0000041864 */
[C---:B------:R-:W-:Y:S06]  /*5e90*/  HMMA.16816.F32.BF16 R104, R44.reuse, R8, R104 ;  /* 0x000000082c68723c */ /* 0x040fec0000041868 */
[-C--:B------:R-:W-:Y:S06]  /*5ea0*/  HMMA.16816.F32.BF16 R108, R44, R10.reuse, R108 ;  /* 0x0000000a2c6c723c */ /* 0x080fec000004186c */
[C---:B------:R-:W-:Y:S01]  /*5eb0*/  HMMA.16816.F32.BF16 R112, R4.reuse, R10, R112 ;  /* 0x0000000a0470723c */ /* 0x040fe20000041870 */
[----:B------:R-:W-:Y:S05]  /*5ec0*/  LDSM.16.MT88.4 R8, [R0+0x1000] ;  /* 0x001000000008783b */ /* 0x000fea0000004200 */
[-C--:B------:R-:W-:Y:S06]  /*5ed0*/  HMMA.16816.F32.BF16 R116, R4, R48.reuse, R116 ;  /* 0x000000300474723c */ /* 0x080fec0000041874 */
[C---:B------:R-:W-:Y:S06]  /*5ee0*/  HMMA.16816.F32.BF16 R120, R44.reuse, R48, R120 ;  /* 0x000000302c78723c */ /* 0x040fec0000041878 */
[-C--:B------:R-:W-:Y:S01]  /*5ef0*/  HMMA.16816.F32.BF16 R124, R44, R50.reuse, R124 ;  /* 0x000000322c7c723c */ /* 0x080fe2000004187c */
[----:B------:R-:W-:Y:S05]  /*5f00*/  LDSM.16.MT88.4 R44, [R225+0x14800] ;  /* 0x01480000e12c783b */ /* 0x000fea0000004200 */
[----:B------:R-:W-:Y:S01]  /*5f10*/  HMMA.16816.F32.BF16 R128, R4, R50, R128 ;  /* 0x000000320480723c */ /* 0x000fe20000041880 */
[----:B------:R-:W1:Y:S04]  /*5f20*/  LDSM.16.MT88.4 R4, [R3+0x14800] ;  /* 0x014800000304783b */ /* 0x000e680000004200 */
[----:B------:R-:W2:Y:S01]  /*5f30*/  LDSM.16.MT88.4 R48, [R0+0x5000] ;  /* 0x005000000030783b */ /* 0x000ea20000004200 */
[-C--:B------:R-:W-:Y:S06]  /*5f40*/  HMMA.16816.F32.BF16 R100, R52, R56.reuse, R100 ;  /* 0x000000383464723c */ /* 0x080fec0000041864 */
        /* <DEDUP_REMOVED lines=9> */
[----:B------:R-:W3:Y:S04]  /*5fe0*/  LDSM.16.MT88.4 R52, [R3+0x14c00] ;  /* 0x014c00000334783b */ /* 0x000ee80000004200 */
[----:B------:R-:W4:Y:S01]  /*5ff0*/  LDSM.16.MT88.4 R64, [R0+0x5800] ;  /* 0x005800000040783b */ /* 0x000f220000004200 */
        /* <DEDUP_REMOVED lines=9> */
[C---:B------:R-:W-:Y:S06]  /*6090*/  HMMA.16816.F32.BF16 R104, R60.reuse, R56, R104 ;  /* 0x000000383c68723c */ /* 0x040fec0000041868 */
[-C--:B------:R-:W-:Y:S06]  /*60a0*/  HMMA.16816.F32.BF16 R108, R60, R58.reuse, R108 ;  /* 0x0000003a3c6c723c */ /* 0x080fec000004186c */
[C---:B------:R-:W-:Y:S06]  /*60b0*/  HMMA.16816.F32.BF16 R112, R52.reuse, R58, R112 ;  /* 0x0000003a3470723c */ /* 0x040fec0000041870 */
[-C--:B----4-:R-:W-:Y:S06]  /*60c0*/  HMMA.16816.F32.BF16 R116, R52, R64.reuse, R116 ;  /* 0x000000403474723c */ /* 0x090fec0000041874 */
[C---:B------:R-:W-:Y:S06]  /*60d0*/  HMMA.16816.F32.BF16 R120, R60.reuse, R64, R120 ;  /* 0x000000403c78723c */ /* 0x040fec0000041878 */
[-C--:B------:R-:W-:Y:S06]  /*60e0*/  HMMA.16816.F32.BF16 R124, R60, R66.reuse, R124 ;  /* 0x000000423c7c723c */ /* 0x080fec000004187c */
[----:B------:R-:W-:Y:S01]  /*60f0*/  HMMA.16816.F32.BF16 R128, R52, R66, R128 ;  /* 0x000000423480723c */ /* 0x000fe20000041880 */
[----:B------:R-:W-:Y:S11]  /*6100*/  @!UPT UIADD3 URZ, URZ, URZ, URZ ;  /* 0x0000003f3f3ff290 */ /* 0x000ff6000fffe03f */
[----:B------:R-:W-:Y:S01]  /*6110*/  @!UPT UIADD3 URZ, URZ, URZ, URZ ;  /* 0x0000003f3f3ff290 */ /* 0x000fe2000fffe03f */
[----:B------:R-:W-:Y:S11]  /*6120*/  @!P3 BRA `(.L_x_26) ;  /* 0x0000000000fcb947 */ /* 0x000ff60003800000 */
[----:B------:R-:W-:Y:S01]  /*6130*/  BAR.SYNC.DEFER_BLOCKING 0x0 ;  /* 0x0000000000007b1d */ /* 0x000fe20000010000 */
[----:B------:R-:W-:Y:S01]  /*6140*/  IMAD.MOV.U32 R4, RZ, RZ, R240 ;  /* 0x000000ffff047224 */ /* 0x000fe200078e00f0 */
[----:B------:R-:W-:Y:S01]  /*6150*/  ISETP.NE.AND P3, PT, R248, RZ, PT ;  /* 0x000000fff800720c */ /* 0x000fe20003f65270 */
[----:B------:R-:W-:Y:S03]  /*6160*/  IMAD.MOV.U32 R5, RZ, RZ, R243 ;  /* 0x000000ffff057224 */ /* 0x000fe600078e00f3 */
[----:B------:R1:W-:Y:S02]  /*6170*/  @P5 STS.128 [R237], RZ ;  /* 0x000000ffed005388 */ /* 0x0003e40000000c00 */
[----:B------:R-:W2:Y:S08]  /*6180*/  LDC R7, c[0x0][0x240] ;  /* 0x00009000ff077b82 */ /* 0x000eb00000000800 */
        /* <DEDUP_REMOVED lines=10> */
[----:B------:R1:W-:Y:S01]  /*6230*/  @!P5 LDGSTS.E.BYPASS.LTC128B.128 [R237], desc[UR6][R4.64] ;  /* 0x0000000004eddfae */ /* 0x0003e2000b901d46 */
[C-C-:B---3--:R-:W-:Y:S02]  /*6240*/  @!P5 LEA.HI.X R47, R7.reuse, R5, R8.reuse, 0x6, P0 ;  /* 0x00000005072fd211 */ /* 0x148fe400000f3408 */
[C---:B------:R-:W-:Y:S01]  /*6250*/  @!P3 LEA R44, P2, R0.reuse, R240, 0x1 ;  /* 0x000000f0002cb211 */ /* 0x040fe200078408ff */
        /* <DEDUP_REMOVED lines=44> */
.L_x_26:
[----:B------:R-:W-:Y:S01]  /*6520*/  ISETP.LT.AND P0, PT, RZ, UR8, PT ;  /* 0x00000008ff007c0c */ /* 0x000fe2000bf01270 */
[----:B------:R-:W-:Y:S11]  /*6530*/  UIADD3 UR8, UR8, -0x1, URZ ;  /* 0xffffffff08087890 */ /* 0x000ff6000fffe03f */
[----:B------:R-:W-:Y:S01]  /*6540*/  @!UPT UIADD3 URZ, URZ, URZ, URZ ;  /* 0x0000003f3f3ff290 */ /* 0x000fe2000fffe03f */
[----:B------:R-:W-:Y:S05]  /*6550*/  @P0 BRA `(.L_x_27) ;  /* 0xffffffd000580947 */ /* 0x000fea000383ffff */
[----:B------:R-:W2:Y:S01]  /*6560*/  S2R R48, SR_TID.X ;  /* 0x0000000000307919 */ /* 0x000ea20000002100 */
[----:B------:R-:W-:Y:S01]  /*6570*/  F2FP.BF16.F32.PACK_AB R20, R21, R20 ;  /* 0x000000141514723e */ /* 0x000fe200000010ff */
[----:B------:R-:W-:Y:S01]  /*6580*/  ULDC UR8, c[0x0][0x390] ;  /* 0x0000e40000087ab9 */ /* 0x000fe20000000800 */
[----:B-1----:R-:W-:Y:S01]  /*6590*/  F2FP.BF16.F32.PACK_AB R47, R13, R12 ;  /* 0x0000000c0d2f723e */ /* 0x002fe200000010ff */
[----:B------:R-:W-:Y:S01]  /*65a0*/  FMUL.FTZ R100, R100, UR8 ;  /* 0x0000000864647c20 */ /* 0x000fe20008410000 */
[----:B------:R-:W-:Y:S01]  /*65b0*/  F2FP.BF16.F32.PACK_AB R46, R15, R14 ;  /* 0x0000000e0f2e723e */ /* 0x000fe200000010ff */
[----:B------:R-:W-:Y:S01]  /*65c0*/  FMUL.FTZ R102, R102, UR8 ;  /* 0x0000000866667c20 */ /* 0x000fe20008410000 */
[----:B------:R-:W-:Y:S01]  /*65d0*/  F2FP.BF16.F32.PACK_AB R45, R17, R16 ;  /* 0x00000010112d723e */ /* 0x000fe200000010ff */
        /* <DEDUP_REMOVED lines=24> */
[----:B--2---:R-:W-:Y:S01]  /*6760*/  SHF.R.S32.HI R21, RZ, 0x1f, R48 ;  /* 0x0000001fff157819 */ /* 0x004fe20000011430 */
[----:B------:R-:W-:Y:S01]  /*6770*/  FMUL.FTZ R7, R129, UR8 ;  /* 0x0000000881077c20 */ /* 0x000fe20008410000 */
[----:B------:R-:W-:Y:S01]  /*6780*/  FMUL.FTZ R130, R130, UR8 ;  /* 0x0000000882827c20 */ /* 0x000fe20008410000 */
[----:B------:R-:W-:Y:S01]  /*6790*/  FMUL.FTZ R131, R131, UR8 ;  /* 0x0000000883837c20 */ /* 0x000fe20008410000 */
[CC--:B------:R-:W-:Y:S01]  /*67a0*/  LEA.HI R6, R21.reuse, R48.reuse, RZ, 0x2 ;  /* 0x0000003015067211 */ /* 0x0c0fe200078f10ff */
[----:B------:R-:W-:Y:S01]  /*67b0*/  FMUL.FTZ R124, R124, UR8 ;  /* 0x000000087c7c7c20 */ /* 0x000fe20008410000 */
[----:B------:R-:W-:Y:S01]  /*67c0*/  LEA.HI R4, R21, R48, RZ, 0x5 ;  /* 0x0000003015047211 */ /* 0x000fe200078f28ff */
[----:B------:R-:W-:Y:S01]  /*67d0*/  FMUL.FTZ R125, R125, UR8 ;  /* 0x000000087d7d7c20 */ /* 0x000fe20008410000 */
[--C-:B------:R-:W-:Y:S01]  /*67e0*/  SHF.R.S32.HI R5, RZ, 0x2, R6.reuse ;  /* 0x00000002ff057819 */ /* 0x100fe20000011406 */
[----:B------:R-:W-:Y:S01]  /*67f0*/  FMUL.FTZ R126, R126, UR8 ;  /* 0x000000087e7e7c20 */ /* 0x000fe20008410000 */
[----:B------:R-:W-:Y:S01]  /*6800*/  SHF.R.S32.HI R0, RZ, 0x1f, R6 ;  /* 0x0000001fff007819 */ /* 0x000fe20000011406 */
[----:B------:R-:W-:Y:S01]  /*6810*/  FMUL.FTZ R127, R127, UR8 ;  /* 0x000000087f7f7c20 */ /* 0x000fe20008410000 */
[----:B------:R-:W-:Y:S01]  /*6820*/  SHF.R.S32.HI R4, RZ, 0x5, R4 ;  /* 0x00000005ff047819 */ /* 0x000fe20000011404 */
[----:B------:R-:W-:Y:S01]  /*6830*/  UISETP.NE.AND UP0, UPT, UR23, -0x1, UPT ;  /* 0xffffffff1700788c */ /* 0x000fe2000bf05270 */
[----:B------:R-:W-:-:S02]  /*6840*/  LEA.HI R0, R0, R5, RZ, 0x3 ;  /* 0x0000000500007211 */ /* 0x000fc400078f18ff */
[----:B------:R-:W-:Y:S02]  /*6850*/  F2FP.BF16.F32.PACK_AB R24, R25, R24 ;  /* 0x000000181918723e */ /* 0x000fe400000010ff */
[----:B------:R-:W-:Y:S02]  /*6860*/  LOP3.LUT R0, R0, 0xfffffff8, RZ, 0xc0, !PT ;  /* 0xfffffff800007812 */ /* 0x000fe400078ec0ff */
[----:B------:R-:W-:Y:S02]  /*6870*/  F2FP.BF16.F32.PACK_AB R26, R27, R26 ;  /* 0x0000001a1b1a723e */ /* 0x000fe400000010ff */
[----:B------:R-:W-:Y:S01]  /*6880*/  F2FP.BF16.F32.PACK_AB R22, R23, R22 ;  /* 0x000000161716723e */ /* 0x000fe200000010ff */
[----:B------:R-:W-:Y:S01]  /*6890*/  IMAD.IADD R0, R5, 0x1, -R0 ;  /* 0x0000000105007824 */ /* 0x000fe200078e0a00 */
[----:B------:R-:W-:Y:S01]  /*68a0*/  F2FP.BF16.F32.PACK_AB R28, R29, R28 ;  /* 0x0000001c1d1c723e */ /* 0x000fe200000010ff */
[----:B------:R-:W-:Y:S01]  /*68b0*/  IMAD.SHL.U32 R5, R4, 0x8, RZ ;  /* 0x0000000804057824 */ /* 0x000fe200078e00ff */
[----:B------:R-:W-:Y:S01]  /*68c0*/  LOP3.LUT R4, R6, 0x7ffffffc, RZ, 0xc0, !PT ;  /* 0x7ffffffc06047812 */ /* 0x000fe200078ec0ff */
[----:B------:R-:W-:Y:S01]  /*68d0*/  IMAD.SHL.U32 R0, R0, 0x40, RZ ;  /* 0x0000004000007824 */ /* 0x000fe200078e00ff */
[----:B------:R-:W-:Y:S01]  /*68e0*/  F2FP.BF16.F32.PACK_AB R30, R31, R30 ;  /* 0x0000001e1f1e723e */ /* 0x000fe200000010ff */
[----:B------:R-:W-:Y:S01]  /*68f0*/  @UP0 UIADD3 UR10, UR18, UR23, URZ ;  /* 0x00000017120a0290 */ /* 0x000fe2000fffe03f */
[----:B------:R-:W-:Y:S01]  /*6900*/  LOP3.LUT R6, R5, 0x38, RZ, 0xc0, !PT ;  /* 0x0000003805067812 */ /* 0x000fe200078ec0ff */
[----:B------:R-:W-:Y:S01]  /*6910*/  IMAD.IADD R4, R48, 0x1, -R4 ;  /* 0x0000000130047824 */ /* 0x000fe200078e0a04 */
[----:B------:R-:W-:Y:S01]  /*6920*/  LOP3.LUT R0, R0, 0x1c0, RZ, 0xc0, !PT ;  /* 0x000001c000007812 */ /* 0x000fe200078ec0ff */
[----:B------:R-:W-:Y:S01]  /*6930*/  @UP0 ULDC.64 UR14, c[0x0][0x450] ;  /* 0x00011400000e0ab9 */ /* 0x000fe20000000a00 */
[----:B------:R-:W-:Y:S01]  /*6940*/  F2FP.BF16.F32.PACK_AB R32, R33, R32 ;  /* 0x000000202120723e */ /* 0x000fe200000010ff */
[----:B------:R-:W-:Y:S01]  /*6950*/  IMAD.SHL.U32 R4, R4, 0x2, RZ ;  /* 0x0000000204047824 */ /* 0x000fe200078e00ff */
[----:B------:R-:W-:Y:S01]  /*6960*/  SHF.R.U32.HI R5, RZ, 0x3, R0 ;  /* 0x00000003ff057819 */ /* 0x000fe20000011600 */
[----:B------:R-:W-:Y:S01]  /*6970*/  @UP0 UIMAD.WIDE.U32 UR8, UR10, UR14, URZ ;  /* 0x0000000e0a0802a5 */ /* 0x000fe2000f8e003f */
[----:B------:R-:W-:Y:S01]  /*6980*/  F2FP.BF16.F32.PACK_AB R34, R35, R34 ;  /* 0x000000222322723e */ /* 0x000fe200000010ff */
[----:B------:R-:W-:Y:S01]  /*6990*/  @UP0 UIMAD UR10, UR10, UR15, URZ ;  /* 0x0000000f0a0a02a4 */ /* 0x000fe2000f8e023f */
[----:B------:R-:W-:-:S02]  /*69a0*/  LOP3.LUT R5, R5, R0, R6, 0x1e, !PT ;  /* 0x0000000005057212 */ /* 0x000fc400078e1e06 */
[----:B------:R-:W-:Y:S01]  /*69b0*/  F2FP.BF16.F32.PACK_AB R40, R41, R40 ;  /* 0x000000282928723e */ /* 0x000fe200000010ff */
[----:B------:R-:W-:Y:S01]  /*69c0*/  @UP0 UIADD3 UR19, UR9, UR10, URZ ;  /* 0x0000000a09130290 */ /* 0x000fe2000fffe03f */
[----:B------:R-:W-:Y:S01]  /*69d0*/  F2FP.BF16.F32.PACK_AB R42, R43, R42 ;  /* 0x0000002a2b2a723e */ /* 0x000fe200000010ff */
[----:B------:R-:W-:Y:S01]  /*69e0*/  IMAD.IADD R0, R4, 0x1, R5 ;  /* 0x0000000104007824 */ /* 0x000fe200078e0205 */
[----:B------:R-:W-:Y:S01]  /*69f0*/  F2FP.BF16.F32.PACK_AB R36, R37, R36 ;  /* 0x000000242524723e */ /* 0x000fe200000010ff */
[----:B------:R-:W-:Y:S01]  /*6a00*/  @UP0 UMOV UR17, UR8 ;  /* 0x0000000800110c82 */ /* 0x000fe20008000000 */
[----:B------:R-:W-:Y:S02]  /*6a10*/  F2FP.BF16.F32.PACK_AB R38, R39, R38 ;  /* 0x000000262726723e */ /* 0x000fe400000010ff */
[----:B------:R-:W-:Y:S02]  /*6a20*/  F2FP.BF16.F32.PACK_AB R19, R19, R100 ;  /* 0x000000641313723e */ /* 0x000fe400000010ff */
[----:B------:R-:W-:-:S02]  /*6a30*/  F2FP.BF16.F32.PACK_AB R18, R18, R102 ;  /* 0x000000661212723e */ /* 0x000fc400000010ff */
[----:B------:R-:W-:Y:S02]  /*6a40*/  F2FP.BF16.F32.PACK_AB R17, R17, R104 ;  /* 0x000000681111723e */ /* 0x000fe400000010ff */
[----:B------:R-:W-:Y:S02]  /*6a50*/  F2FP.BF16.F32.PACK_AB R16, R16, R106 ;  /* 0x0000006a1010723e */ /* 0x000fe400000010ff */
[----:B------:R-:W-:Y:S02]  /*6a60*/  F2FP.BF16.F32.PACK_AB R15, R15, R112 ;  /* 0x000000700f0f723e */ /* 0x000fe400000010ff */
        /* <DEDUP_REMOVED lines=8> */
[----:B------:R-:W-:Y:S01]  /*6af0*/  LEA R0, R0, UR61, 0x1 ;  /* 0x0000003d00007c11 */ /* 0x000fe2000f8e08ff */
[----:B------:R-:W-:Y:S01]  /*6b00*/  BAR.SYNC.DEFER_BLOCKING 0x0 ;  /* 0x0000000000007b1d */ /* 0x000fe20000010000 */
[----:B------:R-:W-:-:S02]  /*6b10*/  F2FP.BF16.F32.PACK_AB R6, R131, R130 ;  /* 0x000000828306723e */ /* 0x000fc400000010ff */
[----:B------:R-:W-:Y:S02]  /*6b20*/  F2FP.BF16.F32.PACK_AB R5, R125, R124 ;  /* 0x0000007c7d05723e */ /* 0x000fe400000010ff */
[----:B------:R-:W-:Y:S02]  /*6b30*/  F2FP.BF16.F32.PACK_AB R4, R127, R126 ;  /* 0x0000007e7f04723e */ /* 0x000fe400000010ff */
[----:B------:R-:W-:Y:S01]  /*6b40*/  PLOP3.LUT P0, PT, PT, PT, UP0, 0x80, 0x0 ;  /* 0x000000000000781c */ /* 0x000fe20003f0f008 */
[----:B------:R1:W-:Y:S04]  /*6b50*/  STS [R0], R19 ;  /* 0x0000001300007388 */ /* 0x0003e80000000800 */
[----:B------:R1:W-:Y:S04]  /*6b60*/  STS [R0+0x400], R18 ;  /* 0x0004001200007388 */ /* 0x0003e80000000800 */
        /* <DEDUP_REMOVED lines=29> */
[----:B------:R1:W-:Y:S01]  /*6d40*/  STS [R0+0x7c00], R38 ;  /* 0x007c002600007388 */ /* 0x0003e20000000800 */
[----:B------:R-:W-:Y:S05]  /*6d50*/  @P0 BRA `(.L_x_28) ;  /* 0x0000000000340947 */ /* 0x000fea0003800000 */
[----:B------:R-:W-:Y:S01]  /*6d60*/  USHF.R.S32.HI UR8, URZ, 0x1f, UR18 ;  /* 0x0000001f3f087899 */ /* 0x000fe20008011412 */
[----:B------:R-:W-:Y:S01]  /*6d70*/  ULDC.64 UR14, c[0x0][0x450] ;  /* 0x00011400000e7ab9 */ /* 0x000fe20000000a00 */
[----:B------:R-:W-:Y:S02]  /*6d80*/  USHF.R.S32.HI UR13, URZ, 0x1f, UR46 ;  /* 0x0000001f3f0d7899 */ /* 0x000fe4000801142e */
[----:B------:R-:W-:Y:S02]  /*6d90*/  UIMAD UR10, UR8, UR14, URZ ;  /* 0x0000000e080a72a4 */ /* 0x000fe4000f8e023f */
[----:B------:R-:W-:Y:S02]  /*6da0*/  UIMAD.WIDE.U32 UR8, UR18, UR14, URZ ;  /* 0x0000000e120872a5 */ /* 0x000fe4000f8e003f */
[----:B------:R-:W-:-:S03]  /*6db0*/  UIMAD UR12, UR18, UR15, UR10 ;  /* 0x0000000f120c72a4 */ /* 0x000fc6000f8e020a */
[----:B------:R-:W-:Y:S01]  /*6dc0*/  ULDC.64 UR10, c[0x0][0x438] ;  /* 0x00010e00000a7ab9 */ /* 0x000fe20000000a00 */
[----:B------:R-:W-:Y:S02]  /*6dd0*/  UIADD3 UR9, UR9, UR12, URZ ;  /* 0x0000000c09097290 */ /* 0x000fe4000fffe03f */
[----:B------:R-:W-:Y:S02]  /*6de0*/  UIMAD UR12, UR13, UR10, URZ ;  /* 0x0000000a0d0c72a4 */ /* 0x000fe4000f8e023f */
[----:B------:R-:W-:Y:S02]  /*6df0*/  UIMAD.WIDE.U32 UR8, UR46, UR10, UR8 ;  /* 0x0000000a2e0872a5 */ /* 0x000fe4000f8e0008 */
[----:B------:R-:W-:-:S04]  /*6e00*/  UIMAD UR11, UR46, UR11, UR12 ;  /* 0x0000000b2e0b72a4 */ /* 0x000fc8000f8e020c */
[----:B------:R-:W-:Y:S01]  /*6e10*/  UIADD3 UR19, UR9, UR11, URZ ;  /* 0x0000000b09137290 */ /* 0x000fe2000fffe03f */
[----:B------:R-:W-:-:S11]  /*6e20*/  UMOV UR17, UR8 ;  /* 0x0000000800117c82 */ /* 0x000fd60008000000 */
.L_x_28:
[----:B------:R-:W-:Y:S01]  /*6e30*/  @UP0 UIADD3 UR10, UR18, UR23, URZ ;  /* 0x00000017120a0290 */ /* 0x000fe2000fffe03f */
[----:B------:R-:W-:-:S03]  /*6e40*/  @UP0 ULDC.64 UR12, c[0x0][0x458] ;  /* 0x00011600000c0ab9 */ /* 0x000fc60000000a00 */
[----:B------:R-:W-:Y:S02]  /*6e50*/  @UP0 UIMAD.WIDE.U32 UR8, UR10, UR12, URZ ;  /* 0x0000000c0a0802a5 */ /* 0x000fe4000f8e003f */
[----:B------:R-:W-:-:S04]  /*6e60*/  @UP0 UIMAD UR10, UR10, UR13, URZ ;  /* 0x0000000d0a0a02a4 */ /* 0x000fc8000f8e023f */
[----:B------:R-:W-:-:S03]  /*6e70*/  @UP0 UIADD3 UR11, UR9, UR10, URZ ;  /* 0x0000000a090b0290 */ /* 0x000fc6000fffe03f */
[----:B------:R-:W-:Y:S01]  /*6e80*/  @UP0 UMOV UR10, UR8 ;  /* 0x00000008000a0c82 */ /* 0x000fe20008000000 */
[----:B------:R-:W-:Y:S08]  /*6e90*/  @P0 BRA `(.L_x_29) ;  /* 0x0000000000340947 */ /* 0x000ff00003800000 */
        /* <DEDUP_REMOVED lines=12> */
[----:B------:R-:W-:Y:S02]  /*6f60*/  UMOV UR10, UR8 ;  /* 0x00000008000a7c82 */ /* 0x000fe40008000000 */
.L_x_29:
[----:B------:R-:W-:Y:S01]  /*6f70*/  BAR.SYNC.DEFER_BLOCKING 0x0 ;  /* 0x0000000000007b1d */ /* 0x000fe20000010000 */
[----:B-1----:R-:W-:Y:S01]  /*6f80*/  LEA.HI R0, R21, R48, RZ, 0x3 ;  /* 0x0000003015007211 */ /* 0x002fe200078f18ff */
[----:B------:R-:W-:-:S03]  /*6f90*/  UIMAD UR5, UR22, -0x20, UR5 ;  /* 0xffffffe0160578a4 */ /* 0x000fc6000f8e0205 */
[----:B------:R-:W-:Y:S01]  /*6fa0*/  LOP3.LUT R4, R0, 0xfffffff8, RZ, 0xc0, !PT ;  /* 0xfffffff800047812 */ /* 0x000fe200078ec0ff */
[----:B------:R-:W-:Y:S01]  /*6fb0*/  BSSY B0, `(.L_x_30) ;  /* 0x000002f000007945 */ /* 0x000fe20003800000 */
[----:B------:R-:W-:-:S03]  /*6fc0*/  SHF.R.S32.HI R0, RZ, 0x3, R0 ;  /* 0x00000003ff007819 */ /* 0x000fc60000011400 */
[----:B------:R-:W-:Y:S01]  /*6fd0*/  IMAD.IADD R4, R48, 0x1, -R4 ;  /* 0x0000000130047824 */ /* 0x000fe200078e0a04 */
[----:B------:R-:W-:Y:S02]  /*6fe0*/  ISETP.GE.AND P3, PT, R0, UR5, PT ;  /* 0x0000000500007c0c */ /* 0x000fe4000bf66270 */
[----:B------:R-:W-:Y:S01]  /*6ff0*/  SHF.R.S32.HI R29, RZ, 0x1f, R0 ;  /* 0x0000001fff1d7819 */ /* 0x000fe20000011400 */
[----:B------:R-:W-:-:S04]  /*7000*/  IMAD.SHL.U32 R4, R4, 0x8, RZ ;  /* 0x0000000804047824 */ /* 0x000fc800078e00ff */
[C---:B------:R-:W-:Y:S01]  /*7010*/  VIADD R11, R4.reuse, 0x40 ;  /* 0x00000040040b7836 */ /* 0x040fe20000000000 */
[----:B------:R-:W-:Y:S01]  /*7020*/  SHF.R.S32.HI R5, RZ, 0x1f, R4 ;  /* 0x0000001fff057819 */ /* 0x000fe20000011404 */
[C---:B------:R-:W-:Y:S02]  /*7030*/  VIADD R10, R4.reuse, 0x80 ;  /* 0x00000080040a7836 */ /* 0x040fe40000000000 */
[----:B------:R-:W-:Y:S01]  /*7040*/  VIADD R28, R4, 0xc0 ;  /* 0x000000c0041c7836 */ /* 0x000fe20000000000 */
[----:B------:R1:W2:Y:S04]  /*7050*/  LDS.128 R44, [R237+0x14000] ;  /* 0x01400000ed2c7984 */ /* 0x0002a80000000c00 */
[----:B------:R1:W3:Y:S04]  /*7060*/  LDS.128 R40, [R237+0x15000] ;  /* 0x01500000ed287984 */ /* 0x0002e80000000c00 */
[----:B------:R1:W4:Y:S04]  /*7070*/  LDS.128 R36, [R237+0x16000] ;  /* 0x01600000ed247984 */ /* 0x0003280000000c00 */
[----:B------:R1:W1:Y:S01]  /*7080*/  LDS.128 R32, [R237+0x17000] ;  /* 0x01700000ed207984 */ /* 0x0002620000000c00 */
[----:B------:R-:W-:Y:S05]  /*7090*/  @P3 BRA `(.L_x_31) ;  /* 0x0000000000803947 */ /* 0x000fea0003800000 */
[----:B------:R-:W-:Y:S01]  /*70a0*/  ULDC UR16, c[0x0][0x2d0] ;  /* 0x0000b40000107ab9 */ /* 0x000fe20000000800 */
[----:B------:R-:W-:Y:S01]  /*70b0*/  USHF.L.U32 UR5, UR22, 0x5, URZ ;  /* 0x0000000516057899 */ /* 0x000fe2000800063f */
[----:B------:R-:W-:Y:S01]  /*70c0*/  ISETP.GE.AND P4, PT, R4, UR16, PT ;  /* 0x0000001004007c0c */ /* 0x000fe2000bf86270 */
[----:B------:R-:W2:Y:S01]  /*70d0*/  LDS.128 R24, [R237+0x11000] ;  /* 0x01100000ed187984 */ /* 0x000ea20000000c00 */
[----:B------:R-:W-:Y:S01]  /*70e0*/  USHF.R.S32.HI UR18, URZ, 0x1f, UR54 ;  /* 0x0000001f3f127899 */ /* 0x000fe20008011436 */
[----:B------:R-:W-:Y:S01]  /*70f0*/  ISETP.GE.AND P5, PT, R11, UR16, PT ;  /* 0x000000100b007c0c */ /* 0x000fe2000bfa6270 */
[----:B------:R-:W-:Y:S01]  /*7100*/  ULDC.64 UR8, c[0x0][0x468] ;  /* 0x00011a0000087ab9 */ /* 0x000fe20000000a00 */
[----:B------:R-:W3:Y:S01]  /*7110*/  LDS.128 R20, [R237+0x12000] ;  /* 0x01200000ed147984 */ /* 0x000ee20000000c00 */
[----:B------:R-:W-:Y:S01]  /*7120*/  IMAD.U32 R6, RZ, RZ, UR5 ;  /* 0x00000005ff067e24 */ /* 0x000fe2000f8e00ff */
[----:B------:R-:W-:Y:S01]  /*7130*/  IADD3 R8, P0, R0, UR5, RZ ;  /* 0x0000000500087c10 */ /* 0x000fe2000ff1e0ff */
[----:B------:R-:W-:Y:S01]  /*7140*/  UIMAD UR5, UR18, UR8, URZ ;  /* 0x00000008120572a4 */ /* 0x000fe2000f8e023f */
[----:B------:R-:W-:Y:S01]  /*7150*/  LDS.128 R16, [R237+0x13000] ;  /* 0x01300000ed107984 */ /* 0x000fe20000000c00 */
[----:B------:R-:W-:-:S02]  /*7160*/  ISETP.GE.AND P2, PT, R10, UR16, PT ;  /* 0x000000100a007c0c */ /* 0x000fc4000bf46270 */
[----:B------:R-:W-:Y:S01]  /*7170*/  LEA.HI.X.SX32 R9, R6, R29, 0x1, P0 ;  /* 0x0000001d06097211 */ /* 0x000fe200000f0eff */
[----:B------:R-:W4:Y:S01]  /*7180*/  @!P4 LDS.128 R12, [R237+0x10000] ;  /* 0x01000000ed0cc984 */ /* 0x000f220000000c00 */
[----:B------:R-:W-:Y:S01]  /*7190*/  IMAD.WIDE.U32 R6, R8, UR14, R4 ;  /* 0x0000000e08067c25 */ /* 0x000fe2000f8e0004 */
[----:B------:R-:W-:Y:S01]  /*71a0*/  UIMAD UR5, UR54, UR9, UR5 ;  /* 0x00000009360572a4 */ /* 0x000fe2000f8e0205 */
[----:B------:R-:W-:Y:S02]  /*71b0*/  ISETP.GE.AND P1, PT, R28, UR16, PT ;  /* 0x000000101c007c0c */ /* 0x000fe4000bf26270 */
[----:B------:R-:W-:Y:S01]  /*71c0*/  IMAD R9, R9, UR14, RZ ;  /* 0x0000000e09097c24 */ /* 0x000fe2000f8e02ff */
[----:B------:R-:W-:-:S03]  /*71d0*/  IADD3 R6, P0, R6, UR17, RZ ;  /* 0x0000001106067c10 */ /* 0x000fc6000ff1e0ff */
[----:B------:R-:W-:Y:S02]  /*71e0*/  IMAD R9, R8, UR15, R9 ;  /* 0x0000000f08097c24 */ /* 0x000fe4000f8e0209 */
[----:B------:R-:W-:Y:S01]  /*71f0*/  IMAD.U32 R8, RZ, RZ, UR8 ;  /* 0x00000008ff087e24 */ /* 0x000fe2000f8e00ff */
[----:B------:R-:W-:Y:S02]  /*7200*/  ULDC.64 UR8, c[0x0][0x3f0] ;  /* 0x0000fc0000087ab9 */ /* 0x000fe40000000a00 */
[----:B------:R-:W-:-:S03]  /*7210*/  IADD3.X R7, R7, UR19, R9, P0, !PT ;  /* 0x0000001307077c10 */ /* 0x000fc600087fe409 */
[----:B------:R-:W-:-:S04]  /*7220*/  IMAD.WIDE.U32 R8, R8, UR54, R6 ;  /* 0x0000003608087c25 */ /* 0x000fc8000f8e0006 */
[----:B------:R-:W-:Y:S01]  /*7230*/  VIADD R7, R9, UR5 ;  /* 0x0000000509077c36 */ /* 0x000fe20008000000 */
[----:B------:R-:W-:-:S04]  /*7240*/  LEA R6, P0, R8, UR8, 0x1 ;  /* 0x0000000808067c11 */ /* 0x000fc8000f8008ff */
[----:B------:R-:W-:-:S05]  /*7250*/  LEA.HI.X R7, R8, UR9, R7, 0x1, P0 ;  /* 0x0000000908077c11 */ /* 0x000fca00080f0c07 */
[----:B--2---:R2:W-:Y:S04]  /*7260*/  @!P5 STG.E.128 desc[UR6][R6.64+0x80], R24 ;  /* 0x000080180600d986 */ /* 0x0045e8000c101d06 */
[----:B---3--:R2:W-:Y:S04]  /*7270*/  @!P2 STG.E.128 desc[UR6][R6.64+0x100], R20 ;  /* 0x000100140600a986 */ /* 0x0085e8000c101d06 */
[----:B----4-:R2:W-:Y:S04]  /*7280*/  @!P4 STG.E.128 desc[UR6][R6.64], R12 ;  /* 0x0000000c0600c986 */ /* 0x0105e8000c101d06 */
[----:B------:R2:W-:Y:S02]  /*7290*/  @!P1 STG.E.128 desc[UR6][R6.64+0x180], R16 ;  /* 0x0001801006009986 */ /* 0x0005e4000c101d06 */
.L_x_31:
[----:B------:R-:W-:Y:S05]  /*72a0*/  BSYNC B0 ;  /* 0x0000000000007941 */ /* 0x000fea0003800000 */
.L_x_30:
[----:B------:R-:W-:Y:S05]  /*72b0*/  @P3 BRA `(.L_x_32) ;  /* 0x00000008003c3947 */ /* 0x000fea0003800000 */
[----:B------:R-:W-:Y:S01]  /*72c0*/  USHF.L.U32 UR5, UR22, 0x5, URZ ;  /* 0x0000000516057899 */ /* 0x000fe2000800063f */
[----:B--2---:R-:W-:Y:S01]  /*72d0*/  IMAD.MOV.U32 R7, RZ, RZ, R5 ;  /* 0x000000ffff077224 */ /* 0x004fe200078e0005 */
[----:B------:R-:W-:Y:S01]  /*72e0*/  USHF.R.S32.HI UR14, URZ, 0x1f, UR54 ;  /* 0x0000001f3f0e7899 */ /* 0x000fe20008011436 */
[----:B------:R-:W-:-:S03]  /*72f0*/  ULDC.64 UR8, c[0x0][0x470] ;  /* 0x00011c0000087ab9 */ /* 0x000fc60000000a00 */
[----:B------:R-:W-:Y:S01]  /*7300*/  IMAD.U32 R6, RZ, RZ, UR5 ;  /* 0x00000005ff067e24 */ /* 0x000fe2000f8e00ff */
[----:B------:R-:W-:Y:S01]  /*7310*/  IADD3 R0, P0, R0, UR5, RZ ;  /* 0x0000000500007c10 */ /* 0x000fe2000ff1e0ff */
[----:B------:R-:W-:-:S03]  /*7320*/  UIMAD UR5, UR14, UR8, URZ ;  /* 0x000000080e0572a4 */ /* 0x000fc6000f8e023f */
[----:B------:R-:W-:Y:S01]  /*7330*/  LEA.HI.X.SX32 R8, R6, R29, 0x1, P0 ;  /* 0x0000001d06087211 */ /* 0x000fe200000f0eff */
[----:B------:R-:W-:Y:S01]  /*7340*/  IMAD.MOV.U32 R6, RZ, RZ, R4 ;  /* 0x000000ffff067224 */ /* 0x000fe200078e0004 */
[----:B------:R-:W-:Y:S01]  /*7350*/  UIMAD UR5, UR54, UR9, UR5 ;  /* 0x00000009360572a4 */ /* 0x000fe2000f8e0205 */
[----:B------:R-:W-:Y:S02]  /*7360*/  ULDC UR14, c[0x0][0x2d0] ;  /* 0x0000b400000e7ab9 */ /* 0x000fe40000000800 */
[----:B------:R-:W-:Y:S01]  /*7370*/  IMAD.WIDE.U32 R6, R0, UR12, R6 ;  /* 0x0000000c00067c25 */ /* 0x000fe2000f8e0006 */
[----:B------:R-:W-:Y:S02]  /*7380*/  ISETP.GE.AND P2, PT, R4, UR14, PT ;  /* 0x0000000e04007c0c */ /* 0x000fe4000bf46270 */
[----:B------:R-:W-:Y:S01]  /*7390*/  ISETP.GE.AND P1, PT, R11, UR14, PT ;  /* 0x0000000e0b007c0c */ /* 0x000fe2000bf26270 */
[----:B------:R-:W-:Y:S01]  /*73a0*/  IMAD R5, R8, UR12, RZ ;  /* 0x0000000c08057c24 */ /* 0x000fe2000f8e02ff */
[----:B------:R-:W-:-:S03]  /*73b0*/  IADD3 R6, P0, R6, UR10, RZ ;  /* 0x0000000a06067c10 */ /* 0x000fc6000ff1e0ff */
[----:B------:R-:W-:-:S05]  /*73c0*/  IMAD R0, R0, UR13, R5 ;  /* 0x0000000d00007c24 */ /* 0x000fca000f8e0205 */
[----:B------:R-:W-:Y:S01]  /*73d0*/  IADD3.X R7, R7, UR11, R0, P0, !PT ;  /* 0x0000000b07077c10 */ /* 0x000fe200087fe400 */
[----:B------:R-:W-:Y:S01]  /*73e0*/  IMAD.U32 R0, RZ, RZ, UR8 ;  /* 0x00000008ff007e24 */ /* 0x000fe2000f8e00ff */
[----:B------:R-:W-:Y:S01]  /*73f0*/  ULDC.64 UR8, c[0x0][0x3f8] ;  /* 0x0000fe0000087ab9 */ /* 0x000fe20000000a00 */
[----:B------:R-:W-:Y:S02]  /*7400*/  ISETP.GE.AND P0, PT, R10, UR14, PT ;  /* 0x0000000e0a007c0c */ /* 0x000fe4000bf06270 */
[----:B------:R-:W-:-:S04]  /*7410*/  IMAD.WIDE.U32 R6, R0, UR54, R6 ;  /* 0x0000003600067c25 */ /* 0x000fc8000f8e0006 */
[----:B------:R-:W-:Y:S01]  /*7420*/  VIADD R0, R7, UR5 ;  /* 0x0000000507007c36 */ /* 0x000fe20008000000 */
[----:B------:R-:W-:-:S04]  /*7430*/  LEA R4, P3, R6, UR8, 0x1 ;  /* 0x0000000806047c11 */ /* 0x000fc8000f8608ff */
[----:B------:R-:W-:-:S05]  /*7440*/  LEA.HI.X R5, R6, UR9, R0, 0x1, P3 ;  /* 0x0000000906057c11 */ /* 0x000fca00098f0c00 */
[----:B------:R2:W-:Y:S04]  /*7450*/  @!P2 STG.E.128 desc[UR6][R4.64], R44 ;  /* 0x0000002c0400a986 */ /* 0x0005e8000c101d06 */
[----:B---3--:R2:W-:Y:S04]  /*7460*/  @!P1 STG.E.128 desc[UR6][R4.64+0x80], R40 ;  /* 0x0000802804009986 */ /* 0x0085e8000c101d06 */
[----:B----4-:R2:W-:Y:S01]  /*7470*/  @!P0 STG.E.128 desc[UR6][R4.64+0x100], R36 ;  /* 0x0001002404008986 */ /* 0x0105e2000c101d06 */
[----:B------:R-:W-:-:S13]  /*7480*/  ISETP.GE.AND P0, PT, R28, UR14, PT ;  /* 0x0000000e1c007c0c */ /* 0x000fda000bf06270 */
[----:B------:R-:W-:Y:S05]  /*7490*/  @P0 BRA `(.L_x_32) ;  /* 0x0000000400c40947 */ /* 0x000fea0003800000 */
[----:B-1----:R1:W-:Y:S01]  /*74a0*/  STG.E.128 desc[UR6][R4.64+0x180], R32 ;  /* 0x0001802004007986 */ /* 0x0023e2000c101d06 */
[----:B------:R-:W-:Y:S05]  /*74b0*/  BRA `(.L_x_32) ;  /* 0x0000000400bc7947 */ /* 0x000fea0003800000 */
.L_x_12:
[----:B------:R-:W-:Y:S01]  /*74c0*/  UISETP.NE.AND UP0, UPT, UR23, -0x1, UPT ;  /* 0xffffffff1700788c */ /* 0x000fe2000bf05270 */
[----:B------:R-:W1:Y:S05]  /*74d0*/  S2R R6, SR_TID.X ;  /* 0x0000000000067919 */ /* 0x000e6a0000002100 */
[----:B------:R-:W-:-:S05]  /*74e0*/  PLOP3.LUT P0, PT, PT, PT, UP0, 0x80, 0x0 ;  /* 0x000000000000781c */ /* 0x000fca0003f0f008 */
[----:B------:R-:W-:Y:S01]  /*74f0*/  @UP0 UIADD3 UR10, UR18, UR23, URZ ;  /* 0x00000017120a0290 */ /* 0x000fe2000fffe03f */
[----:B------:R-:W-:-:S03]  /*7500*/  @UP0 ULDC.64 UR14, c[0x0][0x450] ;  /* 0x00011400000e0ab9 */ /* 0x000fc60000000a00 */
[----:B------:R-:W-:Y:S02]  /*7510*/  @UP0 UIMAD.WIDE.U32 UR8, UR10, UR14, URZ ;  /* 0x0000000e0a0802a5 */ /* 0x000fe4000f8e003f */
[----:B------:R-:W-:-:S04]  /*7520*/  @UP0 UIMAD UR10, UR10, UR15, URZ ;  /* 0x0000000f0a0a02a4 */ /* 0x000fc8000f8e023f */
[----:B------:R-:W-:Y:S01]  /*7530*/  @UP0 UIADD3 UR19, UR9, UR10, URZ ;  /* 0x0000000a09130290 */ /* 0x000fe2000fffe03f */
[----:B------:R-:W-:Y:S01]  /*7540*/  @UP0 UMOV UR17, UR8 ;  /* 0x0000000800110c82 */ /* 0x000fe20008000000 */
[----:B------:R-:W-:Y:S10]  /*7550*/  @P0 BRA `(.L_x_33) ;  /* 0x0000000000340947 */ /* 0x000ff40003800000 */
        /* <DEDUP_REMOVED lines=13> */
.L_x_33:
[----:B------:R-:W-:Y:S01]  /*7630*/  @UP0 UIADD3 UR10, UR18, UR23, URZ ;  /* 0x00000017120a0290 */ /* 0x000fe2000fffe03f */
[----:B-1----:R-:W-:Y:S01]  /*7640*/  SHF.R.S32.HI R10, RZ, 0x1f, R6 ;  /* 0x0000001fff0a7819 */ /* 0x002fe20000011406 */
[----:B------:R-:W-:Y:S02]  /*7650*/  @UP0 ULDC.64 UR12, c[0x0][0x458] ;  /* 0x00011600000c0ab9 */ /* 0x000fe40000000a00 */
[----:B------:R-:W-:Y:S01]  /*7660*/  @UP0 UIMAD.WIDE.U32 UR8, UR10, UR12, URZ ;  /* 0x0000000c0a0802a5 */ /* 0x000fe2000f8e003f */
[----:B------:R-:W-:Y:S01]  /*7670*/  LEA.HI R10, R10, R6, RZ, 0x3 ;  /* 0x000000060a0a7211 */ /* 0x000fe200078f18ff */
[----:B------:R-:W-:-:S03]  /*7680*/  @UP0 UIMAD UR10, UR10, UR13, URZ ;  /* 0x0000000d0a0a02a4 */ /* 0x000fc6000f8e023f */
[----:B------:R-:W-:Y:S01]  /*7690*/  LOP3.LUT R0, R10, 0xfffffff8, RZ, 0xc0, !PT ;  /* 0xfffffff80a007812 */ /* 0x000fe200078ec0ff */
        /* <DEDUP_REMOVED lines=16> */
.L_x_34:
[----:B------:R-:W-:Y:S01]  /*77a0*/  UIMAD UR5, UR22, -0x20, UR5 ;  /* 0xffffffe0160578a4 */ /* 0x000fe2000f8e0205 */
[----:B------:R-:W-:Y:S01]  /*77b0*/  SHF.R.S32.HI R10, RZ, 0x3, R10 ;  /* 0x00000003ff0a7819 */ /* 0x000fe2000001140a */
[----:B------:R-:W-:Y:S01]  /*77c0*/  IMAD.IADD R0, R6, 0x1, -R0 ;  /* 0x0000000106007824 */ /* 0x000fe200078e0a00 */
[----:B------:R-:W-:Y:S02]  /*77d0*/  BSSY B0, `(.L_x_35) ;  /* 0x0000022000007945 */ /* 0x000fe40003800000 */
[----:B------:R-:W-:Y:S01]  /*77e0*/  SHF.R.S32.HI R14, RZ, 0x1f, R10 ;  /* 0x0000001fff0e7819 */ /* 0x000fe2000001140a */
[----:B------:R-:W-:Y:S01]  /*77f0*/  IMAD.SHL.U32 R0, R0, 0x8, RZ ;  /* 0x0000000800007824 */ /* 0x000fe200078e00ff */
[----:B------:R-:W-:-:S03]  /*7800*/  ISETP.GE.AND P4, PT, R10, UR5, PT ;  /* 0x000000050a007c0c */ /* 0x000fc6000bf86270 */
[C---:B------:R-:W-:Y:S01]  /*7810*/  VIADD R12, R0.reuse, 0xc0 ;  /* 0x000000c0000c7836 */ /* 0x040fe20000000000 */
[C---:B------:R-:W-:Y:S02]  /*7820*/  IADD3 R13, R0.reuse, 0x40, RZ ;  /* 0x00000040000d7810 */ /* 0x040fe40007ffe0ff */
[----:B------:R-:W-:-:S07]  /*7830*/  IADD3 R11, R0, 0x80, RZ ;  /* 0x00000080000b7810 */ /* 0x000fce0007ffe0ff */
[----:B------:R-:W-:Y:S05]  /*7840*/  @P4 BRA `(.L_x_36) ;  /* 0x0000000000684947 */ /* 0x000fea0003800000 */
[----:B------:R-:W-:Y:S01]  /*7850*/  IMAD.U32 R6, RZ, RZ, UR28 ;  /* 0x0000001cff067e24 */ /* 0x000fe2000f8e00ff */
[----:B------:R-:W-:Y:S01]  /*7860*/  IADD3 R8, P0, R10, UR28, RZ ;  /* 0x0000001c0a087c10 */ /* 0x000fe2000ff1e0ff */
[----:B------:R-:W-:Y:S01]  /*7870*/  USHF.R.S32.HI UR5, URZ, 0x1f, UR54 ;  /* 0x0000001f3f057899 */ /* 0x000fe20008011436 */
[----:B------:R-:W-:Y:S01]  /*7880*/  ISETP.GE.AND P3, PT, R0, UR40, PT ;  /* 0x0000002800007c0c */ /* 0x000fe2000bf66270 */
[----:B------:R-:W-:Y:S01]  /*7890*/  ULDC.64 UR8, c[0x0][0x468] ;  /* 0x00011a0000087ab9 */ /* 0x000fe20000000a00 */
[----:B------:R-:W-:Y:S01]  /*78a0*/  LEA.HI.X.SX32 R9, R6, R14, 0x1, P0 ;  /* 0x0000000e06097211 */ /* 0x000fe200000f0eff */
[----:B------:R-:W-:Y:S01]  /*78b0*/  IMAD.WIDE.U32 R6, R8, UR14, R4 ;  /* 0x0000000e08067c25 */ /* 0x000fe2000f8e0004 */
[----:B------:R-:W-:Y:S01]  /*78c0*/  UIMAD UR5, UR5, UR8, URZ ;  /* 0x00000008050572a4 */ /* 0x000fe2000f8e023f */
[----:B------:R-:W-:Y:S02]  /*78d0*/  ISETP.GE.AND P2, PT, R13, UR40, PT ;  /* 0x000000280d007c0c */ /* 0x000fe4000bf46270 */
[----:B------:R-:W-:Y:S01]  /*78e0*/  IMAD R9, R9, UR14, RZ ;  /* 0x0000000e09097c24 */ /* 0x000fe2000f8e02ff */
[----:B------:R-:W-:Y:S01]  /*78f0*/  UIMAD UR5, UR54, UR9, UR5 ;  /* 0x00000009360572a4 */ /* 0x000fe2000f8e0205 */
[----:B------:R-:W-:-:S02]  /*7900*/  ISETP.GE.AND P1, PT, R11, UR40, PT ;  /* 0x000000280b007c0c */ /* 0x000fc4000bf26270 */
[----:B------:R-:W-:Y:S01]  /*7910*/  IMAD R9, R8, UR15, R9 ;  /* 0x0000000f08097c24 */ /* 0x000fe2000f8e0209 */
[----:B------:R-:W-:Y:S01]  /*7920*/  IADD3 R8, P0, R6, UR17, RZ ;  /* 0x0000001106087c10 */ /* 0x000fe2000ff1e0ff */
[----:B------:R-:W-:Y:S01]  /*7930*/  IMAD.U32 R6, RZ, RZ, UR8 ;  /* 0x00000008ff067e24 */ /* 0x000fe2000f8e00ff */
[----:B------:R-:W-:Y:S02]  /*7940*/  ULDC.64 UR8, c[0x0][0x3f0] ;  /* 0x0000fc0000087ab9 */ /* 0x000fe40000000a00 */
[----:B------:R-:W-:Y:S02]  /*7950*/  IADD3.X R9, R7, UR19, R9, P0, !PT ;  /* 0x0000001307097c10 */ /* 0x000fe400087fe409 */
[----:B------:R-:W-:Y:S01]  /*7960*/  ISETP.GE.AND P0, PT, R12, UR40, PT ;  /* 0x000000280c007c0c */ /* 0x000fe2000bf06270 */
[----:B------:R-:W-:-:S04]  /*7970*/  IMAD.WIDE.U32 R8, R6, UR54, R8 ;  /* 0x0000003606087c25 */ /* 0x000fc8000f8e0008 */
[----:B------:R-:W-:Y:S01]  /*7980*/  VIADD R7, R9, UR5 ;  /* 0x0000000509077c36 */ /* 0x000fe20008000000 */
[----:B------:R-:W-:-:S04]  /*7990*/  LEA R6, P5, R8, UR8, 0x1 ;  /* 0x0000000808067c11 */ /* 0x000fc8000f8a08ff */
[----:B------:R-:W-:-:S05]  /*79a0*/  LEA.HI.X R7, R8, UR9, R7, 0x1, P5 ;  /* 0x0000000908077c11 */ /* 0x000fca000a8f0c07 */
[----:B------:R1:W-:Y:S04]  /*79b0*/  @!P3 STG.E.128 desc[UR6][R6.64], RZ ;  /* 0x000000ff0600b986 */ /* 0x0003e8000c101d06 */
[----:B------:R1:W-:Y:S04]  /*79c0*/  @!P2 STG.E.128 desc[UR6][R6.64+0x80], RZ ;  /* 0x000080ff0600a986 */ /* 0x0003e8000c101d06 */
[----:B------:R1:W-:Y:S04]  /*79d0*/  @!P1 STG.E.128 desc[UR6][R6.64+0x100], RZ ;  /* 0x000100ff06009986 */ /* 0x0003e8000c101d06 */
[----:B------:R1:W-:Y:S02]  /*79e0*/  @!P0 STG.E.128 desc[UR6][R6.64+0x180], RZ ;  /* 0x000180ff06008986 */ /* 0x0003e4000c101d06 */
.L_x_36:
[----:B------:R-:W-:Y:S05]  /*79f0*/  BSYNC B0 ;  /* 0x0000000000007941 */ /* 0x000fea0003800000 */
.L_x_35:
[----:B------:R-:W-:Y:S05]  /*7a00*/  @P4 BRA `(.L_x_32) ;  /* 0x0000000000684947 */ /* 0x000fea0003800000 */
[----:B-1----:R-:W-:Y:S01]  /*7a10*/  IMAD.U32 R7, RZ, RZ, UR28 ;  /* 0x0000001cff077e24 */ /* 0x002fe2000f8e00ff */
        /* <DEDUP_REMOVED lines=25> */
.L_x_32:
[----:B------:R-:W-:Y:S05]  /*7bb0*/  BSYNC B1 ;  /* 0x0000000000017941 */ /* 0x000fea0003800000 */
.L_x_7:
[----:B------:R-:W-:Y:S02]  /*7bc0*/  ULDC UR5, c[0x0][0xc] ;  /* 0x0000030000057ab9 */ /* 0x000fe40000000800 */
[----:B------:R-:W-:-:S04]  /*7bd0*/  UIADD3 UR22, UR5, UR22, URZ ;  /* 0x0000001605167290 */ /* 0x000fc8000fffe03f */
[----:B------:R-:W-:-:S06]  /*7be0*/  UISETP.GE.AND UP0, UPT, UR22, UR60, UPT ;  /* 0x0000003c1600728c */ /* 0x000fcc000bf06270 */
[----:B------:R-:W-:-:S13]  /*7bf0*/  PLOP3.LUT P0, PT, PT, PT, UP0, 0x80, 0x0 ;  /* 0x000000000000781c */ /* 0x000fda0003f0f008 */
[----:B------:R-:W-:Y:S05]  /*7c00*/  @P0 BRA `(.L_x_37) ;  /* 0x0000000000040947 */ /* 0x000fea0003800000 */
[----:B------:R-:W-:Y:S05]  /*7c10*/  BRA `(.L_x_38) ;  /* 0xffffff8c00ac7947 */ /* 0x000fea000383ffff */
.L_x_37:
[----:B------:R-:W-:Y:S05]  /*7c20*/  EXIT ;  /* 0x000000000000794d */ /* 0x000fea0003800000 */
.L_x_39:
        /* <DEDUP_REMOVED lines=13> */
.L_x_2020:


//--------------------- .text._ZN5flash44flash_bwd_dq_dk_dv_loop_seqk_parallel_kernelI23Flash_bwd_kernel_traitsILi256ELi64ELi32ELi8ELi4ELi1ELi2ELb1ELb1EN7cutlass10bfloat16_tE19Flash_kernel_traitsILi256ELi64ELi32ELi8ES3_EELb0ELb0ELb0ELb0ELb0ELb0ELb1EEEvNS_16Flash_bwd_paramsE --------------------------
	.section	.text._ZN5flash44flash_bwd_dq_dk_dv_loop_seqk_parallel_kernelI23Flash_bwd_kernel_traitsILi256ELi64ELi32ELi8ELi4ELi1ELi2ELb1ELb1EN7cutlass10bfloat16_tE19Flash_kernel_traitsILi256ELi64ELi32ELi8ES3_EELb0ELb0ELb0ELb0ELb0ELb0ELb1EEEvNS_16Flash_bwd_paramsE,"ax",@progbits
	.align	128
        .global         _ZN5flash44flash_bwd_dq_dk_dv_loop_seqk_parallel_kernelI23Flash_bwd_kernel_traitsILi256ELi64ELi32ELi8ELi4ELi1ELi2ELb1ELb1EN7cutlass10bfloat16_tE19Flash_kernel_traitsILi256ELi64ELi32ELi8ES3_EELb0ELb0ELb0ELb0ELb0ELb0ELb1EEEvNS_16Flash_bwd_paramsE
        .type           _ZN5flash44flash_bwd_dq_dk_dv_loop_seqk_parallel_kernelI23Flash_bwd_kernel_traitsILi256ELi64ELi32ELi8ELi4ELi1ELi2ELb1ELb1EN7cutlass10bfloat16_tE19Flash_kernel_traitsILi256ELi64ELi32ELi8ES3_EELb0ELb0ELb0ELb0ELb0ELb0ELb1EEEvNS_16Flash_bwd_paramsE,@function
        .size           _ZN5flash44flash_bwd_dq_dk_dv_loop_seqk_parallel_kernelI23Flash_bwd_kernel_traitsILi256ELi64ELi32ELi8ELi4ELi1ELi2ELb1ELb1EN7cutlass10bfloat16_tE19Flash_kernel_traitsILi256ELi64ELi32ELi8ES3_EELb0ELb0ELb0ELb0ELb0ELb0ELb1EEEvNS_16Flash_bwd_paramsE,(.L_x_2021 - _ZN5flash44flash_bwd_dq_dk_dv_loop_seqk_parallel_kernelI23Flash_bwd_kernel_traitsILi256ELi64ELi32ELi8ELi4ELi1ELi2ELb1ELb1EN7cutlass10bfloat16_tE19Flash_kernel_traitsILi256ELi64ELi32ELi8ES3_EELb0ELb0ELb0ELb0ELb0ELb0ELb1EEEvNS_16Flash_bwd_paramsE)
        .other          _ZN5flash44flash_bwd_dq_dk_dv_loop_seqk_parallel_kernelI23Flash_bwd_kernel_traitsILi256ELi64ELi32ELi8ELi4ELi1ELi2ELb1ELb1EN7cutlass10bfloat16_tE19Flash_kernel_traitsILi256ELi64ELi32ELi8ES3_EELb0ELb0ELb0ELb0ELb0ELb0ELb1EEEvNS_16Flash_bwd_paramsE,@"STO_CUDA_ENTRY STV_DEFAULT"
_ZN5flash44flash_bwd_dq_dk_dv_loop_seqk_parallel_kernelI23Flash_bwd_kernel_traitsILi256ELi64ELi32ELi8ELi4ELi1ELi2ELb1ELb1EN7cutlass10bfloat16_tE19Flash_kernel_traitsILi256ELi64ELi32ELi8ES3_EELb0ELb0ELb0ELb0ELb0ELb0ELb1EEEvNS_16Flash_bwd_paramsE:
.text._ZN5flash44flash_bwd_dq_dk_dv_loop_seqk_parallel_kernelI23Flash_bwd_kernel_traitsILi256ELi64ELi32ELi8ELi4ELi1ELi2ELb1ELb1EN7cutlass10bfloat16_tE19Flash_kernel_traitsILi256ELi64ELi32ELi8ES3_EELb0ELb0ELb0ELb0ELb0ELb0ELb1EEEvNS_16Flash_bwd_paramsE:
        /* <DEDUP_REMOVED lines=88> */
[----:B------:R1:W-:Y:S01]  /*0580*/  STL [R1], R7 ;  /* 0x0000000701007387 */ /* 0x0003e20000100800 */
        /* <DEDUP_REMOVED lines=84> */
.L_x_72:
        /* <DEDUP_REMOVED lines=67> */
.L_x_40:
        /* <DEDUP_REMOVED lines=131> */
.L_x_42:
        /* <DEDUP_REMOVED lines=13> */
.L_x_43:
        /* <DEDUP_REMOVED lines=11> */
.L_x_44:
[----:B------:R-:W-:-:S04]  /*18b0*/  UIMAD UR8, UR46, UR58, UR54 ;  /* 0x0000003a2e0872a4 */ /* 0x000fc8000f8e0236 */
[----:B------:R-:W-:-:S12]  /*18c0*/  UIMAD UR8, UR8, UR57, URZ ;  /* 0x00000039080872a4 */ /* 0x000fd8000f8e023f */
.L_x_45:
[----:B------:R-:W1:Y:S01]  /*18d0*/  S2R R6, SR_TID.X ;  /* 0x0000000000067919 */ /* 0x000e620000002100 */
[----:B------:R-:W2:Y:S01]  /*18e0*/  LDC.64 R8, c[0x0][0x420] ;  /* 0x00010800ff087b82 */ /* 0x000ea20000000a00 */
[----:B------:R-:W-:Y:S01]  /*18f0*/  UIADD3 UR10, UR14, UR8, URZ ;  /* 0x000000080e0a7290 */ /* 0x000fe2000fffe03f */
[----:B------:R-:W-:Y:S01]  /*1900*/  LOP3.LUT R248, R248, 0xfffffffe, RZ, 0xc0, !PT ;  /* 0xfffffffef8f87812 */ /* 0x000fe200078ec0ff */
[----:B------:R-:W-:Y:S01]  /*1910*/  UIMAD UR8, UR59, UR58, URZ ;  /* 0x0000003a3b0872a4 */ /* 0x000fe2000f8e023f */
[----:B------:R-:W-:Y:S01]  /*1920*/  BSSY B1, `(.L_x_41) ;  /* 0x0000657000017945 */ /* 0x000fe20003800000 */
[----:B------:R-:W-:Y:S01]  /*1930*/  ULDC UR40, c[0x0][0x2d0] ;  /* 0x0000b40000287ab9 */ /* 0x000fe20000000800 */
        /* <DEDUP_REMOVED lines=37> */
[----:B------:R-:W-:Y:S01]  /*1b90*/  ULDC.64 UR34, c[0x0][0x400] ;  /* 0x0001000000227ab9 */ /* 0x000fe20000000a00 */
[----:B------:R-:W-:Y:S01]  /*1ba0*/  ISETP.GE.AND P5, PT, R10, UR40, PT ;  /* 0x000000280a007c0c */ /* 0x000fe2000bfa6270 */
[C---:B------:R-:W-:Y:S01]  /*1bb0*/  VIADD R10, R4.reuse, 0xc0 ;  /* 0x000000c0040a7836 */ /* 0x040fe20000000000 */
[----:B------:R-:W-:Y:S01]  /*1bc0*/  SEL R11, RZ, 0xffffffff, P6 ;  /* 0xffffffffff0b7807 */ /* 0x000fe20003000000 */
[----:B------:R-:W-:Y:S01]  /*1bd0*/  UIADD3.X UR8, UR50, UR8, UR53, UP1, UP0 ;  /* 0x0000000832087290 */ /* 0x000fe20008fe0435 */
[----:B------:R-:W-:Y:S01]  /*1be0*/  ISETP.GE.AND P4, PT, R4, UR40, PT ;  /* 0x0000002804007c0c */ /* 0x000fe2000bf86270 */
[----:B------:R-:W-:Y:S01]  /*1bf0*/  UIADD3 UR9, UP1, UP0, UR52, UR9, UR55 ;  /* 0x0000000934097290 */ /* 0x000fe2000f83e037 */
[----:B------:R-:W-:Y:S01]  /*1c00*/  IADD3.X R7, R5, UR38, RZ, P0, !PT ;  /* 0x0000002605077c10 */ /* 0x000fe200087fe4ff */
[----:B------:R-:W-:Y:S01]  /*1c10*/  IMAD.SHL.U32 R11, R11, 0x2, RZ ;  /* 0x000000020b0b7824 */ /* 0x000fe200078e00ff */
[----:B------:R-:W-:Y:S01]  /*1c20*/  IADD3 R24, P0, R20, UR14, RZ ;  /* 0x0000000e14187c10 */ /* 0x000fe2000ff1e0ff */
[----:B------:R-:W-:Y:S01]  /*1c30*/  UIADD3.X UR8, UR51, UR8, UR48, UP1, UP0 ;  /* 0x0000000833087290 */ /* 0x000fe20008fe0430 */
[----:B------:R-:W-:Y:S01]  /*1c40*/  ISETP.GE.AND P3, PT, R10, UR40, PT ;  /* 0x000000280a007c0c */ /* 0x000fe2000bf66270 */
[----:B------:R-:W-:Y:S01]  /*1c50*/  IMAD.WIDE.U32 R6, R8, UR14, R6 ;  /* 0x0000000e08067c25 */ /* 0x000fe2000f8e0006 */
[----:B------:R-:W-:Y:S01]  /*1c60*/  SEL R10, RZ, 0x1, P4 ;  /* 0x00000001ff0a7807 */ /* 0x000fe20002000000 */
[----:B------:R-:W-:Y:S01]  /*1c70*/  UIMAD.WIDE UR14, UR15, 0x4, UR42 ;  /* 0x000000040f0e78a5 */ /* 0x000fe2000f8e022a */
[----:B------:R-:W-:Y:S01]  /*1c80*/  IADD3.X R26, R35, UR33, RZ, P0, !PT ;  /* 0x00000021231a7c10 */ /* 0x000fe200087fe4ff */
[----:B------:R-:W-:Y:S01]  /*1c90*/  IMAD.IADD R7, R7, 0x1, R12 ;  /* 0x0000000107077824 */ /* 0x000fe200078e020c */
[----:B------:R-:W-:Y:S01]  /*1ca0*/  LOP3.LUT R16, R11, 0x2, R10, 0xe2, !PT ;  /* 0x000000020b107812 */ /* 0x000fe200078ee20a */
[----:B------:R-:W-:Y:S01]  /*1cb0*/  IMAD.WIDE.U32 R12, R24, UR26, R4 ;  /* 0x0000001a180c7c25 */ /* 0x000fe2000f8e0004 */
[----:B------:R-:W-:-:S02]  /*1cc0*/  IADD3 R10, P0, R0, UR9, RZ ;  /* 0x00000009000a7c10 */ /* 0x000fc4000ff1e0ff */
[----:B------:R-:W-:Y:S01]  /*1cd0*/  SEL R14, RZ, 0x4, P5 ;  /* 0x00000004ff0e7807 */ /* 0x000fe20002800000 */
[----:B------:R-:W-:Y:S01]  /*1ce0*/  IMAD R11, R26, UR26, RZ ;  /* 0x0000001a1a0b7c24 */ /* 0x000fe2000f8e02ff */
[----:B------:R-:W-:Y:S01]  /*1cf0*/  LEA.HI.X.SX32 R15, R0, UR8, 0x1, P0 ;  /* 0x00000008000f7c11 */ /* 0x000fe200080f0eff */
[----:B------:R-:W-:Y:S01]  /*1d00*/  IMAD.WIDE.U32 R6, R30, UR54, R6 ;  /* 0x000000361e067c25 */ /* 0x000fe2000f8e0006 */
[----:B------:R-:W-:Y:S02]  /*1d10*/  LEA R238, P0, R10, UR34, 0x2 ;  /* 0x000000220aee7c11 */ /* 0x000fe4000f8010ff */
[----:B------:R-:W-:Y:S01]  /*1d20*/  IADD3 R22, P1, R12, UR44, RZ ;  /* 0x0000002c0c167c10 */ /* 0x000fe2000ff3e0ff */
[----:B------:R-:W-:Y:S01]  /*1d30*/  IMAD R32, R24, UR27, R11 ;  /* 0x0000001b18207c24 */ /* 0x000fe2000f8e020b */
[----:B------:R-:W-:Y:S01]  /*1d40*/  SEL R0, RZ, 0x8, P3 ;  /* 0x00000008ff007807 */ /* 0x000fe20001800000 */
[----:B------:R-:W-:Y:S01]  /*1d50*/  VIADD R11, R7, UR19 ;  /* 0x00000013070b7c36 */ /* 0x000fe20008000000 */
[----:B------:R-:W-:Y:S01]  /*1d60*/  LEA.HI.X R239, R10, UR35, R15, 0x2, P0 ;  /* 0x000000230aef7c11 */ /* 0x000fe200080f140f */
[----:B------:R-:W-:Y:S01]  /*1d70*/  IMAD.MOV.U32 R10, RZ, RZ, R6 ;  /* 0x000000ffff0a7224 */ /* 0x000fe200078e0006 */
[----:B------:R-:W-:-:S02]  /*1d80*/  @P3 LOP3.LUT R248, R248, 0x1, RZ, 0xfc, !PT ;  /* 0x00000001f8f83812 */ /* 0x000fc400078efcff */
[----:B------:R-:W-:Y:S02]  /*1d90*/  IADD3.X R23, R13, UR37, R32, P1, !PT ;  /* 0x000000250d177c10 */ /* 0x000fe40008ffe420 */
[----:B------:R-:W-:Y:S01]  /*1da0*/  LOP3.LUT R25, R0, R16, R14, 0xfe, !PT ;  /* 0x0000001000197212 */ /* 0x000fe200078efe0e */
[----:B------:R-:W-:Y:S06]  /*1db0*/  @!P2 BRA `(.L_x_46) ;  /* 0x000000580078a947 */ /* 0x000fec0003800000 */
        /* <DEDUP_REMOVED lines=21> */
[----:B------:R-:W-:Y:S01]  /*1f10*/  P2R R28, PR, RZ, 0x4 ;  /* 0x00000004ff1c7803 */ /* 0x000fe20000000000 */
[----:B------:R-:W-:Y:S01]  /*1f20*/  ULDC.64 UR14, c[0x0][0x268] ;  /* 0x00009a00000e7ab9 */ /* 0x000fe20000000a00 */
[----:B------:R-:W-:Y:S02]  /*1f30*/  ISETP.NE.U32.AND P2, PT, R0, 0x1, PT ;  /* 0x000000010000780c */ /* 0x000fe40003f45070 */
[----:B------:R-:W-:Y:S02]  /*1f40*/  IADD3 R0, P0, R20, UR28, RZ ;  /* 0x0000001c14007c10 */ /* 0x000fe4000ff1e0ff */
[----:B------:R-:W-:Y:S02]  /*1f50*/  P2R R29, PR, RZ, 0x10 ;  /* 0x00000010ff1d7803 */ /* 0x000fe40000000000 */
        /* <DEDUP_REMOVED lines=21> */
[----:B------:R2:W-:Y:S01]  /*20b0*/  @P2 STS.128 [R237+0x14000], RZ ;  /* 0x014000ffed002388 */ /* 0x0005e20000000c00 */
[----:B------:R-:W-:Y:S02]  /*20c0*/  ISETP.NE.AND P2, PT, R28, RZ, PT ;  /* 0x000000ff1c00720c */ /* 0x000fe40003f45270 */
        /* <DEDUP_REMOVED lines=25> */
.L_x_48:
[----:B------:R-:W-:Y:S05]  /*2260*/  BSYNC B0 ;  /* 0x0000000000007941 */ /* 0x000fea0003800000 */
.L_x_47:
        /* <DEDUP_REMOVED lines=13> */
[C---:B------:R-:W-:Y:S01]  /*2340*/  ISETP.GE.AND P1, PT, R20.reuse, UR13, PT ;  /* 0x0000000d14007c0c */ /* 0x040fe2000bf26270 */
        /* <DEDUP_REMOVED lines=21> */
[----:B------:R-:W-:Y:S01]  /*24a0*/  LOP3.LUT P3, RZ, R248, 0x1, RZ, 0xc0, !PT ;  /* 0x00000001f8ff7812 */ /* 0x000fe2000786c0ff */
[-C--:B------:R-:W-:Y:S01]  /*24b0*/  IMAD R0, R9, R24.reuse, R0 ;  /* 0x0000001809007224 */ /* 0x080fe200078e0200 */
[----:B------:R3:W-:Y:S01]  /*24c0*/  @P4 STS.128 [R237+0x8000], RZ ;  /* 0x008000ffed004388 */ /* 0x0007e20000000c00 */
[----:B-1----:R-:W-:-:S05]  /*24d0*/  IMAD.WIDE.U32 R6, R8, R24, UR24 ;  /* 0x0000001808067e25 */ /* 0x002fca000f8e0018 */
        /* <DEDUP_REMOVED lines=28> */
.L_x_50:
[----:B------:R-:W-:Y:S05]  /*26a0*/  BSYNC B0 ;  /* 0x0000000000007941 */ /* 0x000fea0003800000 */
.L_x_49:
[----:B------:R-:W-:Y:S01]  /*26b0*/  ISETP.GE.AND P0, PT, R18, UR13, PT ;  /* 0x0000000d12007c0c */ /* 0x000fe2000bf06270 */
[----:B------:R-:W-:-:S12]  /*26c0*/  BSSY B0, `(.L_x_51) ;  /* 0x0000028000007945 */ /* 0x000fd80003800000 */
[----:B------:R4:W-:Y:S04]  /*26d0*/  @P0 STS.128 [R237+0x9000], RZ ;  /* 0x009000ffed000388 */ /* 0x0009e80000000c00 */
[----:B------:R4:W-:Y:S04]  /*26e0*/  @P0 STS.128 [R237+0xb000], RZ ;  /* 0x00b000ffed000388 */ /* 0x0009e80000000c00 */
[----:B------:R4:W-:Y:S04]  /*26f0*/  @P0 STS.128 [R237+0xd000], RZ ;  /* 0x00d000ffed000388 */ /* 0x0009e80000000c00 */
[----:B------:R4:W-:Y:S01]  /*2700*/  @P0 STS.128 [R237+0xf000], RZ ;  /* 0x00f000ffed000388 */ /* 0x0009e20000000c00 */
[----:B------:R-:W-:Y:S05]  /*2710*/  @P0 BRA `(.L_x_52) ;  /* 0x0000000000880947 */ /* 0x000fea0003800000 */
[C---:B---3--:R-:W-:Y:S01]  /*2720*/  @!P4 LEA R14, P3, R8.reuse, R241, 0x6 ;  /* 0x000000f1080ec211 */ /* 0x048fe200078630ff */
[C---:B-12---:R-:W-:Y:S01]  /*2730*/  IMAD.WIDE.U32 R6, R8.reuse, 0x20, RZ ;  /* 0x0000002008067825 */ /* 0x046fe200078e00ff */
[----:B------:R1:W-:Y:S02]  /*2740*/  @P4 STS.128 [R237+0x9000], RZ ;  /* 0x009000ffed004388 */ /* 0x0003e40000000c00 */
        /* <DEDUP_REMOVED lines=17> */
[----:B------:R-:W-:Y:S01]  /*2860*/  LOP3.LUT P3, RZ, R248, 0x1, RZ, 0xc0, !PT ;  /* 0x00000001f8ff7812 */ /* 0x000fe2000786c0ff */
[----:B------:R1:W-:Y:S04]  /*2870*/  @P5 STS.128 [R237+0xd000], RZ ;  /* 0x00d000ffed005388 */ /* 0x0003e80000000c00 */
[----:B------:R-:W-:Y:S01]  /*2880*/  @!PT LDS RZ, [RZ] ;  /* 0x00000000fffff984 */ /* 0x000fe20000000800 */
[----:B------:R-:W-:Y:S01]  /*2890*/  @!PT LDS RZ, [RZ] ;  /* 0x00000000fffff984 */ /* 0x000fe20000000800 */
[----:B------:R-:W-:Y:S01]  /*28a0*/  @!PT LDS RZ, [RZ] ;  /* 0x00000000fffff984 */ /* 0x000fe20000000800 */
[----:B------:R1:W-:Y:S08]  /*28b0*/  @!P5 LDGSTS.E.BYPASS.LTC128B.128 [R237+0xd000], desc[UR6][R6.64+0x100] ;  /* 0x0d00010006eddfae */ /* 0x0003f0000b901d46 */
        /* <DEDUP_REMOVED lines=8> */
.L_x_52:
[----:B------:R-:W-:Y:S05]  /*2940*/  BSYNC B0 ;  /* 0x0000000000007941 */ /* 0x000fea0003800000 */
.L_x_51:
        /* <DEDUP_REMOVED lines=8> */
[----:B------:R-:W-:Y:S01]  /*29d0*/  LOP3.LUT P3, RZ, R248, 0x1, RZ, 0xc0, !PT ;  /* 0x00000001f8ff7812 */ /* 0x000fe2000786c0ff */
[----:B------:R-:W-:Y:S01]  /*29e0*/  IMAD.U32 R7, RZ, RZ, UR37 ;  /* 0x00000025ff077e24 */ /* 0x000fe2000f8e00ff */
        /* <DEDUP_REMOVED lines=30> */
.L_x_54:
[----:B------:R-:W-:Y:S05]  /*2bd0*/  BSYNC B0 ;  /* 0x0000000000007941 */ /* 0x000fea0003800000 */
.L_x_53:
[----:B------:R1:W-:Y:S01]  /*2be0*/  @P0 STS.128 [R237+0x1000], RZ ;  /* 0x001000ffed000388 */ /* 0x0003e20000000c00 */
[----:B------:R-:W-:Y:S03]  /*2bf0*/  BSSY B0, `(.L_x_55) ;  /* 0x000002a000007945 */ /* 0x000fe60003800000 */
[----:B------:R1:W-:Y:S04]  /*2c00*/  @P0 STS.128 [R237+0x3000], RZ ;  /* 0x003000ffed000388 */ /* 0x0003e80000000c00 */
[----:B------:R1:W-:Y:S04]  /*2c10*/  @P0 STS.128 [R237+0x5000], RZ ;  /* 0x005000ffed000388 */ /* 0x0003e80000000c00 */
[----:B------:R1:W-:Y:S01]  /*2c20*/  @P0 STS.128 [R237+0x7000], RZ ;  /* 0x007000ffed000388 */ /* 0x0003e20000000c00 */
[----:B------:R-:W-:Y:S05]  /*2c30*/  @P0 BRA `(.L_x_56) ;  /* 0x0000000000940947 */ /* 0x000fea0003800000 */
[----:B------:R-:W-:Y:S01]  /*2c40*/  UIMAD.WIDE.U32 UR14, UR26, 0x20, URZ ;  /* 0x000000201a0e78a5 */ /* 0x000fe2000f8e003f */
[----:B-123--:R-:W-:Y:S01]  /*2c50*/  IMAD.U32 R7, RZ, RZ, UR26 ;  /* 0x0000001aff077e24 */ /* 0x00efe2000f8e00ff */
[----:B------:R-:W-:Y:S01]  /*2c60*/  USHF.L.U32 UR19, UR27, 0x5, URZ ;  /* 0x000000051b137899 */ /* 0x000fe2000800063f */
[----:B------:R-:W-:Y:S01]  /*2c70*/  IMAD.U32 R6, RZ, RZ, UR27 ;  /* 0x0000001bff067e24 */ /* 0x000fe2000f8e00ff */
[----:B------:R-:W-:Y:S01]  /*2c80*/  LOP3.LUT P3, RZ, R248, 0x1, RZ, 0xc0, !PT ;  /* 0x00000001f8ff7812 */ /* 0x000fe2000786c0ff */
        /* <DEDUP_REMOVED lines=32> */
.L_x_56:
[----:B------:R-:W-:Y:S05]  /*2e90*/  BSYNC B0 ;  /* 0x0000000000007941 */ /* 0x000fea0003800000 */
.L_x_55:
        /* <DEDUP_REMOVED lines=15> */
[----:B------:R-:W-:Y:S01]  /*2f90*/  IMAD.WIDE.U32 R4, R0, UR30, R4 ;  /* 0x0000001e00047c25 */ /* 0x000fe2000f8e0004 */
[----:B------:R-:W-:-:S03]  /*2fa0*/  P2R R14, PR, RZ, 0x10 ;  /* 0x00000010ff0e7803 */ /* 0x000fc60000000000 */
        /* <DEDUP_REMOVED lines=35> */
[----:B------:R-:W-:Y:S02]  /*31e0*/  @P0 LEA.HI.X R7, R4, R7, R0, 0x1, P4 ;  /* 0x0000000704070211 */ /* 0x000fe400020f0c00 */
[----:B------:R-:W-:-:S03]  /*31f0*/  ISETP.NE.AND P4, PT, R14, RZ, PT ;  /* 0x000000ff0e00720c */ /* 0x000fc60003f85270 */
[----:B------:R-:W-:Y:S01]  /*3200*/  @!PT LDS RZ, [RZ] ;  /* 0x00000000fffff984 */ /* 0x000fe20000000800 */
[----:B------:R-:W-:Y:S01]  /*3210*/  @!PT LDS RZ, [RZ] ;  /* 0x00000000fffff984 */ /* 0x000fe20000000800 */
[----:B------:R-:W-:Y:S01]  /*3220*/  @!PT LDS RZ, [RZ] ;  /* 0x00000000fffff984 */ /* 0x000fe20000000800 */
[----:B------:R1:W-:Y:S04]  /*3230*/  @P0 LDGSTS.E.BYPASS.LTC128B.128 [R237+0x13000], desc[UR6][R6.64+0x180] ;  /* 0x1300018006ed0fae */ /* 0x0003e8000b901d46 */
[----:B------:R1:W-:Y:S04]  /*3240*/  @!P0 STS.128 [R237+0x13000], RZ ;  /* 0x013000ffed008388 */ /* 0x0003e80000000c00 */
.L_x_58:
[----:B------:R-:W-:Y:S05]  /*3250*/  BSYNC B0 ;  /* 0x0000000000007941 */ /* 0x000fea0003800000 */
.L_x_57:
        /* <DEDUP_REMOVED lines=51> */
[----:B------:R-:W-:Y:S01]  /*3590*/  ULDC UR13, c[0x0][0x39c] ;  /* 0x0000e700000d7ab9 */ /* 0x000fe20000000800 */
[----:B------:R-:W-:Y:S01]  /*35a0*/  ULDC UR16, c[0x0][0x2ec] ;  /* 0x0000bb0000107ab9 */ /* 0x000fe20000000800 */
        /* <DEDUP_REMOVED lines=15> */
.L_x_61:
[----:B------:R-:W0:Y:S01]  /*36a0*/  LDGDEPBAR ;  /* 0x00000000000079af */ /* 0x000e220000000000 */
[----:B------:R-:W-:Y:S01]  /*36b0*/  LEA R0, R234, UR4, 0x1 ;  /* 0x00000004ea007c11 */ /* 0x000fe2000f8e08ff */
[----:B------:R-:W-:Y:S01]  /*36c0*/  UISETP.GE.AND UP3, UPT, UR8, 0x1, UPT ;  /* 0x000000010800788c */ /* 0x000fe2000bf66270 */
[----:B------:R-:W-:Y:S01]  /*36d0*/  PLOP3.LUT P0, PT, PT, PT, UP0, 0x80, 0x0 ;  /* 0x000000000000781c */ /* 0x000fe20003f0f008 */
[----:B------:R-:W3:Y:S01]  /*36e0*/  LDL R68, [R1] ;  /* 0x0000000001447983 */ /* 0x000ee20000100800 */
[----:B------:R-:W-:Y:S02]  /*36f0*/  PLOP3.LUT P2, PT, PT, PT, UP0, 0x80, 0x0 ;  /* 0x000000000000781c */ /* 0x000fe40003f4f008 */
[----:B------:R-:W-:Y:S02]  /*3700*/  PLOP3.LUT P3, PT, PT, PT, UP0, 0x80, 0x0 ;  /* 0x000000000000781c */ /* 0x000fe40003f6f008 */
[----:B------:R-:W-:Y:S01]  /*3710*/  PLOP3.LUT P1, PT, PT, PT, UP0, 0x80, 0x0 ;  /* 0x000000000000781c */ /* 0x000fe20003f2f008 */
[----:B------:R-:W-:Y:S04]  /*3720*/  DEPBAR.LE SB0, 0x0 ;  /* 0x000080000000791a */ /* 0x000fe80000000000 */
[----:B------:R-:W-:Y:S06]  /*3730*/  BAR.SYNC.DEFER_BLOCKING 0x0 ;  /* 0x0000000000007b1d */ /* 0x000fec0000010000 */
[----:B-1----:R-:W-:Y:S04]  /*3740*/  LDSM.16.M88.4 R8, [R2] ;  /* 0x000000000208783b */ /* 0x002fe80000000200 */
[----:B------:R-:W2:Y:S04]  /*3750*/  LDSM.16.M88.4 R44, [R0+0x10000] ;  /* 0x01000000002c783b */ /* 0x000ea80000000200 */
[----:B------:R-:W-:Y:S04]  /*3760*/  LDSM.16.M88.4 R48, [R224] ;  /* 0x00000000e030783b */ /* 0x000fe80000000200 */
[----:B------:R-:W4:Y:S04]  /*3770*/  LDSM.16.M88.4 R52, [R229+-0x4000] ;  /* 0xffc00000e534783b */ /* 0x000f280000000200 */
[----:B------:R-:W-:Y:S04]  /*3780*/  LDSM.16.M88.4 R56, [R228] ;  /* 0x00000000e438783b */ /* 0x000fe80000000200 */
[----:B------:R-:W1:Y:S04]  /*3790*/  LDSM.16.M88.4 R60, [R230+-0x4000] ;  /* 0xffc00000e63c783b */ /* 0x000e680000000200 */
[----:B------:R-:W-:Y:S01]  /*37a0*/  LDSM.16.M88.4 R64, [R231+-0x4000] ;  /* 0xffc00000e740783b */ /* 0x000fe20000000200 */
[C---:B--2---:R-:W-:Y:S06]  /*37b0*/  HMMA.16816.F32.BF16 R4, R8.reuse, R44, RZ ;  /* 0x0000002c0804723c */ /* 0x044fec00000418ff */
[----:B------:R-:W-:Y:S01]  /*37c0*/  HMMA.16816.F32.BF16 R8, R8, R46, RZ ;  /* 0x0000002e0808723c */ /* 0x000fe200000418ff */
[----:B------:R-:W2:Y:S11]  /*37d0*/  LDSM.16.M88.4 R44, [R227] ;  /* 0x00000000e32c783b */ /* 0x000eb60000000200 */
[----:B------:R-:W-:Y:S06]  /*37e0*/  @!UPT UIADD3 URZ, URZ, URZ, URZ ;  /* 0x0000003f3f3ff290 */ /* 0x000fec000fffe03f */
[C---:B----4-:R-:W-:Y:S06]  /*37f0*/  HMMA.16816.F32.BF16 R4, R48.reuse, R52, R4 ;  /* 0x000000343004723c */ /* 0x050fec0000041804 */
[----:B------:R-:W-:Y:S01]  /*3800*/  HMMA.16816.F32.BF16 R8, R48, R54, R8 ;  /* 0x000000363008723c */ /* 0x000fe20000041808 */
[----:B------:R-:W-:Y:S04]  /*3810*/  LDSM.16.M88.4 R48, [R2+0x2000] ;  /* 0x002000000230783b */ /* 0x000fe80000000200 */
[----:B------:R-:W4:Y:S11]  /*3820*/  LDSM.16.M88.4 R52, [R0+0x11000] ;  /* 0x011000000034783b */ /* 0x000f360000000200 */
[----:B------:R-:W-:Y:S02]  /*3830*/  @!UPT UIADD3 URZ, URZ, URZ, URZ ;  /* 0x0000003f3f3ff290 */ /* 0x000fe4000fffe03f */
[C---:B-1----:R-:W-:Y:S06]  /*3840*/  HMMA.16816.F32.BF16 R4, R56.reuse, R60, R4 ;  /* 0x0000003c3804723c */ /* 0x042fec0000041804 */
        /* <DEDUP_REMOVED lines=9> */
[C---:B----4-:R-:W-:Y:S06]  /*38e0*/  HMMA.16816.F32.BF16 R4, R48.reuse, R52, R4 ;  /* 0x000000343004723c */ /* 0x050fec0000041804 */
[----:B------:R-:W-:Y:S01]  /*38f0*/  HMMA.16816.F32.BF16 R8, R48, R54, R8 ;  /* 0x000000363008723c */ /* 0x000fe20000041808 */
[----:B------:R-:W-:Y:S04]  /*3900*/  LDSM.16.M88.4 R48, [R227+0x2000] ;  /* 0x00200000e330783b */ /* 0x000fe80000000200 */
[----:B------:R-:W4:Y:S11]  /*3910*/  LDSM.16.M88.4 R52, [R231+-0x3000] ;  /* 0xffd00000e734783b */ /* 0x000f360000000200 */
[----:B------:R-:W-:Y:S02]  /*3920*/  @!UPT UIADD3 URZ, URZ, URZ, URZ ;  /* 0x0000003f3f3ff290 */ /* 0x000fe4000fffe03f */
[C---:B-1----:R-:W-:Y:S06]  /*3930*/  HMMA.16816.F32.BF16 R4, R56.reuse, R60, R4 ;  /* 0x0000003c3804723c */ /* 0x042fec0000041804 */
        /* <DEDUP_REMOVED lines=22> */
[----:B------:R-:W2:Y:S11]  /*3aa0*/  LDSM.16.M88.4 R44, [R2+0x6000] ;  /* 0x00600000022c783b */ /* 0x000eb60000000200 */
        /* <DEDUP_REMOVED lines=17> */
[----:B------:R-:W-:Y:S11]  /*3bc0*/  HMMA.16816.F32.BF16 R8, R48, R54, R8 ;  /* 0x000000363008723c */ /* 0x000ff60000041808 */
[----:B------:R-:W-:Y:S07]  /*3bd0*/  @!UPT UIADD3 URZ, URZ, URZ, URZ ;  /* 0x0000003f3f3ff290 */ /* 0x000fee000fffe03f */
[C---:B-1----:R-:W-:Y:S06]  /*3be0*/  HMMA.16816.F32.BF16 R4, R56.reuse, R60, R4 ;  /* 0x0000003c3804723c */ /* 0x042fec0000041804 */
[----:B------:R-:W-:Y:S11]  /*3bf0*/  HMMA.16816.F32.BF16 R8, R56, R62, R8 ;  /* 0x0000003e3808723c */ /* 0x000ff60000041808 */
[----:B------:R-:W-:Y:S07]  /*3c00*/  @!UPT UIADD3 URZ, URZ, URZ, URZ ;  /* 0x0000003f3f3ff290 */ /* 0x000fee000fffe03f */
[C---:B--2---:R-:W-:Y:S06]  /*3c10*/  HMMA.16816.F32.BF16 R4, R44.reuse, R64, R4 ;  /* 0x000000402c04723c */ /* 0x044fec0000041804 */
[----:B------:R-:W-:Y:S11]  /*3c20*/  HMMA.16816.F32.BF16 R8, R44, R66, R8 ;  /* 0x000000422c08723c */ /* 0x000ff60000041808 */
[----:B------:R-:W-:Y:S07]  /*3c30*/  @!UPT UIADD3 URZ, URZ, URZ, URZ ;  /* 0x0000003f3f3ff290 */ /* 0x000fee000fffe03f */
[----:B------:R-:W-:Y:S01]  /*3c40*/  FMUL.FTZ R6, R6, UR13 ;  /* 0x0000000d06067c20 */ /* 0x000fe20008410000 */
[----:B------:R-:W-:Y:S01]  /*3c50*/  FMUL.FTZ R4, R4, UR13 ;  /* 0x0000000d04047c20 */ /* 0x000fe20008410000 */
[----:B------:R-:W-:Y:S01]  /*3c60*/  FMUL.FTZ R5, R5, UR13 ;  /* 0x0000000d05057c20 */ /* 0x000fe20008410000 */
[----:B------:R-:W-:Y:S01]  /*3c70*/  FMUL.FTZ R7, R7, UR13 ;  /* 0x0000000d07077c20 */ /* 0x000fe20008410000 */
[----:B------:R1:W2:Y:S02]  /*3c80*/  MUFU.TANH R61, R6 ;  /* 0x00000006003d7308 */ /* 0x0002a40000002400 */
[----:B------:R-:W-:Y:S01]  /*3c90*/  FMUL.FTZ R10, R10, UR13 ;  /* 0x0000000d0a0a7c20 */ /* 0x000fe20008410000 */
[----:B------:R-:W-:Y:S01]  /*3ca0*/  FMUL.FTZ R8, R8, UR13 ;  /* 0x0000000d08087c20 */ /* 0x000fe20008410000 */
[----:B------:R-:W-:Y:S01]  /*3cb0*/  FMUL.FTZ R9, R9, UR13 ;  /* 0x0000000d09097c20 */ /* 0x000fe20008410000 */
[----:B------:R-:W-:Y:S05]  /*3cc0*/  FMUL.FTZ R11, R11, UR13 ;  /* 0x0000000d0b0b7c20 */ /* 0x000fea0008410000 */
[----:B------:R4:W4:Y:S10]  /*3cd0*/  MUFU.TANH R58, R4 ;  /* 0x00000004003a7308 */ /* 0x0009340000002400 */
[----:B------:R-:W4:Y:S01]  /*3ce0*/  MUFU.TANH R55, R5 ;  /* 0x0000000500377308 */ /* 0x000f220000002400 */
[----:B-1----:R-:W-:Y:S02]  /*3cf0*/  MOV R6, UR22 ;  /* 0x0000001600067c02 */ /* 0x002fe40008000f00 */
[----:B--2---:R-:W-:Y:S02]  /*3d00*/  MOV R46, R61 ;  /* 0x0000003d002e7202 */ /* 0x004fe40000000f00 */
[----:B---3--:R-:W-:Y:S05]  /*3d10*/  @P0 LEA R6, R6, R68, 0x5 ;  /* 0x0000004406060211 */ /* 0x008fea00078e28ff */
[----:B------:R-:W1:Y:S01]  /*3d20*/  MUFU.TANH R60, R7 ;  /* 0x00000007003c7308 */ /* 0x000e620000002400 */
[----:B------:R-:W-:Y:S01]  /*3d30*/  @P2 ISETP.GE.AND P0, PT, R6, UR5, PT ;  /* 0x0000000506002c0c */ /* 0x000fe2000bf06270 */
[----:B----45:R-:W-:Y:S01]  /*3d40*/  FMUL.FTZ R4, R244, 1.4426950216293334961 ;  /* 0x3fb8aa3bf4047820 */ /* 0x030fe20000410000 */
[----:B------:R-:W-:Y:S02]  /*3d50*/  PLOP3.LUT P2, PT, PT, PT, UP0, 0x80, 0x0 ;  /* 0x000000000000781c */ /* 0x000fe40003f4f008 */
[----:B------:R-:W-:Y:S02]  /*3d60*/  MOV R45, R58 ;  /* 0x0000003a002d7202 */ /* 0x000fe40000000f00 */
[----:B------:R-:W-:Y:S03]  /*3d70*/  @P3 FSEL R45, R58, -INF , !P0 ;  /* 0xff8000003a2d3808 */ /* 0x000fe60004000000 */
[----:B------:R-:W-:Y:S01]  /*3d80*/  MUFU.TANH R54, R8 ;  /* 0x0000000800367308 */ /* 0x000fe20000002400 */
[----:B------:R-:W-:Y:S02]  /*3d90*/  @P1 FSEL R46, R61, -INF , !P0 ;  /* 0xff8000003d2e1808 */ /* 0x000fe40004000000 */
[----:B------:R-:W-:Y:S02]  /*3da0*/  PLOP3.LUT P0, PT, PT, PT, UP0, 0x80, 0x0 ;  /* 0x000000000000781c */ /* 0x000fe40003f0f008 */
[----:B------:R-:W-:Y:S02]  /*3db0*/  PLOP3.LUT P1, PT, PT, PT, UP0, 0x80, 0x0 ;  /* 0x000000000000781c */ /* 0x000fe40003f2f008 */
[----:B------:R-:W-:Y:S03]  /*3dc0*/  FSETP.NEU.FTZ.AND P3, PT, R244, -INF , PT ;  /* 0xff800000f400780b */ /* 0x000fe60003f7d000 */
[----:B------:R-:W2:Y:S01]  /*3dd0*/  MUFU.TANH R59, R10 ;  /* 0x0000000a003b7308 */ /* 0x000ea20000002400 */
[----:B------:R-:W-:Y:S02]  /*3de0*/  @P2 IADD3 R0, R6, 0x1, RZ ;  /* 0x0000000106002810 */ /* 0x000fe40007ffe0ff */
[----:B------:R-:W-:Y:S02]  /*3df0*/  MOV R5, R55 ;  /* 0x0000003700057202 */ /* 0x000fe40000000f00 */
[----:B------:R-:W-:Y:S02]  /*3e00*/  FSEL R4, R4, RZ, P3 ;  /* 0x000000ff04047208 */ /* 0x000fe40001800000 */
[----:B------:R-:W-:Y:S03]  /*3e10*/  PLOP3.LUT P2, PT, PT, PT, UP0, 0x80, 0x0 ;  /* 0x000000000000781c */ /* 0x000fe60003f4f008 */
[----:B------:R3:W4:Y:S01]  /*3e20*/  MUFU.TANH R57, R9 ;  /* 0x0000000900397308 */ /* 0x0007220000002400 */
[----:B------:R-:W-:Y:S01]  /*3e30*/  @P0 ISETP.GE.AND P0, PT, R0, UR5, PT ;  /* 0x0000000500000c0c */ /* 0x000fe2000bf06270 */
[----:B------:R-:W-:Y:S01]  /*3e40*/  FMUL.FTZ R0, R245, 1.4426950216293334961 ;  /* 0x3fb8aa3bf5007820 */ /* 0x000fe20000410000 */
[----:B-1----:R-:W-:Y:S02]  /*3e50*/  MOV R44, R60 ;  /* 0x0000003c002c7202 */ /* 0x002fe40000000f00 */
[----:B------:R-:W-:Y:S02]  /*3e60*/  @P1 FSEL R5, R55, -INF , !P0 ;  /* 0xff80000037051808 */ /* 0x000fe40004000000 */
[----:B------:R-:W-:Y:S03]  /*3e70*/  FSETP.NEU.FTZ.AND P1, PT, R245, -INF , PT ;  /* 0xff800000f500780b */ /* 0x000fe60003f3d000 */
[----:B------:R-:W1:Y:S01]  /*3e80*/  MUFU.TANH R56, R11 ;  /* 0x0000000b00387308 */ /* 0x000e620000002400 */
[----:B------:R-:W-:Y:S01]  /*3e90*/  PLOP3.LUT P3, PT, PT, PT, UP0, 0x80, 0x0 ;  /* 0x000000000000781c */ /* 0x000fe20003f6f008 */
[--C-:B------:R-:W-:Y:S01]  /*3ea0*/  FFMA.FTZ R5, R5, UR16, -R4.reuse ;  /* 0x0000001005057c23 */ /* 0x100fe20008010804 */
[----:B------:R-:W-:Y:S02]  /*3eb0*/  FSEL R0, R0, RZ, P1 ;  /* 0x000000ff00007208 */ /* 0x000fe40000800000 */
[----:B------:R-:W-:Y:S02]  /*3ec0*/  @P2 FSEL R44, R60, -INF , !P0 ;  /* 0xff8000003c2c2808 */ /* 0x000fe40004000000 */
[----:B------:R-:W-:Y:S03]  /*3ed0*/  PLOP3.LUT P0, PT, PT, PT, UP0, 0x80, 0x0 ;  /* 0x000000000000781c */ /* 0x000fe60003f0f008 */
[----:B------:R4:W-:Y:S01]  /*3ee0*/  MUFU.EX2 R64, R5 ;  /* 0x0000000500407308 */ /* 0x0009e20000000800 */
[----:B------:R-:W-:Y:S01]  /*3ef0*/  PLOP3.LUT P2, PT, PT, PT, UP0, 0x80, 0x0 ;  /* 0x000000000000781c */ /* 0x000fe20003f4f008 */
[----:B---3--:R-:W-:Y:S01]  /*3f00*/  FFMA.FTZ R9, R45, UR16, -R4 ;  /* 0x000000102d097c23 */ /* 0x008fe20008010804 */
[----:B------:R-:W-:Y:S02]  /*3f10*/  PLOP3.LUT P1, PT, PT, PT, UP0, 0x80, 0x0 ;  /* 0x000000000000781c */ /* 0x000fe40003f2f008 */
[----:B--2---:R-:W-:Y:S05]  /*3f20*/  MOV R8, R59 ;  /* 0x0000003b00087202 */ /* 0x004fea0000000f00 */
[----:B------:R-:W2:Y:S01]  /*3f30*/  MUFU.EX2 R65, R9 ;  /* 0x0000000900417308 */ /* 0x000ea20000000800 */
[----:B------:R-:W-:Y:S04]  /*3f40*/  @P0 IADD3 R7, R6, 0x8, RZ ;  /* 0x0000000806070810 */ /* 0x000fe80007ffe0ff */
[----:B------:R-:W-:Y:S01]  /*3f50*/  @P3 ISETP.GE.AND P0, PT, R7, UR5, PT ;  /* 0x0000000507003c0c */ /* 0x000fe2000bf06270 */
[--C-:B----4-:R-:W-:Y:S01]  /*3f60*/  FFMA.FTZ R5, R46, UR16, -R0.reuse ;  /* 0x000000102e057c23 */ /* 0x110fe20008010800 */
[----:B------:R-:W-:Y:S02]  /*3f70*/  PLOP3.LUT P3, PT, PT, PT, UP0, 0x80, 0x0 ;  /* 0x000000000000781c */ /* 0x000fe40003f6f008 */
[----:B------:R-:W-:Y:S01]  /*3f80*/  MOV R7, R54 ;  /* 0x0000003600077202 */ /* 0x000fe20000000f00 */
[----:B------:R3:W-:Y:S01]  /*3f90*/  MUFU.EX2 R69, R5 ;  /* 0x0000000500457308 */ /* 0x0007e20000000800 */
[----:B------:R-:W-:Y:S02]  /*3fa0*/  @P2 FSEL R7, R54, -INF , !P0 ;  /* 0xff80000036072808 */ /* 0x000fe40004000000 */
[----:B------:R-:W-:Y:S02]  /*3fb0*/  @P1 FSEL R8, R59, -INF , !P0 ;  /* 0xff8000003b081808 */ /* 0x000fe40004000000 */
[----:B------:R-:W-:Y:S02]  /*3fc0*/  PLOP3.LUT P0, PT, PT, PT, UP0, 0x80, 0x0 ;  /* 0x000000000000781c */ /* 0x000fe40003f0f008 */
[----:B------:R-:W-:Y:S02]  /*3fd0*/  PLOP3.LUT P2, PT, PT, PT, UP0, 0x80, 0x0 ;  /* 0x000000000000781c */ /* 0x000fe40003f4f008 */
[----:B------:R-:W-:Y:S02]  /*3fe0*/  PLOP3.LUT P1, PT, PT, PT, UP0, 0x80, 0x0 ;  /* 0x000000000000781c */ /* 0x000fe40003f2f008 */
[----:B---3--:R-:W-:Y:S01]  /*3ff0*/  @P3 IADD3 R5, R6, 0x9, RZ ;  /* 0x0000000906053810 */ /* 0x008fe20007ffe0ff */
[----:B------:R-:W-:Y:S01]  /*4000*/  FFMA.FTZ R6, R44, UR16, -R0 ;  /* 0x000000102c067c23 */ /* 0x000fe20008010800 */
[----:B------:R-:W-:Y:S05]  /*4010*/  PLOP3.LUT P3, PT, PT, PT, UP3, 0x80, 0x0 ;  /* 0x000000000000781c */ /* 0x000fea0003f6f038 */
[----:B------:R-:W-:Y:S01]  /*4020*/  @P0 ISETP.GE.AND P0, PT, R5, UR5, PT ;  /* 0x0000000505000c0c */ /* 0x000fe2000bf06270 */
[----:B------:R3:W4:Y:S01]  /*4030*/  MUFU.EX2 R68, R6 ;  /* 0x0000000600447308 */ /* 0x0007220000000800 */
[----:B------:R-:W-:Y:S02]  /*4040*/  MOV R5, R57 ;  /* 0x0000003900057202 */ /* 0x000fe40000000f00 */
[----:B------:R-:W-:Y:S01]  /*4050*/  @P2 FSEL R5, R57, -INF , !P0 ;  /* 0xff80000039052808 */ /* 0x000fe20004000000 */
[--C-:B---3--:R-:W-:Y:S04]  /*4060*/  FFMA.FTZ R6, R7, UR16, -R4.reuse ;  /* 0x0000001007067c23 */ /* 0x108fe80008010804 */
[----:B------:R-:W-:Y:S01]  /*4070*/  FFMA.FTZ R4, R5, UR16, -R4 ;  /* 0x0000001005047c23 */ /* 0x000fe20008010804 */
[----:B-1----:R-:W-:Y:S01]  /*4080*/  MOV R5, R56 ;  /* 0x0000003800057202 */ /* 0x002fe20000000f00 */
[----:B------:R2:W-:Y:S01]  /*4090*/  MUFU.EX2 R62, R6 ;  /* 0x00000006003e7308 */ /* 0x0005e20000000800 */
[----:B------:R-:W-:Y:S02]  /*40a0*/  @P1 FSEL R5, R56, -INF , !P0 ;  /* 0xff80000038051808 */ /* 0x000fe40004000000 */
[----:B------:R-:W-:Y:S04]  /*40b0*/  IADD3 R52, P0, R247, UR12, RZ ;  /* 0x0000000cf7347c10 */ /* 0x000fe8000ff1e0ff */
[----:B------:R-:W-:Y:S03]  /*40c0*/  IADD3.X R53, R246, UR11, RZ, P0, !PT ;  /* 0x0000000bf6357c10 */ /* 0x000fe600087fe4ff */
[----:B------:R1:W3:Y:S01]  /*40d0*/  MUFU.EX2 R63, R4 ;  /* 0x00000004003f7308 */ /* 0x0002e20000000800 */
[----:B--2---:R-:W-:Y:S05]  /*40e0*/  F2FP.BF16.F32.PACK_AB R6, R64, R65 ;  /* 0x000000414006723e */ /* 0x004fea00000010ff */
[----:B------:R-:W-:Y:S01]  /*40f0*/  STS [R249+0x15000], R6 ;  /* 0x01500006f9007388 */ /* 0x000fe20000000800 */
[--C-:B-1----:R-:W-:Y:S01]  /*4100*/  FFMA.FTZ R4, R8, UR16, -R0.reuse ;  /* 0x0000001008047c23 */ /* 0x102fe20008010800 */
[----:B------:R-:W-:Y:S01]  /*4110*/  FFMA.FTZ R0, R5, UR16, -R0 ;  /* 0x0000001005007c23 */ /* 0x000fe20008010800 */
[----:B----4-:R-:W-:Y:S02]  /*4120*/  F2FP.BF16.F32.PACK_AB R5, R68, R69 ;  /* 0x000000454405723e */ /* 0x010fe400000010ff */
[----:B------:R3:W-:Y:S03]  /*4130*/  MUFU.EX2 R67, R4 ;  /* 0x0000000400437308 */ /* 0x0007e60000000800 */
[----:B------:R-:W-:Y:S07]  /*4140*/  STS [R252+0x15000], R5 ;  /* 0x01500005fc007388 */ /* 0x000fee0000000800 */
[----:B------:R-:W1:Y:S01]  /*4150*/  MUFU.EX2 R66, R0 ;  /* 0x0000000000427308 */ /* 0x000e620000000800 */
[----:B---3--:R-:W-:Y:S05]  /*4160*/  F2FP.BF16.F32.PACK_AB R4, R63, R62 ;  /* 0x0000003e3f04723e */ /* 0x008fea00000010ff */
[----:B------:R-:W-:Y:S01]  /*4170*/  STS [R250+0x15000], R4 ;  /* 0x01500004fa007388 */ /* 0x000fe20000000800 */
[----:B-1----:R-:W-:Y:S05]  /*4180*/  F2FP.BF16.F32.PACK_AB R0, R66, R67 ;  /* 0x000000434200723e */ /* 0x002fea00000010ff */
        /* <DEDUP_REMOVED lines=65> */
[----:B------:R-:W-:Y:S07]  /*45a0*/  HMMA.16816.F32.BF16 R8, R44, R194, R8 ;  /* 0x000000c22c08723c */ /* 0x000fee0000041808 */
[----:B------:R-:W-:Y:S04]  /*45b0*/  FFMA.FTZ R44, -R54, R54, 1 ;  /* 0x3f800000362c7423 */ /* 0x000fe80000010136 */
[----:B------:R-:W-:Y:S07]  /*45c0*/  FMUL.FTZ R44, R44, UR13 ;  /* 0x0000000d2c2c7c20 */ /* 0x000fee0008410000 */
[C---:B------:R-:W-:Y:S01]  /*45d0*/  FADD.FTZ R4, -R0.reuse, R4 ;  /* 0x0000000400047221 */ /* 0x040fe20000010100 */
[----:B------:R-:W-:Y:S01]  /*45e0*/  FADD.FTZ R5, -R0, R5 ;  /* 0x0000000500057221 */ /* 0x000fe20000010100 */
[----:B--2---:R-:W-:Y:S03]  /*45f0*/  FADD.FTZ R7, -R52, R7 ;  /* 0x0000000734077221 */ /* 0x004fe60000010100 */
[----:B------:R-:W-:Y:S01]  /*4600*/  FMUL.FTZ R5, R64, R5 ;  /* 0x0000000540057220 */ /* 0x000fe20000410000 */
[C---:B------:R-:W-:Y:S01]  /*4610*/  FADD.FTZ R8, -R0.reuse, R8 ;  /* 0x0000000800087221 */ /* 0x040fe20000010100 */
[----:B------:R-:W-:Y:S01]  /*4620*/  FADD.FTZ R46, -R0, R9 ;  /* 0x00000009002e7221 */ /* 0x000fe20000010100 */
[----:B------:R-:W-:Y:S01]  /*4630*/  FMUL.FTZ R0, R65, R4 ;  /* 0x0000000441007220 */ /* 0x000fe20000410000 */
[----:B------:R-:W-:Y:S01]  /*4640*/  FFMA.FTZ R9, -R58, R58, 1 ;  /* 0x3f8000003a097423 */ /* 0x000fe2000001013a */
[----:B------:R-:W-:Y:S01]  /*4650*/  FFMA.FTZ R4, -R55, R55, 1 ;  /* 0x3f80000037047423 */ /* 0x000fe20000010137 */
[----:B------:R-:W-:Y:S01]  /*4660*/  FADD.FTZ R45, -R52, R11 ;  /* 0x0000000b342d7221 */ /* 0x000fe20000010100 */
[----:B------:R-:W-:Y:S01]  /*4670*/  FMUL.FTZ R8, R62, R8 ;  /* 0x000000083e087220 */ /* 0x000fe20000410000 */
[----:B------:R-:W-:Y:S01]  /*4680*/  FMUL.FTZ R9, R9, UR13 ;  /* 0x0000000d09097c20 */ /* 0x000fe20008410000 */
[----:B------:R-:W-:Y:S01]  /*4690*/  FMUL.FTZ R4, R4, UR13 ;  /* 0x0000000d04047c20 */ /* 0x000fe20008410000 */
[----:B------:R-:W-:Y:S01]  /*46a0*/  FMUL.FTZ R46, R63, R46 ;  /* 0x0000002e3f2e7220 */ /* 0x000fe20000410000 */
[----:B------:R-:W-:Y:S01]  /*46b0*/  FMUL.FTZ R44, R8, R44 ;  /* 0x0000002c082c7220 */ /* 0x000fe20000410000 */
[----:B------:R-:W-:Y:S01]  /*46c0*/  FMUL.FTZ R9, R0, R9 ;  /* 0x0000000900097220 */ /* 0x000fe20000410000 */
[----:B------:R-:W-:Y:S01]  /*46d0*/  FMUL.FTZ R4, R5, R4 ;  /* 0x0000000405047220 */ /* 0x000fe20000410000 */
[C---:B------:R-:W-:Y:S01]  /*46e0*/  FADD.FTZ R0, -R52.reuse, R6 ;  /* 0x0000000634007221 */ /* 0x040fe20000010100 */
[----:B------:R-:W-:Y:S01]  /*46f0*/  FFMA.FTZ R5, -R61, R61, 1 ;  /* 0x3f8000003d057423 */ /* 0x000fe2000001013d */
[----:B------:R-:W-:Y:S01]  /*4700*/  FADD.FTZ R6, -R52, R10 ;  /* 0x0000000a34067221 */ /* 0x000fe20000010100 */
[----:B------:R-:W-:Y:S01]  /*4710*/  FMUL.FTZ R10, R68, R7 ;  /* 0x00000007440a7220 */ /* 0x000fe20000410000 */
[----:B------:R-:W-:Y:S01]  /*4720*/  FMUL.FTZ R0, R69, R0 ;  /* 0x0000000045007220 */ /* 0x000fe20000410000 */
[----:B------:R-:W-:Y:S01]  /*4730*/  FMUL.FTZ R5, R5, UR13 ;  /* 0x0000000d05057c20 */ /* 0x000fe20008410000 */
[----:B------:R-:W-:Y:S01]  /*4740*/  FMUL.FTZ R11, R67, R6 ;  /* 0x00000006430b7220 */ /* 0x000fe20000410000 */
[----:B------:R-:W-:Y:S01]  /*4750*/  FFMA.FTZ R6, -R57, R57, 1 ;  /* 0x3f80000039067423 */ /* 0x000fe20000010139 */
[----:B------:R-:W-:Y:S01]  /*4760*/  FFMA.FTZ R8, -R59, R59, 1 ;  /* 0x3f8000003b087423 */ /* 0x000fe2000001013b */
[----:B------:R-:W-:Y:S01]  /*4770*/  FMUL.FTZ R5, R0, R5 ;  /* 0x0000000500057220 */ /* 0x000fe20000410000 */
[----:B------:R-:W-:Y:S01]  /*4780*/  FFMA.FTZ R0, -R60, R60, 1 ;  /* 0x3f8000003c007423 */ /* 0x000fe2000001013c */
[----:B------:R-:W-:Y:S01]  /*4790*/  FFMA.FTZ R7, -R56, R56, 1 ;  /* 0x3f80000038077423 */ /* 0x000fe20000010138 */
[----:B------:R-:W-:Y:S01]  /*47a0*/  FMUL.FTZ R6, R6, UR13 ;  /* 0x0000000d06067c20 */ /* 0x000fe20008410000 */
[----:B------:R-:W-:Y:S01]  /*47b0*/  F2FP.BF16.F32.PACK_AB R4, R4, R9 ;  /* 0x000000090404723e */ /* 0x000fe200000010ff */
[----:B------:R-:W-:Y:S01]  /*47c0*/  FMUL.FTZ R0, R0, UR13 ;  /* 0x0000000d00007c20 */ /* 0x000fe20008410000 */
[----:B------:R-:W-:Y:S01]  /*47d0*/  FMUL.FTZ R45, R66, R45 ;  /* 0x0000002d422d7220 */ /* 0x000fe20000410000 */
[----:B------:R-:W-:Y:S01]  /*47e0*/  FMUL.FTZ R6, R46, R6 ;  /* 0x000000062e067220 */ /* 0x000fe20000410000 */
[----:B------:R-:W-:Y:S01]  /*47f0*/  FMUL.FTZ R8, R8, UR13 ;  /* 0x0000000d08087c20 */ /* 0x000fe20008410000 */
[----:B------:R-:W-:Y:S01]  /*4800*/  FMUL.FTZ R0, R10, R0 ;  /* 0x000000000a007220 */ /* 0x000fe20000410000 */
[----:B------:R-:W-:Y:S01]  /*4810*/  FMUL.FTZ R7, R7, UR13 ;  /* 0x0000000d07077c20 */ /* 0x000fe20008410000 */
[----:B------:R-:W-:Y:S01]  /*4820*/  STS [R249+0x14000], R4 ;  /* 0x01400004f9007388 */ /* 0x000fe20000000800 */
[----:B------:R-:W-:Y:S01]  /*4830*/  FMUL.FTZ R8, R11, R8 ;  /* 0x000000080b087220 */ /* 0x000fe20000410000 */
[----:B------:R-:W-:Y:S01]  /*4840*/  F2FP.BF16.F32.PACK_AB R6, R6, R44 ;  /* 0x0000002c0606723e */ /* 0x000fe200000010ff */
[----:B------:R-:W-:Y:S01]  /*4850*/  FMUL.FTZ R7, R45, R7 ;  /* 0x000000072d077220 */ /* 0x000fe20000410000 */
[----:B------:R-:W-:Y:S04]  /*4860*/  F2FP.BF16.F32.PACK_AB R0, R0, R5 ;  /* 0x000000050000723e */ /* 0x000fe800000010ff */
[----:B------:R-:W-:Y:S01]  /*4870*/  F2FP.BF16.F32.PACK_AB R5, R7, R8 ;  /* 0x000000080705723e */ /* 0x000fe200000010ff */
[----:B------:R1:W-:Y:S04]  /*4880*/  STS [R252+0x14000], R0 ;  /* 0x01400000fc007388 */ /* 0x0003e80000000800 */
        /* <DEDUP_REMOVED lines=59> */
[----:B------:R-:W-:Y:S01]  /*4c40*/  LOP3.LUT P2, RZ, R248, 0x1, RZ, 0xc0, !PT ;  /* 0x00000001f8ff7812 */ /* 0x000fe2000784c0ff */
        /* <DEDUP_REMOVED lines=58> */
.L_x_59:
        /* <DEDUP_REMOVED lines=324> */
[----:B------:R-:W-:Y:S01]  /*6430*/  LOP3.LUT P3, RZ, R248, 0x1, RZ, 0xc0, !PT ;  /* 0x00000001f8ff7812 */ /* 0x000fe2000786c0ff */
        /* <DEDUP_REMOVED lines=60> */
.L_x_60:
        /* <DEDUP_REMOVED lines=145> */
.L_x_62:
        /* <DEDUP_REMOVED lines=20> */
.L_x_63:
        /* <DEDUP_REMOVED lines=51> */
.L_x_65:
[----:B------:R-:W-:Y:S05]  /*7580*/  BSYNC B0 ;  /* 0x0000000000007941 */ /* 0x000fea0003800000 */
.L_x_64:
        /* <DEDUP_REMOVED lines=33> */
.L_x_46:
        /* <DEDUP_REMOVED lines=23> */
.L_x_67:
        /* <DEDUP_REMOVED lines=23> */
.L_x_68:
        /* <DEDUP_REMOVED lines=37> */
.L_x_70:
[----:B------:R-:W-:Y:S05]  /*7cd0*/  BSYNC B0 ;  /* 0x0000000000007941 */ /* 0x000fea0003800000 */
.L_x_69:
        /* <DEDUP_REMOVED lines=27> */
.L_x_66:
[----:B------:R-:W-:Y:S05]  /*7e90*/  BSYNC B1 ;  /* 0x0000000000017941 */ /* 0x000fea0003800000 */
.L_x_41:
[----:B------:R-:W-:Y:S02]  /*7ea0*/  ULDC UR5, c[0x0][0xc] ;  /* 0x0000030000057ab9 */ /* 0x000fe40000000800 */
[----:B------:R-:W-:-:S04]  /*7eb0*/  UIADD3 UR22, UR5, UR22, URZ ;  /* 0x0000001605167290 */ /* 0x000fc8000fffe03f */
[----:B------:R-:W-:-:S06]  /*7ec0*/  UISETP.GE.AND UP0, UPT, UR22, UR60, UPT ;  /* 0x0000003c1600728c */ /* 0x000fcc000bf06270 */
[----:B------:R-:W-:-:S13]  /*7ed0*/  PLOP3.LUT P0, PT, PT, PT, UP0, 0x80, 0x0 ;  /* 0x000000000000781c */ /* 0x000fda0003f0f008 */
[----:B------:R-:W-:Y:S05]  /*7ee0*/  @P0 BRA `(.L_x_71) ;  /* 0x0000000000040947 */ /* 0x000fea0003800000 */
[----:B------:R-:W-:Y:S05]  /*7ef0*/  BRA `(.L_x_72) ;  /* 0xffffff8800f47947 */ /* 0x000fea000383ffff */
.L_x_71:
[----:B------:R-:W-:Y:S05]  /*7f00*/  EXIT ;  /* 0x000000000000794d */ /* 0x000fea0003800000 */
.L_x_73:
        /* <DEDUP_REMOVED lines=15> */
.L_x_2021:


//--------------------- .text._ZN5flash44flash_bwd_dq_dk_dv_loop_seqk_parallel_kernelI23Flash_bwd_kernel_traitsILi256ELi64ELi32ELi8ELi4ELi1ELi2ELb1ELb1EN7cutlass10bfloat16_tE19Flash_kernel_traitsILi256ELi64ELi32ELi8ES3_EELb0ELb0ELb1ELb0ELb0ELb0ELb0EEEvNS_16Flash_bwd_paramsE --------------------------
	.section	.text._ZN5flash44flash_bwd_dq_dk_dv_loop_seqk_parallel_kernelI23Flash_bwd_kernel_traitsILi256ELi64ELi32ELi8ELi4ELi1ELi2ELb1ELb1EN7cutlass10bfloat16_tE19Flash_kernel_traitsILi256ELi64ELi32ELi8ES3_EELb0ELb0ELb1ELb0ELb0ELb0ELb0EEEvNS_16Flash_bwd_paramsE,"ax",@progbits
	.align	128
        .global         _ZN5flash44flash_bwd_dq_dk_dv_loop_seqk_parallel_kernelI23Flash_bwd_kernel_traitsILi256ELi64ELi32ELi8ELi4ELi1ELi2ELb1ELb1EN7cutlass10bfloat16_tE19Flash_kernel_traitsILi256ELi64ELi32ELi8ES3_EELb0ELb0ELb1ELb0ELb0ELb0ELb0EEEvNS_16Flash_bwd_paramsE
        .type           _ZN5flash44flash_bwd_dq_dk_dv_loop_seqk_parallel_kernelI23Flash_bwd_kernel_traitsILi256ELi64ELi32ELi8ELi4ELi1ELi2ELb1ELb1EN7cutlass10bfloat16_tE19Flash_kernel_traitsILi256ELi64ELi32ELi8ES3_EELb0ELb0ELb1ELb0ELb0ELb0ELb0EEEvNS_16Flash_bwd_paramsE,@function
        .size           _ZN5flash44flash_bwd_dq_dk_dv_loop_seqk_parallel_kernelI23Flash_bwd_kernel_traitsILi256ELi64ELi32ELi8ELi4ELi1ELi2ELb1ELb1EN7cutlass10bfloat16_tE19Flash_kernel_traitsILi256ELi64ELi32ELi8ES3_EELb0ELb0ELb1ELb0ELb0ELb0ELb0EEEvNS_16Flash_bwd_paramsE,(.L_x_2022 - _ZN5flash44flash_bwd_dq_dk_dv_loop_seqk_parallel_kernelI23Flash_bwd_kernel_traitsILi256ELi64ELi32ELi8ELi4ELi1ELi2ELb1ELb1EN7cutlass10bfloat16_tE19Flash_kernel_traitsILi256ELi64ELi32ELi8ES3_EELb0ELb0ELb1ELb0ELb0ELb0ELb0EEEvNS_16Flash_bwd_paramsE)
        .other          _ZN5flash44flash_bwd_dq_dk_dv_loop_seqk_parallel_kernelI23Flash_bwd_kernel_traitsILi256ELi64ELi32ELi8ELi4ELi1ELi2ELb1ELb1EN7cutlass10bfloat16_tE19Flash_kernel_traitsILi256ELi64ELi32ELi8ES3_EELb0ELb0ELb1ELb0ELb0ELb0ELb0EEEvNS_16Flash_bwd_paramsE,@"STO_CUDA_ENTRY STV_DEFAULT"
_ZN5flash44flash_bwd_dq_dk_dv_loop_seqk_parallel_kernelI23Flash_bwd_kernel_traitsILi256ELi64ELi32ELi8ELi4ELi1ELi2ELb1ELb1EN7cutlass10bfloat16_tE19Flash_kernel_traitsILi256ELi64ELi32ELi8ES3_EELb0ELb0ELb1ELb0ELb0ELb0ELb0EEEvNS_16Flash_bwd_paramsE:
.text._ZN5flash44flash_bwd_dq_dk_dv_loop_seqk_parallel_kernelI23Flash_bwd_kernel_traitsILi256ELi64ELi32ELi8ELi4ELi1ELi2ELb1ELb1EN7cutlass10bfloat16_tE19Flash_kernel_traitsILi256ELi64ELi32ELi8ES3_EELb0ELb0ELb1ELb0ELb0ELb0ELb0EEEvNS_16Flash_bwd_paramsE:
[----:B------:R-:W-:Y:S08]  /*0000*/  LDC R1, c[0x0][0x28] ;  /* 0x00000a00ff017b82 */ /* 0x000ff00000000800 */
[----:B------:R-:W1:Y:S01]  /*0010*/  S2UR UR30, SR_CTAID.X ;  /* 0x00000000001e79c3 */ /* 0x000e620000002500 */
[----:B------:R-:W-:Y:S02]  /*0020*/  ULDC UR4, c[0x0][0x2c8] ;  /* 0x0000b20000047ab9 */ /* 0x000fe40000000800 */
[----:B------:R-:W-:-:S04]  /*0030*/  UIADD3 UR5, UR4, 0x1f, URZ ;  /* 0x0000001f04057890 */ /* 0x000fc8000fffe03f */
[----:B------:R-:W-:-:S04]  /*0040*/  USHF.R.S32.HI UR4, URZ, 0x1f, UR5 ;  /* 0x0000001f3f047899 */ /* 0x000fc80008011405 */
[----:B------:R-:W-:-:S04]  /*0050*/  ULEA.HI UR4, UR4, UR5, URZ, 0x5 ;  /* 0x0000000504047291 */ /* 0x000fc8000f8f283f */
[----:B------:R-:W-:-:S06]  /*0060*/  USHF.R.S32.HI UR6, URZ, 0x5, UR4 ;  /* 0x000000053f067899 */ /* 0x000fcc0008011404 */
[----:B------:R-:W-:Y:S01]  /*0070*/  MOV R251, UR6 ;  /* 0x0000000600fb7c02 */ /* 0x000fe20008000f00 */
[----:B-1----:R-:W-:-:S06]  /*0080*/  UISETP.GE.AND UP0, UPT, UR30, UR6, UPT ;  /* 0x000000061e00728c */ /* 0x002fcc000bf06270 */
[----:B------:R-:W-:-:S13]  /*0090*/  PLOP3.LUT P0, PT, PT, PT, UP0, 0x80, 0x0 ;  /* 0x000000000000781c */ /* 0x000fda0003f0f008 */
[----:B------:R-:W-:Y:S05]  /*00a0*/  @P0 EXIT ;  /* 0x000000000000094d */ /* 0x000fea0003800000 */
[----:B------:R-:W1:Y:S01]  /*00b0*/  S2R R16, SR_TID.X ;  /* 0x0000000000107919 */ /* 0x000e620000002100 */
[----:B------:R-:W2:Y:S01]  /*00c0*/  S2UR UR4, SR_CgaCtaId ;  /* 0x00000000000479c3 */ /* 0x000ea20000008800 */
[----:B------:R-:W-:Y:S01]  /*00d0*/  UMOV UR5, 0x400 ;  /* 0x0000040000057882 */ /* 0x000fe20000000000 */
[----:B------:R-:W-:Y:S01]  /*00e0*/  IMAD.MOV.U32 R220, RZ, RZ, 0x20 ;  /* 0x00000020ffdc7424 */ /* 0x000fe200078e00ff */
[----:B------:R-:W-:Y:S01]  /*00f0*/  ULDC.64 UR8, c[0x0][0x208] ;  /* 0x0000820000087ab9 */ /* 0x000fe20000000a00 */
[----:B------:R-:W-:Y:S01]  /*0100*/  IMAD.MOV.U32 R223, RZ, RZ, 0x40 ;  /* 0x00000040ffdf7424 */ /* 0x000fe200078e00ff */
[----:B------:R-:W-:Y:S01]  /*0110*/  ULDC UR59, c[0x0][0x394] ;  /* 0x0000e500003b7ab9 */ /* 0x000fe20000000800 */
[----:B------:R-:W-:Y:S02]  /*0120*/  IMAD.MOV.U32 R247, RZ, RZ, 0x1c0 ;  /* 0x000001c0fff77424 */ /* 0x000fe400078e00ff */
[----:B------:R-:W3:Y:S08]  /*0130*/  S2UR UR50, SR_CTAID.Y ;  /* 0x00000000003279c3 */ /* 0x000ef00000002600 */
[----:B------:R-:W4:Y:S01]  /*0140*/  S2UR UR56, SR_CTAID.Z ;  /* 0x00000000003879c3 */ /* 0x000f220000002700 */
[----:B--2---:R-:W-:-:S04]  /*0150*/  ULEA UR4, UR4, UR5, 0x18 ;  /* 0x0000000504047291 */ /* 0x004fc8000f8ec03f */
[----:B------:R-:W-:Y:S02]  /*0160*/  UIADD3 UR10, UR4, 0x14000, URZ ;  /* 0x00014000040a7890 */ /* 0x000fe4000fffe03f */
[----:B------:R-:W-:Y:S01]  /*0170*/  UIADD3 UR7, UR4, 0x10000, URZ ;  /* 0x0001000004077890 */ /* 0x000fe2000fffe03f */
[----:B-1----:R-:W-:Y:S01]  /*0180*/  SHF.R.S32.HI R12, RZ, 0x1f, R16 ;  /* 0x0000001fff0c7819 */ /* 0x002fe20000011410 */
[----:B------:R-:W-:Y:S01]  /*0190*/  IMAD.SHL.U32 R250, R16, 0x2, RZ ;  /* 0x0000000210fa7824 */ /* 0x000fe200078e00ff */
[----:B---3--:R-:W-:Y:S02]  /*01a0*/  USHF.L.U32 UR5, UR50, 0x7, URZ ;  /* 0x0000000732057899 */ /* 0x008fe4000800063f */
[CC--:B------:R-:W-:Y:S02]  /*01b0*/  LEA.HI R17, R12.reuse, R16.reuse, RZ, 0x3 ;  /* 0x000000100c117211 */ /* 0x0c0fe400078f18ff */
[CC--:B------:R-:W-:Y:S02]  /*01c0*/  LEA.HI R15, R12.reuse, R16.reuse, RZ, 0x2 ;  /* 0x000000100c0f7211 */ /* 0x0c0fe400078f10ff */
[----:B------:R-:W-:Y:S01]  /*01d0*/  LEA.HI R10, R12, R16, RZ, 0x4 ;  /* 0x000000100c0a7211 */ /* 0x000fe200078f20ff */
[----:B----4-:R-:W-:Y:S01]  /*01e0*/  USHF.R.S32.HI UR6, URZ, 0x1f, UR56 ;  /* 0x0000001f3f067899 */ /* 0x010fe20008011438 */
[----:B------:R-:W-:-:S02]  /*01f0*/  SHF.R.S32.HI R5, RZ, 0x3, R17 ;  /* 0x00000003ff057819 */ /* 0x000fc40000011411 */
[--C-:B------:R-:W-:Y:S02]  /*0200*/  SHF.R.S32.HI R8, RZ, 0x2, R15.reuse ;  /* 0x00000002ff087819 */ /* 0x100fe4000001140f */
[----:B------:R-:W-:Y:S01]  /*0210*/  SHF.R.S32.HI R2, RZ, 0x1f, R15 ;  /* 0x0000001fff027819 */ /* 0x000fe2000001140f */
[----:B------:R-:W-:Y:S01]  /*0220*/  IMAD.SHL.U32 R5, R5, 0x40, RZ ;  /* 0x0000004005057824 */ /* 0x000fe200078e00ff */
[----:B------:R-:W-:Y:S01]  /*0230*/  LOP3.LUT R0, R17, 0xfffffff8, RZ, 0xc0, !PT ;  /* 0xfffffff811007812 */ /* 0x000fe200078ec0ff */
[----:B------:R-:W-:Y:S01]  /*0240*/  IMAD.U32 R252, RZ, RZ, UR6 ;  /* 0x00000006fffc7e24 */ /* 0x000fe2000f8e00ff */
[----:B------:R-:W-:Y:S02]  /*0250*/  LEA.HI R14, R12, R16, RZ, 0x5 ;  /* 0x000000100c0e7211 */ /* 0x000fe400078f28ff */
[----:B------:R-:W-:Y:S01]  /*0260*/  SHF.R.S32.HI R7, RZ, 0x4, R10 ;  /* 0x00000004ff077819 */ /* 0x000fe2000001140a */
[----:B------:R-:W-:Y:S01]  /*0270*/  IMAD.IADD R0, R16, 0x1, -R0 ;  /* 0x0000000110007824 */ /* 0x000fe200078e0a00 */
[----:B------:R-:W-:-:S02]  /*0280*/  LEA.HI R2, R2, R8, RZ, 0x3 ;  /* 0x0000000802027211 */ /* 0x000fc400078f18ff */
        /* <DEDUP_REMOVED lines=11> */
[----:B------:R-:W-:Y:S01]  /*0340*/  SHF.R.S32.HI R6, RZ, 0x1f, R3 ;  /* 0x0000001fff067819 */ /* 0x000fe20000011403 */
[----:B------:R-:W-:Y:S01]  /*0350*/  IMAD.SHL.U32 R5, R0, 0x40, RZ ;  /* 0x0000004000057824 */ /* 0x000fe200078e00ff */
[----:B------:R-:W-:Y:S02]  /*0360*/  SHF.R.U32.HI R2, RZ, 0x3, R2 ;  /* 0x00000003ff027819 */ /* 0x000fe40000011602 */
[----:B------:R-:W-:Y:S01]  /*0370*/  LEA.HI R18, R6, R3, RZ, 0x2 ;  /* 0x0000000306127211 */ /* 0x000fe200078f10ff */
[----:B------:R-:W-:Y:S01]  /*0380*/  IMAD.SHL.U32 R3, R11, 0x100, RZ ;  /* 0x000001000b037824 */ /* 0x000fe200078e00ff */
[----:B------:R-:W-:Y:S02]  /*0390*/  LOP3.LUT R9, R4, R2, RZ, 0x3c, !PT ;  /* 0x0000000204097212 */ /* 0x000fe400078e3cff */
        /* <DEDUP_REMOVED lines=14> */
[----:B------:R-:W-:Y:S01]  /*0480*/  LEA.HI R5, R12, R16, RZ, 0x6 ;  /* 0x000000100c057211 */ /* 0x000fe200078f30ff */
[----:B------:R-:W-:Y:S01]  /*0490*/  IMAD.IADD R0, R16, 0x1, -R3 ;  /* 0x0000000110007824 */ /* 0x000fe200078e0a03 */
[----:B------:R-:W-:Y:S02]  /*04a0*/  LOP3.LUT R2, R15, 0x7ffffffc, RZ, 0xc0, !PT ;  /* 0x7ffffffc0f027812 */ /* 0x000fe400078ec0ff */
[----:B------:R-:W-:Y:S01]  /*04b0*/  ISETP.NE.U32.AND P1, PT, R4, 0x1, PT ;  /* 0x000000010400780c */ /* 0x000fe20003f25070 */
[----:B------:R-:W-:Y:S01]  /*04c0*/  IMAD.SHL.U32 R4, R8, 0x20, RZ ;  /* 0x0000002008047824 */ /* 0x000fe200078e00ff */
[----:B------:R-:W-:Y:S01]  /*04d0*/  SHF.R.S32.HI R3, RZ, 0x6, R5 ;  /* 0x00000006ff037819 */ /* 0x000fe20000011405 */
[----:B------:R-:W-:Y:S01]  /*04e0*/  IMAD.IADD R15, R16, 0x1, -R2 ;  /* 0x00000001100f7824 */ /* 0x000fe200078e0a02 */
[----:B------:R-:W-:Y:S01]  /*04f0*/  SHF.R.S32.HI R6, RZ, 0x1f, R0 ;  /* 0x0000001fff067819 */ /* 0x000fe20000011400 */
[----:B------:R-:W-:Y:S01]  /*0500*/  IMAD.SHL.U32 R2, R7, 0x10, RZ ;  /* 0x0000001007027824 */ /* 0x000fe200078e00ff */
[----:B------:R-:W-:Y:S01]  /*0510*/  LOP3.LUT R4, R4, 0xe0, RZ, 0xc0, !PT ;  /* 0x000000e004047812 */ /* 0x000fe200078ec0ff */
[C---:B------:R-:W-:Y:S01]  /*0520*/  IMAD R233, R3.reuse, 0x200, R9 ;  /* 0x0000020003e97824 */ /* 0x040fe200078e0209 */
[----:B------:R-:W-:Y:S01]  /*0530*/  LEA.HI R222, R6, R0, RZ, 0x3 ;  /* 0x0000000006de7211 */ /* 0x000fe200078f18ff */
[----:B------:R-:W-:Y:S01]  /*0540*/  IMAD.SHL.U32 R9, R3, 0x8, RZ ;  /* 0x0000000803097824 */ /* 0x000fe200078e00ff */
[----:B------:R-:W-:Y:S01]  /*0550*/  LOP3.LUT R10, R4, 0x10, R2, 0xf8, !PT ;  /* 0x00000010040a7812 */ /* 0x000fe200078ef802 */
[C---:B------:R-:W-:Y:S01]  /*0560*/  IMAD.SHL.U32 R3, R11.reuse, 0x8, RZ ;  /* 0x000000080b037824 */ /* 0x040fe200078e00ff */
[----:B------:R-:W-:Y:S01]  /*0570*/  LOP3.LUT R250, R2, 0x6, R250, 0xf8, !PT ;  /* 0x0000000602fa7812 */ /* 0x000fe200078ef8fa */
[----:B------:R-:W-:Y:S01]  /*0580*/  IMAD.SHL.U32 R2, R11, 0x20, RZ ;  /* 0x000000200b027824 */ /* 0x000fe200078e00ff */
[----:B------:R-:W-:Y:S01]  /*0590*/  LOP3.LUT R4, R222, 0xfffffff8, RZ, 0xc0, !PT ;  /* 0xfffffff8de047812 */ /* 0x000fe200078ec0ff */
[C---:B------:R-:W-:Y:S01]  /*05a0*/  IMAD.SHL.U32 R7, R0.reuse, 0x20, RZ ;  /* 0x0000002000077824 */ /* 0x040fe200078e00ff */
[----:B------:R-:W-:Y:S01]  /*05b0*/  LOP3.LUT R12, R3, 0x8, RZ, 0xc0, !PT ;  /* 0x00000008030c7812 */ /* 0x000fe200078ec0ff */
[C---:B------:R-:W-:Y:S01]  /*05c0*/  IMAD.SHL.U32 R6, R0.reuse, 0x4, RZ ;  /* 0x0000000400067824 */ /* 0x040fe200078e00ff */
[C---:B------:R-:W-:Y:S01]  /*05d0*/  LOP3.LUT P6, RZ, R0.reuse, 0x4, RZ, 0xc0, !PT ;  /* 0x0000000400ff7812 */ /* 0x040fe200078cc0ff */
[----:B------:R-:W-:Y:S01]  /*05e0*/  IMAD.IADD R4, R0, 0x1, -R4 ;  /* 0x0000000100047824 */ /* 0x000fe200078e0a04 */
[----:B------:R-:W-:Y:S01]  /*05f0*/  LOP3.LUT R0, R2, 0x20, RZ, 0xc0, !PT ;  /* 0x0000002002007812 */ /* 0x000fe200078ec0ff */
[----:B------:R-:W-:Y:S01]  /*0600*/  IMAD.SHL.U32 R3, R8, 0x4, RZ ;  /* 0x0000000408037824 */ /* 0x000fe200078e00ff */
[----:B------:R-:W-:Y:S01]  /*0610*/  LOP3.LUT R2, R12, 0x1e0, R7, 0xf8, !PT ;  /* 0x000001e00c027812 */ /* 0x000fe200078ef807 */
[----:B------:R-:W-:Y:S01]  /*0620*/  IMAD.SHL.U32 R222, R222, 0x40, RZ ;  /* 0x00000040dede7824 */ /* 0x000fe200078e00ff */
[----:B------:R-:W-:-:S02]  /*0630*/  SHF.R.S32.HI R5, RZ, 0x5, R14 ;  /* 0x00000005ff057819 */ /* 0x000fc4000001140e */
[----:B------:R-:W-:Y:S02]  /*0640*/  SHF.R.S32.HI R7, RZ, 0x1f, R14 ;  /* 0x0000001fff077819 */ /* 0x000fe4000001140e */
[----:B------:R-:W-:Y:S02]  /*0650*/  LOP3.LUT P2, RZ, R8, 0x2, RZ, 0xc0, !PT ;  /* 0x0000000208ff7812 */ /* 0x000fe4000784c0ff */
[----:B------:R-:W-:Y:S02]  /*0660*/  LOP3.LUT R9, R0, 0x18, R9, 0xf8, !PT ;  /* 0x0000001800097812 */ /* 0x000fe400078ef809 */
[----:B------:R-:W-:Y:S02]  /*0670*/  LOP3.LUT R8, R2, 0x38, R6, 0x78, !PT ;  /* 0x0000003802087812 */ /* 0x000fe400078e7806 */
[-C--:B------:R-:W-:Y:S01]  /*0680*/  LEA.HI R0, R7, R5.reuse, RZ, 0x2 ;  /* 0x0000000507007211 */ /* 0x080fe200078f10ff */
[----:B------:R-:W-:Y:S01]  /*0690*/  IMAD.SHL.U32 R7, R15, 0x2, RZ ;  /* 0x000000020f077824 */ /* 0x000fe200078e00ff */
[----:B------:R-:W-:-:S02]  /*06a0*/  LEA.HI R2, R14, R5, RZ, 0x1 ;  /* 0x000000050e027211 */ /* 0x000fc400078f08ff */
[----:B------:R-:W-:Y:S02]  /*06b0*/  LOP3.LUT R0, R0, 0xfffffffc, RZ, 0xc0, !PT ;  /* 0xfffffffc00007812 */ /* 0x000fe400078ec0ff */
[----:B------:R-:W-:Y:S02]  /*06c0*/  LOP3.LUT R2, R2, 0x3ffffe, RZ, 0xc0, !PT ;  /* 0x003ffffe02027812 */ /* 0x000fe400078ec0ff */
[C---:B------:R-:W-:Y:S01]  /*06d0*/  LOP3.LUT P4, RZ, R4.reuse, 0x4, RZ, 0xc0, !PT ;  /* 0x0000000404ff7812 */ /* 0x040fe2000788c0ff */
[C---:B------:R-:W-:Y:S01]  /*06e0*/  IMAD.IADD R6, R5.reuse, 0x1, -R0 ;  /* 0x0000000105067824 */ /* 0x040fe200078e0a00 */
[C---:B------:R-:W-:Y:S01]  /*06f0*/  LOP3.LUT P3, RZ, R4.reuse, 0x2, RZ, 0xc0, !PT ;  /* 0x0000000204ff7812 */ /* 0x040fe2000786c0ff */
[----:B------:R-:W-:Y:S01]  /*0700*/  IMAD.SHL.U32 R4, R4, 0x40, RZ ;  /* 0x0000004004047824 */ /* 0x000fe200078e00ff */
[----:B------:R-:W-:Y:S01]  /*0710*/  LOP3.LUT R10, R10, 0x18, R3, 0x78, !PT ;  /* 0x000000180a0a7812 */ /* 0x000fe200078e7803 */
[----:B------:R-:W-:Y:S01]  /*0720*/  IMAD.IADD R228, R5, 0x1, -R2 ;  /* 0x0000000105e47824 */ /* 0x000fe200078e0a02 */
[----:B------:R-:W-:Y:S01]  /*0730*/  LOP3.LUT R0, R13, 0x8, R17, 0xf8, !PT ;  /* 0x000000080d007812 */ /* 0x000fe200078ef811 */
[----:B------:R-:W-:Y:S01]  /*0740*/  IMAD.SHL.U32 R5, R5, 0x8, RZ ;  /* 0x0000000805057824 */ /* 0x000fe200078e00ff */
[----:B------:R-:W-:Y:S01]  /*0750*/  SHF.R.U32.HI R3, RZ, 0x3, R13 ;  /* 0x00000003ff037819 */ /* 0x000fe2000001160d */
[----:B------:R-:W-:Y:S01]  /*0760*/  IMAD R228, R228, 0x200, R8 ;  /* 0x00000200e4e47824 */ /* 0x000fe200078e0208 */
[----:B------:R-:W-:-:S02]  /*0770*/  LOP3.LUT R2, R4, 0x1c0, RZ, 0xc0, !PT ;  /* 0x000001c004027812 */ /* 0x000fc400078ec0ff */
[----:B------:R-:W-:Y:S01]  /*0780*/  LOP3.LUT R3, R0, 0x38, R3, 0x78, !PT ;  /* 0x0000003800037812 */ /* 0x000fe200078e7803 */
[----:B------:R-:W-:Y:S01]  /*0790*/  IMAD R0, R6, 0x200, R7 ;  /* 0x0000020006007824 */ /* 0x000fe200078e0207 */
[----:B------:R-:W-:Y:S02]  /*07a0*/  LOP3.LUT R5, R5, 0x38, RZ, 0xc0, !PT ;  /* 0x0000003805057812 */ /* 0x000fe400078ec0ff */
[----:B------:R-:W-:Y:S01]  /*07b0*/  SHF.R.U32.HI R4, RZ, 0x3, R2 ;  /* 0x00000003ff047819 */ /* 0x000fe20000011602 */
[----:B------:R-:W-:Y:S01]  /*07c0*/  IMAD.IADD R10, R0, 0x1, R10 ;  /* 0x00000001000a7824 */ /* 0x000fe200078e020a */
[----:B------:R-:W-:Y:S02]  /*07d0*/  LOP3.LUT R222, R222, 0xfffffe00, RZ, 0xc0, !PT ;  /* 0xfffffe00dede7812 */ /* 0x000fe400078ec0ff */
[CC--:B------:R-:W-:Y:S02]  /*07e0*/  LOP3.LUT R0, R4.reuse, R2.reuse, R5, 0x1e, !PT ;  /* 0x0000000204007212 */ /* 0x0c0fe400078e1e05 */
[----:B------:R-:W-:-:S02]  /*07f0*/  LOP3.LUT R7, R4, R2, R12, 0x1e, !PT ;  /* 0x0000000204077212 */ /* 0x000fc400078e1e0c */
[----:B------:R-:W-:Y:S01]  /*0800*/  LOP3.LUT R5, R4, R9, R2, 0x1e, !PT ;  /* 0x0000000904057212 */ /* 0x000fe200078e1e02 */
[----:B------:R-:W-:Y:S01]  /*0810*/  IMAD R2, R11, 0x1000, R222 ;  /* 0x000010000b027824 */ /* 0x000fe200078e02de */
[----:B------:R-:W-:Y:S02]  /*0820*/  SEL R221, R220, 0xffffffe0, !P0 ;  /* 0xffffffe0dcdd7807 */ /* 0x000fe40004000000 */
[----:B------:R-:W-:Y:S01]  /*0830*/  LEA R245, R10, UR4, 0x1 ;  /* 0x000000040af57c11 */ /* 0x000fe2000f8e08ff */
[----:B------:R-:W-:Y:S01]  /*0840*/  IMAD.IADD R229, R2, 0x1, R0 ;  /* 0x0000000102e57824 */ /* 0x000fe200078e0200 */
[----:B------:R-:W-:Y:S01]  /*0850*/  SHF.R.S32.HI R4, RZ, 0x2, R18 ;  /* 0x00000002ff047819 */ /* 0x000fe20000011412 */
[----:B------:R-:W-:Y:S01]  /*0860*/  IMAD.U32 R0, RZ, RZ, UR5 ;  /* 0x00000005ff007e24 */ /* 0x000fe2000f8e00ff */
[----:B------:R-:W-:Y:S01]  /*0870*/  USHF.R.S32.HI UR5, URZ, 0x1f, UR50 ;  /* 0x0000001f3f057899 */ /* 0x000fe20008011432 */
[----:B------:R-:W-:Y:S01]  /*0880*/  IMAD R2, R6, 0x400, R222 ;  /* 0x0000040006027824 */ /* 0x000fe200078e02de */
[----:B------:R-:W-:Y:S01]  /*0890*/  SEL R227, R223, 0xffffffc0, !P0 ;  /* 0xffffffc0dfe37807 */ /* 0x000fe20004000000 */
[----:B------:R-:W-:Y:S01]  /*08a0*/  IMAD.U32 R0, RZ, RZ, UR6 ;  /* 0x00000006ff007e24 */ /* 0x000fe2000f8e00ff */
[----:B------:R-:W-:Y:S01]  /*08b0*/  UIADD3 UR6, UR4, 0x10000, URZ ;  /* 0x0001000004067890 */ /* 0x000fe2000fffe03f */
[----:B------:R-:W-:Y:S01]  /*08c0*/  IMAD.IADD R2, R2, 0x1, R7 ;  /* 0x0000000102027824 */ /* 0x000fe200078e0207 */
[----:B------:R-:W-:Y:S01]  /*08d0*/  SEL R247, R247, 0x240, !P1 ;  /* 0x00000240f7f77807 */ /* 0x000fe20004800000 */
[----:B------:R-:W-:Y:S01]  /*08e0*/  IMAD.U32 R0, RZ, RZ, UR5 ;  /* 0x00000005ff007e24 */ /* 0x000fe2000f8e00ff */
[----:B------:R-:W-:Y:S01]  /*08f0*/  UIADD3 UR5, UR4, 0x14000, URZ ;  /* 0x0001400004057890 */ /* 0x000fe2000fffe03f */
[C---:B------:R-:W-:Y:S01]  /*0900*/  SEL R0, R220.reuse, 0xffffffe0, !P5 ;  /* 0xffffffe0dc007807 */ /* 0x040fe20006800000 */
[C---:B------:R-:W-:Y:S01]  /*0910*/  VIADD R246, R245.reuse, 0x10 ;  /* 0x00000010f5f67836 */ /* 0x040fe20000000000 */
[----:B------:R-:W-:Y:S01]  /*0920*/  SEL R220, R220, 0xffffffe0, !P3 ;  /* 0xffffffe0dcdc7807 */ /* 0x000fe20005800000 */
[----:B------:R-:W-:Y:S01]  /*0930*/  @P2 VIADD R246, R245, 0xfffffff0 ;  /* 0xfffffff0f5f62836 */ /* 0x000fe20000000000 */
[----:B------:R-:W-:Y:S01]  /*0940*/  LEA R2, R2, UR4, 0x1 ;  /* 0x0000000402027c11 */ /* 0x000fe2000f8e08ff */
[----:B------:R-:W-:Y:S01]  /*0950*/  IMAD R249, R6, 0x10, R4 ;  /* 0x0000001006f97824 */ /* 0x000fe200078e0204 */
[----:B------:R-:W-:Y:S01]  /*0960*/  LEA R228, R228, UR5, 0x1 ;  /* 0x00000005e4e47c11 */ /* 0x000fe2000f8e08ff */
[----:B------:R-:W-:Y:S01]  /*0970*/  IMAD.U32 R4, RZ, RZ, UR10 ;  /* 0x0000000aff047e24 */ /* 0x000fe2000f8e00ff */
[----:B------:R-:W-:Y:S01]  /*0980*/  LEA R226, R230, UR5, 0x1 ;  /* 0x00000005e6e27c11 */ /* 0x000fe2000f8e08ff */
[----:B------:R-:W-:Y:S01]  /*0990*/  IMAD.IADD R220, R2, 0x1, R220 ;  /* 0x0000000102dc7824 */ /* 0x000fe200078e02dc */
[----:B------:R-:W-:Y:S01]  /*09a0*/  SEL R223, R223, 0xffffffc0, !P4 ;  /* 0xffffffc0dfdf7807 */ /* 0x000fe20006000000 */
[----:B------:R-:W-:Y:S01]  /*09b0*/  VIADD R231, R228, 0x20 ;  /* 0x00000020e4e77836 */ /* 0x000fe20000000000 */
[----:B------:R-:W-:Y:S01]  /*09c0*/  LEA R3, R3, UR4, 0x1 ;  /* 0x0000000403037c11 */ /* 0x000fe2000f8e08ff */
[----:B------:R-:W-:Y:S01]  /*09d0*/  IMAD.IADD R225, R226, 0x1, R0 ;  /* 0x00000001e2e17824 */ /* 0x000fe200078e0200 */
[----:B------:R-:W-:Y:S01]  /*09e0*/  LOP3.LUT R222, R5, R222, RZ, 0xfc, !PT ;  /* 0x000000de05de7212 */ /* 0x000fe200078efcff */
[----:B------:R-:W-:Y:S01]  /*09f0*/  @P6 VIADD R231, R228, 0xffffffe0 ;  /* 0xffffffe0e4e76836 */ /* 0x000fe20000000000 */
[----:B------:R-:W-:Y:S01]  /*0a00*/  LEA R233, R233, UR4, 0x1 ;  /* 0x00000004e9e97c11 */ /* 0x000fe2000f8e08ff */
[----:B------:R-:W-:Y:S01]  /*0a10*/  IMAD.IADD R226, R226, 0x1, R227 ;  /* 0x00000001e2e27824 */ /* 0x000fe200078e02e3 */
[----:B------:R-:W-:Y:S01]  /*0a20*/  LEA R222, R222, UR6, 0x1 ;  /* 0x00000006dede7c11 */ /* 0x000fe2000f8e08ff */
[----:B------:R-:W-:-:S02]  /*0a30*/  IMAD.IADD R248, R245, 0x1, R247 ;  /* 0x00000001f5f87824 */ /* 0x000fc400078e02f7 */
[----:B------:R-:W-:Y:S02]  /*0a40*/  IMAD.IADD R224, R2, 0x1, R223 ;  /* 0x0000000102e07824 */ /* 0x000fe400078e02df */
[----:B------:R-:W-:Y:S02]  /*0a50*/  IMAD.U32 R4, RZ, RZ, UR7 ;  /* 0x00000007ff047e24 */ /* 0x000fe4000f8e00ff */
[----:B------:R-:W-:Y:S02]  /*0a60*/  IMAD.IADD R227, R225, 0x1, R227 ;  /* 0x00000001e1e37824 */ /* 0x000fe400078e02e3 */
[----:B------:R-:W-:Y:S02]  /*0a70*/  IMAD.IADD R221, R221, 0x1, R3 ;  /* 0x00000001dddd7824 */ /* 0x000fe400078e0203 */
[----:B------:R-:W-:Y:S02]  /*0a80*/  IMAD.IADD R247, R247, 0x1, R246 ;  /* 0x00000001f7f77824 */ /* 0x000fe400078e02f6 */
[----:B------:R-:W-:-:S02]  /*0a90*/  VIADD R232, R231, 0x800 ;  /* 0x00000800e7e87836 */ /* 0x000fc40000000000 */
[----:B------:R-:W-:-:S07]  /*0aa0*/  IMAD.IADD R223, R220, 0x1, R223 ;  /* 0x00000001dcdf7824 */ /* 0x000fce00078e02df */
.L_x_108:
        /* <DEDUP_REMOVED lines=40> */
[----:B------:R-:W-:Y:S01]  /*0d30*/  @!UP3 ULDC.64 UR6, c[0x0][0x318] ;  /* 0x0000c6000006bab9 */ /* 0x000fe20000000a00 */
[----:B------:R-:W-:Y:S01]  /*0d40*/  IMAD.U32 R5, RZ, RZ, UR5 ;  /* 0x00000005ff057e24 */ /* 0x000fe2000f8e00ff */
[----:B------:R-:W-:Y:S01]  /*0d50*/  @!UP3 UISETP.NE.U32.AND UP0, UPT, UR6, URZ, UPT ;  /* 0x0000003f0600b28c */ /* 0x000fe2000bf05070 */
[----:B------:R-:W-:Y:S01]  /*0d60*/  UMOV UR24, URZ ;  /* 0x0000003f00187c82 */ /* 0x000fe20008000000 */
[----:B------:R-:W-:-:S02]  /*0d70*/  @!UP3 ULDC UR5, c[0x0][0x2cc] ;  /* 0x0000b3000005bab9 */ /* 0x000fc40000000800 */
[----:B------:R-:W5:Y:S01]  /*0d80*/  @!P3 LDG.E R6, desc[UR8][R4.64] ;  /* 0x000000080406b981 */ /* 0x000f62000c1e1900 */
[----:B------:R-:W-:Y:S01]  /*0d90*/  UMOV UR6, 0xffffffff ;  /* 0xffffffff00067882 */ /* 0x000fe20000000000 */
[----:B------:R-:W-:Y:S01]  /*0da0*/  @!UP3 UISETP.NE.AND.EX UP0, UPT, UR7, URZ, UPT, UP0 ;  /* 0x0000003f0700b28c */ /* 0x000fe2000bf05300 */
[----:B------:R-:W-:Y:S01]  /*0db0*/  UMOV UR31, 0xffffffff ;  /* 0xffffffff001f7882 */ /* 0x000fe20000000000 */
[----:B------:R-:W-:Y:S02]  /*0dc0*/  USHF.L.U32 UR25, UR30, 0x5, URZ ;  /* 0x000000051e197899 */ /* 0x000fe4000800063f */
[----:B------:R-:W-:Y:S01]  /*0dd0*/  @!UP3 USEL UR10, UR5, URZ, UP0 ;  /* 0x0000003f050ab287 */ /* 0x000fe20008000000 */
[----:B------:R-:W-:Y:S01]  /*0de0*/  ULDC UR7, c[0x0][0x2c8] ;  /* 0x0000b20000077ab9 */ /* 0x000fe20000000800 */
[----:B--2---:R-:W-:Y:S02]  /*0df0*/  @P2 R2UR UR24, R9 ;  /* 0x00000000091822ca */ /* 0x004fe400000e0000 */
[----:B---3--:R-:W-:-:S02]  /*0e00*/  @P1 R2UR UR11, R7 ;  /* 0x00000000070b12ca */ /* 0x008fc400000e0000 */
        /* <DEDUP_REMOVED lines=13> */
.L_x_74:
[----:B------:R-:W-:Y:S02]  /*0ee0*/  @!UP3 UIADD3 UR5, UR10, UR7, -UR24 ;  /* 0x000000070a05b290 */ /* 0x000fe4000fffe818 */
[----:B------:R-:W-:Y:S02]  /*0ef0*/  @UP2 UIADD3 UR7, UR12, -UR6, URZ ;  /* 0x800000060c072290 */ /* 0x000fe4000fffe03f */
[----:B------:R-:W-:-:S05]  /*0f00*/  UISETP.GT.AND UP0, UPT, UR5, UR25, UPT ;  /* 0x000000190500728c */ /* 0x000fca000bf04270 */
[----:B------:R-:W-:Y:S01]  /*0f10*/  @!UP2 ULDC UR7, c[0x0][0x2c4] ;  /* 0x0000b1000007aab9 */ /* 0x000fe20000000800 */
[----:B------:R-:W-:-:S13]  /*0f20*/  PLOP3.LUT P0, PT, PT, PT, UP0, 0x80, 0x0 ;  /* 0x000000000000781c */ /* 0x000fda0003f0f008 */
[----:B------:R-:W-:Y:S05]  /*0f30*/  @!P0 BRA `(.L_x_75) ;  /* 0x0000006c008c8947 */ /* 0x000fea0003800000 */
[----:B------:R-:W1:Y:S01]  /*0f40*/  LDC R8, c[0x0][0x278] ;  /* 0x00009e00ff087b82 */ /* 0x000e620000000800 */
[----:B------:R-:W-:Y:S01]  /*0f50*/  UIADD3 UR52, UR7, 0x20, UR25 ;  /* 0x0000002007347890 */ /* 0x000fe2000fffe019 */
[----:B------:R-:W-:Y:S01]  /*0f60*/  IABS R6, UR56 ;  /* 0x0000003800067c13 */ /* 0x000fe20008000000 */
[----:B------:R-:W-:Y:S01]  /*0f70*/  ULDC.U8 UR32, c[0x0][0x3d8] ;  /* 0x0000f60000207ab9 */ /* 0x000fe20000000000 */
[----:B------:R-:W-:Y:S01]  /*0f80*/  ULDC UR21, c[0x0][0x394] ;  /* 0x0000e50000157ab9 */ /* 0x000fe20000000800 */
[----:B------:R-:W-:Y:S02]  /*0f90*/  USHF.L.U32 UR14, UR50, 0x7, URZ ;  /* 0x00000007320e7899 */ /* 0x000fe4000800063f */
[----:B------:R-:W-:Y:S02]  /*0fa0*/  UISETP.NE.AND UP3, UPT, UR32, URZ, UPT ;  /* 0x0000003f2000728c */ /* 0x000fe4000bf65270 */
[----:B------:R-:W-:Y:S01]  /*0fb0*/  UIADD3 UR21, UR52, UR21, -UR5 ;  /* 0x0000001534157290 */ /* 0x000fe2000fffe805 */
[----:B------:R-:W-:Y:S01]  /*0fc0*/  ULDC.64 UR10, c[0x0][0x228] ;  /* 0x00008a00000a7ab9 */ /* 0x000fe20000000a00 */
[----:B------:R-:W-:Y:S01]  /*0fd0*/  ULDC.64 UR28, c[0x0][0x240] ;  /* 0x00009000001c7ab9 */ /* 0x000fe20000000a00 */
[----:B------:R-:W-:-:S02]  /*0fe0*/  UISETP.NE.AND UP1, UPT, UR6, -0x1, UPT ;  /* 0xffffffff0600788c */ /* 0x000fc4000bf25270 */
[----:B------:R-:W-:Y:S02]  /*0ff0*/  USEL UR53, UR14, URZ, UP2 ;  /* 0x0000003f0e357287 */ /* 0x000fe40009000000 */
[----:B------:R-:W-:Y:S02]  /*1000*/  UIMAD.WIDE.U32 UR16, UR50, UR10, URZ ;  /* 0x0000000a321072a5 */ /* 0x000fe4000f8e003f */
[----:B------:R-:W-:Y:S02]  /*1010*/  UIMAD.WIDE.U32 UR14, UR6, UR28, URZ ;  /* 0x0000001c060e72a5 */ /* 0x000fe4000f8e003f */
[----:B------:R-:W-:Y:S02]  /*1020*/  UIMAD UR12, UR57, UR10, URZ ;  /* 0x0000000a390c72a4 */ /* 0x000fe4000f8e023f */
[----:B------:R-:W-:Y:S01]  /*1030*/  UIADD3 UR21, UR21, 0x3f, URZ ;  /* 0x0000003f15157890 */ /* 0x000fe2000fffe03f */
[----:B-1----:R-:W-:Y:S01]  /*1040*/  IABS R7, R8 ;  /* 0x0000000800077213 */ /* 0x002fe20000000000 */
[----:B------:R-:W-:Y:S01]  /*1050*/  ULDC UR38, c[0x0][0x2c4] ;  /* 0x0000b10000267ab9 */ /* 0x000fe20000000800 */
[----:B------:R-:W-:-:S02]  /*1060*/  USEL UR45, UR16, UR14, !UP1 ;  /* 0x0000000e102d7287 */ /* 0x000fc4000c800000 */
[----:B------:R-:W1:Y:S01]  /*1070*/  I2F.RP R4, R7 ;  /* 0x0000000700047306 */ /* 0x000e620000209400 */
[----:B------:R-:W-:Y:S02]  /*1080*/  UIMAD UR27, UR50, UR11, UR12 ;  /* 0x0000000b321b72a4 */ /* 0x000fe4000f8e020c */
[----:B------:R-:W-:Y:S02]  /*1090*/  USHF.R.S32.HI UR14, URZ, 0x1f, UR21 ;  /* 0x0000001f3f0e7899 */ /* 0x000fe40008011415 */
[----:B------:R-:W-:Y:S02]  /*10a0*/  UIMAD UR23, UR6, UR29, URZ ;  /* 0x0000001d061772a4 */ /* 0x000fe4000f8e023f */
[----:B------:R-:W-:Y:S02]  /*10b0*/  @UP3 UIMAD UR16, UR50, UR38, URZ ;  /* 0x00000026321032a4 */ /* 0x000fe4000f8e023f */
[----:B------:R-:W-:Y:S01]  /*10c0*/  UISETP.NE.AND UP0, UPT, UR31, -0x1, UPT ;  /* 0xffffffff1f00788c */ /* 0x000fe2000bf05270 */
[----:B------:R-:W-:Y:S01]  /*10d0*/  ULDC UR58, c[0x0][0x2d4] ;  /* 0x0000b500003a7ab9 */ /* 0x000fe20000000800 */
[----:B------:R-:W-:-:S02]  /*10e0*/  UIADD3 UR39, UR17, UR27, URZ ;  /* 0x0000001b11277290 */ /* 0x000fc4000fffe03f */
[----:B------:R-:W-:Y:S01]  /*10f0*/  @UP1 UIADD3 UR39, UR15, UR23, URZ ;  /* 0x000000170f271290 */ /* 0x000fe2000fffe03f */
[----:B-1----:R-:W1:Y:S01]  /*1100*/  MUFU.RCP R4, R4 ;  /* 0x0000000400047308 */ /* 0x002e620000001000 */
[----:B------:R-:W-:Y:S01]  /*1110*/  @UP3 USEL UR16, UR16, UR6, !UP1 ;  /* 0x0000000610103287 */ /* 0x000fe2000c800000 */
[----:B------:R-:W-:Y:S01]  /*1120*/  PLOP3.LUT P1, PT, PT, PT, UP0, 0x40, 0x0 ;  /* 0x000000000000781c */ /* 0x000fe20003f2e808 */
[----:B------:R-:W-:Y:S01]  /*1130*/  @UP1 ULDC.64 UR12, c[0x0][0x420] ;  /* 0x00010800000c1ab9 */ /* 0x000fe20000000a00 */
[----:B------:R-:W-:Y:S01]  /*1140*/  UIADD3 UR18, UR7, 0x3f, URZ ;  /* 0x0000003f07127890 */ /* 0x000fe2000fffe03f */
[----:B------:R-:W-:Y:S01]  /*1150*/  PLOP3.LUT P0, PT, PT, PT, UP0, 0x40, 0x0 ;  /* 0x000000000000781c */ /* 0x000fe20003f0e808 */
[----:B------:R-:W-:Y:S02]  /*1160*/  USHF.R.S32.HI UR37, URZ, 0x1f, UR58 ;  /* 0x0000001f3f257899 */ /* 0x000fe4000801143a */
[----:B------:R-:W-:Y:S01]  /*1170*/  ULEA.HI UR23, UR14, UR21, URZ, 0x6 ;  /* 0x000000150e177291 */ /* 0x000fe2000f8f303f */
[----:B------:R-:W-:-:S02]  /*1180*/  @!UP1 ULDC.64 UR10, c[0x0][0x418] ;  /* 0x00010600000a9ab9 */ /* 0x000fc40000000a00 */
[----:B------:R-:W-:Y:S01]  /*1190*/  @UP3 ULDC UR14, c[0x0][0x2e4] ;  /* 0x0000b900000e3ab9 */ /* 0x000fe20000000800 */
[----:B------:R-:W-:Y:S02]  /*11a0*/  @UP1 UIMAD.WIDE.U32 UR48, UR6, UR12, URZ ;  /* 0x0000000c063012a5 */ /* 0x000fe4000f8e003f */
[----:B------:R-:W-:Y:S02]  /*11b0*/  @!UP1 UIMAD UR12, UR57, UR10, URZ ;  /* 0x0000000a390c92a4 */ /* 0x000fe4000f8e023f */
[----:B------:R-:W-:Y:S01]  /*11c0*/  @UP3 UIMAD UR51, UR56, UR14, UR16 ;  /* 0x0000000e383332a4 */ /* 0x000fe2000f8e0210 */
[----:B-1----:R-:W-:Y:S01]  /*11d0*/  VIADD R4, R4, 0xffffffe ;  /* 0x0ffffffe04047836 */ /* 0x002fe20000000000 */
[----:B------:R-:W-:Y:S02]  /*11e0*/  USHF.R.S32.HI UR22, URZ, 0x1f, UR18 ;  /* 0x0000001f3f167899 */ /* 0x000fe40008011412 */
[----:B------:R-:W-:Y:S01]  /*11f0*/  UIMAD UR14, UR37, UR50, URZ ;  /* 0x00000032250e72a4 */ /* 0x000fe2000f8e023f */
[----:B------:R-:W1:Y:S01]  /*1200*/  F2I.FTZ.U32.TRUNC.NTZ R5, R4 ;  /* 0x0000000400057305 */ /* 0x000e62000021f000 */
[----:B------:R-:W-:Y:S01]  /*1210*/  ULDC UR61, c[0x0][0x2dc] ;  /* 0x0000b700003d7ab9 */ /* 0x000fe20000000800 */
[----:B------:R-:W-:Y:S01]  /*1220*/  ULDC UR60, c[0x0][0x270] ;  /* 0x00009c00003c7ab9 */ /* 0x000fe20000000800 */
[----:B------:R-:W-:-:S02]  /*1230*/  USHF.L.U64.HI UR19, UR50, 0x7, UR57 ;  /* 0x0000000732137899 */ /* 0x000fc40008010239 */
[----:B------:R-:W-:Y:S02]  /*1240*/  @UP1 UIMAD UR40, UR6, UR13, UR49 ;  /* 0x0000000d062812a4 */ /* 0x000fe4000f8e0231 */
[----:B------:R-:W-:Y:S02]  /*1250*/  @!UP1 UIMAD.WIDE.U32 UR46, UR50, UR10, URZ ;  /* 0x0000000a322e92a5 */ /* 0x000fe4000f8e003f */
[----:B------:R-:W-:Y:S02]  /*1260*/  @!UP1 UIMAD UR55, UR50, UR11, UR12 ;  /* 0x0000000b323792a4 */ /* 0x000fe4000f8e020c */
[----:B------:R-:W-:Y:S02]  /*1270*/  @UP0 UIADD3 UR20, UR24, UR31, URZ ;  /* 0x0000001f18140290 */ /* 0x000fe4000fffe03f */
[----:B------:R-:W-:Y:S01]  /*1280*/  UIMAD.WIDE UR10, UR61, UR60, URZ ;  /* 0x0000003c3d0a72a5 */ /* 0x000fe2000f8e023f */
[----:B-1----:R-:W-:Y:S01]  /*1290*/  IADD3 R0, RZ, -R5, RZ ;  /* 0x80000005ff007210 */ /* 0x002fe20007ffe0ff */
[----:B------:R-:W-:Y:S01]  /*12a0*/  IMAD.MOV.U32 R4, RZ, RZ, RZ ;  /* 0x000000ffff047224 */ /* 0x000fe200078e00ff */
[----:B------:R-:W-:-:S02]  /*12b0*/  UIMAD.WIDE.U32 UR12, UR50, UR58, URZ ;  /* 0x0000003a320c72a5 */ /* 0x000fc4000f8e003f */
[----:B------:R-:W-:Y:S01]  /*12c0*/  ULEA.HI UR36, UR22, UR18, URZ, 0x6 ;  /* 0x0000001216247291 */ /* 0x000fe2000f8f303f */
[----:B------:R-:W-:Y:S01]  /*12d0*/  IMAD R0, R0, R7, RZ ;  /* 0x0000000700007224 */ /* 0x000fe200078e02ff */
[----:B------:R-:W-:Y:S01]  /*12e0*/  UIMAD UR14, UR57, UR58, UR14 ;  /* 0x0000003a390e72a4 */ /* 0x000fe2000f8e020e */
[----:B------:R-:W-:Y:S01]  /*12f0*/  @UP0 ULDC.64 UR34, c[0x0][0x248] ;  /* 0x0000920000220ab9 */ /* 0x000fe20000000a00 */
[----:B------:R-:W-:Y:S01]  /*1300*/  USEL UR54, UR19, URZ, UP2 ;  /* 0x0000003f13367287 */ /* 0x000fe20009000000 */
[----:B------:R-:W-:Y:S01]  /*1310*/  IMAD.HI.U32 R0, R5, R0, R4 ;  /* 0x0000000005007227 */ /* 0x000fe200078e0004 */
[----:B------:R-:W-:Y:S01]  /*1320*/  @UP0 UIMAD.WIDE.U32 UR18, UR20, UR34, URZ ;  /* 0x00000022141202a5 */ /* 0x000fe2000f8e003f */
[----:B------:R-:W-:Y:S01]  /*1330*/  MOV R4, R6 ;  /* 0x0000000600047202 */ /* 0x000fe20000000f00 */
[----:B------:R-:W-:Y:S02]  /*1340*/  @!UP3 UIMAD UR15, UR50, UR60, UR56 ;  /* 0x0000003c320fb2a4 */ /* 0x000fe4000f8e0238 */
[----:B------:R-:W-:-:S02]  /*1350*/  @UP0 UIMAD UR27, UR20, UR35, URZ ;  /* 0x00000023141b02a4 */ /* 0x000fc4000f8e023f */
[----:B------:R-:W-:Y:S01]  /*1360*/  UIMAD UR22, UR11, UR12, URZ ;  /* 0x0000000c0b1672a4 */ /* 0x000fe2000f8e023f */
[----:B------:R-:W-:Y:S01]  /*1370*/  IMAD.HI.U32 R0, R0, R4, RZ ;  /* 0x0000000400007227 */ /* 0x000fe200078e00ff */
[----:B------:R-:W-:Y:S02]  /*1380*/  USHF.R.S32.HI UR21, URZ, 0x6, UR36 ;  /* 0x000000063f157899 */ /* 0x000fe40008011424 */
[----:B------:R-:W-:Y:S01]  /*1390*/  USHF.R.S32.HI UR20, URZ, 0x6, UR23 ;  /* 0x000000063f147899 */ /* 0x000fe20008011417 */
[----:B------:R-:W-:Y:S01]  /*13a0*/  IMAD.MOV R5, RZ, RZ, -R0 ;  /* 0x000000ffff057224 */ /* 0x000fe200078e0a00 */
[----:B------:R-:W-:Y:S02]  /*13b0*/  UIADD3 UR13, UR13, UR14, URZ ;  /* 0x0000000e0d0d7290 */ /* 0x000fe4000fffe03f */
[----:B------:R-:W-:Y:S01]  /*13c0*/  @UP0 UIADD3 UR26, UR24, UR31, URZ ;  /* 0x0000001f181a0290 */ /* 0x000fe2000fffe03f */
[----:B------:R-:W-:Y:S01]  /*13d0*/  IMAD R4, R7, R5, R4 ;  /* 0x0000000507047224 */ /* 0x000fe200078e0204 */
[----:B------:R-:W-:-:S02]  /*13e0*/  @!UP3 UIMAD UR51, UR15, UR38, URZ ;  /* 0x000000260f33b2a4 */ /* 0x000fc4000f8e023f */
[----:B------:R-:W-:Y:S02]  /*13f0*/  UIMAD.WIDE.U32 UR14, UR10, UR12, URZ ;  /* 0x0000000c0a0e72a5 */ /* 0x000fe4000f8e003f */
[----:B------:R-:W-:Y:S01]  /*1400*/  UISETP.LT.AND UP2, UPT, UR21, UR20, UPT ;  /* 0x000000141500728c */ /* 0x000fe2000bf41270 */
[----:B------:R-:W-:Y:S01]  /*1410*/  ISETP.GT.U32.AND P2, PT, R7, R4, PT ;  /* 0x000000040700720c */ /* 0x000fe20003f44070 */
[----:B------:R-:W-:Y:S01]  /*1420*/  UIMAD UR22, UR10, UR13, UR22 ;  /* 0x0000000d0a1672a4 */ /* 0x000fe2000f8e0216 */
[----:B------:R-:W-:Y:S01]  /*1430*/  @UP0 ULDC.64 UR32, c[0x0][0x250] ;  /* 0x0000940000200ab9 */ /* 0x000fe20000000a00 */
[----:B------:R-:W-:Y:S02]  /*1440*/  UIMAD.WIDE.U32 UR12, UR10, UR6, URZ ;  /* 0x000000060a0c72a5 */ /* 0x000fe4000f8e003f */
[----:B------:R-:W-:Y:S02]  /*1450*/  @UP0 UIMAD.WIDE.U32 UR16, UR26, UR32, URZ ;  /* 0x000000201a1002a5 */ /* 0x000fe4000f8e003f */
[----:B------:R-:W-:-:S02]  /*1460*/  USEL UR44, UR21, UR20, UP2 ;  /* 0x00000014152c7287 */ /* 0x000fc40009000000 */
[----:B------:R-:W-:Y:S02]  /*1470*/  @UP0 UIMAD UR20, UR26, UR33, URZ ;  /* 0x000000211a1402a4 */ /* 0x000fe4000f8e023f */
[----:B------:R-:W-:Y:S02]  /*1480*/  USEL UR36, UR14, UR12, !UP1 ;  /* 0x0000000c0e247287 */ /* 0x000fe4000c800000 */
[----:B------:R-:W-:Y:S02]  /*1490*/  UIMAD UR12, UR11, UR6, URZ ;  /* 0x000000060b0c72a4 */ /* 0x000fe4000f8e023f */
[----:B------:R-:W-:Y:S02]  /*14a0*/  UIADD3 UR26, UR15, UR22, URZ ;  /* 0x000000160f1a7290 */ /* 0x000fe4000fffe03f */
[----:B------:R-:W-:Y:S02]  /*14b0*/  @UP0 UIADD3 UR42, UR17, UR20, URZ ;  /* 0x00000014112a0290 */ /* 0x000fe4000fffe03f */
[----:B------:R-:W-:-:S02]  /*14c0*/  @UP1 UIADD3 UR26, UR13, UR12, URZ ;  /* 0x0000000c0d1a1290 */ /* 0x000fc4000fffe03f */
[----:B------:R-:W-:Y:S02]  /*14d0*/  ULEA UR20, UR44, 0xffffffc0, 0x6 ;  /* 0xffffffc02c147891 */ /* 0x000fe4000f8e303f */
[----:B------:R-:W-:Y:S01]  /*14e0*/  @UP0 UIADD3 UR43, UR19, UR27, URZ ;  /* 0x0000001b132b0290 */ /* 0x000fe2000fffe03f */
[----:B------:R-:W-:Y:S01]  /*14f0*/  @UP0 UMOV UR41, UR18 ;  /* 0x0000001200290c82 */ /* 0x000fe20008000000 */
[----:B------:R-:W-:Y:S01]  /*1500*/  ULDC.64 UR22, c[0x0][0x488] ;  /* 0x0001220000167ab9 */ /* 0x000fe20000000a00 */
[----:B------:R-:W-:Y:S01]  /*1510*/  @UP0 UMOV UR38, UR16 ;  /* 0x0000001000260c82 */ /* 0x000fe20008000000 */
[----:B------:R-:W-:Y:S08]  /*1520*/  @!P1 BRA `(.L_x_76) ;  /* 0x0000000000309947 */ /* 0x000ff00003800000 */
        /* <DEDUP_REMOVED lines=12> */
.L_x_76:
[----:B------:R-:W-:Y:S05]  /*15f0*/  @!P0 BRA `(.L_x_77) ;  /* 0x0000000000308947 */ /* 0x000fea0003800000 */
        /* <DEDUP_REMOVED lines=12> */
.L_x_77:
[----:B------:R-:W-:Y:S01]  /*16c0*/  @!P2 IMAD.IADD R4, R4, 0x1, -R7 ;  /* 0x000000010404a824 */ /* 0x000fe200078e0a07 */
[----:B------:R-:W1:Y:S01]  /*16d0*/  S2UR UR16, SR_CTAID.X ;  /* 0x00000000001079c3 */ /* 0x000e620000002500 */
[----:B------:R-:W-:Y:S01]  /*16e0*/  @!P2 VIADD R0, R0, 0x1 ;  /* 0x000000010000a836 */ /* 0x000fe20000000000 */
[----:B------:R-:W-:Y:S01]  /*16f0*/  ISETP.NE.AND P2, PT, R8, RZ, PT ;  /* 0x000000ff0800720c */ /* 0x000fe20003f45270 */
[----:B------:R-:W-:Y:S01]  /*1700*/  USHF.R.S32.HI UR18, URZ, 0x1f, UR20 ;  /* 0x0000001f3f127899 */ /* 0x000fe20008011414 */
[----:B------:R-:W-:Y:S01]  /*1710*/  ISETP.GE.U32.AND P1, PT, R4, R7, PT ;  /* 0x000000070400720c */ /* 0x000fe20003f26070 */
[----:B------:R-:W-:Y:S01]  /*1720*/  UIADD3 UR14, UP2, UR20, UR53, URZ ;  /* 0x00000035140e7290 */ /* 0x000fe2000ff5e03f */
[----:B------:R-:W-:Y:S01]  /*1730*/  LOP3.LUT R4, R8, UR56, RZ, 0x3c, !PT ;  /* 0x0000003808047c12 */ /* 0x000fe2000f8e3cff */
[----:B------:R-:W-:Y:S01]  /*1740*/  ULDC.U8 UR17, c[0x0][0x480] ;  /* 0x0001200000117ab9 */ /* 0x000fe20000000000 */
[----:B------:R-:W-:Y:S01]  /*1750*/  @UP1 UMOV UR19, UR48 ;  /* 0x0000003000131c82 */ /* 0x000fe20008000000 */
[----:B------:R-:W-:Y:S01]  /*1760*/  UIADD3.X UR15, UR18, UR54, URZ, UP2, !UPT ;  /* 0x00000036120f7290 */ /* 0x000fe200097fe43f */
[----:B------:R-:W-:Y:S01]  /*1770*/  ISETP.GE.AND P0, PT, R4, RZ, PT ;  /* 0x000000ff0400720c */ /* 0x000fe20003f06270 */
[----:B------:R-:W-:-:S02]  /*1780*/  UIMAD UR11, UR11, UR14, URZ ;  /* 0x0000000e0b0b72a4 */ /* 0x000fc4000f8e023f */
[----:B------:R-:W-:Y:S02]  /*1790*/  UISETP.NE.AND UP2, UPT, UR17, URZ, UPT ;  /* 0x0000003f1100728c */ /* 0x000fe4000bf45270 */
[----:B------:R-:W-:Y:S02]  /*17a0*/  UIMAD UR15, UR10, UR15, UR11 ;  /* 0x0000000f0a0f72a4 */ /* 0x000fe4000f8e020b */
[----:B------:R-:W-:Y:S01]  /*17b0*/  @P1 VIADD R0, R0, 0x1 ;  /* 0x0000000100001836 */ /* 0x000fe20000000000 */
[----:B------:R-:W-:Y:S02]  /*17c0*/  UIMAD.WIDE.U32 UR10, UR10, UR14, URZ ;  /* 0x0000000e0a0a72a5 */ /* 0x000fe4000f8e003f */
[----:B------:R-:W-:Y:S01]  /*17d0*/  @!UP1 UIADD3 UR40, UR47, UR55, URZ ;  /* 0x000000372f289290 */ /* 0x000fe2000fffe03f */
[----:B------:R-:W-:Y:S01]  /*17e0*/  IMAD.MOV.U32 R23, RZ, RZ, R0 ;  /* 0x000000ffff177224 */ /* 0x000fe200078e0000 */
[----:B------:R-:W-:Y:S02]  /*17f0*/  UIADD3 UR15, UR11, UR15, URZ ;  /* 0x0000000f0b0f7290 */ /* 0x000fe4000fffe03f */
[----:B-1----:R-:W-:Y:S01]  /*1800*/  UIMAD.WIDE.U32 UR12, UR16, UR22, URZ ;  /* 0x00000016100c72a5 */ /* 0x002fe2000f8e003f */
[----:B------:R-:W-:Y:S01]  /*1810*/  @!P0 IMAD.MOV R23, RZ, RZ, -R23 ;  /* 0x000000ffff178224 */ /* 0x000fe200078e0a17 */
[----:B------:R-:W-:Y:S01]  /*1820*/  PLOP3.LUT P0, PT, PT, PT, UP3, 0x80, 0x0 ;  /* 0x000000000000781c */ /* 0x000fe20003f0f038 */
[----:B------:R-:W-:Y:S01]  /*1830*/  @!UP1 UMOV UR19, UR46 ;  /* 0x0000002e00139c82 */ /* 0x000fe20008000000 */
[----:B------:R-:W-:Y:S01]  /*1840*/  UIMAD UR16, UR16, UR23, UR13 ;  /* 0x00000017101072a4 */ /* 0x000fe2000f8e020d */
[----:B------:R-:W-:Y:S01]  /*1850*/  @!P2 LOP3.LUT R23, RZ, R8, RZ, 0x33, !PT ;  /* 0x00000008ff17a212 */ /* 0x000fe200078e33ff */
[----:B------:R-:W-:-:S02]  /*1860*/  UIMAD UR13, UR56, UR61, URZ ;  /* 0x0000003d380d72a4 */ /* 0x000fc4000f8e023f */
[----:B------:R-:W-:Y:S01]  /*1870*/  USEL UR14, UR12, URZ, UP2 ;  /* 0x0000003f0c0e7287 */ /* 0x000fe20009000000 */
[----:B------:R-:W-:Y:S01]  /*1880*/  SHF.R.S32.HI R38, RZ, 0x1f, R23 ;  /* 0x0000001fff267819 */ /* 0x000fe20000011417 */
[----:B------:R-:W-:Y:S02]  /*1890*/  USHF.R.S32.HI UR21, URZ, 0x1f, UR13 ;  /* 0x0000001f3f157899 */ /* 0x000fe4000801140d */
[----:B------:R-:W-:-:S03]  /*18a0*/  USEL UR17, UR16, URZ, UP2 ;  /* 0x0000003f10117287 */ /* 0x000fc60009000000 */
[----:B------:R-:W-:Y:S09]  /*18b0*/  @!P0 BRA `(.L_x_78) ;  /* 0x00000000001c8947 */ /* 0x000ff20003800000 */
[----:B------:R-:W-:Y:S01]  /*18c0*/  @!UP1 UIMAD UR6, UR50, UR58, URZ ;  /* 0x0000003a320692a4 */ /* 0x000fe2000f8e023f */
[----:B------:R-:W-:Y:S01]  /*18d0*/  ULDC UR16, c[0x0][0x2c0] ;  /* 0x0000b00000107ab9 */ /* 0x000fe20000000800 */
[----:B------:R-:W-:Y:S02]  /*18e0*/  ULDC UR12, c[0x0][0x2e4] ;  /* 0x0000b900000c7ab9 */ /* 0x000fe40000000800 */
[----:B------:R-:W-:Y:S02]  /*18f0*/  ULEA UR6, UR50, UR6, 0x7 ;  /* 0x0000000632067291 */ /* 0x000fe4000f8e383f */
[----:B------:R-:W-:-:S04]  /*1900*/  ULEA UR12, UR16, UR12, 0x7 ;  /* 0x0000000c100c7291 */ /* 0x000fc8000f8e383f */
[----:B------:R-:W-:Y:S01]  /*1910*/  UIMAD UR6, UR12, UR56, UR6 ;  /* 0x000000380c0672a4 */ /* 0x000fe2000f8e0206 */
[----:B------:R-:W-:Y:S11]  /*1920*/  BRA `(.L_x_79) ;  /* 0x0000000000087947 */ /* 0x000ff60003800000 */
.L_x_78:
[----:B------:R-:W-:-:S04]  /*1930*/  UIMAD UR6, UR50, UR60, UR56 ;  /* 0x0000003c320672a4 */ /* 0x000fc8000f8e0238 */
[----:B------:R-:W-:-:S12]  /*1940*/  UIMAD UR6, UR6, UR58, URZ ;  /* 0x0000003a060672a4 */ /* 0x000fd8000f8e023f */
.L_x_79:
[----:B------:R-:W1:Y:S01]  /*1950*/  S2R R36, SR_TID.X ;  /* 0x0000000000247919 */ /* 0x000e620000002100 */
[----:B------:R-:W-:Y:S01]  /*1960*/  UIMAD UR12, UR61, UR60, URZ ;  /* 0x0000003c3d0c72a4 */ /* 0x000fe2000f8e023f */
[----:B------:R-:W2:Y:S01]  /*1970*/  LDC.64 R8, c[0x0][0x420] ;  /* 0x00010800ff087b82 */ /* 0x000ea20000000a00 */
[----:B------:R-:W-:Y:S01]  /*1980*/  UIADD3 UR16, -UR5, UR7, UR25 ;  /* 0x0000000705107290 */ /* 0x000fe2000fffe119 */
[----:B------:R-:W-:Y:S01]  /*1990*/  BSSY B1, `(.L_x_75) ;  /* 0x000063d000017945 */ /* 0x000fe20003800000 */
[----:B------:R-:W-:Y:S01]  /*19a0*/  USHF.L.U32 UR11, UR12, 0x6, URZ ;  /* 0x000000060c0b7899 */ /* 0x000fe2000800063f */
[----:B------:R-:W-:Y:S01]  /*19b0*/  ULDC UR47, c[0x0][0x398] ;  /* 0x0000e600002f7ab9 */ /* 0x000fe20000000800 */
[----:B------:R-:W-:Y:S02]  /*19c0*/  ULDC UR46, c[0x0][0x2d0] ;  /* 0x0000b400002e7ab9 */ /* 0x000fe40000000800 */
[----:B------:R-:W-:Y:S02]  /*19d0*/  UIADD3 UR13, UP3, UP1, UR10, UR11, UR13 ;  /* 0x0000000b0a0d7290 */ /* 0x000fe4000f97e00d */
[----:B------:R-:W-:-:S02]  /*19e0*/  USHF.R.S32.HI UR10, URZ, 0x1f, UR11 ;  /* 0x0000001f3f0a7899 */ /* 0x000fc4000801140b */
[----:B------:R-:W-:Y:S02]  /*19f0*/  UIADD3 UR37, UR20, UR6, URZ ;  /* 0x0000000614257290 */ /* 0x000fe4000fffe03f */
[----:B------:R-:W-:Y:S02]  /*1a00*/  UIADD3.X UR10, UR15, UR10, UR21, UP3, UP1 ;  /* 0x0000000a0f0a7290 */ /* 0x000fe40009fe2415 */
[----:B------:R-:W-:Y:S02]  /*1a10*/  UIADD3 UR11, UP3, UP1, UR14, UR13, UR36 ;  /* 0x0000000d0e0b7290 */ /* 0x000fe4000f97e024 */
[----:B------:R-:W-:Y:S02]  /*1a20*/  UIADD3 UR36, UR20, UR51, URZ ;  /* 0x0000003314247290 */ /* 0x000fe4000fffe03f */
[----:B------:R-:W-:Y:S02]  /*1a30*/  UIADD3.X UR10, UR17, UR10, UR26, UP3, UP1 ;  /* 0x0000000a110a7290 */ /* 0x000fe40009fe241a */
[----:B------:R-:W-:Y:S01]  /*1a40*/  USHF.R.S32.HI UR53, URZ, 0x1f, UR56 ;  /* 0x0000001f3f357899 */ /* 0x000fe20008011438 */
[----:B------:R-:W-:Y:S01]  /*1a50*/  ULDC.64 UR14, c[0x0][0x428] ;  /* 0x00010a00000e7ab9 */ /* 0x000fe20000000a00 */
[----:B------:R-:W-:Y:S01]  /*1a60*/  ULDC.64 UR26, c[0x0][0x258] ;  /* 0x00009600001a7ab9 */ /* 0x000fe20000000a00 */
[----:B------:R-:W-:Y:S01]  /*1a70*/  IMAD.U32 R29, RZ, RZ, UR14 ;  /* 0x0000000eff1d7e24 */ /* 0x000fe2000f8e00ff */
[----:B------:R-:W-:Y:S01]  /*1a80*/  ULDC.64 UR48, c[0x0][0x478] ;  /* 0x00011e0000307ab9 */ /* 0x000fe20000000a00 */
[----:B------:R-:W-:Y:S01]  /*1a90*/  IMAD.U32 R34, RZ, RZ, UR26 ;  /* 0x0000001aff227e24 */ /* 0x000fe2000f8e00ff */
[----:B------:R-:W-:Y:S01]  /*1aa0*/  ULDC.64 UR54, c[0x0][0x2b0] ;  /* 0x0000ac0000367ab9 */ /* 0x000fe20000000a00 */
[----:B------:R-:W-:Y:S01]  /*1ab0*/  ULDC.64 UR22, c[0x0][0x210] ;  /* 0x0000840000167ab9 */ /* 0x000fe20000000a00 */
[----:B-1----:R-:W-:Y:S01]  /*1ac0*/  SHF.R.S32.HI R10, RZ, 0x1f, R36 ;  /* 0x0000001fff0a7819 */ /* 0x002fe20000011424 */
[----:B------:R-:W-:-:S03]  /*1ad0*/  UIADD3 UR6, UR44, -0x1, URZ ;  /* 0xffffffff2c067890 */ /* 0x000fc6000fffe03f */
[CC--:B------:R-:W-:Y:S02]  /*1ae0*/  LEA.HI R4, R10.reuse, R36.reuse, RZ, 0x5 ;  /* 0x000000240a047211 */ /* 0x0c0fe400078f28ff */
[----:B------:R-:W-:Y:S02]  /*1af0*/  LEA.HI R10, R10, R36, RZ, 0x3 ;  /* 0x000000240a0a7211 */ /* 0x000fe400078f18ff */
[----:B------:R-:W-:Y:S02]  /*1b00*/  LOP3.LUT R0, R4, 0xffffffe0, RZ, 0xc0, !PT ;  /* 0xffffffe004007812 */ /* 0x000fe400078ec0ff */
[----:B------:R-:W-:Y:S02]  /*1b10*/  SHF.R.S32.HI R4, RZ, 0x5, R4 ;  /* 0x00000005ff047819 */ /* 0x000fe40000011404 */
[----:B------:R-:W-:Y:S01]  /*1b20*/  LOP3.LUT R5, R10, 0xfffffff8, RZ, 0xc0, !PT ;  /* 0xfffffff80a057812 */ /* 0x000fe200078ec0ff */
[----:B------:R-:W-:-:S04]  /*1b30*/  IMAD.IADD R0, R36, 0x1, -R0 ;  /* 0x0000000124007824 */ /* 0x000fc800078e0a00 */
[----:B------:R-:W-:Y:S01]  /*1b40*/  IMAD R0, R4, UR12, R0 ;  /* 0x0000000c04007c24 */ /* 0x000fe2000f8e0200 */
[----:B------:R-:W-:Y:S01]  /*1b50*/  ULDC.64 UR12, c[0x0][0x400] ;  /* 0x00010000000c7ab9 */ /* 0x000fe20000000a00 */
[----:B------:R-:W-:-:S03]  /*1b60*/  IMAD.IADD R36, R36, 0x1, -R5 ;  /* 0x0000000124247824 */ /* 0x000fc600078e0a05 */
[----:B------:R-:W-:-:S04]  /*1b70*/  IADD3 R4, P0, R0, UR11, RZ ;  /* 0x0000000b00047c10 */ /* 0x000fc8000ff1e0ff */
[----:B------:R-:W-:Y:S01]  /*1b80*/  LEA.HI.X.SX32 R0, R0, UR10, 0x1, P0 ;  /* 0x0000000a00007c11 */ /* 0x000fe200080f0eff */
[----:B------:R-:W-:Y:S01]  /*1b90*/  UIADD3 UR10, UR16, -UR47, URZ ;  /* 0x8000002f100a7290 */ /* 0x000fe2000fffe03f */
[C---:B------:R-:W-:Y:S01]  /*1ba0*/  LEA R234, P0, R4.reuse, UR12, 0x2 ;  /* 0x0000000c04ea7c11 */ /* 0x040fe2000f8010ff */
[----:B------:R-:W-:Y:S02]  /*1bb0*/  UIMAD.WIDE UR16, UR37, 0x4, UR48 ;  /* 0x00000004251078a5 */ /* 0x000fe4000f8e0230 */
[----:B------:R-:W-:Y:S01]  /*1bc0*/  USHF.R.S32.HI UR11, URZ, 0x1f, UR10 ;  /* 0x0000001f3f0b7899 */ /* 0x000fe2000801140a */
[----:B------:R-:W-:Y:S01]  /*1bd0*/  LEA.HI.X R235, R4, UR13, R0, 0x2, P0 ;  /* 0x0000000d04eb7c11 */ /* 0x000fe200080f1400 */
[----:B------:R-:W-:Y:S01]  /*1be0*/  IMAD.SHL.U32 R4, R36, 0x8, RZ ;  /* 0x0000000824047824 */ /* 0x000fe200078e00ff */
[----:B------:R-:W-:Y:S01]  /*1bf0*/  ULDC.64 UR12, c[0x0][0x3e0] ;  /* 0x0000f800000c7ab9 */ /* 0x000fe20000000a00 */
[----:B--2---:R-:W-:Y:S01]  /*1c00*/  IMAD R0, R8, UR18, RZ ;  /* 0x0000001208007c24 */ /* 0x004fe2000f8e02ff */
[----:B------:R-:W-:Y:S01]  /*1c10*/  ULEA.HI UR21, UR11, UR10, URZ, 0x6 ;  /* 0x0000000a0b157291 */ /* 0x000fe2000f8f303f */
[C---:B------:R-:W-:Y:S01]  /*1c20*/  VIADD R17, R4.reuse, 0x40 ;  /* 0x0000004004117836 */ /* 0x040fe20000000000 */
[----:B------:R-:W-:Y:S01]  /*1c30*/  SHF.R.S32.HI R5, RZ, 0x1f, R4 ;  /* 0x0000001fff057819 */ /* 0x000fe20000011404 */
[----:B------:R-:W-:Y:S01]  /*1c40*/  IMAD R12, R9, UR20, R0 ;  /* 0x00000014090c7c24 */ /* 0x000fe2000f8e0200 */
[C---:B------:R-:W-:Y:S01]  /*1c50*/  IADD3 R6, P0, R4.reuse, UR19, RZ ;  /* 0x0000001304067c10 */ /* 0x040fe2000ff1e0ff */
[C---:B------:R-:W-:Y:S01]  /*1c60*/  VIADD R15, R4.reuse, 0x80 ;  /* 0x00000080040f7836 */ /* 0x040fe20000000000 */
[----:B------:R-:W-:Y:S01]  /*1c70*/  ISETP.GE.AND P5, PT, R17, UR46, PT ;  /* 0x0000002e11007c0c */ /* 0x000fe2000bfa6270 */
[----:B------:R-:W-:Y:S01]  /*1c80*/  VIADD R16, R4, 0xc0 ;  /* 0x000000c004107836 */ /* 0x000fe20000000000 */
[----:B------:R-:W-:Y:S01]  /*1c90*/  IADD3.X R7, R5, UR40, RZ, P0, !PT ;  /* 0x0000002805077c10 */ /* 0x000fe200087fe4ff */
[----:B------:R-:W-:Y:S01]  /*1ca0*/  UIMAD UR11, UR53, UR14, URZ ;  /* 0x0000000e350b72a4 */ /* 0x000fe2000f8e023f */
[----:B------:R-:W-:Y:S01]  /*1cb0*/  SHF.R.S32.HI R0, RZ, 0x3, R10 ;  /* 0x00000003ff007819 */ /* 0x000fe2000001140a */
[----:B------:R-:W-:Y:S01]  /*1cc0*/  UIMAD UR10, UR53, UR26, URZ ;  /* 0x0000001a350a72a4 */ /* 0x000fe2000f8e023f */
[----:B------:R-:W-:Y:S01]  /*1cd0*/  SEL R10, RZ, 0xffffffff, P5 ;  /* 0xffffffffff0a7807 */ /* 0x000fe20002800000 */
[----:B------:R-:W-:Y:S01]  /*1ce0*/  IMAD.WIDE.U32 R6, R8, UR20, R6 ;  /* 0x0000001408067c25 */ /* 0x000fe2000f8e0006 */
[----:B------:R-:W-:Y:S01]  /*1cf0*/  IADD3 R22, P0, R0, UR20, RZ ;  /* 0x0000001400167c10 */ /* 0x000fe2000ff1e0ff */
[----:B------:R-:W-:Y:S01]  /*1d00*/  USHF.R.S32.HI UR20, URZ, 0x6, UR21 ;  /* 0x000000063f147899 */ /* 0x000fe20008011415 */
[----:B------:R-:W-:Y:S01]  /*1d10*/  ISETP.GE.AND P3, PT, R4, UR46, PT ;  /* 0x0000002e04007c0c */ /* 0x000fe2000bf66270 */
[----:B------:R-:W-:Y:S01]  /*1d20*/  IMAD.SHL.U32 R10, R10, 0x2, RZ ;  /* 0x000000020a0a7824 */ /* 0x000fe200078e00ff */
[----:B------:R-:W-:Y:S01]  /*1d30*/  SHF.R.S32.HI R39, RZ, 0x1f, R0 ;  /* 0x0000001fff277819 */ /* 0x000fe20000011400 */
[----:B------:R-:W-:Y:S01]  /*1d40*/  UISETP.LT.AND UP1, UPT, URZ, UR20, UPT ;  /* 0x000000143f00728c */ /* 0x000fe2000bf21270 */
[----:B------:R-:W-:Y:S01]  /*1d50*/  SEL R11, RZ, 0x1, P3 ;  /* 0x00000001ff0b7807 */ /* 0x000fe20001800000 */
[----:B------:R-:W-:Y:S01]  /*1d60*/  IMAD.IADD R7, R7, 0x1, R12 ;  /* 0x0000000107077824 */ /* 0x000fe200078e020c */
[----:B------:R-:W-:Y:S01]  /*1d70*/  IADD3.X R27, R39, UR18, RZ, P0, !PT ;  /* 0x00000012271b7c10 */ /* 0x000fe200087fe4ff */
[----:B------:R-:W-:Y:S01]  /*1d80*/  USEL UR20, URZ, UR20, !UP1 ;  /* 0x000000143f147287 */ /* 0x000fe2000c800000 */
[----:B------:R-:W-:Y:S01]  /*1d90*/  LOP3.LUT R18, R10, 0x2, R11, 0xe2, !PT ;  /* 0x000000020a127812 */ /* 0x000fe200078ee20b */
[----:B------:R-:W-:Y:S01]  /*1da0*/  IMAD.WIDE.U32 R12, R22, UR28, R4 ;  /* 0x0000001c160c7c25 */ /* 0x000fe2000f8e0004 */
[----:B------:R-:W-:Y:S01]  /*1db0*/  ISETP.GE.AND P4, PT, R15, UR46, PT ;  /* 0x0000002e0f007c0c */ /* 0x000fe2000bf86270 */
[----:B------:R-:W-:Y:S01]  /*1dc0*/  UISETP.GT.AND UP1, UPT, UR44, UR20, UPT ;  /* 0x000000142c00728c */ /* 0x000fe2000bf24270 */
[----:B------:R-:W-:Y:S01]  /*1dd0*/  ISETP.GE.AND P6, PT, R16, UR46, PT ;  /* 0x0000002e10007c0c */ /* 0x000fe2000bfc6270 */
[----:B------:R-:W-:Y:S01]  /*1de0*/  IMAD R10, R27, UR28, RZ ;  /* 0x0000001c1b0a7c24 */ /* 0x000fe2000f8e02ff */
[----:B------:R-:W-:Y:S01]  /*1df0*/  UIMAD UR11, UR56, UR15, UR11 ;  /* 0x0000000f380b72a4 */ /* 0x000fe2000f8e020b */
[----:B------:R-:W-:Y:S01]  /*1e00*/  SEL R14, RZ, 0x4, P4 ;  /* 0x00000004ff0e7807 */ /* 0x000fe20002000000 */
[----:B------:R-:W-:Y:S01]  /*1e10*/  IMAD.WIDE.U32 R6, R29, UR56, R6 ;  /* 0x000000381d067c25 */ /* 0x000fe2000f8e0006 */
[----:B------:R-:W-:Y:S01]  /*1e20*/  IADD3 R12, P0, R12, UR45, RZ ;  /* 0x0000002d0c0c7c10 */ /* 0x000fe2000ff1e0ff */
[----:B------:R-:W-:Y:S01]  /*1e30*/  UIMAD UR14, UR56, UR27, UR10 ;  /* 0x0000001b380e72a4 */ /* 0x000fe2000f8e020a */
[----:B------:R-:W-:Y:S01]  /*1e40*/  PLOP3.LUT P2, PT, PT, PT, UP1, 0x80, 0x0 ;  /* 0x000000000000781c */ /* 0x000fe20003f4f018 */
[----:B------:R-:W-:Y:S01]  /*1e50*/  IMAD R35, R22, UR29, R10 ;  /* 0x0000001d16237c24 */ /* 0x000fe2000f8e020a */
[----:B------:R-:W-:Y:S01]  /*1e60*/  SEL R10, RZ, 0x8, P6 ;  /* 0x00000008ff0a7807 */ /* 0x000fe20003000000 */
[----:B------:R-:W-:Y:S01]  /*1e70*/  VIADD R11, R7, UR11 ;  /* 0x0000000b070b7c36 */ /* 0x000fe20008000000 */
[----:B------:R-:W-:-:S02]  /*1e80*/  UIMAD.WIDE UR26, UR36, 0x4, UR54 ;  /* 0x00000004241a78a5 */ /* 0x000fc4000f8e0236 */
[----:B------:R-:W-:Y:S01]  /*1e90*/  LOP3.LUT R26, R10, R18, R14, 0xfe, !PT ;  /* 0x000000120a1a7212 */ /* 0x000fe200078efe0e */
[----:B------:R-:W-:Y:S01]  /*1ea0*/  IMAD.MOV.U32 R10, RZ, RZ, R6 ;  /* 0x000000ffff0a7224 */ /* 0x000fe200078e0006 */
[----:B------:R-:W-:Y:S01]  /*1eb0*/  IADD3.X R13, R13, UR39, R35, P0, !PT ;  /* 0x000000270d0d7c10 */ /* 0x000fe200087fe423 */
[-C--:B------:R-:W-:Y:S01]  /*1ec0*/  IMAD R6, R39, R8.reuse, RZ ;  /* 0x0000000827067224 */ /* 0x080fe200078e02ff */
[----:B------:R-:W-:Y:S01]  /*1ed0*/  UMOV UR18, UR16 ;  /* 0x0000001000127c82 */ /* 0x000fe20008000000 */
[----:B------:R-:W-:Y:S01]  /*1ee0*/  IMAD.WIDE.U32 R10, R0, R8, R10 ;  /* 0x00000008000a7225 */ /* 0x000fe200078e000a */
[----:B------:R-:W-:Y:S01]  /*1ef0*/  UMOV UR16, UR26 ;  /* 0x0000001a00107c82 */ /* 0x000fe20008000000 */
[----:B------:R-:W-:Y:S02]  /*1f00*/  UMOV UR15, UR27 ;  /* 0x0000001b000f7c82 */ /* 0x000fe40008000000 */
[----:B------:R-:W-:Y:S01]  /*1f10*/  IMAD.WIDE.U32 R20, R34, UR56, R12 ;  /* 0x0000003822147c25 */ /* 0x000fe2000f8e000c */
[----:B------:R-:W-:-:S03]  /*1f20*/  LEA R238, P0, R10, UR12, 0x1 ;  /* 0x0000000c0aee7c11 */ /* 0x000fc6000f8008ff */
[----:B------:R-:W-:Y:S01]  /*1f30*/  IMAD R6, R0, R9, R6 ;  /* 0x0000000900067224 */ /* 0x000fe200078e0206 */
[----:B------:R-:W-:Y:S01]  /*1f40*/  LEA R237, P1, R20, UR22, 0x1 ;  /* 0x0000001614ed7c11 */ /* 0x000fe2000f8208ff */
[----:B------:R-:W-:Y:S02]  /*1f50*/  VIADD R37, R21, UR14 ;  /* 0x0000000e15257c36 */ /* 0x000fe40008000000 */
[----:B------:R-:W-:-:S03]  /*1f60*/  IMAD.IADD R28, R11, 0x1, R6 ;  /* 0x000000010b1c7824 */ /* 0x000fc600078e0206 */
[----:B------:R-:W-:Y:S02]  /*1f70*/  LEA.HI.X R239, R20, UR23, R37, 0x1, P1 ;  /* 0x0000001714ef7c11 */ /* 0x000fe400088f0c25 */
[----:B------:R-:W-:Y:S01]  /*1f80*/  LEA.HI.X R240, R10, UR13, R28, 0x1, P0 ;  /* 0x0000000d0af07c11 */ /* 0x000fe200080f0c1c */
[----:B------:R-:W-:Y:S06]  /*1f90*/  @P2 BRA `(.L_x_80) ;  /* 0x0000000400882947 */ /* 0x000fec0003800000 */
[----:B------:R-:W-:Y:S01]  /*1fa0*/  PLOP3.LUT P0, PT, PT, PT, UP0, 0x40, 0x0 ;  /* 0x000000000000781c */ /* 0x000fe20003f0e808 */
[----:B------:R-:W-:Y:S01]  /*1fb0*/  @UP0 UIADD3 UR10, UR24, UR31, URZ ;  /* 0x0000001f180a0290 */ /* 0x000fe2000fffe03f */
[----:B------:R-:W-:-:S03]  /*1fc0*/  @UP0 ULDC.64 UR14, c[0x0][0x450] ;  /* 0x00011400000e0ab9 */ /* 0x000fc60000000a00 */
[----:B------:R-:W-:Y:S02]  /*1fd0*/  @UP0 UIMAD.WIDE.U32 UR6, UR10, UR14, URZ ;  /* 0x0000000e0a0602a5 */ /* 0x000fe4000f8e003f */
[----:B------:R-:W-:-:S04]  /*1fe0*/  @UP0 UIMAD UR10, UR10, UR15, URZ ;  /* 0x0000000f0a0a02a4 */ /* 0x000fc8000f8e023f */
[----:B------:R-:W-:Y:S01]  /*1ff0*/  @UP0 UIADD3 UR18, UR7, UR10, URZ ;  /* 0x0000000a07120290 */ /* 0x000fe2000fffe03f */
[----:B------:R-:W-:Y:S01]  /*2000*/  @UP0 UMOV UR17, UR6 ;  /* 0x0000000600110c82 */ /* 0x000fe20008000000 */
[----:B------:R-:W-:Y:S10]  /*2010*/  @!P0 BRA `(.L_x_81) ;  /* 0x0000000000308947 */ /* 0x000ff40003800000 */
[----:B------:R-:W-:Y:S01]  /*2020*/  USHF.R.S32.HI UR6, URZ, 0x1f, UR24 ;  /* 0x0000001f3f067899 */ /* 0x000fe20008011418 */
[----:B------:R-:W-:-:S03]  /*2030*/  ULDC.64 UR14, c[0x0][0x450] ;  /* 0x00011400000e7ab9 */ /* 0x000fc60000000a00 */
        /* <DEDUP_REMOVED lines=10> */
.L_x_81:
[----:B------:R-:W-:Y:S01]  /*20e0*/  PLOP3.LUT P0, PT, PT, PT, UP0, 0x40, 0x0 ;  /* 0x000000000000781c */ /* 0x000fe20003f0e808 */
[----:B------:R-:W-:Y:S01]  /*20f0*/  @UP0 UIADD3 UR12, UR24, UR31, URZ ;  /* 0x0000001f180c0290 */ /* 0x000fe2000fffe03f */
[----:B------:R-:W-:-:S03]  /*2100*/  @UP0 ULDC.64 UR10, c[0x0][0x458] ;  /* 0x00011600000a0ab9 */ /* 0x000fc60000000a00 */
[----:B------:R-:W-:Y:S02]  /*2110*/  @UP0 UIMAD.WIDE.U32 UR6, UR12, UR10, URZ ;  /* 0x0000000a0c0602a5 */ /* 0x000fe4000f8e003f */
[----:B------:R-:W-:-:S04]  /*2120*/  @UP0 UIMAD UR12, UR12, UR11, URZ ;  /* 0x0000000b0c0c02a4 */ /* 0x000fc8000f8e023f */
[----:B------:R-:W-:Y:S02]  /*2130*/  @UP0 UIADD3 UR7, UR7, UR12, URZ ;  /* 0x0000000c07070290 */ /* 0x000fe4000fffe03f */
        /* <DEDUP_REMOVED lines=11> */
[----:B------:R-:W-:Y:S02]  /*21f0*/  UIADD3 UR7, UR7, UR13, URZ ;  /* 0x0000000d07077290 */ /* 0x000fe4000fffe03f */
.L_x_82:
[----:B------:R-:W-:Y:S01]  /*2200*/  UIADD3 UR5, -UR25, UR5, URZ ;  /* 0x0000000519057290 */ /* 0x000fe2000fffe13f */
[----:B------:R-:W-:Y:S05]  /*2210*/  BSSY B0, `(.L_x_83) ;  /* 0x000001d000007945 */ /* 0x000fea0003800000 */
[----:B------:R-:W-:-:S13]  /*2220*/  ISETP.GE.AND P3, PT, R0, UR5, PT ;  /* 0x0000000500007c0c */ /* 0x000fda000bf66270 */
        /* <DEDUP_REMOVED lines=16> */
[----:B------:R-:W-:Y:S01]  /*2330*/  ISETP.GE.AND P1, PT, R16, UR46, PT ;  /* 0x0000002e10007c0c */ /* 0x000fe2000bf26270 */
[----:B------:R-:W-:Y:S01]  /*2340*/  ULDC.64 UR12, c[0x0][0x3f0] ;  /* 0x0000fc00000c7ab9 */ /* 0x000fe20000000a00 */
[----:B------:R-:W-:-:S03]  /*2350*/  IADD3.X R9, R7, UR18, R9, P0, !PT ;  /* 0x0000001207097c10 */ /* 0x000fc600087fe409 */
        /* <DEDUP_REMOVED lines=8> */
.L_x_84:
[----:B------:R-:W-:Y:S05]  /*23e0*/  BSYNC B0 ;  /* 0x0000000000007941 */ /* 0x000fea0003800000 */
.L_x_83:
        /* <DEDUP_REMOVED lines=11> */
[----:B------:R-:W-:Y:S01]  /*24a0*/  IADD3 R6, P0, R6, UR6, RZ ;  /* 0x0000000606067c10 */ /* 0x000fe2000ff1e0ff */
[----:B------:R-:W-:-:S02]  /*24b0*/  UIMAD UR5, UR56, UR13, UR5 ;  /* 0x0000000d380572a4 */ /* 0x000fc4000f8e0205 */
[----:B------:R-:W-:Y:S02]  /*24c0*/  IMAD R8, R0, UR11, R8 ;  /* 0x0000000b00087c24 */ /* 0x000fe4000f8e0208 */
        /* <DEDUP_REMOVED lines=10> */
[----:B------:R1:W-:Y:S01]  /*2570*/  @!P0 STG.E.128 desc[UR8][R4.64+0x100], RZ ;  /* 0x000100ff04008986 */ /* 0x0003e2000c101d08 */
[----:B------:R-:W-:-:S13]  /*2580*/  ISETP.GE.AND P0, PT, R16, UR46, PT ;  /* 0x0000002e10007c0c */ /* 0x000fda000bf06270 */
[----:B------:R-:W-:Y:S05]  /*2590*/  @P0 BRA `(.L_x_85) ;  /* 0x0000005400f00947 */ /* 0x000fea0003800000 */
[----:B------:R2:W-:Y:S01]  /*25a0*/  STG.E.128 desc[UR8][R4.64+0x180], RZ ;  /* 0x000180ff04007986 */ /* 0x0005e2000c101d08 */
[----:B------:R-:W-:Y:S05]  /*25b0*/  BRA `(.L_x_85) ;  /* 0x0000005400e87947 */ /* 0x000fea0003800000 */
.L_x_80:
[----:B------:R-:W-:Y:S01]  /*25c0*/  PLOP3.LUT P0, PT, PT, PT, UP2, 0x80, 0x0 ;  /* 0x000000000000781c */ /* 0x000fe20003f0f028 */
[----:B------:R-:W-:Y:S01]  /*25d0*/  UIADD3 UR10, -UR25, UR5, URZ ;  /* 0x00000005190a7290 */ /* 0x000fe2000fffe13f */
[----:B------:R-:W-:Y:S01]  /*25e0*/  BSSY B0, `(.L_x_86) ;  /* 0x0000044000007945 */ /* 0x000fe20003800000 */
[----:B------:R-:W-:Y:S01]  /*25f0*/  IMAD.SHL.U32 R30, R249, 0x4, RZ ;  /* 0x00000004f91e7824 */ /* 0x000fe200078e00ff */
[----:B------:R-:W-:-:S09]  /*2600*/  SHF.R.S32.HI R243, RZ, 0x1f, R249 ;  /* 0x0000001ffff37819 */ /* 0x000fd200000114f9 */
[----:B------:R-:W-:Y:S01]  /*2610*/  @P0 BAR.SYNC.DEFER_BLOCKING 0x0 ;  /* 0x0000000000000b1d */ /* 0x000fe20000010000 */
[----:B------:R-:W-:Y:S01]  /*2620*/  ISETP.GE.AND P2, PT, R0, UR10, PT ;  /* 0x0000000a00007c0c */ /* 0x000fe2000bf46270 */
[----:B------:R-:W-:-:S12]  /*2630*/  UIMAD UR10, UR6, -0x40, UR7 ;  /* 0xffffffc0060a78a4 */ /* 0x000fd8000f8e0207 */
[----:B------:R1:W-:Y:S04]  /*2640*/  @P2 STS.128 [R233+0x14000], RZ ;  /* 0x014000ffe9002388 */ /* 0x0003e80000000c00 */
[----:B------:R1:W-:Y:S04]  /*2650*/  @P2 STS.128 [R233+0x15000], RZ ;  /* 0x015000ffe9002388 */ /* 0x0003e80000000c00 */
[----:B------:R1:W-:Y:S04]  /*2660*/  @P2 STS.128 [R233+0x16000], RZ ;  /* 0x016000ffe9002388 */ /* 0x0003e80000000c00 */
[----:B------:R1:W-:Y:S01]  /*2670*/  @P2 STS.128 [R233+0x17000], RZ ;  /* 0x017000ffe9002388 */ /* 0x0003e20000000c00 */
[----:B------:R-:W-:Y:S05]  /*2680*/  @P2 BRA `(.L_x_87) ;  /* 0x0000000000e42947 */ /* 0x000fea0003800000 */
[----:B------:R-:W-:Y:S01]  /*2690*/  LOP3.LUT R6, R26, 0x1, RZ, 0xc0, !PT ;  /* 0x000000011a067812 */ /* 0x000fe200078ec0ff */
[----:B------:R-:W-:Y:S01]  /*26a0*/  ULDC.64 UR26, c[0x0][0x268] ;  /* 0x00009a00001a7ab9 */ /* 0x000fe20000000a00 */
[----:B------:R-:W-:Y:S02]  /*26b0*/  P2R R32, PR, RZ, 0x8 ;  /* 0x00000008ff207803 */ /* 0x000fe40000000000 */
[----:B------:R-:W-:Y:S01]  /*26c0*/  ISETP.NE.U32.AND P3, PT, R6, 0x1, PT ;  /* 0x000000010600780c */ /* 0x000fe20003f65070 */
[----:B------:R-:W-:Y:S01]  /*26d0*/  IMAD.U32 R6, RZ, RZ, UR25 ;  /* 0x00000019ff067e24 */ /* 0x000fe2000f8e00ff */
[----:B------:R-:W-:Y:S02]  /*26e0*/  IADD3 R12, P0, R0, UR25, RZ ;  /* 0x00000019000c7c10 */ /* 0x000fe4000ff1e0ff */
[----:B------:R-:W-:Y:S02]  /*26f0*/  P2R R31, PR, RZ, 0x4 ;  /* 0x00000004ff1f7803 */ /* 0x000fe40000000000 */
[----:B------:R-:W-:Y:S01]  /*2700*/  LEA.HI.X.SX32 R13, R6, R39, 0x1, P0 ;  /* 0x00000027060d7211 */ /* 0x000fe200000f0eff */
[----:B------:R-:W-:Y:S01]  /*2710*/  IMAD.WIDE.U32 R6, R12, UR32, R4 ;  /* 0x000000200c067c25 */ /* 0x000fe2000f8e0004 */
[----:B------:R-:W-:-:S03]  /*2720*/  P2R R33, PR, RZ, 0x10 ;  /* 0x00000010ff217803 */ /* 0x000fc60000000000 */
[----:B------:R-:W-:Y:S01]  /*2730*/  IMAD R13, R13, UR32, RZ ;  /* 0x000000200d0d7c24 */ /* 0x000fe2000f8e02ff */
[----:B------:R-:W-:Y:S01]  /*2740*/  IADD3 R6, P0, R6, UR38, RZ ;  /* 0x0000002606067c10 */ /* 0x000fe2000ff1e0ff */
[----:B------:R-:W2:Y:S02]  /*2750*/  @!P3 LDC.64 R18, c[0x0][0x220] ;  /* 0x00008800ff12bb82 */ /* 0x000ea40000000a00 */
        /* <DEDUP_REMOVED lines=9> */
[----:B--2---:R-:W-:-:S04]  /*27f0*/  @!P3 LEA R18, P0, R6, R18, 0x1 ;  /* 0x000000120612b211 */ /* 0x004fc800078008ff */
[----:B------:R-:W-:-:S05]  /*2800*/  @!P3 LEA.HI.X R19, R6, R19, R13, 0x1, P0 ;  /* 0x000000130613b211 */ /* 0x000fca00000f0c0d */
[----:B------:R-:W2:Y:S01]  /*2810*/  @P2 LDC.64 R16, c[0x0][0x220] ;  /* 0x00008800ff102b82 */ /* 0x000ea20000000a00 */
[----:B------:R-:W-:Y:S01]  /*2820*/  @!PT LDS RZ, [RZ] ;  /* 0x00000000fffff984 */ /* 0x000fe20000000800 */
[----:B------:R-:W-:Y:S01]  /*2830*/  @!PT LDS RZ, [RZ] ;  /* 0x00000000fffff984 */ /* 0x000fe20000000800 */
[----:B------:R-:W-:Y:S01]  /*2840*/  @!PT LDS RZ, [RZ] ;  /* 0x00000000fffff984 */ /* 0x000fe20000000800 */
[----:B------:R3:W-:Y:S04]  /*2850*/  @!P3 LDGSTS.E.BYPASS.LTC128B.128 [R233+0x14000], desc[UR8][R18.64] ;  /* 0x1400000012e9bfae */ /* 0x0007e8000b901d48 */
[----:B------:R3:W-:Y:S01]  /*2860*/  @P3 STS.128 [R233+0x14000], RZ ;  /* 0x014000ffe9003388 */ /* 0x0007e20000000c00 */
[----:B------:R-:W-:Y:S02]  /*2870*/  ISETP.NE.AND P3, PT, R32, RZ, PT ;  /* 0x000000ff2000720c */ /* 0x000fe40003f65270 */
[----:B------:R-:W4:Y:S01]  /*2880*/  @P1 LDC.64 R14, c[0x0][0x220] ;  /* 0x00008800ff0e1b82 */ /* 0x000f220000000a00 */
[----:B--2---:R-:W-:-:S04]  /*2890*/  @P2 LEA R16, P0, R6, R16, 0x1 ;  /* 0x0000001006102211 */ /* 0x004fc800078008ff */
[C---:B------:R-:W-:Y:S02]  /*28a0*/  @P2 LEA.HI.X R17, R6.reuse, R17, R13, 0x1, P0 ;  /* 0x0000001106112211 */ /* 0x040fe400000f0c0d */
[----:B----4-:R-:W-:-:S03]  /*28b0*/  @P1 LEA R14, P0, R6, R14, 0x1 ;  /* 0x0000000e060e1211 */ /* 0x010fc600078008ff */
[----:B------:R-:W-:Y:S01]  /*28c0*/  @!PT LDS RZ, [RZ] ;  /* 0x00000000fffff984 */ /* 0x000fe20000000800 */
[----:B------:R-:W-:Y:S01]  /*28d0*/  @!PT LDS RZ, [RZ] ;  /* 0x00000000fffff984 */ /* 0x000fe20000000800 */
[----:B------:R-:W-:Y:S01]  /*28e0*/  @!PT LDS RZ, [RZ] ;  /* 0x00000000fffff984 */ /* 0x000fe20000000800 */
[----:B------:R3:W-:Y:S01]  /*28f0*/  @P2 LDGSTS.E.BYPASS.LTC128B.128 [R233+0x15000], desc[UR8][R16.64+0x80] ;  /* 0x1500008010e92fae */ /* 0x0007e2000b901d48 */
[----:B------:R-:W-:-:S03]  /*2900*/  @P1 LEA.HI.X R15, R6, R15, R13, 0x1, P0 ;  /* 0x0000000f060f1211 */ /* 0x000fc600000f0c0d */
[----:B------:R3:W-:Y:S01]  /*2910*/  @!P2 STS.128 [R233+0x15000], RZ ;  /* 0x015000ffe900a388 */ /* 0x0007e20000000c00 */
[----:B------:R-:W-:Y:S02]  /*2920*/  LOP3.LUT P0, RZ, R7, 0x8, RZ, 0xc0, !PT ;  /* 0x0000000807ff7812 */ /* 0x000fe4000780c0ff */
[----:B------:R-:W-:Y:S01]  /*2930*/  ISETP.NE.AND P2, PT, R31, RZ, PT ;  /* 0x000000ff1f00720c */ /* 0x000fe20003f45270 */
        /* <DEDUP_REMOVED lines=14> */
.L_x_87:
[----:B------:R-:W-:Y:S05]  /*2a20*/  BSYNC B0 ;  /* 0x0000000000007941 */ /* 0x000fea0003800000 */
.L_x_86:
[----:B------:R-:W-:Y:S01]  /*2a30*/  IADD3 R6, P0, R30, UR16, RZ ;  /* 0x000000101e067c10 */ /* 0x000fe2000ff1e0ff */
[C---:B---3--:R-:W-:Y:S01]  /*2a40*/  VIADD R12, R249.reuse, 0x8 ;  /* 0x00000008f90c7836 */ /* 0x048fe20000000000 */
[C---:B------:R-:W-:Y:S01]  /*2a50*/  SHF.L.U64.HI R7, R249.reuse, 0x2, R243 ;  /* 0x00000002f9077819 */ /* 0x040fe200000102f3 */
[----:B------:R-:W-:Y:S01]  /*2a60*/  IMAD.MOV.U32 R242, RZ, RZ, 0x7f800000 ;  /* 0x7f800000fff27424 */ /* 0x000fe200078e00ff */
[----:B------:R-:W-:Y:S01]  /*2a70*/  ISETP.GE.AND P1, PT, R249, UR10, PT ;  /* 0x0000000af9007c0c */ /* 0x000fe2000bf26270 */
[----:B------:R-:W-:Y:S01]  /*2a80*/  IMAD.MOV.U32 R241, RZ, RZ, 0x7f800000 ;  /* 0x7f800000fff17424 */ /* 0x000fe200078e00ff */
[----:B------:R-:W-:Y:S01]  /*2a90*/  IADD3.X R7, R7, UR15, RZ, P0, !PT ;  /* 0x0000000f07077c10 */ /* 0x000fe200087fe4ff */
[----:B------:R-:W0:Y:S01]  /*2aa0*/  LDGDEPBAR ;  /* 0x00000000000079af */ /* 0x000e220000000000 */
[----:B------:R-:W-:-:S09]  /*2ab0*/  ISETP.GE.AND P0, PT, R12, UR10, PT ;  /* 0x0000000a0c007c0c */ /* 0x000fd2000bf06270 */
[----:B------:R2:W5:Y:S04]  /*2ac0*/  @!P1 LDG.E R241, desc[UR8][R6.64] ;  /* 0x0000000806f19981 */ /* 0x000568000c1e1900 */
[----:B------:R2:W5:Y:S01]  /*2ad0*/  @!P0 LDG.E R242, desc[UR8][R6.64+0x20] ;  /* 0x0000200806f28981 */ /* 0x000562000c1e1900 */
[C---:B------:R-:W-:Y:S01]  /*2ae0*/  ISETP.GE.AND P1, PT, R0.reuse, UR10, PT ;  /* 0x0000000a00007c0c */ /* 0x040fe2000bf26270 */
[----:B------:R-:W-:Y:S01]  /*2af0*/  BSSY B0, `(.L_x_88) ;  /* 0x000002a000007945 */ /* 0x000fe20003800000 */
[----:B------:R-:W-:-:S11]  /*2b00*/  VIADD R14, R0, 0x20 ;  /* 0x00000020000e7836 */ /* 0x000fd60000000000 */
[----:B------:R2:W-:Y:S04]  /*2b10*/  @P1 STS.128 [R233+0x8000], RZ ;  /* 0x008000ffe9001388 */ /* 0x0005e80000000c00 */
[----:B------:R2:W-:Y:S04]  /*2b20*/  @P1 STS.128 [R233+0xa000], RZ ;  /* 0x00a000ffe9001388 */ /* 0x0005e80000000c00 */
[----:B------:R2:W-:Y:S04]  /*2b30*/  @P1 STS.128 [R233+0xc000], RZ ;  /* 0x00c000ffe9001388 */ /* 0x0005e80000000c00 */
[----:B------:R2:W-:Y:S01]  /*2b40*/  @P1 STS.128 [R233+0xe000], RZ ;  /* 0x00e000ffe9001388 */ /* 0x0005e20000000c00 */
[----:B------:R-:W-:Y:S05]  /*2b50*/  @P1 BRA `(.L_x_89) ;  /* 0x00000000008c1947 */ /* 0x000fea0003800000 */
[----:B------:R-:W3:Y:S01]  /*2b60*/  LDC.64 R16, c[0x0][0x3e0] ;  /* 0x0000f800ff107b82 */ /* 0x000ee20000000a00 */
[----:B--2---:R-:W-:Y:S01]  /*2b70*/  IMAD R6, R27, R8, RZ ;  /* 0x000000081b067224 */ /* 0x004fe200078e02ff */
[----:B------:R-:W-:Y:S01]  /*2b80*/  UMOV UR26, UR19 ;  /* 0x00000013001a7c82 */ /* 0x000fe20008000000 */
[----:B------:R-:W-:Y:S01]  /*2b90*/  UMOV UR27, UR40 ;  /* 0x00000028001b7c82 */ /* 0x000fe20008000000 */
[----:B------:R4:W-:Y:S01]  /*2ba0*/  @P3 STS.128 [R233+0x8000], RZ ;  /* 0x008000ffe9003388 */ /* 0x0009e20000000c00 */
[-C--:B------:R-:W-:Y:S02]  /*2bb0*/  IMAD R12, R9, R22.reuse, R6 ;  /* 0x00000016090c7224 */ /* 0x080fe400078e0206 */
[----:B------:R-:W-:-:S05]  /*2bc0*/  IMAD.WIDE.U32 R6, R8, R22, UR26 ;  /* 0x0000001a08067e25 */ /* 0x000fca000f8e0016 */
[----:B------:R-:W-:-:S03]  /*2bd0*/  IADD3 R7, R7, R12, RZ ;  /* 0x0000000c07077210 */ /* 0x000fc60007ffe0ff */
[----:B------:R-:W-:-:S05]  /*2be0*/  IMAD.WIDE.U32 R12, R29, UR56, R6 ;  /* 0x000000381d0c7c25 */ /* 0x000fca000f8e0006 */
[----:B------:R-:W-:Y:S01]  /*2bf0*/  IADD3 R13, R13, UR11, RZ ;  /* 0x0000000b0d0d7c10 */ /* 0x000fe2000fffe0ff */
[----:B---3--:R-:W-:-:S03]  /*2c00*/  IMAD.WIDE R6, R4, 0x2, R16 ;  /* 0x0000000204067825 */ /* 0x008fc600078e0210 */
[----:B------:R-:W-:-:S04]  /*2c10*/  LEA R6, P0, R12, R6, 0x1 ;  /* 0x000000060c067211 */ /* 0x000fc800078008ff */
[----:B------:R-:W-:Y:S02]  /*2c20*/  LEA.HI.X R7, R12, R7, R13, 0x1, P0 ;  /* 0x000000070c077211 */ /* 0x000fe400000f0c0d */
[----:B------:R-:W-:Y:S02]  /*2c30*/  @!P3 MOV R12, R238 ;  /* 0x000000ee000cb202 */ /* 0x000fe40000000f00 */
        /* <DEDUP_REMOVED lines=21> */
.L_x_89:
[----:B------:R-:W-:Y:S05]  /*2d90*/  BSYNC B0 ;  /* 0x0000000000007941 */ /* 0x000fea0003800000 */
.L_x_88:
        /* <DEDUP_REMOVED lines=8> */
[C---:B--234-:R-:W-:Y:S01]  /*2e20*/  IMAD.WIDE.U32 R6, R8.reuse, 0x20, RZ ;  /* 0x0000002008067825 */ /* 0x05cfe200078e00ff */
[C---:B------:R-:W-:Y:S01]  /*2e30*/  @!P3 LEA R12, P0, R8.reuse, R238, 0x6 ;  /* 0x000000ee080cb211 */ /* 0x040fe200078030ff */
[----:B------:R2:W-:Y:S03]  /*2e40*/  @P3 STS.128 [R233+0x9000], RZ ;  /* 0x009000ffe9003388 */ /* 0x0005e60000000c00 */
        /* <DEDUP_REMOVED lines=25> */
[----:B--2---:R-:W-:Y:S02]  /*2fe0*/  P2R R10, PR, RZ, 0x1 ;  /* 0x00000001ff0a7803 */ /* 0x004fe40000000000 */
[----:B------:R-:W-:-:S04]  /*2ff0*/  LEA R8, P0, R6, UR12, 0x1 ;  /* 0x0000000c06087c11 */ /* 0x000fc8000f8008ff */
[----:B------:R-:W-:Y:S02]  /*3000*/  LEA.HI.X R9, R6, UR13, R7, 0x1, P0 ;  /* 0x0000000d06097c11 */ /* 0x000fe400080f0c07 */
[----:B------:R-:W-:-:S03]  /*3010*/  ISETP.NE.AND P0, PT, R10, RZ, PT ;  /* 0x000000ff0a00720c */ /* 0x000fc60003f05270 */
[----:B------:R-:W-:Y:S01]  /*3020*/  @!PT LDS RZ, [RZ] ;  /* 0x00000000fffff984 */ /* 0x000fe20000000800 */
[----:B------:R-:W-:Y:S01]  /*3030*/  @!PT LDS RZ, [RZ] ;  /* 0x00000000fffff984 */ /* 0x000fe20000000800 */
[----:B------:R-:W-:Y:S01]  /*3040*/  @!PT LDS RZ, [RZ] ;  /* 0x00000000fffff984 */ /* 0x000fe20000000800 */
[----:B------:R2:W-:Y:S10]  /*3050*/  LDGSTS.E.BYPASS.LTC128B.128 [R233+0xf000], desc[UR8][R8.64+0x180] ;  /* 0x0f00018008e97fae */ /* 0x0005f4000b901d48 */
.L_x_91:
[----:B------:R-:W-:Y:S05]  /*3060*/  BSYNC B0 ;  /* 0x0000000000007941 */ /* 0x000fea0003800000 */
.L_x_90:
[----:B------:R1:W-:Y:S01]  /*3070*/  @P1 STS.128 [R233], RZ ;  /* 0x000000ffe9001388 */ /* 0x0003e20000000c00 */
[----:B------:R-:W-:Y:S03]  /*3080*/  BSSY B0, `(.L_x_92) ;  /* 0x0000026000007945 */ /* 0x000fe60003800000 */
[----:B------:R1:W-:Y:S04]  /*3090*/  @P1 STS.128 [R233+0x2000], RZ ;  /* 0x002000ffe9001388 */ /* 0x0003e80000000c00 */
[----:B------:R1:W-:Y:S04]  /*30a0*/  @P1 STS.128 [R233+0x4000], RZ ;  /* 0x004000ffe9001388 */ /* 0x0003e80000000c00 */
[----:B------:R1:W-:Y:S01]  /*30b0*/  @P1 STS.128 [R233+0x6000], RZ ;  /* 0x006000ffe9001388 */ /* 0x0003e20000000c00 */
[----:B------:R-:W-:Y:S05]  /*30c0*/  @P1 BRA `(.L_x_93) ;  /* 0x0000000000841947 */ /* 0x000fea0003800000 */
[----:B--2---:R-:W2:Y:S01]  /*30d0*/  LDC.64 R10, c[0x0][0x210] ;  /* 0x00008400ff0a7b82 */ /* 0x004ea20000000a00 */
[----:B---34-:R-:W-:Y:S01]  /*30e0*/  MOV R6, UR45 ;  /* 0x0000002d00067c02 */ /* 0x018fe20008000f00 */
[----:B------:R3:W-:Y:S01]  /*30f0*/  @P3 STS.128 [R233], RZ ;  /* 0x000000ffe9003388 */ /* 0x0007e20000000c00 */
[----:B------:R-:W-:-:S03]  /*3100*/  MOV R7, UR39 ;  /* 0x0000002700077c02 */ /* 0x000fc60008000f00 */
[----:B------:R-:W-:-:S05]  /*3110*/  IMAD.WIDE.U32 R6, R22, UR28, R6 ;  /* 0x0000001c16067c25 */ /* 0x000fca000f8e0006 */
[----:B------:R-:W-:-:S03]  /*3120*/  IADD3 R7, R35, R7, RZ ;  /* 0x0000000723077210 */ /* 0x000fc60007ffe0ff */
[----:B------:R-:W-:-:S04]  /*3130*/  IMAD.WIDE.U32 R8, R34, UR56, R6 ;  /* 0x0000003822087c25 */ /* 0x000fc8000f8e0006 */
[----:B------:R-:W-:Y:S02]  /*3140*/  VIADD R9, R9, UR14 ;  /* 0x0000000e09097c36 */ /* 0x000fe40008000000 */
[----:B--2---:R-:W-:-:S03]  /*3150*/  IMAD.WIDE R6, R4, 0x2, R10 ;  /* 0x0000000204067825 */ /* 0x004fc600078e020a */
[----:B------:R-:W-:-:S04]  /*3160*/  LEA R6, P1, R8, R6, 0x1 ;  /* 0x0000000608067211 */ /* 0x000fc800078208ff */
[----:B------:R-:W-:Y:S01]  /*3170*/  LEA.HI.X R7, R8, R7, R9, 0x1, P1 ;  /* 0x0000000708077211 */ /* 0x000fe200008f0c09 */
[----:B------:R-:W-:Y:S01]  /*3180*/  @!P3 IMAD.MOV.U32 R9, RZ, RZ, R239 ;  /* 0x000000ffff09b224 */ /* 0x000fe200078e00ef */
        /* <DEDUP_REMOVED lines=21> */
.L_x_93:
[----:B------:R-:W-:Y:S05]  /*32e0*/  BSYNC B0 ;  /* 0x0000000000007941 */ /* 0x000fea0003800000 */
.L_x_92:
[----:B------:R1:W-:Y:S01]  /*32f0*/  @P0 STS.128 [R233+0x1000], RZ ;  /* 0x001000ffe9000388 */ /* 0x0003e20000000c00 */
[----:B------:R-:W-:Y:S03]  /*3300*/  BSSY B0, `(.L_x_94) ;  /* 0x0000029000007945 */ /* 0x000fe60003800000 */
[----:B------:R1:W-:Y:S04]  /*3310*/  @P0 STS.128 [R233+0x3000], RZ ;  /* 0x003000ffe9000388 */ /* 0x0003e80000000c00 */
[----:B------:R1:W-:Y:S04]  /*3320*/  @P0 STS.128 [R233+0x5000], RZ ;  /* 0x005000ffe9000388 */ /* 0x0003e80000000c00 */
[----:B------:R1:W-:Y:S01]  /*3330*/  @P0 STS.128 [R233+0x7000], RZ ;  /* 0x007000ffe9000388 */ /* 0x0003e20000000c00 */
[----:B------:R-:W-:Y:S05]  /*3340*/  @P0 BRA `(.L_x_95) ;  /* 0x0000000000900947 */ /* 0x000fea0003800000 */
[----:B------:R-:W-:Y:S01]  /*3350*/  USHF.L.U32 UR11, UR29, 0x5, URZ ;  /* 0x000000051d0b7899 */ /* 0x000fe2000800063f */
[----:B--23--:R-:W-:Y:S01]  /*3360*/  IMAD.U32 R9, RZ, RZ, UR28 ;  /* 0x0000001cff097e24 */ /* 0x00cfe2000f8e00ff */
[----:B------:R-:W-:Y:S01]  /*3370*/  UIMAD.WIDE.U32 UR12, UR28, 0x20, URZ ;  /* 0x000000201c0c78a5 */ /* 0x000fe2000f8e003f */
[----:B------:R-:W-:Y:S01]  /*3380*/  IMAD.U32 R8, RZ, RZ, UR29 ;  /* 0x0000001dff087e24 */ /* 0x000fe2000f8e00ff */
[----:B------:R2:W-:Y:S02]  /*3390*/  @P3 STS.128 [R233+0x1000], RZ ;  /* 0x001000ffe9003388 */ /* 0x0005e40000000c00 */
[----:B----4-:R-:W-:Y:S01]  /*33a0*/  IMAD.U32 R7, RZ, RZ, UR11 ;  /* 0x0000000bff077e24 */ /* 0x010fe2000f8e00ff */
[C---:B------:R-:W-:Y:S02]  /*33b0*/  @!P3 LEA R12, P0, R9.reuse, R237, 0x6 ;  /* 0x000000ed090cb211 */ /* 0x040fe400078030ff */
[----:B------:R-:W-:Y:S02]  /*33c0*/  IADD3 R6, P1, R20, UR12, RZ ;  /* 0x0000000c14067c10 */ /* 0x000fe4000ff3e0ff */
[----:B------:R-:W-:-:S02]  /*33d0*/  @!P3 LEA.HI.X R13, R9, R239, R8, 0x6, P0 ;  /* 0x000000ef090db211 */ /* 0x000fc400000f3408 */
[----:B------:R-:W-:Y:S02]  /*33e0*/  IADD3.X R7, R37, UR13, R7, P1, !PT ;  /* 0x0000000d25077c10 */ /* 0x000fe40008ffe407 */
[C---:B------:R-:W-:Y:S01]  /*33f0*/  @!P5 LEA R10, P1, R6.reuse, UR22, 0x1 ;  /* 0x00000016060adc11 */ /* 0x040fe2000f8208ff */
[----:B------:R-:W-:Y:S01]  /*3400*/  @!PT LDS RZ, [RZ] ;  /* 0x00000000fffff984 */ /* 0x000fe20000000800 */
[----:B------:R-:W-:Y:S01]  /*3410*/  @!PT LDS RZ, [RZ] ;  /* 0x00000000fffff984 */ /* 0x000fe20000000800 */
[----:B------:R-:W-:Y:S01]  /*3420*/  @!PT LDS RZ, [RZ] ;  /* 0x00000000fffff984 */ /* 0x000fe20000000800 */
[----:B------:R2:W-:Y:S01]  /*3430*/  @!P3 LDGSTS.E.BYPASS.LTC128B.128 [R233+0x1000], desc[UR8][R12.64] ;  /* 0x010000000ce9bfae */ /* 0x0005e2000b901d48 */
[C---:B------:R-:W-:Y:S02]  /*3440*/  @!P4 LEA R8, P0, R6.reuse, UR22, 0x1 ;  /* 0x000000160608cc11 */ /* 0x040fe4000f8008ff */
[C-C-:B------:R-:W-:Y:S01]  /*3450*/  @!P5 LEA.HI.X R11, R6.reuse, UR23, R7.reuse, 0x1, P1 ;  /* 0x00000017060bdc11 */ /* 0x140fe200088f0c07 */
[----:B------:R2:W-:Y:S01]  /*3460*/  @P5 STS.128 [R233+0x3000], RZ ;  /* 0x003000ffe9005388 */ /* 0x0005e20000000c00 */
[----:B------:R-:W-:-:S03]  /*3470*/  @!P4 LEA.HI.X R9, R6, UR23, R7, 0x1, P0 ;  /* 0x000000170609cc11 */ /* 0x000fc600080f0c07 */
        /* <DEDUP_REMOVED lines=11> */
[----:B--2---:R-:W-:-:S04]  /*3530*/  LEA R8, P0, R6, UR22, 0x1 ;  /* 0x0000001606087c11 */ /* 0x004fc8000f8008ff */
[----:B------:R-:W-:-:S05]  /*3540*/  LEA.HI.X R9, R6, UR23, R7, 0x1, P0 ;  /* 0x0000001706097c11 */ /* 0x000fca00080f0c07 */
[----:B------:R-:W-:Y:S01]  /*3550*/  @!PT LDS RZ, [RZ] ;  /* 0x00000000fffff984 */ /* 0x000fe20000000800 */
[----:B------:R-:W-:Y:S01]  /*3560*/  @!PT LDS RZ, [RZ] ;  /* 0x00000000fffff984 */ /* 0x000fe20000000800 */
[----:B------:R-:W-:Y:S01]  /*3570*/  @!PT LDS RZ, [RZ] ;  /* 0x00000000fffff984 */ /* 0x000fe20000000800 */
[----:B------:R2:W-:Y:S04]  /*3580*/  LDGSTS.E.BYPASS.LTC128B.128 [R233+0x7000], desc[UR8][R8.64+0x180] ;  /* 0x0700018008e97fae */ /* 0x0005e8000b901d48 */
.L_x_95:
[----:B------:R-:W-:Y:S05]  /*3590*/  BSYNC B0 ;  /* 0x0000000000007941 */ /* 0x000fea0003800000 */
.L_x_94:
[----:B------:R1:W-:Y:S01]  /*35a0*/  @P2 STS.128 [R233+0x10000], RZ ;  /* 0x010000ffe9002388 */ /* 0x0003e20000000c00 */
[----:B------:R-:W-:Y:S03]  /*35b0*/  BSSY B0, `(.L_x_96) ;  /* 0x000003c000007945 */ /* 0x000fe60003800000 */
[----:B------:R1:W-:Y:S04]  /*35c0*/  @P2 STS.128 [R233+0x11000], RZ ;  /* 0x011000ffe9002388 */ /* 0x0003e80000000c00 */
[----:B------:R1:W-:Y:S04]  /*35d0*/  @P2 STS.128 [R233+0x12000], RZ ;  /* 0x012000ffe9002388 */ /* 0x0003e80000000c00 */
[----:B------:R1:W-:Y:S01]  /*35e0*/  @P2 STS.128 [R233+0x13000], RZ ;  /* 0x013000ffe9002388 */ /* 0x0003e20000000c00 */
[----:B------:R-:W-:Y:S05]  /*35f0*/  @P2 BRA `(.L_x_97) ;  /* 0x0000000000dc2947 */ /* 0x000fea0003800000 */
[----:B--234-:R-:W-:Y:S01]  /*3600*/  LOP3.LUT R6, R26, 0x1, RZ, 0xc0, !PT ;  /* 0x000000011a067812 */ /* 0x01cfe200078ec0ff */
[----:B------:R-:W-:Y:S01]  /*3610*/  ULDC.64 UR10, c[0x0][0x260] ;  /* 0x00009800000a7ab9 */ /* 0x000fe20000000a00 */
[----:B------:R-:W-:Y:S02]  /*3620*/  P2R R14, PR, RZ, 0x8 ;  /* 0x00000008ff0e7803 */ /* 0x000fe40000000000 */
[----:B------:R-:W-:Y:S01]  /*3630*/  ISETP.NE.U32.AND P3, PT, R6, 0x1, PT ;  /* 0x000000010600780c */ /* 0x000fe20003f65070 */
[----:B------:R-:W-:Y:S01]  /*3640*/  IMAD.U32 R6, RZ, RZ, UR25 ;  /* 0x00000019ff067e24 */ /* 0x000fe2000f8e00ff */
[----:B------:R-:W-:Y:S02]  /*3650*/  LOP3.LUT R7, R26, 0xff, RZ, 0xc0, !PT ;  /* 0x000000ff1a077812 */ /* 0x000fe400078ec0ff */
[----:B------:R-:W-:Y:S02]  /*3660*/  IADD3 R0, P0, R0, UR25, RZ ;  /* 0x0000001900007c10 */ /* 0x000fe4000ff1e0ff */
[----:B------:R-:W-:-:S02]  /*3670*/  LOP3.LUT P2, RZ, R7, 0x2, RZ, 0xc0, !PT ;  /* 0x0000000207ff7812 */ /* 0x000fc4000784c0ff */
[----:B------:R-:W-:Y:S01]  /*3680*/  LOP3.LUT P1, RZ, R7, 0x4, RZ, 0xc0, !PT ;  /* 0x0000000407ff7812 */ /* 0x000fe2000782c0ff */
[----:B------:R-:W-:Y:S01]  /*3690*/  IMAD.WIDE.U32 R4, R0, UR34, R4 ;  /* 0x0000002200047c25 */ /* 0x000fe2000f8e0004 */
[----:B------:R-:W-:Y:S02]  /*36a0*/  LEA.HI.X.SX32 R6, R6, R39, 0x1, P0 ;  /* 0x0000002706067211 */ /* 0x000fe400000f0eff */
[----:B------:R-:W-:Y:S01]  /*36b0*/  P2R R15, PR, RZ, 0x10 ;  /* 0x00000010ff0f7803 */ /* 0x000fe20000000000 */
[----:B------:R-:W2:Y:S01]  /*36c0*/  @!P3 LDC.64 R12, c[0x0][0x218] ;  /* 0x00008600ff0cbb82 */ /* 0x000ea20000000a00 */
[----:B------:R-:W-:Y:S01]  /*36d0*/  IADD3 R4, P0, R4, UR41, RZ ;  /* 0x0000002904047c10 */ /* 0x000fe2000ff1e0ff */
[----:B------:R-:W-:-:S04]  /*36e0*/  IMAD R6, R6, UR34, RZ ;  /* 0x0000002206067c24 */ /* 0x000fc8000f8e02ff */
[----:B------:R-:W-:Y:S02]  /*36f0*/  IMAD R6, R0, UR35, R6 ;  /* 0x0000002300067c24 */ /* 0x000fe4000f8e0206 */
[----:B------:R-:W3:Y:S01]  /*3700*/  @P2 LDC.64 R10, c[0x0][0x218] ;  /* 0x00008600ff0a2b82 */ /* 0x000ee20000000a00 */
[----:B------:R-:W-:Y:S02]  /*3710*/  IMAD R0, R38, UR10, RZ ;  /* 0x0000000a26007c24 */ /* 0x000fe4000f8e02ff */
[----:B------:R-:W-:Y:S02]  /*3720*/  IADD3.X R5, R5, UR43, R6, P0, !PT ;  /* 0x0000002b05057c10 */ /* 0x000fe400087fe406 */
[----:B------:R-:W-:-:S03]  /*3730*/  IMAD R0, R23, UR11, R0 ;  /* 0x0000000b17007c24 */ /* 0x000fc6000f8e0200 */
[----:B------:R-:W4:Y:S01]  /*3740*/  @P1 LDC.64 R8, c[0x0][0x218] ;  /* 0x00008600ff081b82 */ /* 0x000f220000000a00 */
[----:B------:R-:W-:-:S04]  /*3750*/  IMAD.WIDE.U32 R4, R23, UR10, R4 ;  /* 0x0000000a17047c25 */ /* 0x000fc8000f8e0004 */
[----:B------:R-:W-:Y:S01]  /*3760*/  IMAD.IADD R0, R5, 0x1, R0 ;  /* 0x0000000105007824 */ /* 0x000fe200078e0200 */
[----:B--2---:R-:W-:-:S04]  /*3770*/  @!P3 LEA R12, P0, R4, R12, 0x1 ;  /* 0x0000000c040cb211 */ /* 0x004fc800078008ff */
[C---:B------:R-:W-:Y:S02]  /*3780*/  @!P3 LEA.HI.X R13, R4.reuse, R13, R0, 0x1, P0 ;  /* 0x0000000d040db211 */ /* 0x040fe400000f0c00 */
[----:B---3--:R-:W-:-:S03]  /*3790*/  @P2 LEA R10, P0, R4, R10, 0x1 ;  /* 0x0000000a040a2211 */ /* 0x008fc600078008ff */
[----:B------:R-:W-:Y:S01]  /*37a0*/  @!PT LDS RZ, [RZ] ;  /* 0x00000000fffff984 */ /* 0x000fe20000000800 */
[----:B------:R-:W-:Y:S01]  /*37b0*/  @!PT LDS RZ, [RZ] ;  /* 0x00000000fffff984 */ /* 0x000fe20000000800 */
[----:B------:R-:W-:Y:S01]  /*37c0*/  @!PT LDS RZ, [RZ] ;  /* 0x00000000fffff984 */ /* 0x000fe20000000800 */
[----:B------:R2:W-:Y:S01]  /*37d0*/  @!P3 LDGSTS.E.BYPASS.LTC128B.128 [R233+0x10000], desc[UR8][R12.64] ;  /* 0x100000000ce9bfae */ /* 0x0005e2000b901d48 */
[----:B------:R-:W-:-:S03]  /*37e0*/  @P2 LEA.HI.X R11, R4, R11, R0, 0x1, P0 ;  /* 0x0000000b040b2211 */ /* 0x000fc600000f0c00 */
[----:B------:R2:W-:Y:S01]  /*37f0*/  @P3 STS.128 [R233+0x10000], RZ ;  /* 0x010000ffe9003388 */ /* 0x0005e20000000c00 */
[----:B------:R-:W-:Y:S02]  /*3800*/  ISETP.NE.AND P3, PT, R14, RZ, PT ;  /* 0x000000ff0e00720c */ /* 0x000fe40003f65270 */
[C---:B----4-:R-:W-:Y:S01]  /*3810*/  @P1 LEA R8, P0, R4.reuse, R8, 0x1 ;  /* 0x0000000804081211 */ /* 0x050fe200078008ff */
[----:B------:R-:W-:Y:S01]  /*3820*/  @!PT LDS RZ, [RZ] ;  /* 0x00000000fffff984 */ /* 0x000fe20000000800 */
[----:B------:R-:W-:Y:S01]  /*3830*/  @!PT LDS RZ, [RZ] ;  /* 0x00000000fffff984 */ /* 0x000fe20000000800 */
[----:B------:R-:W-:Y:S01]  /*3840*/  @!PT LDS RZ, [RZ] ;  /* 0x00000000fffff984 */ /* 0x000fe20000000800 */
[----:B------:R2:W-:Y:S03]  /*3850*/  @P2 LDGSTS.E.BYPASS.LTC128B.128 [R233+0x11000], desc[UR8][R10.64+0x80] ;  /* 0x110000800ae92fae */ /* 0x0005e6000b901d48 */
[----:B------:R-:W-:Y:S01]  /*3860*/  @P1 LEA.HI.X R9, R4, R9, R0, 0x1, P0 ;  /* 0x0000000904091211 */ /* 0x000fe200000f0c00 */
[----:B------:R2:W-:Y:S01]  /*3870*/  @!P2 STS.128 [R233+0x11000], RZ ;  /* 0x011000ffe900a388 */ /* 0x0005e20000000c00 */
[----:B------:R-:W-:-:S03]  /*3880*/  LOP3.LUT P0, RZ, R7, 0x8, RZ, 0xc0, !PT ;  /* 0x0000000807ff7812 */ /* 0x000fc6000780c0ff */
[----:B------:R-:W-:Y:S01]  /*3890*/  @!PT LDS RZ, [RZ] ;  /* 0x00000000fffff984 */ /* 0x000fe20000000800 */
[----:B------:R-:W-:Y:S01]  /*38a0*/  @!PT LDS RZ, [RZ] ;  /* 0x00000000fffff984 */ /* 0x000fe20000000800 */
[----:B------:R-:W-:Y:S01]  /*38b0*/  @!PT LDS RZ, [RZ] ;  /* 0x00000000fffff984 */ /* 0x000fe20000000800 */
[----:B------:R2:W-:Y:S04]  /*38c0*/  @P1 LDGSTS.E.BYPASS.LTC128B.128 [R233+0x12000], desc[UR8][R8.64+0x100] ;  /* 0x1200010008e91fae */ /* 0x0005e8000b901d48 */
[----:B------:R2:W-:Y:S06]  /*38d0*/  @!P1 STS.128 [R233+0x12000], RZ ;  /* 0x012000ffe9009388 */ /* 0x0005ec0000000c00 */
[----:B------:R-:W3:Y:S02]  /*38e0*/  @P0 LDC.64 R6, c[0x0][0x218] ;  /* 0x00008600ff060b82 */ /* 0x000ee40000000a00 */
[----:B---3--:R-:W-:-:S04]  /*38f0*/  @P0 LEA R6, P4, R4, R6, 0x1 ;  /* 0x0000000604060211 */ /* 0x008fc800078808ff */
[----:B------:R-:W-:Y:S02]  /*3900*/  @P0 LEA.HI.X R7, R4, R7, R0, 0x1, P4 ;  /* 0x0000000704070211 */ /* 0x000fe400020f0c00 */
[----:B------:R-:W-:-:S03]  /*3910*/  ISETP.NE.AND P4, PT, R15, RZ, PT ;  /* 0x000000ff0f00720c */ /* 0x000fc60003f85270 */
[----:B------:R-:W-:Y:S01]  /*3920*/  @!PT LDS RZ, [RZ] ;  /* 0x00000000fffff984 */ /* 0x000fe20000000800 */
[----:B------:R-:W-:Y:S01]  /*3930*/  @!PT LDS RZ, [RZ] ;  /* 0x00000000fffff984 */ /* 0x000fe20000000800 */
[----:B------:R-:W-:Y:S01]  /*3940*/  @!PT LDS RZ, [RZ] ;  /* 0x00000000fffff984 */ /* 0x000fe20000000800 */
[----:B------:R2:W-:Y:S04]  /*3950*/  @P0 LDGSTS.E.BYPASS.LTC128B.128 [R233+0x13000], desc[UR8][R6.64+0x180] ;  /* 0x1300018006e90fae */ /* 0x0005e8000b901d48 */
[----:B------:R2:W-:Y:S04]  /*3960*/  @!P0 STS.128 [R233+0x13000], RZ ;  /* 0x013000ffe9008388 */ /* 0x0005e80000000c00 */
.L_x_97:
[----:B------:R-:W-:Y:S05]  /*3970*/  BSYNC B0 ;  /* 0x0000000000007941 */ /* 0x000fea0003800000 */
.L_x_96:
[----:B------:R-:W0:Y:S01]  /*3980*/  LDGDEPBAR ;  /* 0x00000000000079af */ /* 0x000e220000000000 */
[----:B------:R-:W-:Y:S01]  /*3990*/  UIADD3 UR10, UR4, 0x14000, URZ ;  /* 0x00014000040a7890 */ /* 0x000fe2000fffe03f */
[----:B------:R-:W-:Y:S01]  /*39a0*/  IMAD.MOV.U32 R0, RZ, RZ, 0x20 ;  /* 0x00000020ff007424 */ /* 0x000fe200078e00ff */
[C---:B------:R-:W-:Y:S01]  /*39b0*/  LOP3.LUT P1, RZ, R36.reuse, 0x4, RZ, 0xc0, !PT ;  /* 0x0000000424ff7812 */ /* 0x040fe2000782c0ff */
[----:B------:R-:W-:Y:S01]  /*39c0*/  IMAD.MOV.U32 R192, RZ, RZ, 0x40 ;  /* 0x00000040ffc07424 */ /* 0x000fe200078e00ff */
[----:B------:R-:W-:Y:S01]  /*39d0*/  LOP3.LUT P0, RZ, R36, 0x2, RZ, 0xc0, !PT ;  /* 0x0000000224ff7812 */ /* 0x000fe2000780c0ff */
[----:B------:R-:W-:Y:S01]  /*39e0*/  IMAD.SHL.U32 R244, R249, 0x4, RZ ;  /* 0x00000004f9f47824 */ /* 0x000fe200078e00ff */
[----:B------:R-:W-:Y:S02]  /*39f0*/  LEA R4, R230, UR10, 0x1 ;  /* 0x0000000ae6047c11 */ /* 0x000fe4000f8e08ff */
[----:B------:R-:W-:Y:S02]  /*3a00*/  CS2R R126, SRZ ;  /* 0x00000000007e7805 */ /* 0x000fe4000001ff00 */
[----:B------:R-:W-:-:S02]  /*3a10*/  SEL R0, R0, 0xffffffe0, !P0 ;  /* 0xffffffe000007807 */ /* 0x000fc40004000000 */
[----:B------:R-:W-:Y:S02]  /*3a20*/  CS2R R124, SRZ ;  /* 0x00000000007c7805 */ /* 0x000fe4000001ff00 */
[----:B------:R-:W-:Y:S02]  /*3a30*/  SEL R192, R192, 0xffffffc0, !P1 ;  /* 0xffffffc0c0c07807 */ /* 0x000fe40004800000 */
[----:B------:R-:W-:Y:S02]  /*3a40*/  CS2R R130, SRZ ;  /* 0x0000000000827805 */ /* 0x000fe4000001ff00 */
[----:B------:R-:W-:Y:S02]  /*3a50*/  LEA R180, R230, UR4, 0x1 ;  /* 0x00000004e6b47c11 */ /* 0x000fe4000f8e08ff */
[----:B------:R-:W-:Y:S02]  /*3a60*/  CS2R R128, SRZ ;  /* 0x0000000000807805 */ /* 0x000fe4000001ff00 */
[----:B------:R-:W-:-:S02]  /*3a70*/  IADD3 R192, R0, R4, R192 ;  /* 0x0000000400c07210 */ /* 0x000fc40007ffe0c0 */
[----:B------:R-:W-:Y:S02]  /*3a80*/  CS2R R122, SRZ ;  /* 0x00000000007a7805 */ /* 0x000fe4000001ff00 */
[----:B------:R-:W-:Y:S02]  /*3a90*/  CS2R R120, SRZ ;  /* 0x0000000000787805 */ /* 0x000fe4000001ff00 */
[----:B------:R-:W-:Y:S02]  /*3aa0*/  CS2R R118, SRZ ;  /* 0x0000000000767805 */ /* 0x000fe4000001ff00 */
[----:B------:R-:W-:Y:S02]  /*3ab0*/  CS2R R116, SRZ ;  /* 0x0000000000747805 */ /* 0x000fe4000001ff00 */
[----:B------:R-:W-:Y:S02]  /*3ac0*/  CS2R R110, SRZ ;  /* 0x00000000006e7805 */ /* 0x000fe4000001ff00 */
[----:B------:R-:W-:-:S02]  /*3ad0*/  CS2R R108, SRZ ;  /* 0x00000000006c7805 */ /* 0x000fc4000001ff00 */
[----:B------:R-:W-:Y:S02]  /*3ae0*/  CS2R R114, SRZ ;  /* 0x0000000000727805 */ /* 0x000fe4000001ff00 */
        /* <DEDUP_REMOVED lines=22> */
[----:B--2-4-:R-:W-:Y:S02]  /*3c50*/  CS2R R12, SRZ ;  /* 0x00000000000c7805 */ /* 0x014fe4000001ff00 */
[----:B------:R-:W-:Y:S01]  /*3c60*/  SHF.L.U64.HI R243, R249, 0x2, R243 ;  /* 0x00000002f9f37819 */ /* 0x000fe200000102f3 */
[----:B------:R-:W-:Y:S01]  /*3c70*/  ULDC UR10, c[0x0][0x394] ;  /* 0x0000e500000a7ab9 */ /* 0x000fe20000000800 */
[----:B------:R-:W-:Y:S01]  /*3c80*/  ULDC UR23, c[0x0][0x398] ;  /* 0x0000e60000177ab9 */ /* 0x000fe20000000800 */
[----:B------:R2:W4:Y:S01]  /*3c90*/  LDSM.16.M88.4 R132, [R180+0x14000] ;  /* 0x01400000b484783b */ /* 0x0005220000000200 */
[----:B------:R-:W-:Y:S01]  /*3ca0*/  UIADD3 UR22, UR52, -UR47, -UR5 ;  /* 0x8000002f34167290 */ /* 0x000fe2000fffe805 */
[----:B------:R-:W-:Y:S02]  /*3cb0*/  UMOV UR13, UR10 ;  /* 0x0000000a000d7c82 */ /* 0x000fe40008000000 */
[----:B------:R2:W1:Y:S01]  /*3cc0*/  LDSM.16.M88.4 R148, [R180+0x15000] ;  /* 0x01500000b494783b */ /* 0x0004620000000200 */
[----:B------:R-:W-:Y:S01]  /*3cd0*/  ULDC UR25, c[0x0][0x2dc] ;  /* 0x0000b70000197ab9 */ /* 0x000fe20000000800 */
[----:B------:R-:W-:-:S02]  /*3ce0*/  ULDC UR21, c[0x0][0x2ec] ;  /* 0x0000bb0000157ab9 */ /* 0x000fc40000000800 */
        /* <DEDUP_REMOVED lines=13> */
[----:B----4-:R2:W1:Y:S02]  /*3dc0*/  LDSM.16.M88.4 R188, [R226+0x3000] ;  /* 0x00300000e2bc783b */ /* 0x0104640000000200 */
.L_x_102:
[----:B------:R-:W0:Y:S01]  /*3dd0*/  LDGDEPBAR ;  /* 0x00000000000079af */ /* 0x000e220000000000 */
[----:B------:R-:W-:Y:S01]  /*3de0*/  LEA R0, R230, UR4, 0x1 ;  /* 0x00000004e6007c11 */ /* 0x000fe2000f8e08ff */
[----:B------:R-:W-:Y:S01]  /*3df0*/  USHF.L.U32 UR12, UR6, 0x6, URZ ;  /* 0x00000006060c7899 */ /* 0x000fe2000800063f */
[----:B------:R-:W-:Y:S01]  /*3e00*/  IADD3 R60, P0, R244, UR18, RZ ;  /* 0x00000012f43c7c10 */ /* 0x000fe2000ff1e0ff */
[----:B------:R-:W-:Y:S02]  /*3e10*/  USHF.L.U32 UR10, UR30, 0x5, URZ ;  /* 0x000000051e0a7899 */ /* 0x000fe4000800063f */
[----:B------:R-:W-:Y:S01]  /*3e20*/  UISETP.GE.AND UP0, UPT, UR12, UR22, UPT ;  /* 0x000000160c00728c */ /* 0x000fe2000bf06270 */
[----:B------:R-:W-:Y:S01]  /*3e30*/  IADD3.X R61, R243, UR17, RZ, P0, !PT ;  /* 0x00000011f33d7c10 */ /* 0x000fe200087fe4ff */
[----:B------:R-:W-:Y:S04]  /*3e40*/  UMOV UR11, UR59 ;  /* 0x0000003b000b7c82 */ /* 0x000fe80008000000 */
[----:B------:R-:W-:Y:S01]  /*3e50*/  PLOP3.LUT P0, PT, PT, PT, UP0, 0x80, 0x0 ;  /* 0x000000000000781c */ /* 0x000fe20003f0f008 */
[----:B------:R-:W-:Y:S04]  /*3e60*/  DEPBAR.LE SB0, 0x0 ;  /* 0x000080000000791a */ /* 0x000fe80000000000 */
[----:B------:R-:W-:Y:S06]  /*3e70*/  BAR.SYNC.DEFER_BLOCKING 0x0 ;  /* 0x0000000000007b1d */ /* 0x000fec0000010000 */
[----:B-1-3--:R-:W-:Y:S04]  /*3e80*/  LDSM.16.M88.4 R8, [R2] ;  /* 0x000000000208783b */ /* 0x00afe80000000200 */
[----:B------:R-:W3:Y:S04]  /*3e90*/  LDSM.16.M88.4 R44, [R0+0x10000] ;  /* 0x01000000002c783b */ /* 0x000ee80000000200 */
[----:B------:R-:W-:Y:S04]  /*3ea0*/  LDSM.16.M88.4 R48, [R220] ;  /* 0x00000000dc30783b */ /* 0x000fe80000000200 */
[----:B------:R-:W4:Y:S04]  /*3eb0*/  LDSM.16.M88.4 R52, [R225+-0x4000] ;  /* 0xffc00000e134783b */ /* 0x000f280000000200 */
[----:B------:R-:W-:Y:S04]  /*3ec0*/  LDSM.16.M88.4 R56, [R226+-0x4000] ;  /* 0xffc00000e238783b */ /* 0x000fe80000000200 */
[----:B-----5:R1:W5:Y:S01]  /*3ed0*/  LDG.E R62, desc[UR8][R60.64] ;  /* 0x000000083c3e7981 */ /* 0x020362000c1e1900 */
[C---:B---3--:R-:W-:Y:S03]  /*3ee0*/  HMMA.16816.F32.BF16 R4, R8.reuse, R44, RZ ;  /* 0x0000002c0804723c */ /* 0x048fe600000418ff */
[----:B------:R3:W5:Y:S03]  /*3ef0*/  LDG.E R60, desc[UR8][R60.64+0x20] ;  /* 0x000020083c3c7981 */ /* 0x000766000c1e1900 */
[----:B------:R-:W-:Y:S01]  /*3f00*/  HMMA.16816.F32.BF16 R8, R8, R46, RZ ;  /* 0x0000002e0808723c */ /* 0x000fe200000418ff */
[----:B------:R-:W2:Y:S11]  /*3f10*/  LDSM.16.M88.4 R44, [R224] ;  /* 0x00000000e02c783b */ /* 0x000eb60000000200 */
[----:B------:R-:W-:Y:S06]  /*3f20*/  @!UPT UIADD3 URZ, URZ, URZ, URZ ;  /* 0x0000003f3f3ff290 */ /* 0x000fec000fffe03f */
[C---:B----4-:R-:W-:Y:S06]  /*3f30*/  HMMA.16816.F32.BF16 R4, R48.reuse, R52, R4 ;  /* 0x000000343004723c */ /* 0x050fec0000041804 */
[----:B------:R-:W-:Y:S01]  /*3f40*/  HMMA.16816.F32.BF16 R8, R48, R54, R8 ;  /* 0x000000363008723c */ /* 0x000fe20000041808 */
[----:B------:R-:W-:Y:S04]  /*3f50*/  LDSM.16.M88.4 R48, [R223] ;  /* 0x00000000df30783b */ /* 0x000fe80000000200 */
[----:B------:R-:W4:Y:S11]  /*3f60*/  LDSM.16.M88.4 R52, [R227+-0x4000] ;  /* 0xffc00000e334783b */ /* 0x000f360000000200 */
        /* <DEDUP_REMOVED lines=62> */
[----:B------:R-:W-:Y:S11]  /*4350*/  HMMA.16816.F32.BF16 R8, R44, R58, R8 ;  /* 0x0000003a2c08723c */ /* 0x000ff60000041808 */
[----:B------:R-:W-:Y:S07]  /*4360*/  @!UPT UIADD3 URZ, URZ, URZ, URZ ;  /* 0x0000003f3f3ff290 */ /* 0x000fee000fffe03f */
[C---:B----4-:R-:W-:Y:S06]  /*4370*/  HMMA.16816.F32.BF16 R4, R48.reuse, R52, R4 ;  /* 0x000000343004723c */ /* 0x050fec0000041804 */
[----:B------:R-:W-:Y:S01]  /*4380*/  HMMA.16816.F32.BF16 R8, R48, R54, R8 ;  /* 0x000000363008723c */ /* 0x000fe20000041808 */
[----:B------:R-:W-:Y:S11]  /*4390*/  @!UPT UIADD3 URZ, URZ, URZ, URZ ;  /* 0x0000003f3f3ff290 */ /* 0x000ff6000fffe03f */
[----:B------:R-:W-:Y:S01]  /*43a0*/  @!UPT UIADD3 URZ, URZ, URZ, URZ ;  /* 0x0000003f3f3ff290 */ /* 0x000fe2000fffe03f */
[----:B-1-3--:R-:W-:Y:S11]  /*43b0*/  @!P0 BRA `(.L_x_98) ;  /* 0x00000000002c8947 */ /* 0x00aff60003800000 */
[----:B------:R-:W-:Y:S02]  /*43c0*/  UIADD3 UR11, -UR5, UR7, UR10 ;  /* 0x00000007050b7290 */ /* 0x000fe4000fffe10a */
[----:B------:R-:W-:Y:S02]  /*43d0*/  UIADD3 UR19, UR10, 0x20, URZ ;  /* 0x000000200a137890 */ /* 0x000fe4000fffe03f */
[----:B------:R-:W-:Y:S02]  /*43e0*/  UIADD3 UR14, UR12, 0x40, URZ ;  /* 0x000000400c0e7890 */ /* 0x000fe4000fffe03f */
[----:B------:R-:W-:Y:S02]  /*43f0*/  UIADD3 UR11, UR11, UR13, URZ ;  /* 0x0000000d0b0b7290 */ /* 0x000fe4000fffe03f */
[----:B------:R-:W-:Y:S02]  /*4400*/  IMAD.U32 R0, RZ, RZ, UR19 ;  /* 0x00000013ff007e24 */ /* 0x000fe4000f8e00ff */
[----:B------:R-:W-:Y:S03]  /*4410*/  UISETP.GE.AND UP0, UPT, UR14, UR11, UPT ;  /* 0x0000000b0e00728c */ /* 0x000fe6000bf06270 */
[----:B------:R-:W-:Y:S01]  /*4420*/  ISETP.LT.AND P0, PT, R0, UR5, PT ;  /* 0x0000000500007c0c */ /* 0x000fe2000bf01270 */
[----:B------:R-:W-:Y:S02]  /*4430*/  UMOV UR11, UR13 ;  /* 0x0000000d000b7c82 */ /* 0x000fe40008000000 */
[----:B------:R-:W-:Y:S11]  /*4440*/  PLOP3.LUT P1, PT, PT, PT, UP0, 0x80, 0x0 ;  /* 0x000000000000781c */ /* 0x000ff60003f2f008 */
[----:B------:R-:W-:Y:S02]  /*4450*/  @!UPT UIADD3 URZ, URZ, URZ, URZ ;  /* 0x0000003f3f3ff290 */ /* 0x000fe4000fffe03f */
[----:B------:R-:W-:Y:S05]  /*4460*/  @!P1 BRA P0, `(.L_x_99) ;  /* 0x0000000000a49947 */ /* 0x000fea0000000000 */
.L_x_98:
[----:B------:R-:W-:Y:S01]  /*4470*/  UIADD3 UR14, UR5, 0x1, -UR7 ;  /* 0x00000001050e7890 */ /* 0x000fe2000fffe807 */
[----:B------:R-:W-:Y:S01]  /*4480*/  VIADD R45, R249, UR12 ;  /* 0x0000000cf92d7c36 */ /* 0x000fe20008000000 */
[----:B------:R-:W-:Y:S01]  /*4490*/  UIADD3 UR13, -UR11, UR5, -UR7 ;  /* 0x000000050b0d7290 */ /* 0x000fe2000fffe907 */
[----:B------:R-:W-:Y:S01]  /*44a0*/  VIADD R0, R250, UR10 ;  /* 0x0000000afa007c36 */ /* 0x000fe20008000000 */
[----:B------:R-:W-:Y:S01]  /*44b0*/  UIADD3 UR19, UR14, UR23, URZ ;  /* 0x000000170e137290 */ /* 0x000fe2000fffe03f */
[----:B------:R-:W-:Y:S02]  /*44c0*/  IMAD.U32 R50, RZ, RZ, UR23 ;  /* 0x00000017ff327e24 */ /* 0x000fe4000f8e00ff */
[C---:B------:R-:W-:Y:S01]  /*44d0*/  VIADD R49, R0.reuse, 0x1 ;  /* 0x0000000100317836 */ /* 0x040fe20000000000 */
[----:B------:R-:W-:Y:S01]  /*44e0*/  VIADDMNMX R44, R45, UR13, RZ, !PT ;  /* 0x0000000d2d2c7c46 */ /* 0x000fe2000f8001ff */
[C---:B------:R-:W-:Y:S02]  /*44f0*/  VIADD R48, R0.reuse, 0x8 ;  /* 0x0000000800307836 */ /* 0x040fe40000000000 */
[----:B------:R-:W-:Y:S01]  /*4500*/  IMAD.U32 R46, RZ, RZ, UR19 ;  /* 0x00000013ff2e7e24 */ /* 0x000fe2000f8e00ff */
[CC--:B------:R-:W-:Y:S01]  /*4510*/  ISETP.GE.AND P1, PT, R0.reuse, R44.reuse, PT ;  /* 0x0000002c0000720c */ /* 0x0c0fe20003f26270 */
[----:B------:R-:W-:Y:S01]  /*4520*/  VIADD R47, R0, 0x9 ;  /* 0x00000009002f7836 */ /* 0x000fe20000000000 */
[----:B------:R-:W-:Y:S02]  /*4530*/  ISETP.GE.AND P0, PT, R49, R44, PT ;  /* 0x0000002c3100720c */ /* 0x000fe40003f06270 */
[C---:B------:R-:W-:Y:S01]  /*4540*/  VIADDMNMX R46, R45.reuse, R46, UR5, PT ;  /* 0x000000052d2e7e46 */ /* 0x040fe2000b80012e */
[----:B------:R-:W-:Y:S01]  /*4550*/  VIADD R45, R45, 0x8 ;  /* 0x000000082d2d7836 */ /* 0x000fe20000000000 */
[----:B------:R-:W-:Y:S02]  /*4560*/  ISETP.GE.AND P2, PT, R48, R44, PT ;  /* 0x0000002c3000720c */ /* 0x000fe40003f46270 */
[-C--:B------:R-:W-:Y:S02]  /*4570*/  ISETP.GE.OR P1, PT, R0, R46.reuse, !P1 ;  /* 0x0000002e0000720c */ /* 0x080fe40004f26670 */
[----:B------:R-:W-:Y:S02]  /*4580*/  IADD3 R50, R45, UR14, R50 ;  /* 0x0000000e2d327c10 */ /* 0x000fe4000fffe032 */
[----:B------:R-:W-:Y:S02]  /*4590*/  ISETP.GE.OR P0, PT, R49, R46, !P0 ;  /* 0x0000002e3100720c */ /* 0x000fe40004706670 */
[----:B------:R-:W-:Y:S01]  /*45a0*/  VIADDMNMX R45, R45, UR13, RZ, !PT ;  /* 0x0000000d2d2d7c46 */ /* 0x000fe2000f8001ff */
[----:B------:R-:W-:Y:S01]  /*45b0*/  UMOV UR13, UR11 ;  /* 0x0000000b000d7c82 */ /* 0x000fe20008000000 */
[----:B------:R-:W-:Y:S02]  /*45c0*/  FSEL R4, R4, -INF , !P1 ;  /* 0xff80000004047808 */ /* 0x000fe40004800000 */
[----:B------:R-:W-:Y:S02]  /*45d0*/  ISETP.GE.AND P1, PT, R47, R44, PT ;  /* 0x0000002c2f00720c */ /* 0x000fe40003f26270 */
[----:B------:R-:W-:Y:S02]  /*45e0*/  FSEL R5, R5, -INF , !P0 ;  /* 0xff80000005057808 */ /* 0x000fe40004000000 */
[----:B------:R-:W-:Y:S02]  /*45f0*/  VIMNMX R44, R50, UR5, PT ;  /* 0x00000005322c7c48 */ /* 0x000fe4000bfe0100 */
[-C--:B------:R-:W-:Y:S02]  /*4600*/  ISETP.GE.AND P0, PT, R0, R45.reuse, PT ;  /* 0x0000002d0000720c */ /* 0x080fe40003f06270 */
[-C--:B------:R-:W-:Y:S02]  /*4610*/  ISETP.GE.OR P2, PT, R48, R46.reuse, !P2 ;  /* 0x0000002e3000720c */ /* 0x080fe40005746670 */
[----:B------:R-:W-:Y:S02]  /*4620*/  ISETP.GE.OR P1, PT, R47, R46, !P1 ;  /* 0x0000002e2f00720c */ /* 0x000fe40004f26670 */
[-C--:B------:R-:W-:Y:S02]  /*4630*/  ISETP.GE.OR P0, PT, R0, R44.reuse, !P0 ;  /* 0x0000002c0000720c */ /* 0x080fe40004706670 */
[----:B------:R-:W-:Y:S02]  /*4640*/  FSEL R8, R8, -INF , !P2 ;  /* 0xff80000008087808 */ /* 0x000fe40005000000 */
[----:B------:R-:W-:Y:S02]  /*4650*/  FSEL R9, R9, -INF , !P1 ;  /* 0xff80000009097808 */ /* 0x000fe40004800000 */
[----:B------:R-:W-:Y:S02]  /*4660*/  FSEL R6, R6, -INF , !P0 ;  /* 0xff80000006067808 */ /* 0x000fe40004000000 */
[-C--:B------:R-:W-:Y:S02]  /*4670*/  ISETP.GE.AND P2, PT, R49, R45.reuse, PT ;  /* 0x0000002d3100720c */ /* 0x080fe40003f46270 */
[CC--:B------:R-:W-:Y:S02]  /*4680*/  ISETP.GE.AND P1, PT, R48.reuse, R45.reuse, PT ;  /* 0x0000002d3000720c */ /* 0x0c0fe40003f26270 */
[----:B------:R-:W-:Y:S02]  /*4690*/  ISETP.GE.AND P0, PT, R47, R45, PT ;  /* 0x0000002d2f00720c */ /* 0x000fe40003f06270 */
[-C--:B------:R-:W-:Y:S02]  /*46a0*/  ISETP.GE.OR P2, PT, R49, R44.reuse, !P2 ;  /* 0x0000002c3100720c */ /* 0x080fe40005746670 */
[-C--:B------:R-:W-:Y:S02]  /*46b0*/  ISETP.GE.OR P1, PT, R48, R44.reuse, !P1 ;  /* 0x0000002c3000720c */ /* 0x080fe40004f26670 */
[----:B------:R-:W-:Y:S02]  /*46c0*/  ISETP.GE.OR P0, PT, R47, R44, !P0 ;  /* 0x0000002c2f00720c */ /* 0x000fe40004706670 */
[----:B------:R-:W-:Y:S02]  /*46d0*/  FSEL R7, R7, -INF , !P2 ;  /* 0xff80000007077808 */ /* 0x000fe40005000000 */
[----:B------:R-:W-:Y:S02]  /*46e0*/  FSEL R10, R10, -INF , !P1 ;  /* 0xff8000000a0a7808 */ /* 0x000fe40004800000 */
[----:B------:R-:W-:Y:S07]  /*46f0*/  FSEL R11, R11, -INF , !P0 ;  /* 0xff8000000b0b7808 */ /* 0x000fee0004000000 */
.L_x_99:
[C---:B------:R-:W-:Y:S01]  /*4700*/  FMUL.FTZ R44, R241.reuse, 1.4426950216293334961 ;  /* 0x3fb8aa3bf12c7820 */ /* 0x040fe20000410000 */
[----:B------:R-:W-:Y:S01]  /*4710*/  FSETP.NEU.FTZ.AND P0, PT, R241, -INF , PT ;  /* 0xff800000f100780b */ /* 0x000fe20003f1d000 */
[----:B------:R-:W-:Y:S01]  /*4720*/  FMUL.FTZ R0, R242, 1.4426950216293334961 ;  /* 0x3fb8aa3bf2007820 */ /* 0x000fe20000410000 */
[----:B------:R-:W-:Y:S02]  /*4730*/  UISETP.GT.AND UP2, UPT, UR6, UR20, UPT ;  /* 0x000000140600728c */ /* 0x000fe4000bf44270 */
[----:B------:R-:W-:Y:S02]  /*4740*/  FSEL R44, R44, RZ, P0 ;  /* 0x000000ff2c2c7208 */ /* 0x000fe40000000000 */
[----:B------:R-:W-:Y:S02]  /*4750*/  FSETP.NEU.FTZ.AND P0, PT, R242, -INF , PT ;  /* 0xff800000f200780b */ /* 0x000fe40003f1d000 */
[----:B------:R-:W-:Y:S01]  /*4760*/  PLOP3.LUT P2, PT, PT, PT, UP2, 0x80, 0x0 ;  /* 0x000000000000781c */ /* 0x000fe20003f4f028 */
[--C-:B------:R-:W-:Y:S01]  /*4770*/  FFMA.FTZ R4, R4, UR21, -R44.reuse ;  /* 0x0000001504047c23 */ /* 0x100fe2000801082c */
[----:B------:R-:W-:Y:S01]  /*4780*/  FSEL R0, R0, RZ, P0 ;  /* 0x000000ff00007208 */ /* 0x000fe20000000000 */
[--C-:B------:R-:W-:Y:S01]  /*4790*/  FFMA.FTZ R5, R5, UR21, -R44.reuse ;  /* 0x0000001505057c23 */ /* 0x100fe2000801082c */
[--C-:B------:R-:W-:Y:S01]  /*47a0*/  FFMA.FTZ R8, R8, UR21, -R44.reuse ;  /* 0x0000001508087c23 */ /* 0x100fe2000801082c */
[----:B------:R-:W-:Y:S01]  /*47b0*/  MUFU.EX2 R59, R4 ;  /* 0x00000004003b7308 */ /* 0x000fe20000000800 */
[----:B------:R-:W-:Y:S01]  /*47c0*/  FFMA.FTZ R44, R9, UR21, -R44 ;  /* 0x00000015092c7c23 */ /* 0x000fe2000801082c */
[--C-:B------:R-:W-:Y:S01]  /*47d0*/  FFMA.FTZ R6, R6, UR21, -R0.reuse ;  /* 0x0000001506067c23 */ /* 0x100fe20008010800 */
[--C-:B------:R-:W-:Y:S01]  /*47e0*/  FFMA.FTZ R7, R7, UR21, -R0.reuse ;  /* 0x0000001507077c23 */ /* 0x100fe20008010800 */
[--C-:B------:R-:W-:Y:S01]  /*47f0*/  FFMA.FTZ R10, R10, UR21, -R0.reuse ;  /* 0x000000150a0a7c23 */ /* 0x100fe20008010800 */
[----:B------:R-:W-:Y:S01]  /*4800*/  FFMA.FTZ R0, R11, UR21, -R0 ;  /* 0x000000150b007c23 */ /* 0x000fe20008010800 */
[----:B------:R-:W-:Y:S04]  /*4810*/  P2R R236, PR, RZ, 0x4 ;  /* 0x00000004ffec7803 */ /* 0x000fe80000000000 */
[----:B------:R-:W-:Y:S10]  /*4820*/  MUFU.EX2 R58, R5 ;  /* 0x00000005003a7308 */ /* 0x000ff40000000800 */
[----:B------:R-:W-:Y:S10]  /*4830*/  MUFU.EX2 R57, R6 ;  /* 0x0000000600397308 */ /* 0x000ff40000000800 */
[----:B------:R-:W-:Y:S10]  /*4840*/  MUFU.EX2 R56, R7 ;  /* 0x0000000700387308 */ /* 0x000ff40000000800 */
[----:B------:R-:W-:Y:S10]  /*4850*/  MUFU.EX2 R55, R8 ;  /* 0x0000000800377308 */ /* 0x000ff40000000800 */
[----:B------:R-:W-:Y:S10]  /*4860*/  MUFU.EX2 R54, R44 ;  /* 0x0000002c00367308 */ /* 0x000ff40000000800 */
[----:B------:R-:W-:Y:S10]  /*4870*/  MUFU.EX2 R53, R10 ;  /* 0x0000000a00357308 */ /* 0x000ff40000000800 */
[----:B------:R-:W1:Y:S02]  /*4880*/  MUFU.EX2 R52, R0 ;  /* 0x0000000000347308 */ /* 0x000e640000000800 */
[----:B-1----:R-:W-:Y:S02]  /*4890*/  F2FP.BF16.F32.PACK_AB R0, R52, R53 ;  /* 0x000000353400723e */ /* 0x002fe400000010ff */
[----:B------:R-:W-:Y:S02]  /*48a0*/  F2FP.BF16.F32.PACK_AB R6, R58, R59 ;  /* 0x0000003b3a06723e */ /* 0x000fe400000010ff */
[----:B------:R-:W-:Y:S02]  /*48b0*/  F2FP.BF16.F32.PACK_AB R5, R56, R57 ;  /* 0x000000393805723e */ /* 0x000fe400000010ff */
[----:B------:R-:W-:Y:S01]  /*48c0*/  F2FP.BF16.F32.PACK_AB R4, R54, R55 ;  /* 0x000000373604723e */ /* 0x000fe200000010ff */
[----:B------:R-:W-:Y:S05]  /*48d0*/  STS [R245+0x15000], R6 ;  /* 0x01500006f5007388 */ /* 0x000fea0000000800 */
[----:B------:R-:W-:Y:S05]  /*48e0*/  STS [R248+0x15000], R5 ;  /* 0x01500005f8007388 */ /* 0x000fea0000000800 */
[----:B------:R-:W-:Y:S05]  /*48f0*/  STS [R246+0x15000], R4 ;  /* 0x01500004f6007388 */ /* 0x000fea0000000800 */
[----:B------:R-:W-:Y:S05]  /*4900*/  STS [R247+0x15000], R0 ;  /* 0x01500000f7007388 */ /* 0x000fea0000000800 */
[----:B------:R-:W1:Y:S05]  /*4910*/  LDSM.16.M88.4 R8, [R2+0x8000] ;  /* 0x008000000208783b */ /* 0x000e6a0000000200 */
[----:B------:R-:W2:Y:S05]  /*4920*/  LDSM.16.M88.4 R44, [R220+0x8000] ;  /* 0x00800000dc2c783b */ /* 0x000eaa0000000200 */
[----:B------:R-:W3:Y:S01]  /*4930*/  LDSM.16.M88.4 R48, [R224+0x8000] ;  /* 0x00800000e030783b */ /* 0x000ee20000000200 */
[C---:B-1----:R-:W-:Y:S06]  /*4940*/  HMMA.16816.F32.BF16 R4, R8.reuse, R132, RZ ;  /* 0x000000840804723c */ /* 0x042fec00000418ff */
[----:B------:R-:W-:Y:S11]  /*4950*/  HMMA.16816.F32.BF16 R8, R8, R134, RZ ;  /* 0x000000860808723c */ /* 0x000ff600000418ff */
[----:B------:R-:W-:Y:S07]  /*4960*/  @!UPT UIADD3 URZ, URZ, URZ, URZ ;  /* 0x0000003f3f3ff290 */ /* 0x000fee000fffe03f */
[C---:B--2---:R-:W-:Y:S06]  /*4970*/  HMMA.16816.F32.BF16 R4, R44.reuse, R136, R4 ;  /* 0x000000882c04723c */ /* 0x044fec0000041804 */
[----:B------:R-:W-:Y:S01]  /*4980*/  HMMA.16816.F32.BF16 R8, R44, R138, R8 ;  /* 0x0000008a2c08723c */ /* 0x000fe20000041808 */
[----:B------:R-:W1:Y:S11]  /*4990*/  LDSM.16.M88.4 R44, [R223+0x8000] ;  /* 0x00800000df2c783b */ /* 0x000e760000000200 */
[----:B------:R-:W-:Y:S06]  /*49a0*/  @!UPT UIADD3 URZ, URZ, URZ, URZ ;  /* 0x0000003f3f3ff290 */ /* 0x000fec000fffe03f */
[C---:B---3--:R-:W-:Y:S06]  /*49b0*/  HMMA.16816.F32.BF16 R4, R48.reuse, R140, R4 ;  /* 0x0000008c3004723c */ /* 0x048fec0000041804 */
[----:B------:R-:W-:Y:S01]  /*49c0*/  HMMA.16816.F32.BF16 R8, R48, R142, R8 ;  /* 0x0000008e3008723c */ /* 0x000fe20000041808 */
[----:B------:R-:W2:Y:S11]  /*49d0*/  LDSM.16.M88.4 R48, [R2+0xa000] ;  /* 0x00a000000230783b */ /* 0x000eb60000000200 */
[----:B------:R-:W-:Y:S06]  /*49e0*/  @!UPT UIADD3 URZ, URZ, URZ, URZ ;  /* 0x0000003f3f3ff290 */ /* 0x000fec000fffe03f */
[C---:B-1----:R-:W-:Y:S06]  /*49f0*/  HMMA.16816.F32.BF16 R4, R44.reuse, R144, R4 ;  /* 0x000000902c04723c */ /* 0x042fec0000041804 */
[----:B------:R-:W-:Y:S01]  /*4a00*/  HMMA.16816.F32.BF16 R8, R44, R146, R8 ;  /* 0x000000922c08723c */ /* 0x000fe20000041808 */
[----:B------:R-:W1:Y:S11]  /*4a10*/  LDSM.16.M88.4 R44, [R220+0xa000] ;  /* 0x00a00000dc2c783b */ /* 0x000e760000000200 */
[----:B------:R-:W-:Y:S06]  /*4a20*/  @!UPT UIADD3 URZ, URZ, URZ, URZ ;  /* 0x0000003f3f3ff290 */ /* 0x000fec000fffe03f */
[C---:B--2---:R-:W-:Y:S06]  /*4a30*/  HMMA.16816.F32.BF16 R4, R48.reuse, R148, R4 ;  /* 0x000000943004723c */ /* 0x044fec0000041804 */
        /* <DEDUP_REMOVED lines=40> */
[----:B------:R-:W-:Y:S11]  /*4cc0*/  HMMA.16816.F32.BF16 R8, R48, R190, R8 ;  /* 0x000000be3008723c */ /* 0x000ff60000041808 */
[----:B------:R-:W-:Y:S07]  /*4cd0*/  @!UPT UIADD3 URZ, URZ, URZ, URZ ;  /* 0x0000003f3f3ff290 */ /* 0x000fee000fffe03f */
[C---:B-1----:R-:W-:Y:S06]  /*4ce0*/  HMMA.16816.F32.BF16 R4, R44.reuse, R192, R4 ;  /* 0x000000c02c04723c */ /* 0x042fec0000041804 */
[----:B------:R-:W-:Y:S11]  /*4cf0*/  HMMA.16816.F32.BF16 R8, R44, R194, R8 ;  /* 0x000000c22c08723c */ /* 0x000ff60000041808 */
[----:B------:R-:W-:Y:S07]  /*4d00*/  @!UPT UIADD3 URZ, URZ, URZ, URZ ;  /* 0x0000003f3f3ff290 */ /* 0x000fee000fffe03f */
[C---:B-----5:R-:W-:Y:S01]  /*4d10*/  FADD.FTZ R4, -R62.reuse, R4 ;  /* 0x000000043e047221 */ /* 0x060fe20000010100 */
[----:B------:R-:W-:Y:S01]  /*4d20*/  FADD.FTZ R5, -R62, R5 ;  /* 0x000000053e057221 */ /* 0x000fe20000010100 */
[C---:B------:R-:W-:Y:S01]  /*4d30*/  FADD.FTZ R6, -R60.reuse, R6 ;  /* 0x000000063c067221 */ /* 0x040fe20000010100 */
[----:B------:R-:W-:Y:S01]  /*4d40*/  FADD.FTZ R7, -R60, R7 ;  /* 0x000000073c077221 */ /* 0x000fe20000010100 */
[----:B------:R-:W-:Y:S01]  /*4d50*/  FMUL.FTZ R45, R59, R4 ;  /* 0x000000043b2d7220 */ /* 0x000fe20000410000 */
[----:B------:R-:W-:Y:S01]  /*4d60*/  FMUL.FTZ R4, R58, R5 ;  /* 0x000000053a047220 */ /* 0x000fe20000410000 */
[C---:B------:R-:W-:Y:S01]  /*4d70*/  FADD.FTZ R8, -R62.reuse, R8 ;  /* 0x000000083e087221 */ /* 0x040fe20000010100 */
[----:B------:R-:W-:Y:S01]  /*4d80*/  FADD.FTZ R9, -R62, R9 ;  /* 0x000000093e097221 */ /* 0x000fe20000010100 */
[----:B------:R-:W-:Y:S01]  /*4d90*/  FMUL.FTZ R44, R57, R6 ;  /* 0x00000006392c7220 */ /* 0x000fe20000410000 */
[----:B------:R-:W-:Y:S01]  /*4da0*/  FMUL.FTZ R0, R56, R7 ;  /* 0x0000000738007220 */ /* 0x000fe20000410000 */
[----:B------:R-:W-:Y:S01]  /*4db0*/  F2FP.BF16.F32.PACK_AB R4, R4, R45 ;  /* 0x0000002d0404723e */ /* 0x000fe200000010ff */
[C---:B------:R-:W-:Y:S01]  /*4dc0*/  FADD.FTZ R10, -R60.reuse, R10 ;  /* 0x0000000a3c0a7221 */ /* 0x040fe20000010100 */
[----:B------:R-:W-:Y:S01]  /*4dd0*/  FADD.FTZ R11, -R60, R11 ;  /* 0x0000000b3c0b7221 */ /* 0x000fe20000010100 */
[----:B------:R-:W-:Y:S01]  /*4de0*/  FMUL.FTZ R8, R55, R8 ;  /* 0x0000000837087220 */ /* 0x000fe20000410000 */
[----:B------:R-:W-:Y:S01]  /*4df0*/  FMUL.FTZ R6, R54, R9 ;  /* 0x0000000936067220 */ /* 0x000fe20000410000 */
[----:B------:R-:W-:Y:S01]  /*4e00*/  F2FP.BF16.F32.PACK_AB R0, R0, R44 ;  /* 0x0000002c0000723e */ /* 0x000fe200000010ff */
[----:B------:R-:W-:Y:S01]  /*4e10*/  STS [R245+0x14000], R4 ;  /* 0x01400004f5007388 */ /* 0x000fe20000000800 */
[----:B------:R-:W-:Y:S01]  /*4e20*/  FMUL.FTZ R10, R53, R10 ;  /* 0x0000000a350a7220 */ /* 0x000fe20000410000 */
[----:B------:R-:W-:Y:S01]  /*4e30*/  FMUL.FTZ R5, R52, R11 ;  /* 0x0000000b34057220 */ /* 0x000fe20000410000 */
[----:B------:R-:W-:Y:S02]  /*4e40*/  F2FP.BF16.F32.PACK_AB R6, R6, R8 ;  /* 0x000000080606723e */ /* 0x000fe400000010ff */
[----:B------:R1:W-:Y:S02]  /*4e50*/  STS [R248+0x14000], R0 ;  /* 0x01400000f8007388 */ /* 0x0003e40000000800 */
[----:B------:R-:W-:Y:S03]  /*4e60*/  F2FP.BF16.F32.PACK_AB R5, R5, R10 ;  /* 0x0000000a0505723e */ /* 0x000fe600000010ff */
[----:B------:R-:W-:Y:S05]  /*4e70*/  STS [R246+0x14000], R6 ;  /* 0x01400006f6007388 */ /* 0x000fea0000000800 */
[----:B------:R-:W-:Y:S01]  /*4e80*/  STS [R247+0x14000], R5 ;  /* 0x01400005f7007388 */ /* 0x000fe20000000800 */
[----:B------:R-:W-:Y:S01]  /*4e90*/  BAR.SYNC.DEFER_BLOCKING 0x0 ;  /* 0x0000000000007b1d */ /* 0x000fe20000010000 */
[----:B-1----:R-:W-:Y:S05]  /*4ea0*/  LEA R0, R229, UR4, 0x1 ;  /* 0x00000004e5007c11 */ /* 0x002fea000f8e08ff */
[----:B------:R-:W-:Y:S05]  /*4eb0*/  LDSM.16.MT88.4 R4, [R3+0x15000] ;  /* 0x015000000304783b */ /* 0x000fea0000004200 */
[----:B------:R-:W1:Y:S05]  /*4ec0*/  LDSM.16.MT88.4 R8, [R0+0x8000] ;  /* 0x008000000008783b */ /* 0x000e6a0000004200 */
[----:B------:R-:W2:Y:S05]  /*4ed0*/  LDSM.16.MT88.4 R44, [R221+0x15000] ;  /* 0x01500000dd2c783b */ /* 0x000eaa0000004200 */
[----:B------:R-:W3:Y:S05]  /*4ee0*/  LDSM.16.MT88.4 R48, [R0+0xc000] ;  /* 0x00c000000030783b */ /* 0x000eea0000004200 */
[----:B------:R-:W-:Y:S05]  /*4ef0*/  LDSM.16.MT88.4 R52, [R3+0x15400] ;  /* 0x015400000334783b */ /* 0x000fea0000004200 */
[----:B------:R-:W4:Y:S05]  /*4f00*/  LDSM.16.MT88.4 R56, [R0+0x8800] ;  /* 0x008800000038783b */ /* 0x000f2a0000004200 */
[----:B------:R-:W4:Y:S05]  /*4f10*/  LDSM.16.MT88.4 R60, [R221+0x15400] ;  /* 0x01540000dd3c783b */ /* 0x000f2a0000004200 */
[----:B------:R-:W4:Y:S05]  /*4f20*/  LDSM.16.MT88.4 R64, [R0+0xc800] ;  /* 0x00c800000040783b */ /* 0x000f2a0000004200 */
[----:B------:R-:W-:Y:S01]  /*4f30*/  LDSM.16.MT88.4 R68, [R0+0x9000] ;  /* 0x009000000044783b */ /* 0x000fe20000004200 */
[-C--:B-1----:R-:W-:Y:S04]  /*4f40*/  HMMA.16816.F32.BF16 R12, R4, R8.reuse, R12 ;  /* 0x00000008040c723c */ /* 0x082fe8000004180c */
[----:B------:R-:W-:Y:S02]  /*4f50*/  LDSM.16.MT88.4 R72, [R221+0x15800] ;  /* 0x01580000dd48783b */ /* 0x000fe40000004200 */
        /* <DEDUP_REMOVED lines=9> */
[----:B------:R-:W-:Y:S05]  /*4ff0*/  LDSM.16.MT88.4 R4, [R3+0x15c00] ;  /* 0x015c00000304783b */ /* 0x000fea0000004200 */
[-C--:B----4-:R-:W-:Y:S01]  /*5000*/  HMMA.16816.F32.BF16 R12, R52, R56.reuse, R12 ;  /* 0x00000038340c723c */ /* 0x090fe2000004180c */
[----:B------:R-:W3:Y:S05]  /*5010*/  LDSM.16.MT88.4 R48, [R0+0x9800] ;  /* 0x009800000030783b */ /* 0x000eea0000004200 */
[C---:B------:R-:W-:Y:S06]  /*5020*/  HMMA.16816.F32.BF16 R16, R60.reuse, R56, R16 ;  /* 0x000000383c10723c */ /* 0x040fec0000041810 */
[-C--:B------:R-:W-:Y:S06]  /*5030*/  HMMA.16816.F32.BF16 R20, R60, R58.reuse, R20 ;  /* 0x0000003a3c14723c */ /* 0x080fec0000041814 */
[C---:B------:R-:W-:Y:S01]  /*5040*/  HMMA.16816.F32.BF16 R24, R52.reuse, R58, R24 ;  /* 0x0000003a3418723c */ /* 0x040fe20000041818 */
[----:B------:R-:W4:Y:S05]  /*5050*/  LDSM.16.MT88.4 R56, [R221+0x15c00] ;  /* 0x015c0000dd38783b */ /* 0x000f2a0000004200 */
[-C--:B------:R-:W-:Y:S06]  /*5060*/  HMMA.16816.F32.BF16 R28, R52, R64.reuse, R28 ;  /* 0x00000040341c723c */ /* 0x080fec000004181c */
[C---:B------:R-:W-:Y:S06]  /*5070*/  HMMA.16816.F32.BF16 R32, R60.reuse, R64, R32 ;  /* 0x000000403c20723c */ /* 0x040fec0000041820 */
[-C--:B------:R-:W-:Y:S01]  /*5080*/  HMMA.16816.F32.BF16 R36, R60, R66.reuse, R36 ;  /* 0x000000423c24723c */ /* 0x080fe20000041824 */
[----:B------:R-:W4:Y:S05]  /*5090*/  LDSM.16.MT88.4 R60, [R0+0xd800] ;  /* 0x00d80000003c783b */ /* 0x000f2a0000004200 */
[----:B------:R-:W-:Y:S01]  /*50a0*/  HMMA.16816.F32.BF16 R40, R52, R66, R40 ;  /* 0x000000423428723c */ /* 0x000fe20000041828 */
[----:B------:R-:W-:Y:S05]  /*50b0*/  BAR.SYNC.DEFER_BLOCKING 0x0 ;  /* 0x0000000000007b1d */ /* 0x000fea0000010000 */
        /* <DEDUP_REMOVED lines=21> */
[----:B------:R-:W-:Y:S02]  /*5210*/  IMAD.MOV.U32 R4, RZ, RZ, R238 ;  /* 0x000000ffff047224 */ /* 0x000fe400078e00ee */
        /* <DEDUP_REMOVED lines=13> */
[C---:B------:R-:W-:Y:S01]  /*52f0*/  @!P4 LEA R10, P1, R0.reuse, R238, 0x1 ;  /* 0x000000ee000ac211 */ /* 0x040fe200078208ff */
[----:B------:R1:W-:Y:S01]  /*5300*/  @P5 STS.128 [R233+0xa000], RZ ;  /* 0x00a000ffe9005388 */ /* 0x0003e20000000c00 */
[----:B------:R-:W-:Y:S02]  /*5310*/  LEA.HI.X R6, R7, R6, R8, 0x5, P0 ;  /* 0x0000000607067211 */ /* 0x000fe400000f2c08 */
[C---:B------:R-:W-:Y:S01]  /*5320*/  @!P5 LEA R44, P0, R0.reuse, R238, 0x1 ;  /* 0x000000ee002cd211 */ /* 0x040fe200078008ff */
[----:B------:R-:W-:Y:S01]  /*5330*/  @!PT LDS RZ, [RZ] ;  /* 0x00000000fffff984 */ /* 0x000fe20000000800 */
[----:B------:R-:W-:Y:S01]  /*5340*/  @!PT LDS RZ, [RZ] ;  /* 0x00000000fffff984 */ /* 0x000fe20000000800 */
[----:B------:R-:W-:Y:S01]  /*5350*/  @!PT LDS RZ, [RZ] ;  /* 0x00000000fffff984 */ /* 0x000fe20000000800 */
[----:B------:R1:W-:Y:S01]  /*5360*/  @!P5 LDGSTS.E.BYPASS.LTC128B.128 [R233+0xa000], desc[UR8][R4.64+0x80] ;  /* 0x0a00008004e9dfae */ /* 0x0003e2000b901d48 */
[CCC-:B------:R-:W-:Y:S02]  /*5370*/  @!P4 LEA.HI.X R11, R0.reuse, R240.reuse, R6.reuse, 0x1, P1 ;  /* 0x000000f0000bc211 */ /* 0x1c0fe400008f0c06 */
[C---:B------:R-:W-:Y:S01]  /*5380*/  @!P5 LEA.HI.X R45, R0.reuse, R240, R6, 0x1, P0 ;  /* 0x000000f0002dd211 */ /* 0x040fe200000f0c06 */
        /* <DEDUP_REMOVED lines=35> */
.L_x_100:
        /* <DEDUP_REMOVED lines=16> */
[-C--:B-1----:R-:W-:Y:S06]  /*56c0*/  HMMA.16816.F32.BF16 R4, R96, R48.reuse, RZ ;  /* 0x000000306004723c */ /* 0x082fec00000418ff */
        /* <DEDUP_REMOVED lines=14> */
[----:B------:R-:W-:Y:S01]  /*57b0*/  HMMA.16816.F32.BF16 R96, R96, R198, RZ ;  /* 0x000000c66060723c */ /* 0x000fe200000418ff */
[----:B------:R-:W1:Y:S05]  /*57c0*/  LDSM.16.MT88.4 R196, [R222+0x3800] ;  /* 0x00380000dec4783b */ /* 0x000e6a0000004200 */
[-C--:B------:R-:W-:Y:S06]  /*57d0*/  HMMA.16816.F32.BF16 R4, R200, R204.reuse, R4 ;  /* 0x000000ccc804723c */ /* 0x080fec0000041804 */
[C---:B------:R-:W-:Y:S06]  /*57e0*/  HMMA.16816.F32.BF16 R8, R208.reuse, R204, R8 ;  /* 0x000000ccd008723c */ /* 0x040fec0000041808 */
        /* <DEDUP_REMOVED lines=13> */
[----:B------:R-:W-:Y:S01]  /*58c0*/  IMAD.U32 R0, R212, -0x40, RZ ;  /* 0xffffffc0d4007824 */ /* 0x000fe200078e00ff */
[-C--:B------:R-:W-:Y:S05]  /*58d0*/  HMMA.16816.F32.BF16 R68, R200, R216.reuse, R68 ;  /* 0x000000d8c844723c */ /* 0x080fea0000041844 */
[C---:B------:R-:W-:Y:S01]  /*58e0*/  LEA R234, P0, R0.reuse, R234, 0x2 ;  /* 0x000000ea00ea7211 */ /* 0x040fe200078010ff */
[C---:B------:R-:W-:Y:S05]  /*58f0*/  HMMA.16816.F32.BF16 R72, R208.reuse, R216, R72 ;  /* 0x000000d8d048723c */ /* 0x040fea0000041848 */
[----:B------:R-:W-:Y:S01]  /*5900*/  LEA.HI.X.SX32 R235, R0, R235, 0x2, P0 ;  /* 0x000000eb00eb7211 */ /* 0x000fe200000f16ff */
[-C--:B------:R-:W-:Y:S04]  /*5910*/  HMMA.16816.F32.BF16 R76, R208, R218.reuse, R76 ;  /* 0x000000dad04c723c */ /* 0x080fe8000004184c */
[----:B------:R3:W-:Y:S01]  /*5920*/  REDG.E.ADD.F32.FTZ.RN.STRONG.GPU desc[UR8][R234.64], R4 ;  /* 0x00000004ea0079a6 */ /* 0x0007e2000c10f388 */
[----:B------:R-:W-:Y:S01]  /*5930*/  IMAD.SHL.U32 R0, R212, 0x8, RZ ;  /* 0x00000008d4007824 */ /* 0x000fe200078e00ff */
[C---:B------:R-:W-:Y:S05]  /*5940*/  HMMA.16816.F32.BF16 R80, R200.reuse, R218, R80 ;  /* 0x000000dac850723c */ /* 0x040fea0000041850 */
[CC--:B------:R-:W-:Y:S01]  /*5950*/  LEA R204, P1, R0.reuse, R234.reuse, 0x2 ;  /* 0x000000ea00cc7211 */ /* 0x0c0fe200078210ff */
[-C--:B-1----:R-:W-:Y:S05]  /*5960*/  HMMA.16816.F32.BF16 R84, R200, R196.reuse, R84 ;  /* 0x000000c4c854723c */ /* 0x082fea0000041854 */
[-C--:B------:R-:W-:Y:S01]  /*5970*/  LEA.HI.X.SX32 R205, R0, R235.reuse, 0x2, P1 ;  /* 0x000000eb00cd7211 */ /* 0x080fe200008f16ff */
[C---:B------:R-:W-:Y:S04]  /*5980*/  HMMA.16816.F32.BF16 R88, R208.reuse, R196, R88 ;  /* 0x000000c4d058723c */ /* 0x040fe80000041858 */
[----:B------:R1:W-:Y:S02]  /*5990*/  REDG.E.ADD.F32.FTZ.RN.STRONG.GPU desc[UR8][R204.64], R5 ;  /* 0x00000005cc0079a6 */ /* 0x0003e4000c10f388 */
[-C--:B------:R-:W-:Y:S05]  /*59a0*/  HMMA.16816.F32.BF16 R92, R208, R198.reuse, R92 ;  /* 0x000000c6d05c723c */ /* 0x080fea000004185c */
[----:B------:R-:W-:Y:S01]  /*59b0*/  IMAD.SHL.U32 R196, R212, 0x10, RZ ;  /* 0x00000010d4c47824 */ /* 0x000fe200078e00ff */
[----:B------:R-:W-:Y:S05]  /*59c0*/  HMMA.16816.F32.BF16 R96, R200, R198, R96 ;  /* 0x000000c6c860723c */ /* 0x000fea0000041860 */
[-C--:B--2---:R-:W-:Y:S01]  /*59d0*/  LEA R206, P0, R196, R234.reuse, 0x2 ;  /* 0x000000eac4ce7211 */ /* 0x084fe200078010ff */
[C---:B------:R-:W-:Y:S02]  /*59e0*/  IMAD R210, R212.reuse, 0x18, RZ ;  /* 0x00000018d4d27824 */ /* 0x040fe400078e02ff */
[----:B------:R-:W-:Y:S03]  /*59f0*/  IMAD.SHL.U32 R209, R212, 0x20, RZ ;  /* 0x00000020d4d17824 */ /* 0x000fe600078e00ff */
[-C--:B------:R-:W-:Y:S01]  /*5a00*/  LEA.HI.X.SX32 R207, R196, R235.reuse, 0x2, P0 ;  /* 0x000000ebc4cf7211 */ /* 0x080fe200000f16ff */
[----:B------:R-:W-:Y:S01]  /*5a10*/  IMAD R197, R212, 0x28, RZ ;  /* 0x00000028d4c57824 */ /* 0x000fe200078e02ff */
[-C--:B---3--:R-:W-:Y:S01]  /*5a20*/  LEA R4, P0, R210, R234.reuse, 0x2 ;  /* 0x000000ead2047211 */ /* 0x088fe200078010ff */
[----:B------:R-:W-:Y:S01]  /*5a30*/  IMAD R211, R212, 0x30, RZ ;  /* 0x00000030d4d37824 */ /* 0x000fe200078e02ff */
[CC--:B------:R-:W-:Y:S01]  /*5a40*/  LEA R208, P1, R209.reuse, R234.reuse, 0x2 ;  /* 0x000000ead1d07211 */ /* 0x0c0fe200078210ff */
[----:B------:R2:W-:Y:S01]  /*5a50*/  REDG.E.ADD.F32.FTZ.RN.STRONG.GPU desc[UR8][R206.64], R6 ;  /* 0x00000006ce0079a6 */ /* 0x0005e2000c10f388 */
[-C--:B-1----:R-:W-:Y:S01]  /*5a60*/  LEA.HI.X.SX32 R5, R210, R235.reuse, 0x2, P0 ;  /* 0x000000ebd2057211 */ /* 0x082fe200000f16ff */
[----:B------:R-:W-:Y:S01]  /*5a70*/  IMAD R210, R212, 0x38, RZ ;  /* 0x00000038d4d27824 */ /* 0x000fe200078e02ff */
[-C--:B------:R-:W-:Y:S03]  /*5a80*/  LEA.HI.X.SX32 R209, R209, R235.reuse, 0x2, P1 ;  /* 0x000000ebd1d17211 */ /* 0x080fe600008f16ff */
[----:B------:R1:W-:Y:S04]  /*5a90*/  REDG.E.ADD.F32.FTZ.RN.STRONG.GPU desc[UR8][R4.64], R7 ;  /* 0x00000007040079a6 */ /* 0x0003e8000c10f388 */
[----:B------:R3:W-:Y:S01]  /*5aa0*/  REDG.E.ADD.F32.FTZ.RN.STRONG.GPU desc[UR8][R208.64], R8 ;  /* 0x00000008d00079a6 */ /* 0x0007e2000c10f388 */
[-C--:B--2---:R-:W-:Y:S02]  /*5ab0*/  LEA R206, P0, R197, R234.reuse, 0x2 ;  /* 0x000000eac5ce7211 */ /* 0x084fe400078010ff */
[-C--:B------:R-:W-:Y:S02]  /*5ac0*/  LEA R6, P1, R211, R234.reuse, 0x2 ;  /* 0x000000ead3067211 */ /* 0x080fe400078210ff */
[-C--:B------:R-:W-:Y:S01]  /*5ad0*/  LEA.HI.X.SX32 R207, R197, R235.reuse, 0x2, P0 ;  /* 0x000000ebc5cf7211 */ /* 0x080fe200000f16ff */
[----:B------:R-:W-:Y:S01]  /*5ae0*/  VIADD R197, R196, 0x20 ;  /* 0x00000020c4c57836 */ /* 0x000fe20000000000 */
[-C--:B-1----:R-:W-:Y:S03]  /*5af0*/  LEA.HI.X.SX32 R7, R211, R235.reuse, 0x2, P1 ;  /* 0x000000ebd3077211 */ /* 0x082fe600008f16ff */
[----:B------:R1:W-:Y:S01]  /*5b00*/  REDG.E.ADD.F32.FTZ.RN.STRONG.GPU desc[UR8][R206.64], R9 ;  /* 0x00000009ce0079a6 */ /* 0x0003e2000c10f388 */
[CC--:B------:R-:W-:Y:S03]  /*5b10*/  LEA R4, P0, R210.reuse, R234.reuse, 0x2 ;  /* 0x000000ead2047211 */ /* 0x0c0fe600078010ff */
[----:B------:R2:W-:Y:S01]  /*5b20*/  REDG.E.ADD.F32.FTZ.RN.STRONG.GPU desc[UR8][R6.64], R10 ;  /* 0x0000000a060079a6 */ /* 0x0005e2000c10f388 */
[-C--:B------:R-:W-:Y:S02]  /*5b30*/  LEA.HI.X.SX32 R5, R210, R235.reuse, 0x2, P0 ;  /* 0x000000ebd2057211 */ /* 0x080fe400000f16ff */
[CC--:B---3--:R-:W-:Y:S03]  /*5b40*/  LEA R8, P0, R197.reuse, R234.reuse, 0x2 ;  /* 0x000000eac5087211 */ /* 0x0c8fe600078010ff */
[----:B------:R3:W-:Y:S04]  /*5b50*/  REDG.E.ADD.F32.FTZ.RN.STRONG.GPU desc[UR8][R4.64], R11 ;  /* 0x0000000b040079a6 */ /* 0x0007e8000c10f388 */
[----:B------:R4:W-:Y:S04]  /*5b60*/  REDG.E.ADD.F32.FTZ.RN.STRONG.GPU desc[UR8][R234.64+0x80], R48 ;  /* 0x00008030ea0079a6 */ /* 0x0009e8000c10f388 */
[----:B------:R4:W-:Y:S01]  /*5b70*/  REDG.E.ADD.F32.FTZ.RN.STRONG.GPU desc[UR8][R204.64+0x80], R49 ;  /* 0x00008031cc0079a6 */ /* 0x0009e2000c10f388 */
[-C--:B-1----:R-:W-:Y:S01]  /*5b80*/  LEA.HI.X.SX32 R9, R197, R235.reuse, 0x2, P0 ;  /* 0x000000ebc5097211 */ /* 0x082fe200000f16ff */
[C---:B--2---:R-:W-:Y:S04]  /*5b90*/  IMAD.IADD R7, R0.reuse, 0x1, R197 ;  /* 0x0000000100077824 */ /* 0x044fe800078e02c5 */
[----:B------:R1:W-:Y:S01]  /*5ba0*/  REDG.E.ADD.F32.FTZ.RN.STRONG.GPU desc[UR8][R8.64], R50 ;  /* 0x00000032080079a6 */ /* 0x0003e2000c10f388 */
[CC--:B------:R-:W-:Y:S01]  /*5bb0*/  LEA R6, P1, R7.reuse, R234.reuse, 0x2 ;  /* 0x000000ea07067211 */ /* 0x0c0fe200078210ff */
[C---:B---3--:R-:W-:Y:S03]  /*5bc0*/  IMAD.IADD R4, R0.reuse, 0x1, R7 ;  /* 0x0000000100047824 */ /* 0x048fe600078e0207 */
[-C--:B------:R-:W-:Y:S01]  /*5bd0*/  LEA.HI.X.SX32 R7, R7, R235.reuse, 0x2, P1 ;  /* 0x000000eb07077211 */ /* 0x080fe200008f16ff */
[----:B------:R-:W-:Y:S01]  /*5be0*/  IMAD.IADD R5, R0, 0x1, R4 ;  /* 0x0000000100057824 */ /* 0x000fe200078e0204 */
[CC--:B----4-:R-:W-:Y:S03]  /*5bf0*/  LEA R48, P0, R4.reuse, R234.reuse, 0x2 ;  /* 0x000000ea04307211 */ /* 0x0d0fe600078010ff */
[----:B------:R2:W-:Y:S01]  /*5c00*/  REDG.E.ADD.F32.FTZ.RN.STRONG.GPU desc[UR8][R6.64], R51 ;  /* 0x00000033060079a6 */ /* 0x0005e2000c10f388 */
[-C--:B------:R-:W-:Y:S01]  /*5c10*/  LEA.HI.X.SX32 R49, R4, R235.reuse, 0x2, P0 ;  /* 0x000000eb04317211 */ /* 0x080fe200000f16ff */
[----:B------:R-:W-:Y:S01]  /*5c20*/  IMAD.IADD R4, R0, 0x1, R5 ;  /* 0x0000000100047824 */ /* 0x000fe200078e0205 */
[CC--:B------:R-:W-:Y:S03]  /*5c30*/  LEA R10, P0, R5.reuse, R234.reuse, 0x2 ;  /* 0x000000ea050a7211 */ /* 0x0c0fe600078010ff */
[----:B------:R-:W-:Y:S01]  /*5c40*/  REDG.E.ADD.F32.FTZ.RN.STRONG.GPU desc[UR8][R48.64], R44 ;  /* 0x0000002c300079a6 */ /* 0x000fe2000c10f388 */
[-C--:B------:R-:W-:Y:S01]  /*5c50*/  LEA.HI.X.SX32 R11, R5, R235.reuse, 0x2, P0 ;  /* 0x000000eb050b7211 */ /* 0x080fe200000f16ff */
[----:B------:R-:W-:Y:S04]  /*5c60*/  VIADD R5, R196, 0x40 ;  /* 0x00000040c4057836 */ /* 0x000fe80000000000 */
[----:B------:R3:W-:Y:S01]  /*5c70*/  REDG.E.ADD.F32.FTZ.RN.STRONG.GPU desc[UR8][R10.64], R45 ;  /* 0x0000002d0a0079a6 */ /* 0x0007e2000c10f388 */
[CC--:B-1----:R-:W-:Y:S04]  /*5c80*/  LEA R8, P1, R4.reuse, R234.reuse, 0x2 ;  /* 0x000000ea04087211 */ /* 0x0c2fe800078210ff */
[-C--:B------:R-:W-:Y:S05]  /*5c90*/  LEA.HI.X.SX32 R9, R4, R235.reuse, 0x2, P1 ;  /* 0x000000eb04097211 */ /* 0x080fea00008f16ff */
[----:B------:R1:W-:Y:S01]  /*5ca0*/  REDG.E.ADD.F32.FTZ.RN.STRONG.GPU desc[UR8][R8.64], R46 ;  /* 0x0000002e080079a6 */ /* 0x0003e2000c10f388 */
[C---:B--2---:R-:W-:Y:S05]  /*5cb0*/  IMAD.IADD R7, R0.reuse, 0x1, R4 ;  /* 0x0000000100077824 */ /* 0x044fea00078e0204 */
[CC--:B------:R-:W-:Y:S04]  /*5cc0*/  LEA R6, P0, R7.reuse, R234.reuse, 0x2 ;  /* 0x000000ea07067211 */ /* 0x0c0fe800078010ff */
[-C--:B------:R-:W-:Y:S01]  /*5cd0*/  LEA.HI.X.SX32 R7, R7, R235.reuse, 0x2, P0 ;  /* 0x000000eb07077211 */ /* 0x080fe200000f16ff */
[C---:B---3--:R-:W-:Y:S04]  /*5ce0*/  IMAD.IADD R10, R0.reuse, 0x1, R5 ;  /* 0x00000001000a7824 */ /* 0x048fe800078e0205 */
[----:B------:R2:W-:Y:S01]  /*5cf0*/  REDG.E.ADD.F32.FTZ.RN.STRONG.GPU desc[UR8][R6.64], R47 ;  /* 0x0000002f060079a6 */ /* 0x0005e2000c10f388 */
[C---:B------:R-:W-:Y:S03]  /*5d00*/  IMAD.IADD R4, R0.reuse, 0x1, R10 ;  /* 0x0000000100047824 */ /* 0x040fe600078e020a */
[----:B------:R-:W-:Y:S04]  /*5d10*/  REDG.E.ADD.F32.FTZ.RN.STRONG.GPU desc[UR8][R234.64+0x100], R52 ;  /* 0x00010034ea0079a6 */ /* 0x000fe8000c10f388 */
[----:B------:R-:W-:Y:S01]  /*5d20*/  REDG.E.ADD.F32.FTZ.RN.STRONG.GPU desc[UR8][R204.64+0x100], R53 ;  /* 0x00010035cc0079a6 */ /* 0x000fe2000c10f388 */
[CC--:B-1----:R-:W-:Y:S04]  /*5d30*/  LEA R8, P0, R5.reuse, R234.reuse, 0x2 ;  /* 0x000000ea05087211 */ /* 0x0c2fe800078010ff */
[-C--:B------:R-:W-:Y:S01]  /*5d40*/  LEA.HI.X.SX32 R9, R5, R235.reuse, 0x2, P0 ;  /* 0x000000eb05097211 */ /* 0x080fe200000f16ff */
[----:B------:R-:W-:Y:S01]  /*5d50*/  IMAD.IADD R5, R0, 0x1, R4 ;  /* 0x0000000100057824 */ /* 0x000fe200078e0204 */
[CC--:B------:R-:W-:Y:S03]  /*5d60*/  LEA R44, P0, R4.reuse, R234.reuse, 0x2 ;  /* 0x000000ea042c7211 */ /* 0x0c0fe600078010ff */
[----:B------:R1:W-:Y:S01]  /*5d70*/  REDG.E.ADD.F32.FTZ.RN.STRONG.GPU desc[UR8][R8.64], R54 ;  /* 0x00000036080079a6 */ /* 0x0003e2000c10f388 */
[-C--:B------:R-:W-:Y:S01]  /*5d80*/  LEA.HI.X.SX32 R45, R4, R235.reuse, 0x2, P0 ;  /* 0x000000eb042d7211 */ /* 0x080fe200000f16ff */
[----:B------:R-:W-:Y:S01]  /*5d90*/  IMAD.IADD R4, R0, 0x1, R5 ;  /* 0x0000000100047824 */ /* 0x000fe200078e0205 */
[CC--:B--2---:R-:W-:Y:S04]  /*5da0*/  LEA R6, P1, R10.reuse, R234.reuse, 0x2 ;  /* 0x000000ea0a067211 */ /* 0x0c4fe800078210ff */
[-C--:B------:R-:W-:Y:S02]  /*5db0*/  LEA.HI.X.SX32 R7, R10, R235.reuse, 0x2, P1 ;  /* 0x000000eb0a077211 */ /* 0x080fe400008f16ff */
[CC--:B------:R-:W-:Y:S03]  /*5dc0*/  LEA R10, P0, R5.reuse, R234.reuse, 0x2 ;  /* 0x000000ea050a7211 */ /* 0x0c0fe600078010ff */
[----:B------:R2:W-:Y:S01]  /*5dd0*/  REDG.E.ADD.F32.FTZ.RN.STRONG.GPU desc[UR8][R6.64], R55 ;  /* 0x00000037060079a6 */ /* 0x0005e2000c10f388 */
[-C--:B------:R-:W-:Y:S01]  /*5de0*/  LEA.HI.X.SX32 R11, R5, R235.reuse, 0x2, P0 ;  /* 0x000000eb050b7211 */ /* 0x080fe200000f16ff */
[----:B------:R-:W-:Y:S02]  /*5df0*/  VIADD R5, R196, 0x60 ;  /* 0x00000060c4057836 */ /* 0x000fe40000000000 */
[----:B------:R-:W-:Y:S04]  /*5e00*/  LDSM.16.MT88.4 R52, [R3+0x14400] ;  /* 0x014400000334783b */ /* 0x000fe80000004200 */
[----:B------:R-:W-:Y:S01]  /*5e10*/  REDG.E.ADD.F32.FTZ.RN.STRONG.GPU desc[UR8][R44.64], R56 ;  /* 0x000000382c0079a6 */ /* 0x000fe2000c10f388 */
[CC--:B-1----:R-:W-:Y:S03]  /*5e20*/  LEA R8, P1, R4.reuse, R234.reuse, 0x2 ;  /* 0x000000ea04087211 */ /* 0x0c2fe600078210ff */
[----:B------:R1:W-:Y:S01]  /*5e30*/  REDG.E.ADD.F32.FTZ.RN.STRONG.GPU desc[UR8][R10.64], R57 ;  /* 0x000000390a0079a6 */ /* 0x0003e2000c10f388 */
[-C--:B------:R-:W-:Y:S05]  /*5e40*/  LEA.HI.X.SX32 R9, R4, R235.reuse, 0x2, P1 ;  /* 0x000000eb04097211 */ /* 0x080fea00008f16ff */
[----:B------:R3:W-:Y:S01]  /*5e50*/  REDG.E.ADD.F32.FTZ.RN.STRONG.GPU desc[UR8][R8.64], R58 ;  /* 0x0000003a080079a6 */ /* 0x0007e2000c10f388 */
[C---:B--2---:R-:W-:Y:S05]  /*5e60*/  IMAD.IADD R7, R0.reuse, 0x1, R4 ;  /* 0x0000000100077824 */ /* 0x044fea00078e0204 */
[CC--:B------:R-:W-:Y:S04]  /*5e70*/  LEA R6, P0, R7.reuse, R234.reuse, 0x2 ;  /* 0x000000ea07067211 */ /* 0x0c0fe800078010ff */
[-C--:B------:R-:W-:Y:S01]  /*5e80*/  LEA.HI.X.SX32 R7, R7, R235.reuse, 0x2, P0 ;  /* 0x000000eb07077211 */ /* 0x080fe200000f16ff */
[C---:B-1----:R-:W-:Y:S04]  /*5e90*/  IMAD.IADD R10, R0.reuse, 0x1, R5 ;  /* 0x00000001000a7824 */ /* 0x042fe800078e0205 */
[----:B------:R1:W-:Y:S01]  /*5ea0*/  REDG.E.ADD.F32.FTZ.RN.STRONG.GPU desc[UR8][R6.64], R59 ;  /* 0x0000003b060079a6 */ /* 0x0003e2000c10f388 */
[C---:B------:R-:W-:Y:S03]  /*5eb0*/  IMAD.IADD R4, R0.reuse, 0x1, R10 ;  /* 0x0000000100047824 */ /* 0x040fe600078e020a */
[----:B------:R-:W-:Y:S01]  /*5ec0*/  REDG.E.ADD.F32.FTZ.RN.STRONG.GPU desc[UR8][R234.64+0x180], R64 ;  /* 0x00018040ea0079a6 */ /* 0x000fe2000c10f388 */
[CC--:B---3--:R-:W-:Y:S03]  /*5ed0*/  LEA R8, P0, R5.reuse, R234.reuse, 0x2 ;  /* 0x000000ea05087211 */ /* 0x0c8fe600078010ff */
        /* <DEDUP_REMOVED lines=13> */
[----:B------:R-:W-:Y:S01]  /*5fb0*/  REDG.E.ADD.F32.FTZ.RN.STRONG.GPU desc[UR8][R44.64], R60 ;  /* 0x0000003c2c0079a6 */ /* 0x000fe2000c10f388 */
[CC--:B--2---:R-:W-:Y:S03]  /*5fc0*/  LEA R8, P1, R4.reuse, R234.reuse, 0x2 ;  /* 0x000000ea04087211 */ /* 0x0c4fe600078210ff */
[----:B------:R2:W-:Y:S01]  /*5fd0*/  REDG.E.ADD.F32.FTZ.RN.STRONG.GPU desc[UR8][R10.64], R61 ;  /* 0x0000003d0a0079a6 */ /* 0x0005e2000c10f388 */
[-C--:B------:R-:W-:Y:S05]  /*5fe0*/  LEA.HI.X.SX32 R9, R4, R235.reuse, 0x2, P1 ;  /* 0x000000eb04097211 */ /* 0x080fea00008f16ff */
[----:B------:R3:W-:Y:S01]  /*5ff0*/  REDG.E.ADD.F32.FTZ.RN.STRONG.GPU desc[UR8][R8.64], R62 ;  /* 0x0000003e080079a6 */ /* 0x0007e2000c10f388 */
[C---:B-1----:R-:W-:Y:S05]  /*6000*/  IMAD.IADD R7, R0.reuse, 0x1, R4 ;  /* 0x0000000100077824 */ /* 0x042fea00078e0204 */
[CC--:B------:R-:W-:Y:S01]  /*6010*/  LEA R6, P0, R7.reuse, R234.reuse, 0x2 ;  /* 0x000000ea07067211 */ /* 0x0c0fe200078010ff */
[C---:B--2---:R-:W-:Y:S03]  /*6020*/  IMAD.IADD R10, R0.reuse, 0x1, R5 ;  /* 0x00000001000a7824 */ /* 0x044fe600078e0205 */
[-C--:B------:R-:W-:Y:S01]  /*6030*/  LEA.HI.X.SX32 R7, R7, R235.reuse, 0x2, P0 ;  /* 0x000000eb07077211 */ /* 0x080fe200000f16ff */
[C---:B------:R-:W-:Y:S04]  /*6040*/  IMAD.IADD R4, R0.reuse, 0x1, R10 ;  /* 0x0000000100047824 */ /* 0x040fe800078e020a */
[----:B------:R1:W-:Y:S01]  /*6050*/  REDG.E.ADD.F32.FTZ.RN.STRONG.GPU desc[UR8][R6.64], R63 ;  /* 0x0000003f060079a6 */ /* 0x0003e2000c10f388 */
[CC--:B---3--:R-:W-:Y:S03]  /*6060*/  LEA R8, P0, R5.reuse, R234.reuse, 0x2 ;  /* 0x000000ea05087211 */ /* 0x0c8fe600078010ff */
[----:B------:R-:W-:Y:S01]  /*6070*/  REDG.E.ADD.F32.FTZ.RN.STRONG.GPU desc[UR8][R234.64+0x200], R68 ;  /* 0x00020044ea0079a6 */ /* 0x000fe2000c10f388 */
[-C--:B------:R-:W-:Y:S01]  /*6080*/  LEA.HI.X.SX32 R9, R5, R235.reuse, 0x2, P0 ;  /* 0x000000eb05097211 */ /* 0x080fe200000f16ff */
[----:B------:R-:W-:Y:S01]  /*6090*/  IMAD.IADD R5, R0, 0x1, R4 ;  /* 0x0000000100057824 */ /* 0x000fe200078e0204 */
[CC--:B------:R-:W-:Y:S01]  /*60a0*/  LEA R44, P0, R4.reuse, R234.reuse, 0x2 ;  /* 0x000000ea042c7211 */ /* 0x0c0fe200078010ff */
[----:B------:R-:W-:Y:S03]  /*60b0*/  REDG.E.ADD.F32.FTZ.RN.STRONG.GPU desc[UR8][R204.64+0x200], R69 ;  /* 0x00020045cc0079a6 */ /* 0x000fe6000c10f388 */
[-C--:B------:R-:W-:Y:S01]  /*60c0*/  LEA.HI.X.SX32 R45, R4, R235.reuse, 0x2, P0 ;  /* 0x000000eb042d7211 */ /* 0x080fe200000f16ff */
[----:B------:R2:W-:Y:S01]  /*60d0*/  REDG.E.ADD.F32.FTZ.RN.STRONG.GPU desc[UR8][R8.64], R70 ;  /* 0x00000046080079a6 */ /* 0x0005e2000c10f388 */
[----:B------:R-:W-:Y:S03]  /*60e0*/  IMAD.IADD R4, R0, 0x1, R5 ;  /* 0x0000000100047824 */ /* 0x000fe600078e0205 */
        /* <DEDUP_REMOVED lines=70> */
[-C--:B------:R-:W-:Y:S02]  /*6550*/  LEA.HI.X.SX32 R47, R4, R235.reuse, 0x2, P2 ;  /* 0x000000eb042f7211 */ /* 0x080fe400010f16ff */
[----:B------:R-:W-:Y:S01]  /*6560*/  ISETP.NE.AND P2, PT, R236, RZ, PT ;  /* 0x000000ffec00720c */ /* 0x000fe20003f45270 */
        /* <DEDUP_REMOVED lines=73> */
[----:B------:R-:W-:Y:S02]  /*6a00*/  IMAD.MOV.U32 R4, RZ, RZ, R237 ;  /* 0x000000ffff047224 */ /* 0x000fe400078e00ed */
        /* <DEDUP_REMOVED lines=15> */
[CC--:B------:R-:W-:Y:S01]  /*6b00*/  @!P5 LEA R44, P2, R0.reuse, R237.reuse, 0x1 ;  /* 0x000000ed002cd211 */ /* 0x0c0fe200078408ff */
        /* <DEDUP_REMOVED lines=44> */
.L_x_101:
[----:B------:R-:W-:Y:S02]  /*6dd0*/  UISETP.GT.AND UP0, UPT, UR6, UR20, UPT ;  /* 0x000000140600728c */ /* 0x000fe4000bf04270 */
[----:B------:R-:W-:Y:S04]  /*6de0*/  UIADD3 UR6, UR6, -0x1, URZ ;  /* 0xffffffff06067890 */ /* 0x000fe8000fffe03f */
[----:B------:R-:W-:Y:S11]  /*6df0*/  PLOP3.LUT P0, PT, PT, PT, UP0, 0x80, 0x0 ;  /* 0x000000000000781c */ /* 0x000ff60003f0f008 */
[----:B------:R-:W-:Y:S02]  /*6e00*/  @!UPT UIADD3 URZ, URZ, URZ, URZ ;  /* 0x0000003f3f3ff290 */ /* 0x000fe4000fffe03f */
[----:B------:R-:W-:Y:S05]  /*6e10*/  @P0 BRA `(.L_x_102) ;  /* 0xffffffcc00ec0947 */ /* 0x000fea000383ffff */
[----:B------:R-:W2:Y:S01]  /*6e20*/  S2R R48, SR_TID.X ;  /* 0x0000000000307919 */ /* 0x000ea20000002100 */
[----:B------:R-:W-:Y:S01]  /*6e30*/  F2FP.BF16.F32.PACK_AB R20, R21, R20 ;  /* 0x000000141514723e */ /* 0x000fe200000010ff */
[----:B------:R-:W-:Y:S01]  /*6e40*/  ULDC UR6, c[0x0][0x390] ;  /* 0x0000e40000067ab9 */ /* 0x000fe20000000800 */
[----:B-1----:R-:W-:Y:S01]  /*6e50*/  F2FP.BF16.F32.PACK_AB R47, R13, R12 ;  /* 0x0000000c0d2f723e */ /* 0x002fe200000010ff */
[----:B------:R-:W-:Y:S01]  /*6e60*/  UIADD3 UR7, UR4, 0x10000, URZ ;  /* 0x0001000004077890 */ /* 0x000fe2000fffe03f */
        /* <DEDUP_REMOVED lines=31> */
[-C--:B------:R-:W-:Y:S01]  /*7060*/  LEA.HI R6, R21, R48.reuse, RZ, 0x2 ;  /* 0x0000003015067211 */ /* 0x080fe200078f10ff */
        /* <DEDUP_REMOVED lines=8> */
[----:B------:R-:W-:Y:S01]  /*70f0*/  FMUL.FTZ R127, R127, UR6 ;  /* 0x000000067f7f7c20 */ /* 0x000fe20008410000 */
[----:B------:R-:W-:Y:S01]  /*7100*/  LEA.HI R0, R0, R5, RZ, 0x3 ;  /* 0x0000000500007211 */ /* 0x000fe200078f18ff */
[----:B------:R-:W-:Y:S01]  /*7110*/  UISETP.NE.AND UP0, UPT, UR31, -0x1, UPT ;  /* 0xffffffff1f00788c */ /* 0x000fe2000bf05270 */
[----:B------:R-:W-:-:S02]  /*7120*/  F2FP.BF16.F32.PACK_AB R24, R25, R24 ;  /* 0x000000181918723e */ /* 0x000fc400000010ff */
        /* <DEDUP_REMOVED lines=16> */
[----:B------:R-:W-:-:S02]  /*7230*/  SHF.R.U32.HI R5, RZ, 0x3, R0 ;  /* 0x00000003ff057819 */ /* 0x000fc40000011600 */
[----:B------:R-:W-:Y:S02]  /*7240*/  F2FP.BF16.F32.PACK_AB R34, R35, R34 ;  /* 0x000000222322723e */ /* 0x000fe400000010ff */
[----:B------:R-:W-:Y:S02]  /*7250*/  LOP3.LUT R5, R5, R0, R6, 0x1e, !PT ;  /* 0x0000000005057212 */ /* 0x000fe400078e1e06 */
[----:B------:R-:W-:Y:S02]  /*7260*/  F2FP.BF16.F32.PACK_AB R40, R41, R40 ;  /* 0x000000282928723e */ /* 0x000fe400000010ff */
[----:B------:R-:W-:Y:S01]  /*7270*/  F2FP.BF16.F32.PACK_AB R42, R43, R42 ;  /* 0x0000002a2b2a723e */ /* 0x000fe200000010ff */
[----:B------:R-:W-:Y:S01]  /*7280*/  IMAD.IADD R0, R4, 0x1, R5 ;  /* 0x0000000104007824 */ /* 0x000fe200078e0205 */
        /* <DEDUP_REMOVED lines=15> */
[----:B------:R-:W-:Y:S01]  /*7380*/  LEA R0, R0, UR7, 0x1 ;  /* 0x0000000700007c11 */ /* 0x000fe2000f8e08ff */
[----:B------:R-:W-:Y:S01]  /*7390*/  BAR.SYNC.DEFER_BLOCKING 0x0 ;  /* 0x0000000000007b1d */ /* 0x000fe20000010000 */
[----:B------:R-:W-:Y:S01]  /*73a0*/  F2FP.BF16.F32.PACK_AB R6, R131, R130 ;  /* 0x000000828306723e */ /* 0x000fe200000010ff */
[----:B------:R-:W-:Y:S01]  /*73b0*/  @UP0 UIMAD.WIDE.U32 UR6, UR10, UR16, URZ ;  /* 0x000000100a0602a5 */ /* 0x000fe2000f8e003f */
[----:B------:R-:W-:Y:S01]  /*73c0*/  F2FP.BF16.F32.PACK_AB R5, R125, R124 ;  /* 0x0000007c7d05723e */ /* 0x000fe200000010ff */
[----:B------:R-:W-:Y:S01]  /*73d0*/  @UP0 UIMAD UR10, UR10, UR17, URZ ;  /* 0x000000110a0a02a4 */ /* 0x000fe2000f8e023f */
[----:B------:R-:W-:Y:S02]  /*73e0*/  F2FP.BF16.F32.PACK_AB R4, R127, R126 ;  /* 0x0000007e7f04723e */ /* 0x000fe400000010ff */
[----:B------:R-:W-:Y:S01]  /*73f0*/  PLOP3.LUT P0, PT, PT, PT, UP0, 0x80, 0x0 ;  /* 0x000000000000781c */ /* 0x000fe20003f0f008 */
[----:B------:R-:W-:Y:S01]  /*7400*/  @UP0 UIADD3 UR18, UR7, UR10, URZ ;  /* 0x0000000a07120290 */ /* 0x000fe2000fffe03f */
[----:B------:R-:W-:Y:S01]  /*7410*/  @UP0 UMOV UR13, UR6 ;  /* 0x00000006000d0c82 */ /* 0x000fe20008000000 */
        /* <DEDUP_REMOVED lines=46> */
.L_x_103:
        /* <DEDUP_REMOVED lines=18> */
[----:B------:R-:W-:-:S03]  /*7820*/  UIADD3 UR12, UR7, UR12, URZ ;  /* 0x0000000c070c7290 */ /* 0x000fc6000fffe03f */
[----:B------:R-:W-:-:S09]  /*7830*/  UMOV UR7, UR6 ;  /* 0x0000000600077c82 */ /* 0x000fd20008000000 */
.L_x_104:
[----:B------:R-:W-:Y:S01]  /*7840*/  BAR.SYNC.DEFER_BLOCKING 0x0 ;  /* 0x0000000000007b1d */ /* 0x000fe20000010000 */
[----:B------:R-:W-:Y:S01]  /*7850*/  USHF.L.U32 UR6, UR30, 0x5, URZ ;  /* 0x000000051e067899 */ /* 0x000fe2000800063f */
[----:B-1----:R-:W-:-:S03]  /*7860*/  LEA.HI R0, R21, R48, RZ, 0x3 ;  /* 0x0000003015007211 */ /* 0x002fc600078f18ff */
[----:B------:R-:W-:Y:S01]  /*7870*/  UIADD3 UR5, -UR6, UR5, URZ ;  /* 0x0000000506057290 */ /* 0x000fe2000fffe13f */
        /* <DEDUP_REMOVED lines=17> */
[----:B------:R-:W2:Y:S01]  /*7990*/  LDS.128 R24, [R233+0x11000] ;  /* 0x01100000e9187984 */ /* 0x000ea20000000c00 */
[----:B------:R-:W-:Y:S01]  /*79a0*/  ISETP.GE.AND P3, PT, R4, UR19, PT ;  /* 0x0000001304007c0c */ /* 0x000fe2000bf66270 */
[----:B------:R-:W-:Y:S01]  /*79b0*/  IMAD.U32 R6, RZ, RZ, UR6 ;  /* 0x00000006ff067e24 */ /* 0x000fe2000f8e00ff */
[----:B------:R-:W-:Y:S01]  /*79c0*/  IADD3 R8, P0, R0, UR6, RZ ;  /* 0x0000000600087c10 */ /* 0x000fe2000ff1e0ff */
[----:B------:R-:W3:Y:S01]  /*79d0*/  LDS.128 R20, [R233+0x12000] ;  /* 0x01200000e9147984 */ /* 0x000ee20000000c00 */
[----:B------:R-:W-:Y:S01]  /*79e0*/  USHF.R.S32.HI UR5, URZ, 0x1f, UR56 ;  /* 0x0000001f3f057899 */ /* 0x000fe20008011438 */
[----:B------:R-:W-:Y:S01]  /*79f0*/  ISETP.GE.AND P2, PT, R11, UR19, PT ;  /* 0x000000130b007c0c */ /* 0x000fe2000bf46270 */
[----:B------:R-:W-:Y:S01]  /*7a00*/  ULDC.64 UR10, c[0x0][0x468] ;  /* 0x00011a00000a7ab9 */ /* 0x000fe20000000a00 */
[----:B------:R-:W4:Y:S01]  /*7a10*/  LDS.128 R16, [R233+0x13000] ;  /* 0x01300000e9107984 */ /* 0x000f220000000c00 */
[----:B------:R-:W-:Y:S01]  /*7a20*/  LEA.HI.X.SX32 R9, R6, R29, 0x1, P0 ;  /* 0x0000001d06097211 */ /* 0x000fe200000f0eff */
[----:B------:R-:W-:Y:S01]  /*7a30*/  IMAD.WIDE.U32 R6, R8, UR16, R4 ;  /* 0x0000001008067c25 */ /* 0x000fe2000f8e0004 */
[----:B------:R-:W-:Y:S01]  /*7a40*/  UIMAD UR5, UR5, UR10, URZ ;  /* 0x0000000a050572a4 */ /* 0x000fe2000f8e023f */
[----:B------:R-:W-:-:S02]  /*7a50*/  ISETP.GE.AND P1, PT, R28, UR19, PT ;  /* 0x000000131c007c0c */ /* 0x000fc4000bf26270 */
[----:B------:R-:W1:Y:S01]  /*7a60*/  @!P3 LDS.128 R12, [R233+0x10000] ;  /* 0x01000000e90cb984 */ /* 0x000e620000000c00 */
[----:B------:R-:W-:Y:S01]  /*7a70*/  IMAD R9, R9, UR16, RZ ;  /* 0x0000001009097c24 */ /* 0x000fe2000f8e02ff */
[----:B------:R-:W-:Y:S01]  /*7a80*/  IADD3 R6, P0, R6, UR13, RZ ;  /* 0x0000000d06067c10 */ /* 0x000fe2000ff1e0ff */
[----:B------:R-:W-:Y:S02]  /*7a90*/  UIMAD UR5, UR56, UR11, UR5 ;  /* 0x0000000b380572a4 */ /* 0x000fe4000f8e0205 */
[----:B------:R-:W-:Y:S02]  /*7aa0*/  IMAD R9, R8, UR17, R9 ;  /* 0x0000001108097c24 */ /* 0x000fe4000f8e0209 */
[----:B------:R-:W-:Y:S01]  /*7ab0*/  IMAD.U32 R8, RZ, RZ, UR10 ;  /* 0x0000000aff087e24 */ /* 0x000fe2000f8e00ff */
[----:B------:R-:W-:Y:S02]  /*7ac0*/  ULDC.64 UR10, c[0x0][0x3f0] ;  /* 0x0000fc00000a7ab9 */ /* 0x000fe40000000a00 */
[----:B------:R-:W-:-:S02]  /*7ad0*/  IADD3.X R7, R7, UR18, R9, P0, !PT ;  /* 0x0000001207077c10 */ /* 0x000fc400087fe409 */
[----:B------:R-:W-:Y:S01]  /*7ae0*/  ISETP.GE.AND P0, PT, R10, UR19, PT ;  /* 0x000000130a007c0c */ /* 0x000fe2000bf06270 */
[----:B------:R-:W-:-:S04]  /*7af0*/  IMAD.WIDE.U32 R8, R8, UR56, R6 ;  /* 0x0000003808087c25 */ /* 0x000fc8000f8e0006 */
[----:B------:R-:W-:Y:S01]  /*7b00*/  VIADD R7, R9, UR5 ;  /* 0x0000000509077c36 */ /* 0x000fe20008000000 */
[----:B------:R-:W-:-:S04]  /*7b10*/  LEA R6, P5, R8, UR10, 0x1 ;  /* 0x0000000a08067c11 */ /* 0x000fc8000f8a08ff */
[----:B------:R-:W-:-:S05]  /*7b20*/  LEA.HI.X R7, R8, UR11, R7, 0x1, P5 ;  /* 0x0000000b08077c11 */ /* 0x000fca000a8f0c07 */
[----:B--2---:R2:W-:Y:S04]  /*7b30*/  @!P2 STG.E.128 desc[UR8][R6.64+0x80], R24 ;  /* 0x000080180600a986 */ /* 0x0045e8000c101d08 */
[----:B---3--:R2:W-:Y:S04]  /*7b40*/  @!P1 STG.E.128 desc[UR8][R6.64+0x100], R20 ;  /* 0x0001001406009986 */ /* 0x0085e8000c101d08 */
[----:B----4-:R2:W-:Y:S04]  /*7b50*/  @!P0 STG.E.128 desc[UR8][R6.64+0x180], R16 ;  /* 0x0001801006008986 */ /* 0x0105e8000c101d08 */
[----:B-1----:R2:W-:Y:S02]  /*7b60*/  @!P3 STG.E.128 desc[UR8][R6.64], R12 ;  /* 0x0000000c0600b986 */ /* 0x0025e4000c101d08 */
.L_x_106:
[----:B------:R-:W-:Y:S05]  /*7b70*/  BSYNC B0 ;  /* 0x0000000000007941 */ /* 0x000fea0003800000 */
.L_x_105:
[----:B------:R-:W-:Y:S05]  /*7b80*/  @P4 BRA `(.L_x_85) ;  /* 0x0000000000744947 */ /* 0x000fea0003800000 */
[----:B--2---:R-:W-:Y:S01]  /*7b90*/  IMAD.U32 R6, RZ, RZ, UR6 ;  /* 0x00000006ff067e24 */ /* 0x004fe2000f8e00ff */
[----:B------:R-:W-:Y:S01]  /*7ba0*/  IADD3 R0, P0, R0, UR6, RZ ;  /* 0x0000000600007c10 */ /* 0x000fe2000ff1e0ff */
[----:B------:R-:W-:Y:S01]  /*7bb0*/  IMAD.MOV.U32 R7, RZ, RZ, R5 ;  /* 0x000000ffff077224 */ /* 0x000fe200078e0005 */
[----:B------:R-:W-:Y:S02]  /*7bc0*/  USHF.R.S32.HI UR5, URZ, 0x1f, UR56 ;  /* 0x0000001f3f057899 */ /* 0x000fe40008011438 */
[----:B------:R-:W-:Y:S01]  /*7bd0*/  LEA.HI.X.SX32 R8, R6, R29, 0x1, P0 ;  /* 0x0000001d06087211 */ /* 0x000fe200000f0eff */
[----:B------:R-:W-:Y:S01]  /*7be0*/  IMAD.MOV.U32 R6, RZ, RZ, R4 ;  /* 0x000000ffff067224 */ /* 0x000fe200078e0004 */
[----:B------:R-:W-:Y:S01]  /*7bf0*/  ULDC.64 UR10, c[0x0][0x470] ;  /* 0x00011c00000a7ab9 */ /* 0x000fe20000000a00 */
[----:B------:R-:W-:Y:S01]  /*7c00*/  ULDC UR13, c[0x0][0x2d0] ;  /* 0x0000b400000d7ab9 */ /* 0x000fe20000000800 */
[----:B------:R-:W-:Y:S01]  /*7c10*/  UIMAD UR5, UR5, UR10, URZ ;  /* 0x0000000a050572a4 */ /* 0x000fe2000f8e023f */
[----:B------:R-:W-:Y:S01]  /*7c20*/  IMAD.WIDE.U32 R6, R0, UR14, R6 ;  /* 0x0000000e00067c25 */ /* 0x000fe2000f8e0006 */
[----:B------:R-:W-:-:S02]  /*7c30*/  ISETP.GE.AND P3, PT, R4, UR13, PT ;  /* 0x0000000d04007c0c */ /* 0x000fc4000bf66270 */
[----:B------:R-:W-:Y:S01]  /*7c40*/  UIMAD UR5, UR56, UR11, UR5 ;  /* 0x0000000b380572a4 */ /* 0x000fe2000f8e0205 */
[----:B------:R-:W-:Y:S01]  /*7c50*/  IMAD R5, R8, UR14, RZ ;  /* 0x0000000e08057c24 */ /* 0x000fe2000f8e02ff */
[----:B------:R-:W-:Y:S02]  /*7c60*/  IADD3 R6, P0, R6, UR7, RZ ;  /* 0x0000000706067c10 */ /* 0x000fe4000ff1e0ff */
[----:B------:R-:W-:Y:S01]  /*7c70*/  ISETP.GE.AND P2, PT, R11, UR13, PT ;  /* 0x0000000d0b007c0c */ /* 0x000fe2000bf46270 */
[----:B------:R-:W-:Y:S01]  /*7c80*/  IMAD R0, R0, UR15, R5 ;  /* 0x0000000f00007c24 */ /* 0x000fe2000f8e0205 */
[----:B------:R-:W-:-:S04]  /*7c90*/  ISETP.GE.AND P1, PT, R28, UR13, PT ;  /* 0x0000000d1c007c0c */ /* 0x000fc8000bf26270 */
[----:B------:R-:W-:Y:S01]  /*7ca0*/  IADD3.X R7, R7, UR12, R0, P0, !PT ;  /* 0x0000000c07077c10 */ /* 0x000fe200087fe400 */
[----:B------:R-:W-:Y:S01]  /*7cb0*/  IMAD.U32 R0, RZ, RZ, UR10 ;  /* 0x0000000aff007e24 */ /* 0x000fe2000f8e00ff */
[----:B------:R-:W-:Y:S01]  /*7cc0*/  ISETP.GE.AND P0, PT, R10, UR13, PT ;  /* 0x0000000d0a007c0c */ /* 0x000fe2000bf06270 */
[----:B------:R-:W-:Y:S02]  /*7cd0*/  ULDC.64 UR10, c[0x0][0x3f8] ;  /* 0x0000fe00000a7ab9 */ /* 0x000fe40000000a00 */
[----:B------:R-:W-:-:S04]  /*7ce0*/  IMAD.WIDE.U32 R6, R0, UR56, R6 ;  /* 0x0000003800067c25 */ /* 0x000fc8000f8e0006 */
[----:B------:R-:W-:Y:S01]  /*7cf0*/  VIADD R0, R7, UR5 ;  /* 0x0000000507007c36 */ /* 0x000fe20008000000 */
[----:B------:R-:W-:-:S04]  /*7d00*/  LEA R4, P4, R6, UR10, 0x1 ;  /* 0x0000000a06047c11 */ /* 0x000fc8000f8808ff */
[----:B------:R-:W-:-:S05]  /*7d10*/  LEA.HI.X R5, R6, UR11, R0, 0x1, P4 ;  /* 0x0000000b06057c11 */ /* 0x000fca000a0f0c00 */
[----:B------:R2:W-:Y:S04]  /*7d20*/  @!P3 STG.E.128 desc[UR8][R4.64], R44 ;  /* 0x0000002c0400b986 */ /* 0x0005e8000c101d08 */
[----:B---3--:R2:W-:Y:S04]  /*7d30*/  @!P2 STG.E.128 desc[UR8][R4.64+0x80], R40 ;  /* 0x000080280400a986 */ /* 0x0085e8000c101d08 */
[----:B----4-:R2:W-:Y:S04]  /*7d40*/  @!P1 STG.E.128 desc[UR8][R4.64+0x100], R36 ;  /* 0x0001002404009986 */ /* 0x0105e8000c101d08 */
[----:B-1----:R2:W-:Y:S02]  /*7d50*/  @!P0 STG.E.128 desc[UR8][R4.64+0x180], R32 ;  /* 0x0001802004008986 */ /* 0x0025e4000c101d08 */
.L_x_85:
[----:B------:R-:W-:Y:S05]  /*7d60*/  BSYNC B1 ;  /* 0x0000000000017941 */ /* 0x000fea0003800000 */
.L_x_75:
[----:B------:R-:W-:Y:S01]  /*7d70*/  R2UR UR6, R251 ;  /* 0x00000000fb0672ca */ /* 0x000fe200000e0000 */
[----:B------:R-:W-:Y:S02]  /*7d80*/  ULDC UR5, c[0x0][0xc] ;  /* 0x0000030000057ab9 */ /* 0x000fe40000000800 */
[----:B------:R-:W-:-:S10]  /*7d90*/  UIADD3 UR30, UR5, UR30, URZ ;  /* 0x0000001e051e7290 */ /* 0x000fd4000fffe03f */
[----:B------:R-:W-:-:S06]  /*7da0*/  UISETP.GE.AND UP0, UPT, UR30, UR6, UPT ;  /* 0x000000061e00728c */ /* 0x000fcc000bf06270 */
[----:B------:R-:W-:-:S13]  /*7db0*/  PLOP3.LUT P0, PT, PT, PT, UP0, 0x80, 0x0 ;  /* 0x000000000000781c */ /* 0x000fda0003f0f008 */
[----:B------:R-:W-:Y:S05]  /*7dc0*/  @P0 BRA `(.L_x_107) ;  /* 0x0000000000040947 */ /* 0x000fea0003800000 */
[----:B------:R-:W-:Y:S05]  /*7dd0*/  BRA `(.L_x_108) ;  /* 0xffffff8c00347947 */ /* 0x000fea000383ffff */
.L_x_107:
[----:B------:R-:W-:Y:S05]  /*7de0*/  EXIT ;  /* 0x000000000000794d */ /* 0x000fea0003800000 */
.L_x_109:
        /* <DEDUP_REMOVED lines=9> */
.L_x_2022:


//--------------------- .text._ZN5flash44flash_bwd_dq_dk_dv_loop_seqk_parallel_kernelI23Flash_bwd_kernel_traitsILi256ELi64ELi32ELi8ELi4ELi1ELi2ELb1ELb1EN7cutlass10bfloat16_tE19Flash_kernel_traitsILi256ELi64ELi32ELi8ES3_EELb0ELb0ELb1ELb0ELb0ELb0ELb1EEEvNS_16Flash_bwd_paramsE --------------------------
	.section	.text._ZN5flash44flash_bwd_dq_dk_dv_loop_seqk_parallel_kernelI23Flash_bwd_kernel_traitsILi256ELi64ELi32ELi8ELi4ELi1ELi2ELb1ELb1EN7cutlass10bfloat16_tE19Flash_kernel_traitsILi256ELi64ELi32ELi8ES3_EELb0ELb0ELb1ELb0ELb0ELb0ELb1EEEvNS_16Flash_bwd_paramsE,"ax",@progbits
	.align	128
        .global         _ZN5flash44flash_bwd_dq_dk_dv_loop_seqk_parallel_kernelI23Flash_bwd_kernel_traitsILi256ELi64ELi32ELi8ELi4ELi1ELi2ELb1ELb1EN7cutlass10bfloat16_tE19Flash_kernel_traitsILi256ELi64ELi32ELi8ES3_EELb0ELb0ELb1ELb0ELb0ELb0ELb1EEEvNS_16Flash_bwd_paramsE
        .type           _ZN5flash44flash_bwd_dq_dk_dv_loop_seqk_parallel_kernelI23Flash_bwd_kernel_traitsILi256ELi64ELi32ELi8ELi4ELi1ELi2ELb1ELb1EN7cutlass10bfloat16_tE19Flash_kernel_traitsILi256ELi64ELi32ELi8ES3_EELb0ELb0ELb1ELb0ELb0ELb0ELb1EEEvNS_16Flash_bwd_paramsE,@function
        .size           _ZN5flash44flash_bwd_dq_dk_dv_loop_seqk_parallel_kernelI23Flash_bwd_kernel_traitsILi256ELi64ELi32ELi8ELi4ELi1ELi2ELb1ELb1EN7cutlass10bfloat16_tE19Flash_kernel_traitsILi256ELi64ELi32ELi8ES3_EELb0ELb0ELb1ELb0ELb0ELb0ELb1EEEvNS_16Flash_bwd_paramsE,(.L_x_2023 - _ZN5flash44flash_bwd_dq_dk_dv_loop_seqk_parallel_kernelI23Flash_bwd_kernel_traitsILi256ELi64ELi32ELi8ELi4ELi1ELi2ELb1ELb1EN7cutlass10bfloat16_tE19Flash_kernel_traitsILi256ELi64ELi32ELi8ES3_EELb0ELb0ELb1ELb0ELb0ELb0ELb1EEEvNS_16Flash_bwd_paramsE)
        .other          _ZN5flash44flash_bwd_dq_dk_dv_loop_seqk_parallel_kernelI23Flash_bwd_kernel_traitsILi256ELi64ELi32ELi8ELi4ELi1ELi2ELb1ELb1EN7cutlass10bfloat16_tE19Flash_kernel_traitsILi256ELi64ELi32ELi8ES3_EELb0ELb0ELb1ELb0ELb0ELb0ELb1EEEvNS_16Flash_bwd_paramsE,@"STO_CUDA_ENTRY STV_DEFAULT"
_ZN5flash44flash_bwd_dq_dk_dv_loop_seqk_parallel_kernelI23Flash_bwd_kernel_traitsILi256ELi64ELi32ELi8ELi4ELi1ELi2ELb1ELb1EN7cutlass10bfloat16_tE19Flash_kernel_traitsILi256ELi64ELi32ELi8ES3_EELb0ELb0ELb1ELb0ELb0ELb0ELb1EEEvNS_16Flash_bwd_paramsE:
.text._ZN5flash44flash_bwd_dq_dk_dv_loop_seqk_parallel_kernelI23Flash_bwd_kernel_traitsILi256ELi64ELi32ELi8ELi4ELi1ELi2ELb1ELb1EN7cutlass10bfloat16_tE19Flash_kernel_traitsILi256ELi64ELi32ELi8ES3_EELb0ELb0ELb1ELb0ELb0ELb0ELb1EEEvNS_16Flash_bwd_paramsE:
        /* <DEDUP_REMOVED lines=171> */
.L_x_144:
        /* <DEDUP_REMOVED lines=67> */
.L_x_110:
        /* <DEDUP_REMOVED lines=113> */
.L_x_112:
        /* <DEDUP_REMOVED lines=13> */
.L_x_113:
        /* <DEDUP_REMOVED lines=39> */
.L_x_114:
[----:B------:R-:W-:-:S04]  /*1930*/  UIMAD UR6, UR50, UR60, UR56 ;  /* 0x0000003c320672a4 */ /* 0x000fc8000f8e0238 */
[----:B------:R-:W-:-:S12]  /*1940*/  UIMAD UR6, UR6, UR58, URZ ;  /* 0x0000003a060672a4 */ /* 0x000fd8000f8e023f */
.L_x_115:
        /* <DEDUP_REMOVED lines=10> */
[----:B------:R-:W-:Y:S02]  /*19f0*/  USHF.R.S32.HI UR53, URZ, 0x1f, UR56 ;  /* 0x0000001f3f357899 */ /* 0x000fe40008011438 */
[----:B------:R-:W-:Y:S02]  /*1a00*/  UIADD3.X UR10, UR15, UR10, UR21, UP3, UP1 ;  /* 0x0000000a0f0a7290 */ /* 0x000fe40009fe2415 */
[----:B------:R-:W-:Y:S02]  /*1a10*/  UIADD3 UR11, UP3, UP1, UR14, UR13, UR36 ;  /* 0x0000000d0e0b7290 */ /* 0x000fe4000f97e024 */
[----:B------:R-:W-:Y:S02]  /*1a20*/  UIADD3 UR37, UR20, UR6, URZ ;  /* 0x0000000614257290 */ /* 0x000fe4000fffe03f */
[----:B------:R-:W-:Y:S01]  /*1a30*/  UIADD3.X UR10, UR17, UR10, UR26, UP3, UP1 ;  /* 0x0000000a110a7290 */ /* 0x000fe20009fe241a */
[----:B------:R-:W-:Y:S02]  /*1a40*/  ULDC.64 UR14, c[0x0][0x428] ;  /* 0x00010a00000e7ab9 */ /* 0x000fe40000000a00 */
[----:B------:R-:W-:Y:S01]  /*1a50*/  ULDC.64 UR26, c[0x0][0x258] ;  /* 0x00009600001a7ab9 */ /* 0x000fe20000000a00 */
[----:B------:R-:W-:Y:S01]  /*1a60*/  IMAD.U32 R29, RZ, RZ, UR14 ;  /* 0x0000000eff1d7e24 */ /* 0x000fe2000f8e00ff */
[----:B------:R-:W-:Y:S01]  /*1a70*/  UIADD3 UR36, UR20, UR51, URZ ;  /* 0x0000003314247290 */ /* 0x000fe2000fffe03f */
[----:B------:R-:W-:Y:S01]  /*1a80*/  IMAD.U32 R34, RZ, RZ, UR26 ;  /* 0x0000001aff227e24 */ /* 0x000fe2000f8e00ff */
[----:B------:R-:W-:Y:S01]  /*1a90*/  ULDC.64 UR48, c[0x0][0x478] ;  /* 0x00011e0000307ab9 */ /* 0x000fe20000000a00 */
[----:B------:R-:W-:Y:S01]  /*1aa0*/  ULDC.64 UR54, c[0x0][0x2b0] ;  /* 0x0000ac0000367ab9 */ /* 0x000fe20000000a00 */
[----:B------:R-:W-:Y:S01]  /*1ab0*/  ULDC.64 UR22, c[0x0][0x210] ;  /* 0x0000840000167ab9 */ /* 0x000fe20000000a00 */
[----:B------:R-:W-:Y:S01]  /*1ac0*/  UIADD3 UR6, UR44, -0x1, URZ ;  /* 0xffffffff2c067890 */ /* 0x000fe2000fffe03f */
[----:B-1----:R-:W-:-:S04]  /*1ad0*/  SHF.R.S32.HI R10, RZ, 0x1f, R36 ;  /* 0x0000001fff0a7819 */ /* 0x002fc80000011424 */
        /* <DEDUP_REMOVED lines=24> */
[----:B------:R-:W-:Y:S01]  /*1c60*/  USHF.R.S32.HI UR21, URZ, 0x6, UR21 ;  /* 0x000000063f157899 */ /* 0x000fe20008011415 */
[----:B------:R-:W-:Y:S01]  /*1c70*/  ISETP.GE.AND P5, PT, R17, UR46, PT ;  /* 0x0000002e11007c0c */ /* 0x000fe2000bfa6270 */
[C---:B------:R-:W-:Y:S01]  /*1c80*/  VIADD R15, R4.reuse, 0x80 ;  /* 0x00000080040f7836 */ /* 0x040fe20000000000 */
[----:B------:R-:W-:Y:S01]  /*1c90*/  SHF.R.S32.HI R0, RZ, 0x3, R10 ;  /* 0x00000003ff007819 */ /* 0x000fe2000001140a */
[----:B------:R-:W-:Y:S01]  /*1ca0*/  UISETP.LT.AND UP1, UPT, URZ, UR21, UPT ;  /* 0x000000153f00728c */ /* 0x000fe2000bf21270 */
[----:B------:R-:W-:Y:S01]  /*1cb0*/  SEL R10, RZ, 0xffffffff, P5 ;  /* 0xffffffffff0a7807 */ /* 0x000fe20002800000 */
[C---:B------:R-:W-:Y:S01]  /*1cc0*/  VIADD R16, R4.reuse, 0xc0 ;  /* 0x000000c004107836 */ /* 0x040fe20000000000 */
[----:B------:R-:W-:Y:S01]  /*1cd0*/  IADD3.X R7, R5, UR40, RZ, P0, !PT ;  /* 0x0000002805077c10 */ /* 0x000fe200087fe4ff */
[----:B------:R-:W-:Y:S01]  /*1ce0*/  USEL UR21, URZ, UR21, !UP1 ;  /* 0x000000153f157287 */ /* 0x000fe2000c800000 */
[----:B------:R-:W-:Y:S01]  /*1cf0*/  ISETP.GE.AND P3, PT, R4, UR46, PT ;  /* 0x0000002e04007c0c */ /* 0x000fe2000bf66270 */
[----:B------:R-:W-:Y:S01]  /*1d00*/  IMAD.SHL.U32 R10, R10, 0x2, RZ ;  /* 0x000000020a0a7824 */ /* 0x000fe200078e00ff */
[----:B------:R-:W-:Y:S01]  /*1d10*/  SHF.R.S32.HI R39, RZ, 0x1f, R0 ;  /* 0x0000001fff277819 */ /* 0x000fe20000011400 */
[----:B------:R-:W-:Y:S01]  /*1d20*/  IMAD.WIDE.U32 R6, R8, UR20, R6 ;  /* 0x0000001408067c25 */ /* 0x000fe2000f8e0006 */
[----:B------:R-:W-:Y:S01]  /*1d30*/  IADD3 R22, P0, R0, UR20, RZ ;  /* 0x0000001400167c10 */ /* 0x000fe2000ff1e0ff */
[----:B------:R-:W-:Y:S01]  /*1d40*/  UIMAD UR11, UR53, UR14, URZ ;  /* 0x0000000e350b72a4 */ /* 0x000fe2000f8e023f */
[----:B------:R-:W-:Y:S01]  /*1d50*/  SEL R11, RZ, 0x1, P3 ;  /* 0x00000001ff0b7807 */ /* 0x000fe20001800000 */
[----:B------:R-:W-:Y:S01]  /*1d60*/  IMAD.IADD R7, R7, 0x1, R12 ;  /* 0x0000000107077824 */ /* 0x000fe200078e020c */
[----:B------:R-:W-:Y:S01]  /*1d70*/  IADD3.X R27, R39, UR18, RZ, P0, !PT ;  /* 0x00000012271b7c10 */ /* 0x000fe200087fe4ff */
[----:B------:R-:W-:Y:S01]  /*1d80*/  IMAD.WIDE.U32 R12, R22, UR28, R4 ;  /* 0x0000001c160c7c25 */ /* 0x000fe2000f8e0004 */
[----:B------:R-:W-:Y:S01]  /*1d90*/  LOP3.LUT R18, R10, 0x2, R11, 0xe2, !PT ;  /* 0x000000020a127812 */ /* 0x000fe200078ee20b */
[----:B------:R-:W-:Y:S01]  /*1da0*/  UISETP.GT.AND UP1, UPT, UR44, UR21, UPT ;  /* 0x000000152c00728c */ /* 0x000fe2000bf24270 */
[----:B------:R-:W-:Y:S01]  /*1db0*/  ISETP.GE.AND P4, PT, R15, UR46, PT ;  /* 0x0000002e0f007c0c */ /* 0x000fe2000bf86270 */
[----:B------:R-:W-:Y:S01]  /*1dc0*/  IMAD R10, R27, UR28, RZ ;  /* 0x0000001c1b0a7c24 */ /* 0x000fe2000f8e02ff */
[----:B------:R-:W-:Y:S01]  /*1dd0*/  ISETP.GE.AND P6, PT, R16, UR46, PT ;  /* 0x0000002e10007c0c */ /* 0x000fe2000bfc6270 */
[----:B------:R-:W-:Y:S01]  /*1de0*/  UIMAD UR11, UR56, UR15, UR11 ;  /* 0x0000000f380b72a4 */ /* 0x000fe2000f8e020b */
[----:B------:R-:W-:Y:S01]  /*1df0*/  SEL R14, RZ, 0x4, P4 ;  /* 0x00000004ff0e7807 */ /* 0x000fe20002000000 */
[----:B------:R-:W-:Y:S01]  /*1e00*/  IMAD R35, R22, UR29, R10 ;  /* 0x0000001d16237c24 */ /* 0x000fe2000f8e020a */
[----:B------:R-:W-:Y:S01]  /*1e10*/  SEL R10, RZ, 0x8, P6 ;  /* 0x00000008ff0a7807 */ /* 0x000fe20003000000 */
[----:B------:R-:W-:Y:S01]  /*1e20*/  IMAD.WIDE.U32 R6, R29, UR56, R6 ;  /* 0x000000381d067c25 */ /* 0x000fe2000f8e0006 */
[----:B------:R-:W-:Y:S01]  /*1e30*/  IADD3 R12, P0, R12, UR45, RZ ;  /* 0x0000002d0c0c7c10 */ /* 0x000fe2000ff1e0ff */
[----:B------:R-:W-:Y:S01]  /*1e40*/  UIMAD UR10, UR53, UR26, URZ ;  /* 0x0000001a350a72a4 */ /* 0x000fe2000f8e023f */
[----:B------:R-:W-:Y:S01]  /*1e50*/  LOP3.LUT R26, R10, R18, R14, 0xfe, !PT ;  /* 0x000000120a1a7212 */ /* 0x000fe200078efe0e */
[----:B------:R-:W-:Y:S01]  /*1e60*/  IMAD.MOV.U32 R10, RZ, RZ, R6 ;  /* 0x000000ffff0a7224 */ /* 0x000fe200078e0006 */
[----:B------:R-:W-:Y:S01]  /*1e70*/  PLOP3.LUT P2, PT, PT, PT, UP1, 0x80, 0x0 ;  /* 0x000000000000781c */ /* 0x000fe20003f4f018 */
[----:B------:R-:W-:Y:S01]  /*1e80*/  VIADD R11, R7, UR11 ;  /* 0x0000000b070b7c36 */ /* 0x000fe20008000000 */
[----:B------:R-:W-:Y:S01]  /*1e90*/  IADD3.X R13, R13, UR39, R35, P0, !PT ;  /* 0x000000270d0d7c10 */ /* 0x000fe200087fe423 */
[-C--:B------:R-:W-:Y:S01]  /*1ea0*/  IMAD R6, R39, R8.reuse, RZ ;  /* 0x0000000827067224 */ /* 0x080fe200078e02ff */
[----:B------:R-:W-:Y:S01]  /*1eb0*/  UIMAD UR14, UR56, UR27, UR10 ;  /* 0x0000001b380e72a4 */ /* 0x000fe2000f8e020a */
[----:B------:R-:W-:Y:S01]  /*1ec0*/  IMAD.WIDE.U32 R10, R0, R8, R10 ;  /* 0x00000008000a7225 */ /* 0x000fe200078e000a */
[----:B------:R-:W-:Y:S01]  /*1ed0*/  UIMAD.WIDE UR26, UR36, 0x4, UR54 ;  /* 0x00000004241a78a5 */ /* 0x000fe2000f8e0236 */
[----:B------:R-:W-:-:S02]  /*1ee0*/  UMOV UR18, UR16 ;  /* 0x0000001000127c82 */ /* 0x000fc40008000000 */
[----:B------:R-:W-:Y:S01]  /*1ef0*/  IMAD.WIDE.U32 R20, R34, UR56, R12 ;  /* 0x0000003822147c25 */ /* 0x000fe2000f8e000c */
[----:B------:R-:W-:-:S03]  /*1f00*/  LEA R238, P0, R10, UR12, 0x1 ;  /* 0x0000000c0aee7c11 */ /* 0x000fc6000f8008ff */
[----:B------:R-:W-:Y:S01]  /*1f10*/  IMAD R6, R0, R9, R6 ;  /* 0x0000000900067224 */ /* 0x000fe200078e0206 */
[C---:B------:R-:W-:Y:S01]  /*1f20*/  LEA R237, P1, R20.reuse, UR22, 0x1 ;  /* 0x0000001614ed7c11 */ /* 0x040fe2000f8208ff */
[----:B------:R-:W-:Y:S01]  /*1f30*/  VIADD R37, R21, UR14 ;  /* 0x0000000e15257c36 */ /* 0x000fe20008000000 */
[----:B------:R-:W-:Y:S01]  /*1f40*/  UMOV UR16, UR26 ;  /* 0x0000001a00107c82 */ /* 0x000fe20008000000 */
[----:B------:R-:W-:Y:S01]  /*1f50*/  IMAD.IADD R28, R11, 0x1, R6 ;  /* 0x000000010b1c7824 */ /* 0x000fe200078e0206 */
[----:B------:R-:W-:Y:S02]  /*1f60*/  UMOV UR15, UR27 ;  /* 0x0000001b000f7c82 */ /* 0x000fe40008000000 */
        /* <DEDUP_REMOVED lines=23> */
.L_x_117:
        /* <DEDUP_REMOVED lines=18> */
.L_x_118:
        /* <DEDUP_REMOVED lines=30> */
.L_x_120:
[----:B------:R-:W-:Y:S05]  /*23e0*/  BSYNC B0 ;  /* 0x0000000000007941 */ /* 0x000fea0003800000 */
.L_x_119:
        /* <DEDUP_REMOVED lines=29> */
.L_x_116:
        /* <DEDUP_REMOVED lines=70> */
.L_x_123:
[----:B------:R-:W-:Y:S05]  /*2a20*/  BSYNC B0 ;  /* 0x0000000000007941 */ /* 0x000fea0003800000 */
.L_x_122:
        /* <DEDUP_REMOVED lines=54> */
.L_x_125:
[----:B------:R-:W-:Y:S05]  /*2d90*/  BSYNC B0 ;  /* 0x0000000000007941 */ /* 0x000fea0003800000 */
.L_x_124:
        /* <DEDUP_REMOVED lines=44> */
.L_x_127:
[----:B------:R-:W-:Y:S05]  /*3060*/  BSYNC B0 ;  /* 0x0000000000007941 */ /* 0x000fea0003800000 */
.L_x_126:
        /* <DEDUP_REMOVED lines=39> */
.L_x_129:
[----:B------:R-:W-:Y:S05]  /*32e0*/  BSYNC B0 ;  /* 0x0000000000007941 */ /* 0x000fea0003800000 */
.L_x_128:
        /* <DEDUP_REMOVED lines=42> */
.L_x_131:
[----:B------:R-:W-:Y:S05]  /*3590*/  BSYNC B0 ;  /* 0x0000000000007941 */ /* 0x000fea0003800000 */
.L_x_130:
        /* <DEDUP_REMOVED lines=61> */
.L_x_133:
[----:B------:R-:W-:Y:S05]  /*3970*/  BSYNC B0 ;  /* 0x0000000000007941 */ /* 0x000fea0003800000 */
.L_x_132:
        /* <DEDUP_REMOVED lines=50> */
[----:B------:R-:W-:Y:S01]  /*3ca0*/  ULDC UR26, c[0x0][0x2dc] ;  /* 0x0000b700001a7ab9 */ /* 0x000fe20000000800 */
[----:B------:R-:W-:Y:S02]  /*3cb0*/  UIADD3 UR23, UR52, -UR47, -UR5 ;  /* 0x8000002f34177290 */ /* 0x000fe4000fffe805 */
[----:B------:R2:W1:Y:S01]  /*3cc0*/  LDSM.16.M88.4 R148, [R180+0x15000] ;  /* 0x01500000b494783b */ /* 0x0004620000000200 */
[----:B------:R-:W-:Y:S01]  /*3cd0*/  UMOV UR13, UR10 ;  /* 0x0000000a000d7c82 */ /* 0x000fe20008000000 */
[----:B------:R-:W-:Y:S01]  /*3ce0*/  ULDC UR20, c[0x0][0x39c] ;  /* 0x0000e70000147ab9 */ /* 0x000fe20000000800 */
[----:B------:R-:W-:Y:S01]  /*3cf0*/  ULDC UR22, c[0x0][0x2ec] ;  /* 0x0000bb0000167ab9 */ /* 0x000fe20000000800 */
        /* <DEDUP_REMOVED lines=14> */
.L_x_138:
[----:B------:R-:W0:Y:S01]  /*3de0*/  LDGDEPBAR ;  /* 0x00000000000079af */ /* 0x000e220000000000 */
[----:B------:R-:W-:Y:S01]  /*3df0*/  LEA R0, R230, UR4, 0x1 ;  /* 0x00000004e6007c11 */ /* 0x000fe2000f8e08ff */
[----:B------:R-:W-:Y:S02]  /*3e00*/  USHF.L.U32 UR12, UR6, 0x6, URZ ;  /* 0x00000006060c7899 */ /* 0x000fe4000800063f */
[----:B------:R-:W-:Y:S02]  /*3e10*/  USHF.L.U32 UR10, UR30, 0x5, URZ ;  /* 0x000000051e0a7899 */ /* 0x000fe4000800063f */
[----:B------:R-:W-:Y:S01]  /*3e20*/  UISETP.GE.AND UP0, UPT, UR12, UR23, UPT ;  /* 0x000000170c00728c */ /* 0x000fe2000bf06270 */
[----:B------:R-:W-:Y:S01]  /*3e30*/  UMOV UR11, UR59 ;  /* 0x0000003b000b7c82 */ /* 0x000fe20008000000 */
[----:B------:R-:W-:Y:S04]  /*3e40*/  DEPBAR.LE SB0, 0x0 ;  /* 0x000080000000791a */ /* 0x000fe80000000000 */
[----:B------:R-:W-:Y:S06]  /*3e50*/  BAR.SYNC.DEFER_BLOCKING 0x0 ;  /* 0x0000000000007b1d */ /* 0x000fec0000010000 */
[----:B-1-3--:R-:W-:Y:S04]  /*3e60*/  LDSM.16.M88.4 R8, [R2] ;  /* 0x000000000208783b */ /* 0x00afe80000000200 */
[----:B------:R-:W3:Y:S04]  /*3e70*/  LDSM.16.M88.4 R44, [R0+0x10000] ;  /* 0x01000000002c783b */ /* 0x000ee80000000200 */
[----:B------:R-:W-:Y:S04]  /*3e80*/  LDSM.16.M88.4 R48, [R220] ;  /* 0x00000000dc30783b */ /* 0x000fe80000000200 */
[----:B------:R-:W4:Y:S04]  /*3e90*/  LDSM.16.M88.4 R52, [R225+-0x4000] ;  /* 0xffc00000e134783b */ /* 0x000f280000000200 */
[----:B------:R-:W-:Y:S04]  /*3ea0*/  LDSM.16.M88.4 R56, [R224] ;  /* 0x00000000e038783b */ /* 0x000fe80000000200 */
[----:B------:R-:W2:Y:S04]  /*3eb0*/  LDSM.16.M88.4 R60, [R226+-0x4000] ;  /* 0xffc00000e23c783b */ /* 0x000ea80000000200 */
[----:B------:R-:W-:Y:S01]  /*3ec0*/  LDSM.16.M88.4 R64, [R227+-0x4000] ;  /* 0xffc00000e340783b */ /* 0x000fe20000000200 */
[C---:B---3--:R-:W-:Y:S06]  /*3ed0*/  HMMA.16816.F32.BF16 R4, R8.reuse, R44, RZ ;  /* 0x0000002c0804723c */ /* 0x048fec00000418ff */
[----:B------:R-:W-:Y:S01]  /*3ee0*/  HMMA.16816.F32.BF16 R8, R8, R46, RZ ;  /* 0x0000002e0808723c */ /* 0x000fe200000418ff */
[----:B------:R-:W3:Y:S11]  /*3ef0*/  LDSM.16.M88.4 R44, [R223] ;  /* 0x00000000df2c783b */ /* 0x000ef60000000200 */
[----:B------:R-:W-:Y:S06]  /*3f00*/  @!UPT UIADD3 URZ, URZ, URZ, URZ ;  /* 0x0000003f3f3ff290 */ /* 0x000fec000fffe03f */
[C---:B----4-:R-:W-:Y:S06]  /*3f10*/  HMMA.16816.F32.BF16 R4, R48.reuse, R52, R4 ;  /* 0x000000343004723c */ /* 0x050fec0000041804 */
[----:B------:R-:W-:Y:S01]  /*3f20*/  HMMA.16816.F32.BF16 R8, R48, R54, R8 ;  /* 0x000000363008723c */ /* 0x000fe20000041808 */
[----:B------:R-:W-:Y:S04]  /*3f30*/  LDSM.16.M88.4 R48, [R2+0x2000] ;  /* 0x002000000230783b */ /* 0x000fe80000000200 */
[----:B------:R-:W4:Y:S11]  /*3f40*/  LDSM.16.M88.4 R52, [R0+0x11000] ;  /* 0x011000000034783b */ /* 0x000f360000000200 */
[----:B------:R-:W-:Y:S02]  /*3f50*/  @!UPT UIADD3 URZ, URZ, URZ, URZ ;  /* 0x0000003f3f3ff290 */ /* 0x000fe4000fffe03f */
[C---:B--2---:R-:W-:Y:S06]  /*3f60*/  HMMA.16816.F32.BF16 R4, R56.reuse, R60, R4 ;  /* 0x0000003c3804723c */ /* 0x044fec0000041804 */
[----:B------:R-:W-:Y:S01]  /*3f70*/  HMMA.16816.F32.BF16 R8, R56, R62, R8 ;  /* 0x0000003e3808723c */ /* 0x000fe20000041808 */
[----:B------:R-:W-:Y:S04]  /*3f80*/  LDSM.16.M88.4 R56, [R220+0x2000] ;  /* 0x00200000dc38783b */ /* 0x000fe80000000200 */
[----:B------:R-:W2:Y:S11]  /*3f90*/  LDSM.16.M88.4 R60, [R225+-0x3000] ;  /* 0xffd00000e13c783b */ /* 0x000eb60000000200 */
[----:B------:R-:W-:Y:S02]  /*3fa0*/  @!UPT UIADD3 URZ, URZ, URZ, URZ ;  /* 0x0000003f3f3ff290 */ /* 0x000fe4000fffe03f */
[C---:B---3--:R-:W-:Y:S06]  /*3fb0*/  HMMA.16816.F32.BF16 R4, R44.reuse, R64, R4 ;  /* 0x000000402c04723c */ /* 0x048fec0000041804 */
[----:B------:R-:W-:Y:S01]  /*3fc0*/  HMMA.16816.F32.BF16 R8, R44, R66, R8 ;  /* 0x000000422c08723c */ /* 0x000fe20000041808 */
[----:B------:R-:W-:Y:S04]  /*3fd0*/  LDSM.16.M88.4 R44, [R224+0x2000] ;  /* 0x00200000e02c783b */ /* 0x000fe80000000200 */
[----:B------:R-:W3:Y:S11]  /*3fe0*/  LDSM.16.M88.4 R64, [R226+-0x3000] ;  /* 0xffd00000e240783b */ /* 0x000ef60000000200 */
        /* <DEDUP_REMOVED lines=9> */
[----:B------:R-:W-:Y:S06]  /*4080*/  IADD3 R60, P0, R244, UR18, RZ ;  /* 0x00000012f43c7c10 */ /* 0x000fec000ff1e0ff */
[----:B------:R-:W-:Y:S02]  /*4090*/  IADD3.X R61, R243, UR17, RZ, P0, !PT ;  /* 0x00000011f33d7c10 */ /* 0x000fe400087fe4ff */
[----:B------:R-:W-:Y:S03]  /*40a0*/  PLOP3.LUT P0, PT, PT, PT, UP0, 0x80, 0x0 ;  /* 0x000000000000781c */ /* 0x000fe60003f0f008 */
[----:B-----5:R-:W5:Y:S02]  /*40b0*/  LDG.E R69, desc[UR8][R60.64] ;  /* 0x000000083c457981 */ /* 0x020f64000c1e1900 */
[C---:B---3--:R-:W-:Y:S02]  /*40c0*/  HMMA.16816.F32.BF16 R4, R44.reuse, R64, R4 ;  /* 0x000000402c04723c */ /* 0x048fe40000041804 */
[----:B------:R2:W5:Y:S04]  /*40d0*/  LDG.E R68, desc[UR8][R60.64+0x20] ;  /* 0x000020083c447981 */ /* 0x000568000c1e1900 */
[----:B------:R-:W-:Y:S01]  /*40e0*/  HMMA.16816.F32.BF16 R8, R44, R66, R8 ;  /* 0x000000422c08723c */ /* 0x000fe20000041808 */
[----:B------:R-:W-:Y:S04]  /*40f0*/  LDSM.16.M88.4 R44, [R220+0x4000] ;  /* 0x00400000dc2c783b */ /* 0x000fe80000000200 */
[----:B------:R-:W-:Y:S11]  /*4100*/  LDSM.16.M88.4 R64, [R225+-0x2000] ;  /* 0xffe00000e140783b */ /* 0x000ff60000000200 */
[----:B------:R-:W-:Y:S02]  /*4110*/  @!UPT UIADD3 URZ, URZ, URZ, URZ ;  /* 0x0000003f3f3ff290 */ /* 0x000fe4000fffe03f */
[C---:B----4-:R-:W-:Y:S01]  /*4120*/  HMMA.16816.F32.BF16 R4, R48.reuse, R52, R4 ;  /* 0x000000343004723c */ /* 0x050fe20000041804 */
[----:B--2---:R-:W2:Y:S05]  /*4130*/  LDSM.16.M88.4 R60, [R0+0x12000] ;  /* 0x01200000003c783b */ /* 0x004eaa0000000200 */
        /* <DEDUP_REMOVED lines=9> */
[C---:B------:R-:W-:Y:S06]  /*41d0*/  HMMA.16816.F32.BF16 R4, R44.reuse, R64, R4 ;  /* 0x000000402c04723c */ /* 0x040fec0000041804 */
[----:B------:R-:W-:Y:S01]  /*41e0*/  HMMA.16816.F32.BF16 R8, R44, R66, R8 ;  /* 0x000000422c08723c */ /* 0x000fe20000041808 */
[----:B------:R-:W-:Y:S04]  /*41f0*/  LDSM.16.M88.4 R64, [R0+0x13000] ;  /* 0x013000000040783b */ /* 0x000fe80000000200 */
[----:B------:R-:W4:Y:S11]  /*4200*/  LDSM.16.M88.4 R44, [R2+0x6000] ;  /* 0x00600000022c783b */ /* 0x000f360000000200 */
        /* <DEDUP_REMOVED lines=16> */
[C---:B---3--:R-:W-:Y:S06]  /*4310*/  HMMA.16816.F32.BF16 R4, R48.reuse, R52, R4 ;  /* 0x000000343004723c */ /* 0x048fec0000041804 */
[----:B------:R-:W-:Y:S11]  /*4320*/  HMMA.16816.F32.BF16 R8, R48, R54, R8 ;  /* 0x000000363008723c */ /* 0x000ff60000041808 */
[----:B------:R-:W-:Y:S07]  /*4330*/  @!UPT UIADD3 URZ, URZ, URZ, URZ ;  /* 0x0000003f3f3ff290 */ /* 0x000fee000fffe03f */
[C---:B--2---:R-:W-:Y:S06]  /*4340*/  HMMA.16816.F32.BF16 R4, R56.reuse, R60, R4 ;  /* 0x0000003c3804723c */ /* 0x044fec0000041804 */
[----:B------:R-:W-:Y:S11]  /*4350*/  HMMA.16816.F32.BF16 R8, R56, R62, R8 ;  /* 0x0000003e3808723c */ /* 0x000ff60000041808 */
[----:B------:R-:W-:Y:S07]  /*4360*/  @!UPT UIADD3 URZ, URZ, URZ, URZ ;  /* 0x0000003f3f3ff290 */ /* 0x000fee000fffe03f */
[C---:B----4-:R-:W-:Y:S06]  /*4370*/  HMMA.16816.F32.BF16 R4, R44.reuse, R64, R4 ;  /* 0x000000402c04723c */ /* 0x050fec0000041804 */
[----:B------:R-:W-:Y:S11]  /*4380*/  HMMA.16816.F32.BF16 R8, R44, R66, R8 ;  /* 0x000000422c08723c */ /* 0x000ff60000041808 */
[----:B------:R-:W-:Y:S07]  /*4390*/  @!UPT UIADD3 URZ, URZ, URZ, URZ ;  /* 0x0000003f3f3ff290 */ /* 0x000fee000fffe03f */
[----:B------:R-:W-:Y:S01]  /*43a0*/  FMUL.FTZ R4, R4, UR20 ;  /* 0x0000001404047c20 */ /* 0x000fe20008410000 */
[----:B------:R-:W-:Y:S01]  /*43b0*/  FMUL.FTZ R5, R5, UR20 ;  /* 0x0000001405057c20 */ /* 0x000fe20008410000 */
[----:B------:R-:W-:Y:S01]  /*43c0*/  FMUL.FTZ R6, R6, UR20 ;  /* 0x0000001406067c20 */ /* 0x000fe20008410000 */
[----:B------:R-:W-:Y:S01]  /*43d0*/  FMUL.FTZ R7, R7, UR20 ;  /* 0x0000001407077c20 */ /* 0x000fe20008410000 */
[----:B------:R2:W3:Y:S02]  /*43e0*/  MUFU.TANH R59, R4 ;  /* 0x00000004003b7308 */ /* 0x0004e40000002400 */
[----:B------:R-:W-:Y:S01]  /*43f0*/  FMUL.FTZ R8, R8, UR20 ;  /* 0x0000001408087c20 */ /* 0x000fe20008410000 */
[----:B------:R-:W-:Y:S01]  /*4400*/  FMUL.FTZ R9, R9, UR20 ;  /* 0x0000001409097c20 */ /* 0x000fe20008410000 */
[----:B------:R-:W-:Y:S01]  /*4410*/  FMUL.FTZ R10, R10, UR20 ;  /* 0x000000140a0a7c20 */ /* 0x000fe20008410000 */
[----:B------:R-:W-:Y:S05]  /*4420*/  FMUL.FTZ R11, R11, UR20 ;  /* 0x000000140b0b7c20 */ /* 0x000fea0008410000 */
[----:B------:R2:W4:Y:S10]  /*4430*/  MUFU.TANH R58, R5 ;  /* 0x00000005003a7308 */ /* 0x0005340000002400 */
[----:B------:R2:W1:Y:S10]  /*4440*/  MUFU.TANH R57, R6 ;  /* 0x0000000600397308 */ /* 0x0004740000002400 */
[----:B------:R2:W1:Y:S10]  /*4450*/  MUFU.TANH R56, R7 ;  /* 0x0000000700387308 */ /* 0x0004740000002400 */
[----:B------:R2:W1:Y:S10]  /*4460*/  MUFU.TANH R55, R8 ;  /* 0x0000000800377308 */ /* 0x0004740000002400 */
[----:B------:R2:W1:Y:S10]  /*4470*/  MUFU.TANH R54, R9 ;  /* 0x0000000900367308 */ /* 0x0004740000002400 */
[----:B------:R2:W1:Y:S10]  /*4480*/  MUFU.TANH R53, R10 ;  /* 0x0000000a00357308 */ /* 0x0004740000002400 */
[----:B------:R2:W1:Y:S01]  /*4490*/  MUFU.TANH R52, R11 ;  /* 0x0000000b00347308 */ /* 0x0004620000002400 */
[----:B---34-:R-:W-:Y:S05]  /*44a0*/  @!P0 BRA `(.L_x_134) ;  /* 0x00000000004c8947 */ /* 0x018fea0003800000 */
[----:B-12---:R-:W-:Y:S01]  /*44b0*/  MOV R7, R52 ;  /* 0x0000003400077202 */ /* 0x006fe20000000f00 */
[----:B------:R-:W-:Y:S01]  /*44c0*/  UIADD3 UR11, -UR5, UR7, UR10 ;  /* 0x00000007050b7290 */ /* 0x000fe2000fffe10a */
[----:B------:R-:W-:Y:S01]  /*44d0*/  MOV R44, R54 ;  /* 0x00000036002c7202 */ /* 0x000fe20000000f00 */
[----:B------:R-:W-:Y:S01]  /*44e0*/  IMAD.MOV.U32 R6, RZ, RZ, R53 ;  /* 0x000000ffff067224 */ /* 0x000fe200078e0035 */
[----:B------:R-:W-:Y:S01]  /*44f0*/  UIADD3 UR19, UR10, 0x20, URZ ;  /* 0x000000200a137890 */ /* 0x000fe2000fffe03f */
[----:B------:R-:W-:Y:S01]  /*4500*/  MOV R5, R56 ;  /* 0x0000003800057202 */ /* 0x000fe20000000f00 */
[----:B------:R-:W-:Y:S01]  /*4510*/  IMAD.MOV.U32 R11, RZ, RZ, R55 ;  /* 0x000000ffff0b7224 */ /* 0x000fe200078e0037 */
[----:B------:R-:W-:Y:S01]  /*4520*/  UIADD3 UR14, UR12, 0x40, URZ ;  /* 0x000000400c0e7890 */ /* 0x000fe2000fffe03f */
[----:B------:R-:W-:Y:S01]  /*4530*/  MOV R46, R58 ;  /* 0x0000003a002e7202 */ /* 0x000fe20000000f00 */
[----:B------:R-:W-:Y:S01]  /*4540*/  IMAD.MOV.U32 R10, RZ, RZ, R57 ;  /* 0x000000ffff0a7224 */ /* 0x000fe200078e0039 */
[----:B------:R-:W-:Y:S01]  /*4550*/  UIADD3 UR11, UR11, UR13, URZ ;  /* 0x0000000d0b0b7290 */ /* 0x000fe2000fffe03f */
[----:B------:R-:W-:Y:S02]  /*4560*/  IMAD.U32 R0, RZ, RZ, UR19 ;  /* 0x00000013ff007e24 */ /* 0x000fe4000f8e00ff */
[----:B------:R-:W-:Y:S01]  /*4570*/  IMAD.MOV.U32 R45, RZ, RZ, R59 ;  /* 0x000000ffff2d7224 */ /* 0x000fe200078e003b */
[----:B------:R-:W-:Y:S02]  /*4580*/  UISETP.GE.AND UP0, UPT, UR14, UR11, UPT ;  /* 0x0000000b0e00728c */ /* 0x000fe4000bf06270 */
[----:B------:R-:W-:Y:S01]  /*4590*/  ISETP.LT.AND P0, PT, R0, UR5, PT ;  /* 0x0000000500007c0c */ /* 0x000fe2000bf01270 */
[----:B------:R-:W-:Y:S03]  /*45a0*/  UMOV UR11, UR13 ;  /* 0x0000000d000b7c82 */ /* 0x000fe60008000000 */
[----:B------:R-:W-:Y:S11]  /*45b0*/  PLOP3.LUT P1, PT, PT, PT, UP0, 0x80, 0x0 ;  /* 0x000000000000781c */ /* 0x000ff60003f2f008 */
[----:B------:R-:W-:Y:S02]  /*45c0*/  @!UPT UIADD3 URZ, URZ, URZ, URZ ;  /* 0x0000003f3f3ff290 */ /* 0x000fe4000fffe03f */
[----:B------:R-:W-:Y:S05]  /*45d0*/  @!P1 BRA P0, `(.L_x_135) ;  /* 0x0000000000a49947 */ /* 0x000fea0000000000 */
.L_x_134:
[----:B------:R-:W-:Y:S01]  /*45e0*/  UIADD3 UR14, UR5, 0x1, -UR7 ;  /* 0x00000001050e7890 */ /* 0x000fe2000fffe807 */
[----:B--2---:R-:W-:Y:S01]  /*45f0*/  VIADD R5, R249, UR12 ;  /* 0x0000000cf9057c36 */ /* 0x004fe20008000000 */
        /* <DEDUP_REMOVED lines=20> */
[C---:B------:R-:W-:Y:S02]  /*4740*/  ISETP.GE.AND P1, PT, R7.reuse, R4, PT ;  /* 0x000000040700720c */ /* 0x040fe40003f26270 */
[----:B------:R-:W-:Y:S02]  /*4750*/  FSEL R46, R58, -INF , !P0 ;  /* 0xff8000003a2e7808 */ /* 0x000fe40004000000 */
[----:B------:R-:W-:Y:S02]  /*4760*/  VIMNMX R4, R10, UR5, PT ;  /* 0x000000050a047c48 */ /* 0x000fe4000bfe0100 */
[-C--:B------:R-:W-:Y:S02]  /*4770*/  ISETP.GE.AND P0, PT, R0, R5.reuse, PT ;  /* 0x000000050000720c */ /* 0x080fe40003f06270 */
[-C--:B------:R-:W-:Y:S02]  /*4780*/  ISETP.GE.OR P2, PT, R8, R6.reuse, !P2 ;  /* 0x000000060800720c */ /* 0x080fe40005746670 */
[----:B------:R-:W-:Y:S02]  /*4790*/  ISETP.GE.OR P1, PT, R7, R6, !P1 ;  /* 0x000000060700720c */ /* 0x000fe40004f26670 */
[-C--:B------:R-:W-:Y:S02]  /*47a0*/  ISETP.GE.OR P0, PT, R0, R4.reuse, !P0 ;  /* 0x000000040000720c */ /* 0x080fe40004706670 */
[----:B-1----:R-:W-:Y:S02]  /*47b0*/  FSEL R11, R55, -INF , !P2 ;  /* 0xff800000370b7808 */ /* 0x002fe40005000000 */
        /* <DEDUP_REMOVED lines=11> */
.L_x_135:
[C---:B------:R-:W-:Y:S01]  /*4870*/  FMUL.FTZ R4, R241.reuse, 1.4426950216293334961 ;  /* 0x3fb8aa3bf1047820 */ /* 0x040fe20000410000 */
[----:B------:R-:W-:Y:S01]  /*4880*/  FSETP.NEU.FTZ.AND P0, PT, R241, -INF , PT ;  /* 0xff800000f100780b */ /* 0x000fe20003f1d000 */
[----:B------:R-:W-:Y:S01]  /*4890*/  FMUL.FTZ R8, R242, 1.4426950216293334961 ;  /* 0x3fb8aa3bf2087820 */ /* 0x000fe20000410000 */
[----:B------:R-:W-:Y:S02]  /*48a0*/  UISETP.GT.AND UP2, UPT, UR6, UR21, UPT ;  /* 0x000000150600728c */ /* 0x000fe4000bf44270 */
[----:B------:R-:W-:Y:S02]  /*48b0*/  FSEL R4, R4, RZ, P0 ;  /* 0x000000ff04047208 */ /* 0x000fe40000000000 */
[----:B------:R-:W-:Y:S02]  /*48c0*/  FSETP.NEU.FTZ.AND P0, PT, R242, -INF , PT ;  /* 0xff800000f200780b */ /* 0x000fe40003f1d000 */
[----:B------:R-:W-:Y:S01]  /*48d0*/  PLOP3.LUT P2, PT, PT, PT, UP2, 0x80, 0x0 ;  /* 0x000000000000781c */ /* 0x000fe20003f4f028 */
[--C-:B------:R-:W-:Y:S03]  /*48e0*/  FFMA.FTZ R0, R45, UR22, -R4.reuse ;  /* 0x000000162d007c23 */ /* 0x100fe60008010804 */
[----:B------:R-:W-:Y:S01]  /*48f0*/  P2R R236, PR, RZ, 0x4 ;  /* 0x00000004ffec7803 */ /* 0x000fe20000000000 */
[----:B------:R1:W-:Y:S02]  /*4900*/  MUFU.EX2 R67, R0 ;  /* 0x0000000000437308 */ /* 0x0003e40000000800 */
[----:B-1----:R-:W-:Y:S01]  /*4910*/  FSEL R0, R8, RZ, P0 ;  /* 0x000000ff08007208 */ /* 0x002fe20000000000 */
[----:B------:R-:W-:Y:S04]  /*4920*/  FFMA.FTZ R8, R46, UR22, -R4 ;  /* 0x000000162e087c23 */ /* 0x000fe80008010804 */
[--C-:B------:R-:W-:Y:S03]  /*4930*/  FFMA.FTZ R5, R5, UR22, -R0.reuse ;  /* 0x0000001605057c23 */ /* 0x100fe60008010800 */
[----:B------:R1:W2:Y:S10]  /*4940*/  MUFU.EX2 R66, R8 ;  /* 0x0000000800427308 */ /* 0x0002b40000000800 */
[----:B------:R3:W-:Y:S01]  /*4950*/  MUFU.EX2 R64, R5 ;  /* 0x0000000500407308 */ /* 0x0007e20000000800 */
[----:B-1----:R-:W-:Y:S09]  /*4960*/  FFMA.FTZ R8, R10, UR22, -R0 ;  /* 0x000000160a087c23 */ /* 0x002ff20008010800 */
[----:B------:R-:W1:Y:S01]  /*4970*/  MUFU.EX2 R65, R8 ;  /* 0x0000000800417308 */ /* 0x000e620000000800 */
[--C-:B---3--:R-:W-:Y:S01]  /*4980*/  FFMA.FTZ R5, R11, UR22, -R4.reuse ;  /* 0x000000160b057c23 */ /* 0x108fe20008010804 */
[----:B------:R-:W-:Y:S08]  /*4990*/  FFMA.FTZ R4, R44, UR22, -R4 ;  /* 0x000000162c047c23 */ /* 0x000ff00008010804 */
[----:B------:R-:W-:Y:S10]  /*49a0*/  MUFU.EX2 R63, R5 ;  /* 0x00000005003f7308 */ /* 0x000ff40000000800 */
[----:B------:R3:W4:Y:S02]  /*49b0*/  MUFU.EX2 R62, R4 ;  /* 0x00000004003e7308 */ /* 0x0007240000000800 */
[--C-:B---3--:R-:W-:Y:S01]  /*49c0*/  FFMA.FTZ R4, R6, UR22, -R0.reuse ;  /* 0x0000001606047c23 */ /* 0x108fe20008010800 */
[----:B------:R-:W-:Y:S01]  /*49d0*/  FFMA.FTZ R0, R7, UR22, -R0 ;  /* 0x0000001607007c23 */ /* 0x000fe20008010800 */
[----:B--2---:R-:W-:Y:S06]  /*49e0*/  F2FP.BF16.F32.PACK_AB R6, R66, R67 ;  /* 0x000000434206723e */ /* 0x004fec00000010ff */
[----:B------:R4:W-:Y:S01]  /*49f0*/  MUFU.EX2 R61, R4 ;  /* 0x00000004003d7308 */ /* 0x0009e20000000800 */
[----:B-1----:R-:W-:Y:S01]  /*4a00*/  F2FP.BF16.F32.PACK_AB R5, R64, R65 ;  /* 0x000000414005723e */ /* 0x002fe200000010ff */
[----:B------:R-:W-:Y:S05]  /*4a10*/  STS [R245+0x15000], R6 ;  /* 0x01500006f5007388 */ /* 0x000fea0000000800 */
[----:B------:R-:W-:Y:S03]  /*4a20*/  STS [R248+0x15000], R5 ;  /* 0x01500005f8007388 */ /* 0x000fe60000000800 */
[----:B------:R-:W1:Y:S01]  /*4a30*/  MUFU.EX2 R60, R0 ;  /* 0x00000000003c7308 */ /* 0x000e620000000800 */
[----:B----4-:R-:W-:Y:S05]  /*4a40*/  F2FP.BF16.F32.PACK_AB R4, R62, R63 ;  /* 0x0000003f3e04723e */ /* 0x010fea00000010ff */
[----:B------:R-:W-:Y:S01]  /*4a50*/  STS [R246+0x15000], R4 ;  /* 0x01500004f6007388 */ /* 0x000fe20000000800 */
[----:B-1----:R-:W-:Y:S05]  /*4a60*/  F2FP.BF16.F32.PACK_AB R0, R60, R61 ;  /* 0x0000003d3c00723e */ /* 0x002fea00000010ff */
[----:B------:R1:W-:Y:S05]  /*4a70*/  STS [R247+0x15000], R0 ;  /* 0x01500000f7007388 */ /* 0x0003ea0000000800 */
[----:B------:R-:W2:Y:S05]  /*4a80*/  LDSM.16.M88.4 R8, [R2+0x8000] ;  /* 0x008000000208783b */ /* 0x000eaa0000000200 */
[----:B------:R-:W3:Y:S05]  /*4a90*/  LDSM.16.M88.4 R44, [R220+0x8000] ;  /* 0x00800000dc2c783b */ /* 0x000eea0000000200 */
[----:B------:R-:W4:Y:S01]  /*4aa0*/  LDSM.16.M88.4 R48, [R224+0x8000] ;  /* 0x00800000e030783b */ /* 0x000f220000000200 */
[----:B-1----:R-:W-:Y:S04]  /*4ab0*/  FFMA.FTZ R0, -R56, R56, 1 ;  /* 0x3f80000038007423 */ /* 0x002fe80000010138 */
[----:B------:R-:W-:Y:S01]  /*4ac0*/  FMUL.FTZ R0, R0, UR20 ;  /* 0x0000001400007c20 */ /* 0x000fe20008410000 */
[C---:B--2---:R-:W-:Y:S06]  /*4ad0*/  HMMA.16816.F32.BF16 R4, R8.reuse, R132, RZ ;  /* 0x000000840804723c */ /* 0x044fec00000418ff */
[----:B------:R-:W-:Y:S11]  /*4ae0*/  HMMA.16816.F32.BF16 R8, R8, R134, RZ ;  /* 0x000000860808723c */ /* 0x000ff600000418ff */
[----:B------:R-:W-:Y:S07]  /*4af0*/  @!UPT UIADD3 URZ, URZ, URZ, URZ ;  /* 0x0000003f3f3ff290 */ /* 0x000fee000fffe03f */
[C---:B---3--:R-:W-:Y:S06]  /*4b00*/  HMMA.16816.F32.BF16 R4, R44.reuse, R136, R4 ;  /* 0x000000882c04723c */ /* 0x048fec0000041804 */
[----:B------:R-:W-:Y:S01]  /*4b10*/  HMMA.16816.F32.BF16 R8, R44, R138, R8 ;  /* 0x0000008a2c08723c */ /* 0x000fe20000041808 */
[----:B------:R-:W1:Y:S11]  /*4b20*/  LDSM.16.M88.4 R44, [R223+0x8000] ;  /* 0x00800000df2c783b */ /* 0x000e760000000200 */
[----:B------:R-:W-:Y:S06]  /*4b30*/  @!UPT UIADD3 URZ, URZ, URZ, URZ ;  /* 0x0000003f3f3ff290 */ /* 0x000fec000fffe03f */
[C---:B----4-:R-:W-:Y:S06]  /*4b40*/  HMMA.16816.F32.BF16 R4, R48.reuse, R140, R4 ;  /* 0x0000008c3004723c */ /* 0x050fec0000041804 */
        /* <DEDUP_REMOVED lines=54> */
[C---:B------:R-:W-:Y:S01]  /*4eb0*/  FADD.FTZ R6, -R68.reuse, R6 ;  /* 0x0000000644067221 */ /* 0x040fe20000010100 */
[----:B------:R-:W-:Y:S01]  /*4ec0*/  FADD.FTZ R5, -R69, R5 ;  /* 0x0000000545057221 */ /* 0x000fe20000010100 */
[----:B------:R-:W-:Y:S01]  /*4ed0*/  FADD.FTZ R7, -R68, R7 ;  /* 0x0000000744077221 */ /* 0x000fe20000010100 */
[----:B------:R-:W-:Y:S01]  /*4ee0*/  FMUL.FTZ R46, R67, R4 ;  /* 0x00000004432e7220 */ /* 0x000fe20000410000 */
[----:B------:R-:W-:Y:S01]  /*4ef0*/  FFMA.FTZ R4, -R57, R57, 1 ;  /* 0x3f80000039047423 */ /* 0x000fe20000010139 */
[----:B------:R-:W-:Y:S01]  /*4f00*/  FMUL.FTZ R44, R65, R6 ;  /* 0x00000006412c7220 */ /* 0x000fe20000410000 */
[----:B------:R-:W-:Y:S01]  /*4f10*/  FMUL.FTZ R45, R66, R5 ;  /* 0x00000005422d7220 */ /* 0x000fe20000410000 */
[----:B------:R-:W-:Y:S01]  /*4f20*/  FFMA.FTZ R6, -R59, R59, 1 ;  /* 0x3f8000003b067423 */ /* 0x000fe2000001013b */
[----:B------:R-:W-:Y:S01]  /*4f30*/  FFMA.FTZ R5, -R58, R58, 1 ;  /* 0x3f8000003a057423 */ /* 0x000fe2000001013a */
[----:B------:R-:W-:Y:S01]  /*4f40*/  FMUL.FTZ R4, R4, UR20 ;  /* 0x0000001404047c20 */ /* 0x000fe20008410000 */
[C---:B------:R-:W-:Y:S01]  /*4f50*/  FADD.FTZ R8, -R69.reuse, R8 ;  /* 0x0000000845087221 */ /* 0x040fe20000010100 */
[C---:B------:R-:W-:Y:S01]  /*4f60*/  FADD.FTZ R10, -R68.reuse, R10 ;  /* 0x0000000a440a7221 */ /* 0x040fe20000010100 */
[----:B------:R-:W-:Y:S01]  /*4f70*/  FADD.FTZ R9, -R69, R9 ;  /* 0x0000000945097221 */ /* 0x000fe20000010100 */
[----:B------:R-:W-:Y:S01]  /*4f80*/  FADD.FTZ R11, -R68, R11 ;  /* 0x0000000b440b7221 */ /* 0x000fe20000010100 */
[----:B------:R-:W-:Y:S01]  /*4f90*/  FMUL.FTZ R6, R6, UR20 ;  /* 0x0000001406067c20 */ /* 0x000fe20008410000 */
[----:B------:R-:W-:Y:S01]  /*4fa0*/  FMUL.FTZ R7, R64, R7 ;  /* 0x0000000740077220 */ /* 0x000fe20000410000 */
[----:B------:R-:W-:Y:S01]  /*4fb0*/  FMUL.FTZ R44, R44, R4 ;  /* 0x000000042c2c7220 */ /* 0x000fe20000410000 */
[----:B------:R-:W-:Y:S01]  /*4fc0*/  FMUL.FTZ R5, R5, UR20 ;  /* 0x0000001405057c20 */ /* 0x000fe20008410000 */
[----:B------:R-:W-:Y:S01]  /*4fd0*/  FMUL.FTZ R49, R63, R8 ;  /* 0x000000083f317220 */ /* 0x000fe20000410000 */
[----:B------:R-:W-:Y:S01]  /*4fe0*/  FFMA.FTZ R4, -R53, R53, 1 ;  /* 0x3f80000035047423 */ /* 0x000fe20000010135 */
[----:B------:R-:W-:Y:S01]  /*4ff0*/  FMUL.FTZ R8, R61, R10 ;  /* 0x0000000a3d087220 */ /* 0x000fe20000410000 */
[----:B------:R-:W-:Y:S01]  /*5000*/  FMUL.FTZ R48, R62, R9 ;  /* 0x000000093e307220 */ /* 0x000fe20000410000 */
[----:B------:R-:W-:Y:S01]  /*5010*/  FMUL.FTZ R47, R60, R11 ;  /* 0x0000000b3c2f7220 */ /* 0x000fe20000410000 */
[----:B------:R-:W-:Y:S01]  /*5020*/  FMUL.FTZ R10, R46, R6 ;  /* 0x000000062e0a7220 */ /* 0x000fe20000410000 */
[----:B------:R-:W-:Y:S01]  /*5030*/  FMUL.FTZ R9, R45, R5 ;  /* 0x000000052d097220 */ /* 0x000fe20000410000 */
[----:B------:R-:W-:Y:S01]  /*5040*/  FMUL.FTZ R11, R7, R0 ;  /* 0x00000000070b7220 */ /* 0x000fe20000410000 */
[----:B------:R-:W-:Y:S01]  /*5050*/  FFMA.FTZ R6, -R55, R55, 1 ;  /* 0x3f80000037067423 */ /* 0x000fe20000010137 */
[----:B------:R-:W-:Y:S01]  /*5060*/  FFMA.FTZ R5, -R54, R54, 1 ;  /* 0x3f80000036057423 */ /* 0x000fe20000010136 */
[----:B------:R-:W-:Y:S01]  /*5070*/  FFMA.FTZ R0, -R52, R52, 1 ;  /* 0x3f80000034007423 */ /* 0x000fe20000010134 */
[----:B------:R-:W-:Y:S01]  /*5080*/  FMUL.FTZ R4, R4, UR20 ;  /* 0x0000001404047c20 */ /* 0x000fe20008410000 */
[----:B------:R-:W-:Y:S01]  /*5090*/  FMUL.FTZ R7, R6, UR20 ;  /* 0x0000001406077c20 */ /* 0x000fe20008410000 */
[----:B------:R-:W-:Y:S01]  /*50a0*/  FMUL.FTZ R6, R5, UR20 ;  /* 0x0000001405067c20 */ /* 0x000fe20008410000 */
[----:B------:R-:W-:Y:S01]  /*50b0*/  FMUL.FTZ R0, R0, UR20 ;  /* 0x0000001400007c20 */ /* 0x000fe20008410000 */
[----:B------:R-:W-:Y:S01]  /*50c0*/  FMUL.FTZ R8, R8, R4 ;  /* 0x0000000408087220 */ /* 0x000fe20000410000 */
[----:B------:R-:W-:Y:S01]  /*50d0*/  F2FP.BF16.F32.PACK_AB R4, R9, R10 ;  /* 0x0000000a0904723e */ /* 0x000fe200000010ff */
[----:B------:R-:W-:Y:S01]  /*50e0*/  FMUL.FTZ R5, R49, R7 ;  /* 0x0000000731057220 */ /* 0x000fe20000410000 */
[----:B------:R-:W-:Y:S01]  /*50f0*/  FMUL.FTZ R6, R48, R6 ;  /* 0x0000000630067220 */ /* 0x000fe20000410000 */
[----:B------:R-:W-:Y:S01]  /*5100*/  FMUL.FTZ R7, R47, R0 ;  /* 0x000000002f077220 */ /* 0x000fe20000410000 */
[----:B------:R-:W-:Y:S01]  /*5110*/  F2FP.BF16.F32.PACK_AB R0, R11, R44 ;  /* 0x0000002c0b00723e */ /* 0x000fe200000010ff */
[----:B------:R-:W-:Y:S02]  /*5120*/  STS [R245+0x14000], R4 ;  /* 0x01400004f5007388 */ /* 0x000fe40000000800 */
[----:B------:R-:W-:Y:S03]  /*5130*/  F2FP.BF16.F32.PACK_AB R6, R6, R5 ;  /* 0x000000050606723e */ /* 0x000fe600000010ff */
[----:B------:R1:W-:Y:S01]  /*5140*/  STS [R248+0x14000], R0 ;  /* 0x01400000f8007388 */ /* 0x0003e20000000800 */
[----:B------:R-:W-:Y:S04]  /*5150*/  F2FP.BF16.F32.PACK_AB R5, R7, R8 ;  /* 0x000000080705723e */ /* 0x000fe800000010ff */
        /* <DEDUP_REMOVED lines=117> */
.L_x_136:
        /* <DEDUP_REMOVED lines=385> */
.L_x_137:
        /* <DEDUP_REMOVED lines=147> */
.L_x_139:
        /* <DEDUP_REMOVED lines=20> */
.L_x_140:
        /* <DEDUP_REMOVED lines=51> */
.L_x_142:
[----:B------:R-:W-:Y:S05]  /*7e60*/  BSYNC B0 ;  /* 0x0000000000007941 */ /* 0x000fea0003800000 */
.L_x_141:
        /* <DEDUP_REMOVED lines=30> */
.L_x_121:
[----:B------:R-:W-:Y:S05]  /*8050*/  BSYNC B1 ;  /* 0x0000000000017941 */ /* 0x000fea0003800000 */
.L_x_111:
[----:B------:R-:W-:Y:S01]  /*8060*/  R2UR UR6, R251 ;  /* 0x00000000fb0672ca */ /* 0x000fe200000e0000 */
[----:B------:R-:W-:Y:S02]  /*8070*/  ULDC UR5, c[0x0][0xc] ;  /* 0x0000030000057ab9 */ /* 0x000fe40000000800 */
[----:B------:R-:W-:-:S10]  /*8080*/  UIADD3 UR30, UR5, UR30, URZ ;  /* 0x0000001e051e7290 */ /* 0x000fd4000fffe03f */
[----:B------:R-:W-:-:S06]  /*8090*/  UISETP.GE.AND UP0, UPT, UR30, UR6, UPT ;  /* 0x000000061e00728c */ /* 0x000fcc000bf06270 */
[----:B------:R-:W-:-:S13]  /*80a0*/  PLOP3.LUT P0, PT, PT, PT, UP0, 0x80, 0x0 ;  /* 0x000000000000781c */ /* 0x000fda0003f0f008 */
[----:B------:R-:W-:Y:S05]  /*80b0*/  @P0 BRA `(.L_x_143) ;  /* 0x0000000000040947 */ /* 0x000fea0003800000 */
[----:B------:R-:W-:Y:S05]  /*80c0*/  BRA `(.L_x_144) ;  /* 0xffffff8800787947 */ /* 0x000fea000383ffff */
.L_x_143:
[----:B------:R-:W-:Y:S05]  /*80d0*/  EXIT ;  /* 0x000000000000794d */ /* 0x000fea0003800000 */
.L_x_145:
        /* <DEDUP_REMOVED lines=10> */
.L_x_2023:


//--------------------- .text._ZN5flash44flash_bwd_dq_dk_dv_loop_seqk_parallel_kernelI23Flash_bwd_kernel_traitsILi256ELi64ELi32ELi8ELi4ELi1ELi2ELb1ELb1EN7cutlass10bfloat16_tE19Flash_kernel_traitsILi256ELi64ELi32ELi8ES3_EELb0ELb0ELb0ELb0ELb0ELb1ELb0EEEvNS_16Flash_bwd_paramsE --------------------------
	.section	.text._ZN5flash44flash_bwd_dq_dk_dv_loop_seqk_parallel_kernelI23Flash_bwd_kernel_traitsILi256ELi64ELi32ELi8ELi4ELi1ELi2ELb1ELb1EN7cutlass10bfloat16_tE19Flash_kernel_traitsILi256ELi64ELi32ELi8ES3_EELb0ELb0ELb0ELb0ELb0ELb1ELb0EEEvNS_16Flash_bwd_paramsE,"ax",@progbits
	.align	128
        .global         _ZN5flash44flash_bwd_dq_dk_dv_loop_seqk_parallel_kernelI23Flash_bwd_kernel_traitsILi256ELi64ELi32ELi8ELi4ELi1ELi2ELb1ELb1EN7cutlass10bfloat16_tE19Flash_kernel_traitsILi256ELi64ELi32ELi8ES3_EELb0ELb0ELb0ELb0ELb0ELb1ELb0EEEvNS_16Flash_bwd_paramsE
        .type           _ZN5flash44flash_bwd_dq_dk_dv_loop_seqk_parallel_kernelI23Flash_bwd_kernel_traitsILi256ELi64ELi32ELi8ELi4ELi1ELi2ELb1ELb1EN7cutlass10bfloat16_tE19Flash_kernel_traitsILi256ELi64ELi32ELi8ES3_EELb0ELb0ELb0ELb0ELb0ELb1ELb0EEEvNS_16Flash_bwd_paramsE,@function
        .size           _ZN5flash44flash_bwd_dq_dk_dv_loop_seqk_parallel_kernelI23Flash_bwd_kernel_traitsILi256ELi64ELi32ELi8ELi4ELi1ELi2ELb1ELb1EN7cutlass10bfloat16_tE19Flash_kernel_traitsILi256ELi64ELi32ELi8ES3_EELb0ELb0ELb0ELb0ELb0ELb1ELb0EEEvNS_16Flash_bwd_paramsE,(.L_x_2024 - _ZN5flash44flash_bwd_dq_dk_dv_loop_seqk_parallel_kernelI23Flash_bwd_kernel_traitsILi256ELi64ELi32ELi8ELi4ELi1ELi2ELb1ELb1EN7cutlass10bfloat16_tE19Flash_kernel_traitsILi256ELi64ELi32ELi8ES3_EELb0ELb0ELb0ELb0ELb0ELb1ELb0EEEvNS_16Flash_bwd_paramsE)
        .other          _ZN5flash44flash_bwd_dq_dk_dv_loop_seqk_parallel_kernelI23Flash_bwd_kernel_traitsILi256ELi64ELi32ELi8ELi4ELi1ELi2ELb1ELb1EN7cutlass10bfloat16_tE19Flash_kernel_traitsILi256ELi64ELi32ELi8ES3_EELb0ELb0ELb0ELb0ELb0ELb1ELb0EEEvNS_16Flash_bwd_paramsE,@"STO_CUDA_ENTRY STV_DEFAULT"
_ZN5flash44flash_bwd_dq_dk_dv_loop_seqk_parallel_kernelI23Flash_bwd_kernel_traitsILi256ELi64ELi32ELi8ELi4ELi1ELi2ELb1ELb1EN7cutlass10bfloat16_tE19Flash_kernel_traitsILi256ELi64ELi32ELi8ES3_EELb0ELb0ELb0ELb0ELb0ELb1ELb0EEEvNS_16Flash_bwd_paramsE:
.text._ZN5flash44flash_bwd_dq_dk_dv_loop_seqk_parallel_kernelI23Flash_bwd_kernel_traitsILi256ELi64ELi32ELi8ELi4ELi1ELi2ELb1ELb1EN7cutlass10bfloat16_tE19Flash_kernel_traitsILi256ELi64ELi32ELi8ES3_EELb0ELb0ELb0ELb0ELb0ELb1ELb0EEEvNS_16Flash_bwd_paramsE:
        /* <DEDUP_REMOVED lines=17> */
[----:B------:R-:W3:Y:S08]  /*0110*/  S2UR UR52, SR_CTAID.Z ;  /* 0x00000000003479c3 */ /* 0x000ef00000002700 */
[----:B------:R-:W4:Y:S01]  /*0120*/  S2UR UR44, SR_CTAID.Y ;  /* 0x00000000002c79c3 */ /* 0x000f220000002600 */
[----:B--2---:R-:W-:-:S04]  /*0130*/  ULEA UR4, UR4, UR5, 0x18 ;  /* 0x0000000504047291 */ /* 0x004fc8000f8ec03f */
[----:B------:R-:W-:Y:S01]  /*0140*/  UIADD3 UR60, UR4, 0x14000, URZ ;  /* 0x00014000043c7890 */ /* 0x000fe2000fffe03f */
[----:B-1----:R-:W-:Y:S01]  /*0150*/  SHF.R.S32.HI R8, RZ, 0x1f, R13 ;  /* 0x0000001fff087819 */ /* 0x002fe2000001140d */
[----:B---3--:R-:W-:Y:S02]  /*0160*/  USHF.R.S32.HI UR5, URZ, 0x1f, UR52 ;  /* 0x0000001f3f057899 */ /* 0x008fe40008011434 */
[----:B------:R-:W-:Y:S01]  /*0170*/  USHF.R.S32.HI UR61, URZ, 0x1f, UR52 ;  /* 0x0000001f3f3d7899 */ /* 0x000fe20008011434 */
[CC--:B------:R-:W-:Y:S02]  /*0180*/  LEA.HI R15, R8.reuse, R13.reuse, RZ, 0x4 ;  /* 0x0000000d080f7211 */ /* 0x0c0fe400078f20ff */
[CC--:B------:R-:W-:Y:S02]  /*0190*/  LEA.HI R18, R8.reuse, R13.reuse, RZ, 0x3 ;  /* 0x0000000d08127211 */ /* 0x0c0fe400078f18ff */
[----:B------:R-:W-:Y:S01]  /*01a0*/  SHF.R.S32.HI R2, RZ, 0x4, R15 ;  /* 0x00000004ff027819 */ /* 0x000fe2000001140f */
[----:B----4-:R-:W-:Y:S01]  /*01b0*/  USHF.L.U32 UR6, UR44, 0x7, URZ ;  /* 0x000000072c067899 */ /* 0x010fe2000800063f */
[----:B------:R-:W-:-:S02]  /*01c0*/  LEA.HI R16, R8, R13, RZ, 0x2 ;  /* 0x0000000d08107211 */ /* 0x000fc400078f10ff */
[----:B------:R-:W-:Y:S02]  /*01d0*/  LEA.HI R0, R15, R2, RZ, 0x1 ;  /* 0x000000020f007211 */ /* 0x000fe400078f08ff */
[----:B------:R-:W-:Y:S02]  /*01e0*/  SHF.R.S32.HI R4, RZ, 0x3, R18 ;  /* 0x00000003ff047819 */ /* 0x000fe40000011412 */
[----:B------:R-:W-:Y:S02]  /*01f0*/  LOP3.LUT R0, R0, 0xfffffffe, RZ, 0xc0, !PT ;  /* 0xfffffffe00007812 */ /* 0x000fe400078ec0ff */
[--C-:B------:R-:W-:Y:S02]  /*0200*/  SHF.R.S32.HI R9, RZ, 0x2, R16.reuse ;  /* 0x00000002ff097819 */ /* 0x100fe40000011410 */
[----:B------:R-:W-:Y:S01]  /*0210*/  SHF.R.S32.HI R3, RZ, 0x1f, R16 ;  /* 0x0000001fff037819 */ /* 0x000fe20000011410 */
[----:B------:R-:W-:Y:S01]  /*0220*/  IMAD.IADD R12, R2, 0x1, -R0 ;  /* 0x00000001020c7824 */ /* 0x000fe200078e0a00 */
[----:B------:R-:W-:Y:S01]  /*0230*/  LOP3.LUT R0, R18, 0xfffffff8, RZ, 0xc0, !PT ;  /* 0xfffffff812007812 */ /* 0x000fe200078ec0ff */
[----:B------:R-:W-:Y:S01]  /*0240*/  IMAD.SHL.U32 R2, R4, 0x40, RZ ;  /* 0x0000004004027824 */ /* 0x000fe200078e00ff */
[----:B------:R-:W-:-:S02]  /*0250*/  LEA.HI R3, R3, R9, RZ, 0x3 ;  /* 0x0000000903037211 */ /* 0x000fc400078f18ff */
[----:B------:R-:W-:Y:S01]  /*0260*/  LEA.HI R11, R8, R13, RZ, 0x5 ;  /* 0x0000000d080b7211 */ /* 0x000fe200078f28ff */
[----:B------:R-:W-:Y:S01]  /*0270*/  IMAD.IADD R0, R13, 0x1, -R0 ;  /* 0x000000010d007824 */ /* 0x000fe200078e0a00 */
[----:B------:R-:W-:Y:S02]  /*0280*/  LOP3.LUT R3, R3, 0xfffffff8, RZ, 0xc0, !PT ;  /* 0xfffffff803037812 */ /* 0x000fe400078ec0ff */
[----:B------:R-:W-:Y:S01]  /*0290*/  LOP3.LUT R2, R2, 0x1c0, RZ, 0xc0, !PT ;  /* 0x000001c002027812 */ /* 0x000fe200078ec0ff */
[C---:B------:R-:W-:Y:S01]  /*02a0*/  IMAD.SHL.U32 R5, R0.reuse, 0x8, RZ ;  /* 0x0000000800057824 */ /* 0x040fe200078e00ff */
[----:B------:R-:W-:Y:S01]  /*02b0*/  LOP3.LUT R7, R11, 0xffffffe0, RZ, 0xc0, !PT ;  /* 0xffffffe00b077812 */ /* 0x000fe200078ec0ff */
[----:B------:R-:W-:Y:S01]  /*02c0*/  IMAD.SHL.U32 R6, R0, 0x40, RZ ;  /* 0x0000004000067824 */ /* 0x000fe200078e00ff */
[----:B------:R-:W-:Y:S01]  /*02d0*/  SHF.R.U32.HI R4, RZ, 0x3, R2 ;  /* 0x00000003ff047819 */ /* 0x000fe20000011602 */
[----:B------:R-:W-:Y:S01]  /*02e0*/  IMAD.IADD R9, R9, 0x1, -R3 ;  /* 0x0000000109097824 */ /* 0x000fe200078e0a03 */
[----:B------:R-:W-:Y:S01]  /*02f0*/  LOP3.LUT R5, R2, 0x38, R5, 0xf8, !PT ;  /* 0x0000003802057812 */ /* 0x000fe200078ef805 */
[----:B------:R-:W-:Y:S01]  /*0300*/  IMAD.IADD R2, R13, 0x1, -R7 ;  /* 0x000000010d027824 */ /* 0x000fe200078e0a07 */
[----:B------:R-:W-:-:S02]  /*0310*/  LOP3.LUT R3, R6, 0x1c0, RZ, 0xc0, !PT ;  /* 0x000001c006037812 */ /* 0x000fc400078ec0ff */
[CC--:B------:R-:W-:Y:S02]  /*0320*/  LEA.HI R7, R8.reuse, R13.reuse, RZ, 0x6 ;  /* 0x0000000d08077211 */ /* 0x0c0fe400078f30ff */
[----:B------:R-:W-:Y:S02]  /*0330*/  LOP3.LUT R6, R5, R4, RZ, 0x3c, !PT ;  /* 0x0000000405067212 */ /* 0x000fe400078e3cff */
[----:B------:R-:W-:Y:S02]  /*0340*/  LEA.HI R8, R8, R13, RZ, 0x7 ;  /* 0x0000000d08087211 */ /* 0x000fe400078f38ff */
[----:B------:R-:W-:Y:S02]  /*0350*/  LOP3.LUT R5, R3, 0x8, R18, 0xf8, !PT ;  /* 0x0000000803057812 */ /* 0x000fe400078ef812 */
[----:B------:R-:W-:Y:S02]  /*0360*/  SHF.R.U32.HI R4, RZ, 0x3, R3 ;  /* 0x00000003ff047819 */ /* 0x000fe40000011603 */
[----:B------:R-:W-:-:S02]  /*0370*/  SHF.R.S32.HI R10, RZ, 0x1f, R2 ;  /* 0x0000001fff0a7819 */ /* 0x000fc40000011402 */
[----:B------:R-:W-:Y:S02]  /*0380*/  SHF.R.S32.HI R3, RZ, 0x6, R7 ;  /* 0x00000006ff037819 */ /* 0x000fe40000011407 */
[----:B------:R-:W-:Y:S02]  /*0390*/  SHF.R.S32.HI R8, RZ, 0x7, R8 ;  /* 0x00000007ff087819 */ /* 0x000fe40000011408 */
[----:B------:R-:W-:Y:S01]  /*03a0*/  LEA.HI R19, R10, R2, RZ, 0x2 ;  /* 0x000000020a137211 */ /* 0x000fe200078f10ff */
[----:B------:R-:W-:Y:S01]  /*03b0*/  IMAD R237, R3, 0x200, R6 ;  /* 0x0000020003ed7824 */ /* 0x000fe200078e0206 */
[----:B------:R-:W-:Y:S01]  /*03c0*/  LOP3.LUT R2, R5, R4, RZ, 0x3c, !PT ;  /* 0x0000000405027212 */ /* 0x000fe200078e3cff */
[----:B------:R-:W-:Y:S01]  /*03d0*/  IMAD.SHL.U32 R7, R3, 0x8, RZ ;  /* 0x0000000803077824 */ /* 0x000fe200078e00ff */
[C---:B------:R-:W-:Y:S01]  /*03e0*/  LOP3.LUT P4, RZ, R0.reuse, 0x2, RZ, 0xc0, !PT ;  /* 0x0000000200ff7812 */ /* 0x040fe2000788c0ff */
[C---:B------:R-:W-:Y:S01]  /*03f0*/  IMAD.SHL.U32 R5, R0.reuse, 0x20, RZ ;  /* 0x0000002000057824 */ /* 0x040fe200078e00ff */
[----:B------:R-:W-:Y:S01]  /*0400*/  LOP3.LUT P3, RZ, R0, 0x4, RZ, 0xc0, !PT ;  /* 0x0000000400ff7812 */ /* 0x000fe2000786c0ff */
[----:B------:R-:W-:Y:S01]  /*0410*/  IMAD.SHL.U32 R3, R12, 0x20, RZ ;  /* 0x000000200c037824 */ /* 0x000fe200078e00ff */
[C---:B------:R-:W-:Y:S01]  /*0420*/  LOP3.LUT R6, R9.reuse, 0x1, RZ, 0xc0, !PT ;  /* 0x0000000109067812 */ /* 0x040fe200078ec0ff */
[----:B------:R-:W-:Y:S01]  /*0430*/  IMAD R0, R8, 0x2, R12 ;  /* 0x0000000208007824 */ /* 0x000fe200078e020c */
[----:B------:R-:W-:Y:S01]  /*0440*/  LOP3.LUT P2, RZ, R9, 0x2, RZ, 0xc0, !PT ;  /* 0x0000000209ff7812 */ /* 0x000fe2000784c0ff */
[----:B------:R-:W-:Y:S01]  /*0450*/  IMAD.SHL.U32 R4, R12, 0x100, RZ ;  /* 0x000001000c047824 */ /* 0x000fe200078e00ff */
[----:B------:R-:W-:Y:S01]  /*0460*/  LOP3.LUT R3, R3, 0x20, RZ, 0xc0, !PT ;  /* 0x0000002003037812 */ /* 0x000fe200078ec0ff */
[----:B------:R-:W-:Y:S01]  /*0470*/  IMAD.U32 R234, R0, 0x200, R2 ;  /* 0x0000020000ea7824 */ /* 0x000fe200078e0002 */
[----:B------:R-:W-:-:S02]  /*0480*/  LOP3.LUT R0, R15, 0xfffffff0, RZ, 0xc0, !PT ;  /* 0xfffffff00f007812 */ /* 0x000fc400078ec0ff */
[----:B------:R-:W-:Y:S02]  /*0490*/  LOP3.LUT R4, R4, 0x100, RZ, 0xc0, !PT ;  /* 0x0000010004047812 */ /* 0x000fe400078ec0ff */
[----:B------:R-:W-:Y:S01]  /*04a0*/  LOP3.LUT R17, R3, 0x18, R7, 0xf8, !PT ;  /* 0x0000001803117812 */ /* 0x000fe200078ef807 */
[----:B------:R-:W-:Y:S01]  /*04b0*/  IMAD.IADD R0, R13, 0x1, -R0 ;  /* 0x000000010d007824 */ /* 0x000fe200078e0a00 */
[----:B------:R-:W-:Y:S02]  /*04c0*/  LOP3.LUT R3, R16, 0x7ffffffc, RZ, 0xc0, !PT ;  /* 0x7ffffffc10037812 */ /* 0x000fe400078ec0ff */
[----:B------:R-:W-:Y:S01]  /*04d0*/  LOP3.LUT R14, R4, 0xe0, R5, 0xf8, !PT ;  /* 0x000000e0040e7812 */ /* 0x000fe200078ef805 */
[----:B------:R-:W-:Y:S01]  /*04e0*/  IMAD.SHL.U32 R4, R9, 0x20, RZ ;  /* 0x0000002009047824 */ /* 0x000fe200078e00ff */
[----:B------:R-:W-:Y:S01]  /*04f0*/  SHF.R.S32.HI R2, RZ, 0x5, R11 ;  /* 0x00000005ff027819 */ /* 0x000fe2000001140b */
[C---:B------:R-:W-:Y:S01]  /*0500*/  IMAD.IADD R16, R13.reuse, 0x1, -R3 ;  /* 0x000000010d107824 */ /* 0x040fe200078e0a03 */
[----:B------:R-:W-:Y:S01]  /*0510*/  SHF.R.S32.HI R7, RZ, 0x1f, R0 ;  /* 0x0000001fff077819 */ /* 0x000fe20000011400 */
[----:B------:R-:W-:Y:S01]  /*0520*/  IMAD.SHL.U32 R13, R13, 0x2, RZ ;  /* 0x000000020d0d7824 */ /* 0x000fe200078e00ff */
[----:B------:R-:W-:Y:S01]  /*0530*/  ISETP.NE.U32.AND P1, PT, R6, 0x1, PT ;  /* 0x000000010600780c */ /* 0x000fe20003f25070 */
[----:B------:R-:W-:Y:S01]  /*0540*/  IMAD.SHL.U32 R3, R8, 0x10, RZ ;  /* 0x0000001008037824 */ /* 0x000fe200078e00ff */
[----:B------:R-:W-:-:S02]  /*0550*/  LOP3.LUT R5, R4, 0xe0, RZ, 0xc0, !PT ;  /* 0x000000e004057812 */ /* 0x000fc400078ec0ff */
[----:B------:R-:W-:Y:S02]  /*0560*/  SHF.R.S32.HI R6, RZ, 0x1f, R11 ;  /* 0x0000001fff067819 */ /* 0x000fe4000001140b */
[----:B------:R-:W-:Y:S02]  /*0570*/  LEA.HI R4, R11, R2, RZ, 0x1 ;  /* 0x000000020b047211 */ /* 0x000fe400078f08ff */
[----:B------:R-:W-:Y:S02]  /*0580*/  LEA.HI R226, R7, R0, RZ, 0x3 ;  /* 0x0000000007e27211 */ /* 0x000fe400078f18ff */
[----:B------:R-:W-:Y:S02]  /*0590*/  LOP3.LUT R8, R3, 0x6, R13, 0xf8, !PT ;  /* 0x0000000603087812 */ /* 0x000fe400078ef80d */
[----:B------:R-:W-:Y:S02]  /*05a0*/  LEA.HI R6, R6, R2, RZ, 0x2 ;  /* 0x0000000206067211 */ /* 0x000fe400078f10ff */
[----:B------:R-:W-:Y:S01]  /*05b0*/  LOP3.LUT R7, R4, 0x3ffffe, RZ, 0xc0, !PT ;  /* 0x003ffffe04077812 */ /* 0x000fe200078ec0ff */
[----:B------:R1:W-:Y:S01]  /*05c0*/  STL [R1], R8 ;  /* 0x0000000801007387 */ /* 0x0003e20000100800 */
[C---:B------:R-:W-:Y:S01]  /*05d0*/  LOP3.LUT R4, R226.reuse, 0xfffffff8, RZ, 0xc0, !PT ;  /* 0xfffffff8e2047812 */ /* 0x040fe200078ec0ff */
[----:B------:R-:W-:Y:S01]  /*05e0*/  IMAD.SHL.U32 R226, R226, 0x40, RZ ;  /* 0x00000040e2e27824 */ /* 0x000fe200078e00ff */
[----:B------:R-:W-:Y:S01]  /*05f0*/  LOP3.LUT R15, R5, 0x10, R3, 0xf8, !PT ;  /* 0x00000010050f7812 */ /* 0x000fe200078ef803 */
[C---:B------:R-:W-:Y:S01]  /*0600*/  IMAD.SHL.U32 R5, R0.reuse, 0x20, RZ ;  /* 0x0000002000057824 */ /* 0x040fe200078e00ff */
[C---:B------:R-:W-:Y:S01]  /*0610*/  LOP3.LUT P0, RZ, R0.reuse, 0x4, RZ, 0xc0, !PT ;  /* 0x0000000400ff7812 */ /* 0x040fe2000780c0ff */
[----:B------:R-:W-:Y:S01]  /*0620*/  IMAD.IADD R4, R0, 0x1, -R4 ;  /* 0x0000000100047824 */ /* 0x000fe200078e0a04 */
[----:B------:R-:W-:Y:S01]  /*0630*/  LOP3.LUT R226, R226, 0xfffffe00, RZ, 0xc0, !PT ;  /* 0xfffffe00e2e27812 */ /* 0x000fe200078ec0ff */
[----:B------:R-:W-:Y:S01]  /*0640*/  IMAD.SHL.U32 R3, R12, 0x8, RZ ;  /* 0x000000080c037824 */ /* 0x000fe200078e00ff */
[----:B------:R-:W-:Y:S01]  /*0650*/  SEL R225, R224, 0xffffffe0, !P3 ;  /* 0xffffffe0e0e17807 */ /* 0x000fe20005800000 */
[----:B------:R-:W-:Y:S01]  /*0660*/  IMAD.IADD R13, R2, 0x1, -R7 ;  /* 0x00000001020d7824 */ /* 0x000fe200078e0a07 */
[----:B------:R-:W-:-:S02]  /*0670*/  LOP3.LUT P6, RZ, R4, 0x2, RZ, 0xc0, !PT ;  /* 0x0000000204ff7812 */ /* 0x000fc400078cc0ff */
[----:B------:R-:W-:Y:S02]  /*0680*/  LOP3.LUT R11, R3, 0x8, RZ, 0xc0, !PT ;  /* 0x00000008030b7812 */ /* 0x000fe400078ec0ff */
[----:B------:R-:W-:Y:S02]  /*0690*/  LOP3.LUT P5, RZ, R4, 0x4, RZ, 0xc0, !PT ;  /* 0x0000000404ff7812 */ /* 0x000fe400078ac0ff */
[----:B------:R-:W-:Y:S01]  /*06a0*/  LOP3.LUT R3, R11, 0x1e0, R5, 0xf8, !PT ;  /* 0x000001e00b037812 */ /* 0x000fe200078ef805 */
[----:B------:R-:W-:Y:S01]  /*06b0*/  IMAD.SHL.U32 R5, R16, 0x2, RZ ;  /* 0x0000000210057824 */ /* 0x000fe200078e00ff */
[C---:B------:R-:W-:Y:S02]  /*06c0*/  SEL R231, R227.reuse, 0xffffffc0, !P3 ;  /* 0xffffffc0e3e77807 */ /* 0x040fe40005800000 */
[----:B------:R-:W-:Y:S02]  /*06d0*/  SEL R250, R250, 0x240, !P1 ;  /* 0x00000240fafa7807 */ /* 0x000fe40004800000 */
[----:B------:R-:W-:-:S02]  /*06e0*/  SEL R227, R227, 0xffffffc0, !P5 ;  /* 0xffffffc0e3e37807 */ /* 0x000fc40006800000 */
[----:B-1----:R-:W-:Y:S01]  /*06f0*/  LOP3.LUT R8, R6, 0xfffffffc, RZ, 0xc0, !PT ;  /* 0xfffffffc06087812 */ /* 0x002fe200078ec0ff */
[----:B------:R-:W-:Y:S01]  /*0700*/  IMAD.SHL.U32 R6, R0, 0x4, RZ ;  /* 0x0000000400067824 */ /* 0x000fe200078e00ff */
[----:B------:R-:W-:Y:S01]  /*0710*/  LEA R237, R237, UR4, 0x1 ;  /* 0x00000004eded7c11 */ /* 0x000fe2000f8e08ff */
[----:B------:R-:W-:Y:S02]  /*0720*/  IMAD.SHL.U32 R0, R9, 0x40, RZ ;  /* 0x0000004009007824 */ /* 0x000fe400078e00ff */
[C---:B------:R-:W-:Y:S01]  /*0730*/  IMAD.IADD R10, R2.reuse, 0x1, -R8 ;  /* 0x00000001020a7824 */ /* 0x040fe200078e0a08 */
[----:B------:R-:W-:Y:S01]  /*0740*/  LOP3.LUT R232, R3, 0x38, R6, 0x78, !PT ;  /* 0x0000003803e87812 */ /* 0x000fe200078e7806 */
[----:B------:R-:W-:Y:S01]  /*0750*/  IMAD.SHL.U32 R2, R2, 0x8, RZ ;  /* 0x0000000802027824 */ /* 0x000fe200078e00ff */
[----:B------:R-:W-:Y:S01]  /*0760*/  LOP3.LUT R0, R0, 0x1c0, RZ, 0xc0, !PT ;  /* 0x000001c000007812 */ /* 0x000fe200078ec0ff */
[----:B------:R-:W-:Y:S02]  /*0770*/  IMAD.SHL.U32 R3, R9, 0x4, RZ ;  /* 0x0000000409037824 */ /* 0x000fe400078e00ff */
[----:B------:R-:W-:Y:S01]  /*0780*/  IMAD R6, R10, 0x200, R5 ;  /* 0x000002000a067824 */ /* 0x000fe200078e0205 */
[----:B------:R-:W-:Y:S01]  /*0790*/  LOP3.LUT R8, R2, 0x38, RZ, 0xc0, !PT ;  /* 0x0000003802087812 */ /* 0x000fe200078ec0ff */
[----:B------:R-:W-:Y:S01]  /*07a0*/  IMAD R232, R13, 0x200, R232 ;  /* 0x000002000de87824 */ /* 0x000fe200078e02e8 */
[----:B------:R-:W-:-:S02]  /*07b0*/  SHF.R.U32.HI R2, RZ, 0x3, R0 ;  /* 0x00000003ff027819 */ /* 0x000fc40000011600 */
[----:B------:R-:W-:Y:S02]  /*07c0*/  LOP3.LUT R9, R15, 0x18, R3, 0x78, !PT ;  /* 0x000000180f097812 */ /* 0x000fe400078e7803 */
[----:B------:R-:W-:Y:S01]  /*07d0*/  LOP3.LUT R7, R2, R0, R8, 0x1e, !PT ;  /* 0x0000000002077212 */ /* 0x000fe200078e1e08 */
[----:B------:R-:W-:Y:S01]  /*07e0*/  IMAD.SHL.U32 R2, R4, 0x40, RZ ;  /* 0x0000004004027824 */ /* 0x000fe200078e00ff */
[----:B------:R-:W-:Y:S01]  /*07f0*/  LOP3.LUT R0, R14, 0x8, R18, 0xf8, !PT ;  /* 0x000000080e007812 */ /* 0x000fe200078ef812 */
[----:B------:R-:W-:Y:S01]  /*0800*/  IMAD.IADD R9, R6, 0x1, R9 ;  /* 0x0000000106097824 */ /* 0x000fe200078e0209 */
[----:B------:R-:W-:Y:S01]  /*0810*/  SHF.R.U32.HI R3, RZ, 0x3, R14 ;  /* 0x00000003ff037819 */ /* 0x000fe2000001160e */
[----:B------:R-:W-:Y:S01]  /*0820*/  IMAD.IADD R252, R5, 0x1, R7 ;  /* 0x0000000105fc7824 */ /* 0x000fe200078e0207 */
[----:B------:R-:W-:Y:S02]  /*0830*/  LOP3.LUT R2, R2, 0x1c0, RZ, 0xc0, !PT ;  /* 0x000001c002027812 */ /* 0x000fe400078ec0ff */
[----:B------:R-:W-:-:S02]  /*0840*/  LOP3.LUT R3, R0, 0x38, R3, 0x78, !PT ;  /* 0x0000003800037812 */ /* 0x000fc400078e7803 */
[----:B------:R-:W-:Y:S02]  /*0850*/  SHF.R.U32.HI R4, RZ, 0x3, R2 ;  /* 0x00000003ff047819 */ /* 0x000fe40000011602 */
[----:B------:R-:W-:Y:S02]  /*0860*/  SHF.R.S32.HI R5, RZ, 0x2, R19 ;  /* 0x00000002ff057819 */ /* 0x000fe40000011413 */
[CC--:B------:R-:W-:Y:S02]  /*0870*/  LOP3.LUT R0, R4.reuse, R2.reuse, R8, 0x1e, !PT ;  /* 0x0000000204007212 */ /* 0x0c0fe400078e1e08 */
[----:B------:R-:W-:Y:S01]  /*0880*/  LOP3.LUT R7, R4, R2, R11, 0x1e, !PT ;  /* 0x0000000204077212 */ /* 0x000fe200078e1e0b */
[----:B------:R-:W-:Y:S01]  /*0890*/  IMAD R8, R10, 0x10, R5 ;  /* 0x000000100a087824 */ /* 0x000fe200078e0205 */
[----:B------:R-:W-:Y:S01]  /*08a0*/  LOP3.LUT R6, R4, R17, R2, 0x1e, !PT ;  /* 0x0000001104067212 */ /* 0x000fe200078e1e02 */
[----:B------:R-:W-:Y:S01]  /*08b0*/  IMAD R2, R12, 0x1000, R226 ;  /* 0x000010000c027824 */ /* 0x000fe200078e02e2 */
[----:B------:R-:W-:Y:S01]  /*08c0*/  LEA R248, R9, UR4, 0x1 ;  /* 0x0000000409f87c11 */ /* 0x000fe2000f8e08ff */
[----:B------:R-:W-:Y:S01]  /*08d0*/  IMAD.U32 R5, RZ, RZ, UR5 ;  /* 0x00000005ff057e24 */ /* 0x000fe2000f8e00ff */
[----:B------:R-:W-:Y:S01]  /*08e0*/  USHF.R.S32.HI UR5, URZ, 0x1f, UR44 ;  /* 0x0000001f3f057899 */ /* 0x000fe2000801142c */
[----:B------:R-:W-:Y:S01]  /*08f0*/  IMAD.IADD R233, R2, 0x1, R0 ;  /* 0x0000000102e97824 */ /* 0x000fe200078e0200 */
[----:B------:R1:W-:Y:S01]  /*0900*/  STL [R1+0x4], R8 ;  /* 0x0000040801007387 */ /* 0x0003e20000100800 */
[----:B------:R-:W-:Y:S01]  /*0910*/  IMAD.U32 R0, RZ, RZ, UR6 ;  /* 0x00000006ff007e24 */ /* 0x000fe2000f8e00ff */
[----:B------:R-:W-:Y:S01]  /*0920*/  USHF.R.S32.HI UR6, URZ, 0x1f, UR52 ;  /* 0x0000001f3f067899 */ /* 0x000fe20008011434 */
[----:B------:R-:W-:Y:S01]  /*0930*/  IMAD R4, R10, 0x400, R226 ;  /* 0x000004000a047824 */ /* 0x000fe200078e02e2 */
[----:B------:R-:W-:Y:S01]  /*0940*/  LEA R3, R3, UR4, 0x1 ;  /* 0x0000000403037c11 */ /* 0x000fe2000f8e08ff */
[----:B------:R-:W-:Y:S01]  /*0950*/  IMAD.U32 R0, RZ, RZ, UR5 ;  /* 0x00000005ff007e24 */ /* 0x000fe2000f8e00ff */
[----:B------:R-:W-:Y:S01]  /*0960*/  LOP3.LUT R226, R6, R226, RZ, 0xfc, !PT ;  /* 0x000000e206e27212 */ /* 0x000fe200078efcff */
[----:B------:R-:W-:-:S02]  /*0970*/  IMAD.IADD R2, R4, 0x1, R7 ;  /* 0x0000000104027824 */ /* 0x000fc400078e0207 */
[----:B------:R-:W-:Y:S01]  /*0980*/  IMAD.U32 R0, RZ, RZ, UR6 ;  /* 0x00000006ff007e24 */ /* 0x000fe2000f8e00ff */
[----:B------:R-:W-:Y:S01]  /*0990*/  UIADD3 UR6, UR4, 0x14000, URZ ;  /* 0x0001400004067890 */ /* 0x000fe2000fffe03f */
[----:B------:R-:W-:Y:S01]  /*09a0*/  IMAD.U32 R0, RZ, RZ, UR5 ;  /* 0x00000005ff007e24 */ /* 0x000fe2000f8e00ff */
[C---:B------:R-:W-:Y:S01]  /*09b0*/  SEL R0, R224.reuse, 0xffffffe0, !P4 ;  /* 0xffffffe0e0007807 */ /* 0x040fe20006000000 */
[----:B------:R-:W-:Y:S01]  /*09c0*/  UIADD3 UR5, UR4, 0x10000, URZ ;  /* 0x0001000004057890 */ /* 0x000fe2000fffe03f */
[----:B------:R-:W-:Y:S01]  /*09d0*/  SEL R224, R224, 0xffffffe0, !P6 ;  /* 0xffffffe0e0e07807 */ /* 0x000fe20007000000 */
[----:B------:R-:W-:Y:S01]  /*09e0*/  VIADD R249, R248, 0x10 ;  /* 0x00000010f8f97836 */ /* 0x000fe20000000000 */
[----:B------:R-:W-:Y:S01]  /*09f0*/  LEA R232, R232, UR6, 0x1 ;  /* 0x00000006e8e87c11 */ /* 0x000fe2000f8e08ff */
[----:B------:R-:W-:Y:S01]  /*0a00*/  @P2 VIADD R249, R248, 0xfffffff0 ;  /* 0xfffffff0f8f92836 */ /* 0x000fe20000000000 */
[----:B------:R-:W-:Y:S01]  /*0a10*/  LEA R230, R234, UR6, 0x1 ;  /* 0x00000006eae67c11 */ /* 0x000fe2000f8e08ff */
[----:B------:R-:W-:Y:S01]  /*0a20*/  IMAD.IADD R251, R248, 0x1, R250 ;  /* 0x00000001f8fb7824 */ /* 0x000fe200078e02fa */
[----:B------:R-:W-:Y:S01]  /*0a30*/  LEA R2, R2, UR4, 0x1 ;  /* 0x0000000402027c11 */ /* 0x000fe2000f8e08ff */
[----:B------:R-:W-:Y:S01]  /*0a40*/  VIADD R235, R232, 0x20 ;  /* 0x00000020e8eb7836 */ /* 0x000fe20000000000 */
[----:B------:R-:W-:Y:S01]  /*0a50*/  LEA R252, R252, UR5, 0x1 ;  /* 0x00000005fcfc7c11 */ /* 0x000fe2000f8e08ff */
[----:B------:R-:W-:Y:S01]  /*0a60*/  IMAD.IADD R229, R230, 0x1, R0 ;  /* 0x00000001e6e57824 */ /* 0x000fe200078e0200 */
[----:B------:R-:W-:Y:S01]  /*0a70*/  LEA R226, R226, UR5, 0x1 ;  /* 0x00000005e2e27c11 */ /* 0x000fe2000f8e08ff */
[----:B------:R-:W-:Y:S01]  /*0a80*/  @P0 VIADD R235, R232, 0xffffffe0 ;  /* 0xffffffe0e8eb0836 */ /* 0x000fe20000000000 */
[----:B------:R-:W-:Y:S01]  /*0a90*/  ULDC.64 UR6, c[0x0][0x208] ;  /* 0x0000820000067ab9 */ /* 0x000fe20000000a00 */
[----:B------:R-:W-:-:S02]  /*0aa0*/  IMAD.IADD R224, R2, 0x1, R224 ;  /* 0x0000000102e07824 */ /* 0x000fc400078e02e0 */
[----:B------:R-:W-:Y:S02]  /*0ab0*/  IMAD.IADD R230, R230, 0x1, R231 ;  /* 0x00000001e6e67824 */ /* 0x000fe400078e02e7 */
[----:B------:R-:W-:Y:S02]  /*0ac0*/  IMAD.IADD R228, R2, 0x1, R227 ;  /* 0x0000000102e47824 */ /* 0x000fe400078e02e3 */
[----:B------:R-:W-:Y:S02]  /*0ad0*/  IMAD.IADD R231, R229, 0x1, R231 ;  /* 0x00000001e5e77824 */ /* 0x000fe400078e02e7 */
[----:B------:R-:W-:Y:S02]  /*0ae0*/  IMAD.IADD R225, R225, 0x1, R3 ;  /* 0x00000001e1e17824 */ /* 0x000fe400078e0203 */
[----:B------:R-:W-:Y:S02]  /*0af0*/  IMAD.IADD R250, R250, 0x1, R249 ;  /* 0x00000001fafa7824 */ /* 0x000fe400078e02f9 */
[----:B------:R-:W-:-:S02]  /*0b00*/  VIADD R236, R235, 0x800 ;  /* 0x00000800ebec7836 */ /* 0x000fc40000000000 */
[----:B-1----:R-:W-:-:S07]  /*0b10*/  IMAD.IADD R227, R224, 0x1, R227 ;  /* 0x00000001e0e37824 */ /* 0x002fce00078e02e3 */
.L_x_166:
        /* <DEDUP_REMOVED lines=13> */
[----:B------:R-:W-:Y:S02]  /*0bf0*/  @UP4 UIADD3 UR10, UP1, UR16, UR10, URZ ;  /* 0x0000000a100a4290 */ /* 0x000fe4000ff3e03f */
[----:B------:R-:W-:Y:S02]  /*0c00*/  UIADD3 UR15, UP2, UR16, UR12, URZ ;  /* 0x0000000c100f7290 */ /* 0x000fe4000ff5e03f */
[----:B------:R-:W-:Y:S01]  /*0c10*/  @UP3 UIADD3.X UR9, UR5, UR9, URZ, UP0, !UPT ;  /* 0x0000000905093290 */ /* 0x000fe200087fe43f */
[----:B-12---:R-:W-:Y:S01]  /*0c20*/  IMAD.U32 R4, RZ, RZ, UR8 ;  /* 0x00000008ff047e24 */ /* 0x006fe2000f8e00ff */
[----:B------:R-:W-:Y:S01]  /*0c30*/  UISETP.NE.U32.AND UP0, UPT, UR12, URZ, UPT ;  /* 0x0000003f0c00728c */ /* 0x000fe2000bf05070 */
[----:B------:R-:W-:Y:S01]  /*0c40*/  IMAD.U32 R6, RZ, RZ, UR10 ;  /* 0x0000000aff067e24 */ /* 0x000fe2000f8e00ff */
[----:B------:R-:W-:-:S02]  /*0c50*/  @UP4 UIADD3.X UR11, UR5, UR11, URZ, UP1, !UPT ;  /* 0x0000000b050b4290 */ /* 0x000fc40008ffe43f */
[----:B------:R-:W-:Y:S01]  /*0c60*/  UIADD3.X UR14, UR5, UR13, URZ, UP2, !UPT ;  /* 0x0000000d050e7290 */ /* 0x000fe200097fe43f */
[----:B------:R-:W-:Y:S01]  /*0c70*/  IMAD.U32 R5, RZ, RZ, UR9 ;  /* 0x00000009ff057e24 */ /* 0x000fe2000f8e00ff */
[----:B------:R-:W-:Y:S01]  /*0c80*/  UISETP.NE.AND.EX UP2, UPT, UR13, URZ, UPT, UP0 ;  /* 0x0000003f0d00728c */ /* 0x000fe2000bf45300 */
[----:B------:R-:W-:Y:S02]  /*0c90*/  ULDC.U8 UR17, c[0x0][0x3c2] ;  /* 0x0000f08000117ab9 */ /* 0x000fe40000000000 */
[----:B------:R-:W-:Y:S01]  /*0ca0*/  ULDC.64 UR12, c[0x0][0x2f8] ;  /* 0x0000be00000c7ab9 */ /* 0x000fe20000000a00 */
[----:B------:R-:W-:Y:S01]  /*0cb0*/  UISETP.NE.AND UP1, UPT, UR17, URZ, UPT ;  /* 0x0000003f1100728c */ /* 0x000fe2000bf25270 */
[----:B------:R-:W-:Y:S01]  /*0cc0*/  IMAD.U32 R7, RZ, RZ, UR11 ;  /* 0x0000000bff077e24 */ /* 0x000fe2000f8e00ff */
[----:B------:R-:W-:Y:S01]  /*0cd0*/  UISETP.EQ.U32.AND UP4, UPT, UR12, URZ, UPT ;  /* 0x0000003f0c00728c */ /* 0x000fe2000bf82070 */
[----:B------:R-:W-:-:S03]  /*0ce0*/  PLOP3.LUT P3, PT, PT, PT, UP2, 0x80, 0x0 ;  /* 0x000000000000781c */ /* 0x000fc60003f6f028 */
[----:B------:R-:W-:Y:S01]  /*0cf0*/  UISETP.EQ.OR.EX UP4, UPT, UR13, URZ, !UP1, UP4 ;  /* 0x0000003f0d00728c */ /* 0x000fe2000cf82740 */
[----:B------:R-:W2:Y:S01]  /*0d00*/  @P1 LDG.E R9, desc[UR6][R6.64] ;  /* 0x0000000606091981 */ /* 0x000ea2000c1e1900 */
[----:B------:R-:W-:-:S04]  /*0d10*/  UIADD3 UR8, UP0, UR16, UR12, URZ ;  /* 0x0000000c10087290 */ /* 0x000fc8000ff1e03f */
[----:B------:R-:W-:Y:S01]  /*0d20*/  PLOP3.LUT P2, PT, PT, PT, UP4, 0x80, 0x0 ;  /* 0x000000000000781c */ /* 0x000fe20003f4f048 */
[----:B------:R-:W-:Y:S01]  /*0d30*/  UIADD3.X UR5, UR5, UR13, URZ, UP0, !UPT ;  /* 0x0000000d05057290 */ /* 0x000fe200087fe43f */
[----:B------:R1:W3:Y:S02]  /*0d40*/  @P0 LDG.E R7, desc[UR6][R4.64] ;  /* 0x0000000604070981 */ /* 0x0002e4000c1e1900 */
[----:B-1----:R-:W-:Y:S02]  /*0d50*/  IMAD.U32 R4, RZ, RZ, UR15 ;  /* 0x0000000fff047e24 */ /* 0x002fe4000f8e00ff */
[----:B------:R-:W-:-:S05]  /*0d60*/  IMAD.U32 R5, RZ, RZ, UR14 ;  /* 0x0000000eff057e24 */ /* 0x000fca000f8e00ff */
[----:B------:R-:W4:Y:S04]  /*0d70*/  @P3 LDG.E R8, desc[UR6][R4.64] ;  /* 0x0000000604083981 */ /* 0x000f28000c1e1900 */
[----:B-----5:R1:W5:Y:S02]  /*0d80*/  @P3 LDG.E R0, desc[UR6][R4.64+0x4] ;  /* 0x0000040604003981 */ /* 0x020364000c1e1900 */
[----:B-1----:R-:W-:Y:S01]  /*0d90*/  IMAD.U32 R4, RZ, RZ, UR8 ;  /* 0x00000008ff047e24 */ /* 0x002fe2000f8e00ff */
[----:B------:R-:W-:Y:S01]  /*0da0*/  UMOV UR17, URZ ;  /* 0x0000003f00117c82 */ /* 0x000fe20008000000 */
[----:B------:R-:W-:Y:S01]  /*0db0*/  IMAD.U32 R5, RZ, RZ, UR5 ;  /* 0x00000005ff057e24 */ /* 0x000fe2000f8e00ff */
[----:B------:R-:W-:Y:S01]  /*0dc0*/  @!UP3 ULDC.64 UR8, c[0x0][0x318] ;  /* 0x0000c6000008bab9 */ /* 0x000fe20000000a00 */
[----:B------:R-:W-:-:S03]  /*0dd0*/  @!UP3 ULDC UR5, c[0x0][0x2cc] ;  /* 0x0000b3000005bab9 */ /* 0x000fc60000000800 */
[----:B------:R-:W5:Y:S01]  /*0de0*/  @!P2 LDG.E R6, desc[UR6][R4.64] ;  /* 0x000000060406a981 */ /* 0x000f62000c1e1900 */
[----:B------:R-:W-:Y:S01]  /*0df0*/  @!UP3 UISETP.NE.U32.AND UP0, UPT, UR8, URZ, UPT ;  /* 0x0000003f0800b28c */ /* 0x000fe2000bf05070 */
[----:B------:R-:W-:Y:S01]  /*0e00*/  UMOV UR16, 0xffffffff ;  /* 0xffffffff00107882 */ /* 0x000fe20000000000 */
[----:B------:R-:W-:Y:S02]  /*0e10*/  UMOV UR22, 0xffffffff ;  /* 0xffffffff00167882 */ /* 0x000fe40000000000 */
[----:B------:R-:W-:Y:S02]  /*0e20*/  @!UP3 UISETP.NE.AND.EX UP0, UPT, UR9, URZ, UPT, UP0 ;  /* 0x0000003f0900b28c */ /* 0x000fe4000bf05300 */
[----:B------:R-:W-:Y:S02]  /*0e30*/  USHF.L.U32 UR29, UR20, 0x5, URZ ;  /* 0x00000005141d7899 */ /* 0x000fe4000800063f */
[----:B------:R-:W-:Y:S01]  /*0e40*/  @!UP3 USEL UR9, UR5, URZ, UP0 ;  /* 0x0000003f0509b287 */ /* 0x000fe20008000000 */
[----:B------:R-:W-:Y:S01]  /*0e50*/  ULDC UR8, c[0x0][0x2c8] ;  /* 0x0000b20000087ab9 */ /* 0x000fe20000000800 */
[----:B--2---:R-:W-:-:S02]  /*0e60*/  @P1 R2UR UR17, R9 ;  /* 0x00000000091112ca */ /* 0x004fc400000e0000 */
[----:B---3--:R-:W-:Y:S02]  /*0e70*/  @P0 R2UR UR10, R7 ;  /* 0x00000000070a02ca */ /* 0x008fe400000e0000 */
[----:B------:R-:W-:-:S04]  /*0e80*/  ISETP.NE.U32.AND P0, PT, RZ, UR12, PT ;  /* 0x0000000cff007c0c */ /* 0x000fc8000bf05070 */
[----:B------:R-:W-:-:S07]  /*0e90*/  ISETP.NE.AND.EX P0, PT, RZ, UR13, PT, P0 ;  /* 0x0000000dff007c0c */ /* 0x000fce000bf05300 */
[----:B------:R-:W-:Y:S01]  /*0ea0*/  @UP3 UIADD3 UR5, UR10, -UR17, URZ ;  /* 0x800000110a053290 */ /* 0x000fe2000fffe03f */
[----:B----4-:R-:W-:Y:S02]  /*0eb0*/  @P3 R2UR UR16, R8 ;  /* 0x00000000081032ca */ /* 0x010fe400000e0000 */
[----:B-----5:R-:W-:Y:S02]  /*0ec0*/  @P3 R2UR UR11, R0 ;  /* 0x00000000000b32ca */ /* 0x020fe400000e0000 */
[----:B------:R-:W-:Y:S01]  /*0ed0*/  @!P2 R2UR UR22, R6 ;  /* 0x000000000616a2ca */ /* 0x000fe200000e0000 */
[----:B------:R-:W-:-:S14]  /*0ee0*/  @!P0 BRA `(.L_x_146) ;  /* 0x0000000000188947 */ /* 0x000fdc0003800000 */
[----:B------:R-:W-:-:S13]  /*0ef0*/  PLOP3.LUT P0, PT, PT, PT, UP1, 0x80, 0x0 ;  /* 0x000000000000781c */ /* 0x000fda0003f0f018 */
[----:B------:R-:W2:Y:S04]  /*0f00*/  @P0 LDG.E R0, desc[UR6][R4.64+0x4] ;  /* 0x0000040604000981 */ /* 0x000ea8000c1e1900 */
[----:B------:R-:W3:Y:S01]  /*0f10*/  @!P0 LDG.E R4, desc[UR6][R4.64] ;  /* 0x0000000604048981 */ /* 0x000ee2000c1e1900 */
[----:B--2---:R-:W-:-:S13]  /*0f20*/  @P0 R2UR UR8, R0 ;  /* 0x00000000000802ca */ /* 0x004fda00000e0000 */
[----:B------:R-:W-:-:S07]  /*0f30*/  @UP1 UIADD3 UR8, UR8, -UR22, URZ ;  /* 0x8000001608081290 */ /* 0x000fce000fffe03f */
[----:B---3--:R-:W-:-:S15]  /*0f40*/  @!P0 R2UR UR8, R4 ;  /* 0x00000000040882ca */ /* 0x008fde00000e0000 */
.L_x_146:
[----:B------:R-:W-:Y:S02]  /*0f50*/  @!UP3 UIADD3 UR5, UR9, UR8, -UR17 ;  /* 0x000000080905b290 */ /* 0x000fe4000fffe811 */
[----:B------:R-:W-:Y:S02]  /*0f60*/  @UP2 UIADD3 UR36, UR11, -UR16, URZ ;  /* 0x800000100b242290 */ /* 0x000fe4000fffe03f */
[----:B------:R-:W-:-:S05]  /*0f70*/  UISETP.GT.AND UP0, UPT, UR5, UR29, UPT ;  /* 0x0000001d0500728c */ /* 0x000fca000bf04270 */
[----:B------:R-:W-:Y:S01]  /*0f80*/  @!UP2 ULDC UR36, c[0x0][0x2c4] ;  /* 0x0000b1000024aab9 */ /* 0x000fe20000000800 */
[----:B------:R-:W-:-:S13]  /*0f90*/  PLOP3.LUT P0, PT, PT, PT, UP0, 0x80, 0x0 ;  /* 0x000000000000781c */ /* 0x000fda0003f0f008 */
[----:B------:R-:W-:Y:S05]  /*0fa0*/  @!P0 BRA `(.L_x_147) ;  /* 0x0000005400888947 */ /* 0x000fea0003800000 */
[----:B------:R-:W1:Y:S01]  /*0fb0*/  LDC R8, c[0x0][0x278] ;  /* 0x00009e00ff087b82 */ /* 0x000e620000000800 */
[----:B------:R-:W-:Y:S01]  /*0fc0*/  ULDC.64 UR10, c[0x0][0x488] ;  /* 0x00012200000a7ab9 */ /* 0x000fe20000000a00 */
[----:B------:R-:W-:Y:S01]  /*0fd0*/  UISETP.NE.AND UP1, UPT, UR16, -0x1, UPT ;  /* 0xffffffff1000788c */ /* 0x000fe2000bf25270 */
[----:B------:R-:W-:Y:S01]  /*0fe0*/  IABS R6, UR52 ;  /* 0x0000003400067c13 */ /* 0x000fe20008000000 */
[----:B------:R-:W-:Y:S01]  /*0ff0*/  ULDC.64 UR8, c[0x0][0x228] ;  /* 0x00008a0000087ab9 */ /* 0x000fe20000000a00 */
[----:B------:R-:W-:Y:S01]  /*1000*/  ULDC.64 UR34, c[0x0][0x240] ;  /* 0x0000900000227ab9 */ /* 0x000fe20000000a00 */
[----:B------:R-:W-:Y:S02]  /*1010*/  UIMAD UR14, UR55, UR8, URZ ;  /* 0x00000008370e72a4 */ /* 0x000fe4000f8e023f */
[----:B------:R-:W2:Y:S01]  /*1020*/  S2UR UR15, SR_CTAID.X ;  /* 0x00000000000f79c3 */ /* 0x000ea20000002500 */
[----:B------:R-:W-:Y:S01]  /*1030*/  ULDC UR56, c[0x0][0x2d4] ;  /* 0x0000b50000387ab9 */ /* 0x000fe20000000800 */
[----:B------:R-:W-:-:S02]  /*1040*/  UIMAD UR25, UR44, UR9, UR14 ;  /* 0x000000092c1972a4 */ /* 0x000fc4000f8e020e */
[----:B------:R-:W-:Y:S02]  /*1050*/  UIMAD.WIDE.U32 UR12, UR44, UR8, URZ ;  /* 0x000000082c0c72a5 */ /* 0x000fe4000f8e003f */
[----:B------:R-:W-:Y:S01]  /*1060*/  USHF.R.S32.HI UR26, URZ, 0x1f, UR56 ;  /* 0x0000001f3f1a7899 */ /* 0x000fe20008011438 */
[----:B------:R-:W-:Y:S01]  /*1070*/  @!UP1 ULDC.64 UR8, c[0x0][0x418] ;  /* 0x0001060000089ab9 */ /* 0x000fe20000000a00 */
[----:B------:R-:W-:Y:S01]  /*1080*/  UIADD3 UR18, UR36, 0x3f, URZ ;  /* 0x0000003f24127890 */ /* 0x000fe2000fffe03f */
[----:B------:R-:W-:Y:S01]  /*1090*/  ULDC UR58, c[0x0][0x2dc] ;  /* 0x0000b700003a7ab9 */ /* 0x000fe20000000800 */
[----:B------:R-:W-:Y:S01]  /*10a0*/  ULDC UR57, c[0x0][0x270] ;  /* 0x00009c0000397ab9 */ /* 0x000fe20000000800 */
[----:B------:R-:W-:Y:S02]  /*10b0*/  @!UP1 UIMAD.WIDE.U32 UR40, UR44, UR8, URZ ;  /* 0x000000082c2892a5 */ /* 0x000fe4000f8e003f */
[----:B------:R-:W-:Y:S01]  /*10c0*/  USHF.R.S32.HI UR21, URZ, 0x1f, UR18 ;  /* 0x0000001f3f157899 */ /* 0x000fe20008011412 */
[----:B-1----:R-:W-:Y:S01]  /*10d0*/  IABS R7, R8 ;  /* 0x0000000800077213 */ /* 0x002fe20000000000 */
[----:B------:R-:W-:Y:S01]  /*10e0*/  ULDC.U8 UR27, c[0x0][0x3d8] ;  /* 0x0000f600001b7ab9 */ /* 0x000fe20000000000 */
[----:B------:R-:W-:Y:S01]  /*10f0*/  UIMAD UR23, UR16, UR35, URZ ;  /* 0x00000023101772a4 */ /* 0x000fe2000f8e023f */
[----:B------:R-:W-:Y:S01]  /*1100*/  ISETP.NE.AND P3, PT, R8, RZ, PT ;  /* 0x000000ff0800720c */ /* 0x000fe20003f65270 */
[----:B------:R-:W1:Y:S01]  /*1110*/  I2F.RP R4, R7 ;  /* 0x0000000700047306 */ /* 0x000e620000209400 */
[----:B------:R-:W-:-:S02]  /*1120*/  UISETP.NE.AND UP3, UPT, UR27, URZ, UPT ;  /* 0x0000003f1b00728c */ /* 0x000fc4000bf65270 */
[----:B------:R-:W-:Y:S02]  /*1130*/  ULEA.HI UR46, UR21, UR18, URZ, 0x6 ;  /* 0x00000012152e7291 */ /* 0x000fe4000f8f303f */
[----:B--2---:R-:W-:Y:S02]  /*1140*/  UIMAD.WIDE.U32 UR32, UR15, UR10, URZ ;  /* 0x0000000a0f2072a5 */ /* 0x004fe4000f8e003f */
[----:B------:R-:W-:Y:S02]  /*1150*/  UIADD3 UR47, UR13, UR25, URZ ;  /* 0x000000190d2f7290 */ /* 0x000fe4000fffe03f */
[----:B------:R-:W-:Y:S02]  /*1160*/  UIMAD UR50, UR15, UR11, UR33 ;  /* 0x0000000b0f3272a4 */ /* 0x000fe4000f8e0221 */
[----:B------:R-:W-:Y:S01]  /*1170*/  USHF.L.U32 UR15, UR44, 0x7, URZ ;  /* 0x000000072c0f7899 */ /* 0x000fe2000800063f */
[----:B------:R-:W-:Y:S01]  /*1180*/  @UP1 ULDC.64 UR10, c[0x0][0x420] ;  /* 0x00010800000a1ab9 */ /* 0x000fe20000000a00 */
[----:B------:R-:W-:Y:S01]  /*1190*/  ULDC UR39, c[0x0][0x2c4] ;  /* 0x0000b10000277ab9 */ /* 0x000fe20000000800 */
[----:B-1----:R-:W1:Y:S01]  /*11a0*/  MUFU.RCP R4, R4 ;  /* 0x0000000400047308 */ /* 0x002e620000001000 */
[----:B------:R-:W-:-:S02]  /*11b0*/  USEL UR37, UR15, URZ, UP2 ;  /* 0x0000003f0f257287 */ /* 0x000fc40009000000 */
[----:B------:R-:W-:Y:S02]  /*11c0*/  UIMAD.WIDE.U32 UR14, UR16, UR34, URZ ;  /* 0x00000022100e72a5 */ /* 0x000fe4000f8e003f */
[----:B------:R-:W-:Y:S02]  /*11d0*/  @UP1 UIMAD.WIDE.U32 UR42, UR16, UR10, URZ ;  /* 0x0000000a102a12a5 */ /* 0x000fe4000f8e003f */
[----:B------:R-:W-:Y:S02]  /*11e0*/  @!UP1 UIMAD UR10, UR55, UR8, URZ ;  /* 0x00000008370a92a4 */ /* 0x000fe4000f8e023f */
[----:B------:R-:W-:Y:S02]  /*11f0*/  USEL UR54, UR12, UR14, !UP1 ;  /* 0x0000000e0c367287 */ /* 0x000fe4000c800000 */
[----:B------:R-:W-:Y:S02]  /*1200*/  UIMAD UR12, UR26, UR44, URZ ;  /* 0x0000002c1a0c72a4 */ /* 0x000fe4000f8e023f */
[----:B------:R-:W-:-:S02]  /*1210*/  @UP1 UIMAD UR48, UR16, UR11, UR43 ;  /* 0x0000000b103012a4 */ /* 0x000fc4000f8e022b */
[----:B------:R-:W-:Y:S01]  /*1220*/  @!UP1 UIMAD UR33, UR44, UR9, UR10 ;  /* 0x000000092c2192a4 */ /* 0x000fe2000f8e020a */
[----:B-1----:R-:W-:Y:S01]  /*1230*/  VIADD R4, R4, 0xffffffe ;  /* 0x0ffffffe04047836 */ /* 0x002fe20000000000 */
[----:B------:R-:W-:Y:S02]  /*1240*/  UIMAD.WIDE UR8, UR58, UR57, URZ ;  /* 0x000000393a0872a5 */ /* 0x000fe4000f8e023f */
[----:B------:R-:W-:Y:S01]  /*1250*/  UIMAD.WIDE.U32 UR10, UR44, UR56, URZ ;  /* 0x000000382c0a72a5 */ /* 0x000fe2000f8e003f */
[----:B------:R-:W1:Y:S01]  /*1260*/  F2I.FTZ.U32.TRUNC.NTZ R5, R4 ;  /* 0x0000000400057305 */ /* 0x000e62000021f000 */
[----:B------:R-:W-:Y:S02]  /*1270*/  UIMAD UR12, UR55, UR56, UR12 ;  /* 0x00000038370c72a4 */ /* 0x000fe4000f8e020c */
[----:B------:R-:W-:Y:S02]  /*1280*/  UIMAD UR18, UR9, UR10, URZ ;  /* 0x0000000a091272a4 */ /* 0x000fe4000f8e023f */
[----:B------:R-:W-:-:S02]  /*1290*/  UIADD3 UR14, UR11, UR12, URZ ;  /* 0x0000000c0b0e7290 */ /* 0x000fc4000fffe03f */
[----:B------:R-:W-:Y:S02]  /*12a0*/  UIMAD.WIDE.U32 UR12, UR8, UR10, URZ ;  /* 0x0000000a080c72a5 */ /* 0x000fe4000f8e003f */
[----:B------:R-:W-:Y:S02]  /*12b0*/  @UP1 UIADD3 UR47, UR15, UR23, URZ ;  /* 0x000000170f2f1290 */ /* 0x000fe4000fffe03f */
[----:B------:R-:W-:Y:S02]  /*12c0*/  UIMAD.WIDE.U32 UR10, UR8, UR16, URZ ;  /* 0x00000010080a72a5 */ /* 0x000fe4000f8e003f */
[----:B------:R-:W-:Y:S01]  /*12d0*/  UIMAD UR14, UR8, UR14, UR18 ;  /* 0x0000000e080e72a4 */ /* 0x000fe2000f8e0212 */
[----:B-1----:R-:W-:Y:S01]  /*12e0*/  IMAD.MOV R0, RZ, RZ, -R5 ;  /* 0x000000ffff007224 */ /* 0x002fe200078e0a05 */
[----:B------:R-:W-:Y:S01]  /*12f0*/  UIMAD UR15, UR9, UR16, URZ ;  /* 0x00000010090f72a4 */ /* 0x000fe2000f8e023f */
[----:B------:R-:W-:Y:S01]  /*1300*/  IMAD.MOV.U32 R4, RZ, RZ, RZ ;  /* 0x000000ffff047224 */ /* 0x000fe200078e00ff */
[----:B------:R-:W-:Y:S01]  /*1310*/  USEL UR53, UR12, UR10, !UP1 ;  /* 0x0000000a0c357287 */ /* 0x000fe2000c800000 */
[----:B------:R-:W-:Y:S01]  /*1320*/  IMAD R0, R0, R7, RZ ;  /* 0x0000000700007224 */ /* 0x000fe200078e02ff */
[----:B------:R-:W-:-:S02]  /*1330*/  UIADD3 UR45, UR13, UR14, URZ ;  /* 0x0000000e0d2d7290 */ /* 0x000fc4000fffe03f */
[----:B------:R-:W-:Y:S01]  /*1340*/  @UP1 UIADD3 UR45, UR11, UR15, URZ ;  /* 0x0000000f0b2d1290 */ /* 0x000fe2000fffe03f */
[----:B------:R-:W-:Y:S01]  /*1350*/  IMAD.HI.U32 R0, R5, R0, R4 ;  /* 0x0000000005007227 */ /* 0x000fe200078e0004 */
[----:B------:R-:W-:Y:S01]  /*1360*/  MOV R4, R6 ;  /* 0x0000000600047202 */ /* 0x000fe20000000f00 */
[----:B------:R-:W-:Y:S02]  /*1370*/  @UP3 UIMAD UR10, UR44, UR39, URZ ;  /* 0x000000272c0a32a4 */ /* 0x000fe4000f8e023f */
[----:B------:R-:W-:Y:S02]  /*1380*/  ULOP3.LUT UR11, UR46, 0xffffffc0, URZ, 0xc0, !UPT ;  /* 0xffffffc02e0b7892 */ /* 0x000fe4000f8ec03f */
[----:B------:R-:W-:Y:S01]  /*1390*/  IMAD.HI.U32 R0, R0, R4, RZ ;  /* 0x0000000400007227 */ /* 0x000fe200078e00ff */
[----:B------:R-:W-:Y:S02]  /*13a0*/  UISETP.NE.AND UP0, UPT, UR22, -0x1, UPT ;  /* 0xffffffff1600788c */ /* 0x000fe4000bf05270 */
[----:B------:R-:W-:Y:S01]  /*13b0*/  USHF.L.U64.HI UR19, UR44, 0x7, UR55 ;  /* 0x000000072c137899 */ /* 0x000fe20008010237 */
[----:B------:R-:W-:Y:S01]  /*13c0*/  IMAD.MOV R5, RZ, RZ, -R0 ;  /* 0x000000ffff057224 */ /* 0x000fe200078e0a00 */
[----:B------:R-:W-:-:S02]  /*13d0*/  @UP3 USEL UR10, UR10, UR16, !UP1 ;  /* 0x000000100a0a3287 */ /* 0x000fc4000c800000 */
[----:B------:R-:W-:Y:S01]  /*13e0*/  UIADD3 UR18, UR11, -0x40, URZ ;  /* 0xffffffc00b127890 */ /* 0x000fe2000fffe03f */
[C---:B------:R-:W-:Y:S01]  /*13f0*/  IMAD R4, R7.reuse, R5, R4 ;  /* 0x0000000507047224 */ /* 0x040fe200078e0204 */
[----:B------:R-:W-:Y:S01]  /*1400*/  @UP3 ULDC UR14, c[0x0][0x2e4] ;  /* 0x0000b900000e3ab9 */ /* 0x000fe20000000800 */
[----:B------:R-:W-:Y:S02]  /*1410*/  USEL UR38, UR19, URZ, UP2 ;  /* 0x0000003f13267287 */ /* 0x000fe40009000000 */
[----:B------:R-:W-:Y:S01]  /*1420*/  @!UP3 UIMAD UR11, UR44, UR57, UR52 ;  /* 0x000000392c0bb2a4 */ /* 0x000fe2000f8e0234 */
[----:B------:R-:W-:Y:S01]  /*1430*/  ISETP.GT.U32.AND P1, PT, R7, R4, PT ;  /* 0x000000040700720c */ /* 0x000fe20003f24070 */
[----:B------:R-:W-:Y:S02]  /*1440*/  @UP3 UIMAD UR15, UR52, UR14, UR10 ;  /* 0x0000000e340f32a4 */ /* 0x000fe4000f8e020a */
[----:B------:R-:W-:Y:S02]  /*1450*/  USHF.R.S32.HI UR19, URZ, 0x1f, UR18 ;  /* 0x0000001f3f137899 */ /* 0x000fe40008011412 */
[----:B------:R-:W-:-:S02]  /*1460*/  UIADD3 UR10, UP2, UR18, UR37, URZ ;  /* 0x00000025120a7290 */ /* 0x000fc4000ff5e03f */
[----:B------:R-:W-:Y:S01]  /*1470*/  @!UP3 UIMAD UR15, UR11, UR39, URZ ;  /* 0x000000270b0fb2a4 */ /* 0x000fe2000f8e023f */
[----:B------:R-:W-:Y:S01]  /*1480*/  ULDC.U8 UR30, c[0x0][0x480] ;  /* 0x00012000001e7ab9 */ /* 0x000fe20000000000 */
[----:B------:R-:W-:Y:S02]  /*1490*/  UIADD3.X UR11, UR19, UR38, URZ, UP2, !UPT ;  /* 0x00000026130b7290 */ /* 0x000fe400097fe43f */
[----:B------:R-:W-:Y:S02]  /*14a0*/  UIMAD UR9, UR9, UR10, URZ ;  /* 0x0000000a090972a4 */ /* 0x000fe4000f8e023f */
[----:B------:R-:W-:Y:S01]  /*14b0*/  @!P1 IMAD.IADD R4, R4, 0x1, -R7 ;  /* 0x0000000104049824 */ /* 0x000fe200078e0a07 */
[----:B------:R-:W-:Y:S01]  /*14c0*/  @!P1 IADD3 R0, R0, 0x1, RZ ;  /* 0x0000000100009810 */ /* 0x000fe20007ffe0ff */
[----:B------:R-:W-:Y:S01]  /*14d0*/  @UP0 UIADD3 UR24, UR17, UR22, URZ ;  /* 0x0000001611180290 */ /* 0x000fe2000fffe03f */
[----:B------:R-:W-:Y:S01]  /*14e0*/  PLOP3.LUT P1, PT, PT, PT, UP0, 0x80, 0x0 ;  /* 0x000000000000781c */ /* 0x000fe20003f2f008 */
[----:B------:R-:W-:Y:S01]  /*14f0*/  @UP0 UIADD3 UR28, UR17, UR22, URZ ;  /* 0x00000016111c0290 */ /* 0x000fe2000fffe03f */
[----:B------:R-:W-:Y:S01]  /*1500*/  ISETP.GE.U32.AND P0, PT, R4, R7, PT ;  /* 0x000000070400720c */ /* 0x000fe20003f06070 */
[----:B------:R-:W-:Y:S01]  /*1510*/  UISETP.NE.AND UP4, UPT, UR30, URZ, UPT ;  /* 0x0000003f1e00728c */ /* 0x000fe2000bf85270 */
[----:B------:R-:W-:Y:S01]  /*1520*/  LOP3.LUT R4, R8, UR52, RZ, 0x3c, !PT ;  /* 0x0000003408047c12 */ /* 0x000fe2000f8e3cff */
[----:B------:R-:W-:Y:S01]  /*1530*/  @UP0 ULDC.64 UR26, c[0x0][0x250] ;  /* 0x00009400001a0ab9 */ /* 0x000fe20000000a00 */
[----:B------:R-:W-:Y:S01]  /*1540*/  @UP0 ULDC.64 UR30, c[0x0][0x248] ;  /* 0x00009200001e0ab9 */ /* 0x000fe20000000a00 */
[----:B------:R-:W-:Y:S01]  /*1550*/  UIMAD.WIDE.U32 UR38, UR8, UR10, URZ ;  /* 0x0000000a082672a5 */ /* 0x000fe2000f8e003f */
[----:B------:R-:W-:Y:S01]  /*1560*/  ISETP.GE.AND P2, PT, R4, RZ, PT ;  /* 0x000000ff0400720c */ /* 0x000fe20003f46270 */
[----:B------:R-:W-:-:S02]  /*1570*/  UIMAD UR10, UR8, UR11, UR9 ;  /* 0x0000000b080a72a4 */ /* 0x000fc4000f8e0209 */
[----:B------:R-:W-:Y:S02]  /*1580*/  @UP0 UIMAD.WIDE.U32 UR12, UR24, UR30, URZ ;  /* 0x0000001e180c02a5 */ /* 0x000fe4000f8e003f */
[----:B------:R-:W-:Y:S02]  /*1590*/  @UP0 UIMAD.WIDE.U32 UR8, UR28, UR26, URZ ;  /* 0x0000001a1c0802a5 */ /* 0x000fe4000f8e003f */
[----:B------:R-:W-:Y:S01]  /*15a0*/  UIMAD UR49, UR52, UR58, URZ ;  /* 0x0000003a343172a4 */ /* 0x000fe2000f8e023f */
[----:B------:R-:W-:Y:S01]  /*15b0*/  @P0 VIADD R0, R0, 0x1 ;  /* 0x0000000100000836 */ /* 0x000fe20000000000 */
[----:B------:R-:W-:Y:S01]  /*15c0*/  @UP0 UIMAD UR14, UR24, UR31, URZ ;  /* 0x0000001f180e02a4 */ /* 0x000fe2000f8e023f */
[----:B------:R-:W-:Y:S01]  /*15d0*/  PLOP3.LUT P0, PT, PT, PT, UP3, 0x80, 0x0 ;  /* 0x000000000000781c */ /* 0x000fe20003f0f038 */
[----:B------:R-:W-:Y:S02]  /*15e0*/  @UP0 UIMAD UR11, UR28, UR27, URZ ;  /* 0x0000001b1c0b02a4 */ /* 0x000fe4000f8e023f */
[----:B------:R-:W-:Y:S01]  /*15f0*/  @!UP1 UIADD3 UR48, UR41, UR33, URZ ;  /* 0x0000002129309290 */ /* 0x000fe2000fffe03f */
[----:B------:R-:W-:Y:S01]  /*1600*/  @!P2 IADD3 R0, -R0, RZ, RZ ;  /* 0x000000ff0000a210 */ /* 0x000fe20007ffe1ff */
[----:B------:R-:W-:Y:S01]  /*1610*/  USHF.R.S32.HI UR51, URZ, 0x1f, UR49 ;  /* 0x0000001f3f337899 */ /* 0x000fe20008011431 */
[----:B------:R-:W-:Y:S01]  /*1620*/  @!P3 LOP3.LUT R0, RZ, R8, RZ, 0x33, !PT ;  /* 0x00000008ff00b212 */ /* 0x000fe200078e33ff */
[----:B------:R-:W-:-:S02]  /*1630*/  USEL UR37, UR32, URZ, UP4 ;  /* 0x0000003f20257287 */ /* 0x000fc4000a000000 */
[----:B------:R-:W-:Y:S02]  /*1640*/  @UP0 UIADD3 UR23, UR9, UR11, URZ ;  /* 0x0000000b09170290 */ /* 0x000fe4000fffe03f */
[----:B------:R-:W-:Y:S02]  /*1650*/  USEL UR50, UR50, URZ, UP4 ;  /* 0x0000003f32327287 */ /* 0x000fe4000a000000 */
[----:B------:R-:W-:Y:S02]  /*1660*/  UIADD3 UR33, UR39, UR10, URZ ;  /* 0x0000000a27217290 */ /* 0x000fe4000fffe03f */
[----:B------:R-:W-:Y:S01]  /*1670*/  @UP0 UIADD3 UR25, UR13, UR14, URZ ;  /* 0x0000000e0d190290 */ /* 0x000fe2000fffe03f */
[----:B------:R-:W-:Y:S01]  /*1680*/  @UP0 UMOV UR24, UR12 ;  /* 0x0000000c00180c82 */ /* 0x000fe20008000000 */
[----:B------:R-:W-:Y:S01]  /*1690*/  @UP0 UMOV UR21, UR8 ;  /* 0x0000000800150c82 */ /* 0x000fe20008000000 */
[----:B------:R-:W-:Y:S09]  /*16a0*/  @P1 BRA `(.L_x_148) ;  /* 0x0000000000301947 */ /* 0x000ff20003800000 */
        /* <DEDUP_REMOVED lines=11> */
[----:B------:R-:W-:-:S11]  /*1760*/  UMOV UR24, UR8 ;  /* 0x0000000800187c82 */ /* 0x000fd60008000000 */
.L_x_148:
[----:B------:R-:W-:Y:S05]  /*1770*/  @P1 BRA `(.L_x_149) ;  /* 0x0000000000301947 */ /* 0x000fea0003800000 */
        /* <DEDUP_REMOVED lines=12> */
.L_x_149:
        /* <DEDUP_REMOVED lines=11> */
.L_x_150:
[----:B------:R-:W-:-:S04]  /*18f0*/  UIMAD UR8, UR44, UR57, UR52 ;  /* 0x000000392c0872a4 */ /* 0x000fc8000f8e0234 */
[----:B------:R-:W-:-:S12]  /*1900*/  UIMAD UR8, UR8, UR56, URZ ;  /* 0x00000038080872a4 */ /* 0x000fd8000f8e023f */
.L_x_151:
[----:B------:R-:W1:Y:S01]  /*1910*/  S2R R5, SR_TID.X ;  /* 0x0000000000057919 */ /* 0x000e620000002100 */
[----:B------:R-:W2:Y:S01]  /*1920*/  LDC.64 R12, c[0x0][0x420] ;  /* 0x00010800ff0c7b82 */ /* 0x000ea20000000a00 */
[----:B------:R-:W-:Y:S01]  /*1930*/  UIMAD UR9, UR58, UR57, URZ ;  /* 0x000000393a0972a4 */ /* 0x000fe2000f8e023f */
[----:B------:R-:W-:Y:S01]  /*1940*/  BSSY B1, `(.L_x_147) ;  /* 0x00004c8000017945 */ /* 0x000fe20003800000 */
[----:B------:R-:W3:Y:S01]  /*1950*/  S2R R19, SR_TID.X ;  /* 0x0000000000137919 */ /* 0x000ee20000002100 */
[----:B------:R-:W-:Y:S02]  /*1960*/  USHF.R.S32.HI UR13, URZ, 0x1f, UR52 ;  /* 0x0000001f3f0d7899 */ /* 0x000fe40008011434 */
[----:B------:R-:W-:Y:S01]  /*1970*/  UIADD3 UR32, UR18, UR8, URZ ;  /* 0x0000000812207290 */ /* 0x000fe2000fffe03f */
[----:B------:R-:W4:Y:S01]  /*1980*/  S2R R20, SR_TID.X ;  /* 0x0000000000147919 */ /* 0x000f220000002100 */
[----:B------:R-:W-:Y:S02]  /*1990*/  USHF.L.U32 UR8, UR9, 0x6, URZ ;  /* 0x0000000609087899 */ /* 0x000fe4000800063f */
[----:B------:R-:W-:Y:S01]  /*19a0*/  UIADD3 UR28, UR18, UR15, URZ ;  /* 0x0000000f121c7290 */ /* 0x000fe2000fffe03f */
[----:B------:R-:W-:-:S02]  /*19b0*/  ULDC.64 UR40, c[0x0][0x2b0] ;  /* 0x0000ac0000287ab9 */ /* 0x000fc40000000a00 */
[----:B------:R-:W-:Y:S01]  /*19c0*/  ULDC.64 UR14, c[0x0][0x258] ;  /* 0x00009600000e7ab9 */ /* 0x000fe20000000a00 */
[----:B------:R-:W-:Y:S01]  /*19d0*/  ULDC.64 UR42, c[0x0][0x478] ;  /* 0x00011e00002a7ab9 */ /* 0x000fe20000000a00 */
[----:B------:R-:W-:Y:S01]  /*19e0*/  ULEA.HI.SX32 UR16, UR46, 0xffffffff, 0x1a ;  /* 0xffffffff2e107891 */ /* 0x000fe2000f8fd23f */
[----:B--2---:R-:W-:-:S04]  /*19f0*/  IMAD R14, R12, UR19, RZ ;  /* 0x000000130c0e7c24 */ /* 0x004fc8000f8e02ff */
[----:B------:R-:W-:Y:S01]  /*1a00*/  IMAD R14, R13, UR18, R14 ;  /* 0x000000120d0e7c24 */ /* 0x000fe2000f8e020e */
[----:B-1----:R-:W-:-:S04]  /*1a10*/  SHF.R.S32.HI R9, RZ, 0x1f, R5 ;  /* 0x0000001fff097819 */ /* 0x002fc80000011405 */
[-C--:B------:R-:W-:Y:S02]  /*1a20*/  LEA.HI R4, R9, R5.reuse, RZ, 0x3 ;  /* 0x0000000509047211 */ /* 0x080fe400078f18ff */
[----:B---3--:R-:W-:Y:S02]  /*1a30*/  SHF.R.S32.HI R19, RZ, 0x1f, R19 ;  /* 0x0000001fff137819 */ /* 0x008fe40000011413 */
[----:B------:R-:W-:Y:S02]  /*1a40*/  LOP3.LUT R4, R4, 0xfffffff8, RZ, 0xc0, !PT ;  /* 0xfffffff804047812 */ /* 0x000fe400078ec0ff */
[----:B----4-:R-:W-:Y:S02]  /*1a50*/  LEA.HI R19, R19, R20, RZ, 0x3 ;  /* 0x0000001413137211 */ /* 0x010fe400078f18ff */
[----:B------:R-:W-:Y:S01]  /*1a60*/  LEA.HI R9, R9, R5, RZ, 0x5 ;  /* 0x0000000509097211 */ /* 0x000fe200078f28ff */
[----:B------:R-:W-:Y:S01]  /*1a70*/  IMAD.IADD R16, R5, 0x1, -R4 ;  /* 0x0000000105107824 */ /* 0x000fe200078e0a04 */
[----:B------:R-:W-:-:S02]  /*1a80*/  SHF.R.S32.HI R19, RZ, 0x3, R19 ;  /* 0x00000003ff137819 */ /* 0x000fc40000011413 */
[----:B------:R-:W-:Y:S01]  /*1a90*/  LOP3.LUT R15, R9, 0xffffffe0, RZ, 0xc0, !PT ;  /* 0xffffffe0090f7812 */ /* 0x000fe200078ec0ff */
[----:B------:R-:W-:Y:S01]  /*1aa0*/  IMAD.SHL.U32 R4, R16, 0x8, RZ ;  /* 0x0000000810047824 */ /* 0x000fe200078e00ff */
[----:B------:R-:W-:Y:S02]  /*1ab0*/  SHF.R.S32.HI R18, RZ, 0x1f, R19 ;  /* 0x0000001fff127819 */ /* 0x000fe40000011413 */
[----:B------:R-:W-:Y:S01]  /*1ac0*/  IADD3 R8, P1, R19, UR18, RZ ;  /* 0x0000001213087c10 */ /* 0x000fe2000ff3e0ff */
[----:B------:R-:W-:Y:S01]  /*1ad0*/  IMAD.IADD R15, R5, 0x1, -R15 ;  /* 0x00000001050f7824 */ /* 0x000fe200078e0a0f */
[----:B------:R-:W-:Y:S02]  /*1ae0*/  SHF.R.S32.HI R5, RZ, 0x1f, R4 ;  /* 0x0000001fff057819 */ /* 0x000fe40000011404 */
[----:B------:R-:W-:Y:S02]  /*1af0*/  IADD3.X R10, R18, UR19, RZ, P1, !PT ;  /* 0x00000013120a7c10 */ /* 0x000fe40008ffe4ff */
[----:B------:R-:W-:Y:S01]  /*1b00*/  IADD3 R6, P0, R4, UR10, RZ ;  /* 0x0000000a04067c10 */ /* 0x000fe2000ff1e0ff */
[----:B------:R-:W-:Y:S01]  /*1b10*/  ULDC.64 UR10, c[0x0][0x428] ;  /* 0x00010a00000a7ab9 */ /* 0x000fe20000000a00 */
[----:B------:R-:W-:Y:S01]  /*1b20*/  SHF.R.S32.HI R11, RZ, 0x5, R9 ;  /* 0x00000005ff0b7819 */ /* 0x000fe20000011409 */
[----:B------:R-:W-:Y:S01]  /*1b30*/  IMAD R10, R10, UR34, RZ ;  /* 0x000000220a0a7c24 */ /* 0x000fe2000f8e02ff */
[----:B------:R-:W-:Y:S01]  /*1b40*/  IADD3.X R7, R5, UR48, RZ, P0, !PT ;  /* 0x0000003005077c10 */ /* 0x000fe200087fe4ff */
[----:B------:R-:W-:-:S02]  /*1b50*/  UIMAD UR12, UR13, UR10, URZ ;  /* 0x0000000a0d0c72a4 */ /* 0x000fc4000f8e023f */
[----:B------:R-:W-:Y:S01]  /*1b60*/  IMAD R11, R11, UR9, R15 ;  /* 0x000000090b0b7c24 */ /* 0x000fe2000f8e020f */
[----:B------:R-:W-:Y:S01]  /*1b70*/  UIMAD UR9, UR13, UR14, URZ ;  /* 0x0000000e0d0972a4 */ /* 0x000fe2000f8e023f */
[C---:B------:R-:W-:Y:S01]  /*1b80*/  IMAD R15, R8.reuse, UR35, R10 ;  /* 0x00000023080f7c24 */ /* 0x040fe2000f8e020a */
[----:B------:R-:W-:Y:S01]  /*1b90*/  UIMAD UR12, UR52, UR11, UR12 ;  /* 0x0000000b340c72a4 */ /* 0x000fe2000f8e020c */
[----:B------:R-:W-:Y:S01]  /*1ba0*/  IMAD.WIDE.U32 R8, R8, UR34, R4 ;  /* 0x0000002208087c25 */ /* 0x000fe2000f8e0004 */
[----:B------:R-:W-:Y:S02]  /*1bb0*/  USHF.R.S32.HI UR11, URZ, 0x1f, UR8 ;  /* 0x0000001f3f0b7899 */ /* 0x000fe40008011408 */
[----:B------:R-:W-:Y:S01]  /*1bc0*/  UIMAD UR13, UR52, UR15, UR9 ;  /* 0x0000000f340d72a4 */ /* 0x000fe2000f8e0209 */
[----:B------:R-:W-:Y:S01]  /*1bd0*/  IMAD.WIDE.U32 R6, R12, UR18, R6 ;  /* 0x000000120c067c25 */ /* 0x000fe2000f8e0006 */
[----:B------:R-:W-:-:S03]  /*1be0*/  IADD3 R8, P0, R8, UR54, RZ ;  /* 0x0000003608087c10 */ /* 0x000fc6000ff1e0ff */
[----:B------:R-:W-:Y:S01]  /*1bf0*/  IMAD.U32 R10, RZ, RZ, UR10 ;  /* 0x0000000aff0a7e24 */ /* 0x000fe2000f8e00ff */
[----:B------:R-:W-:Y:S01]  /*1c00*/  UIADD3 UR10, UP1, UP0, UR38, UR8, UR49 ;  /* 0x00000008260a7290 */ /* 0x000fe2000f83e031 */
[----:B------:R-:W-:Y:S01]  /*1c10*/  IMAD.IADD R7, R7, 0x1, R14 ;  /* 0x0000000107077824 */ /* 0x000fe200078e020e */
[----:B------:R-:W-:Y:S01]  /*1c20*/  IADD3.X R9, R9, UR47, R15, P0, !PT ;  /* 0x0000002f09097c10 */ /* 0x000fe200087fe40f */
[----:B------:R-:W-:Y:S01]  /*1c30*/  IMAD R14, R18, R12, RZ ;  /* 0x0000000c120e7224 */ /* 0x000fe200078e02ff */
[----:B------:R-:W-:Y:S01]  /*1c40*/  UIADD3.X UR8, UR33, UR11, UR51, UP1, UP0 ;  /* 0x0000000b21087290 */ /* 0x000fe20008fe0433 */
[----:B------:R-:W-:Y:S01]  /*1c50*/  IMAD.WIDE.U32 R6, R10, UR52, R6 ;  /* 0x000000340a067c25 */ /* 0x000fe2000f8e0006 */
[----:B------:R-:W-:-:S03]  /*1c60*/  UIADD3 UR9, UP1, UP0, UR37, UR10, UR53 ;  /* 0x0000000a25097290 */ /* 0x000fc6000f83e035 */
[----:B------:R-:W-:Y:S01]  /*1c70*/  IMAD.U32 R10, RZ, RZ, UR14 ;  /* 0x0000000eff0a7e24 */ /* 0x000fe2000f8e00ff */
[----:B------:R-:W-:Y:S01]  /*1c80*/  UIADD3.X UR10, UR50, UR8, UR45, UP1, UP0 ;  /* 0x00000008320a7290 */ /* 0x000fe20008fe042d */
[----:B------:R-:W-:Y:S01]  /*1c90*/  VIADD R7, R7, UR12 ;  /* 0x0000000c07077c36 */ /* 0x000fe20008000000 */
[----:B------:R-:W-:Y:S01]  /*1ca0*/  UISETP.GE.AND UP0, UPT, UR36, 0x1, UPT ;  /* 0x000000012400788c */ /* 0x000fe2000bf06270 */
[----:B------:R-:W-:Y:S01]  /*1cb0*/  IMAD.WIDE.U32 R8, R10, UR52, R8 ;  /* 0x000000340a087c25 */ /* 0x000fe2000f8e0008 */
[----:B------:R-:W-:Y:S01]  /*1cc0*/  IADD3 R10, P0, R11, UR9, RZ ;  /* 0x000000090b0a7c10 */ /* 0x000fe2000ff1e0ff */
[----:B------:R-:W-:Y:S01]  /*1cd0*/  ULDC.64 UR8, c[0x0][0x400] ;  /* 0x0001000000087ab9 */ /* 0x000fe20000000a00 */
[----:B------:R-:W-:Y:S01]  /*1ce0*/  ULDC.64 UR14, c[0x0][0x210] ;  /* 0x00008400000e7ab9 */ /* 0x000fe20000000a00 */
[----:B------:R-:W-:Y:S01]  /*1cf0*/  IMAD R14, R19, R13, R14 ;  /* 0x0000000d130e7224 */ /* 0x000fe200078e020e */
[----:B------:R-:W-:Y:S01]  /*1d00*/  LEA.HI.X.SX32 R11, R11, UR10, 0x1, P0 ;  /* 0x0000000a0b0b7c11 */ /* 0x000fe200080f0eff */
[----:B------:R-:W-:Y:S01]  /*1d10*/  IMAD.WIDE.U32 R6, R19, R12, R6 ;  /* 0x0000000c13067225 */ /* 0x000fe200078e0006 */
[----:B------:R-:W-:Y:S01]  /*1d20*/  LEA R238, P0, R10, UR8, 0x2 ;  /* 0x000000080aee7c11 */ /* 0x000fe2000f8010ff */
[----:B------:R-:W-:Y:S01]  /*1d30*/  ULDC.64 UR10, c[0x0][0x3e0] ;  /* 0x0000f800000a7ab9 */ /* 0x000fe20000000a00 */
[----:B------:R-:W-:Y:S01]  /*1d40*/  LEA R242, P2, R8, UR14, 0x1 ;  /* 0x0000000e08f27c11 */ /* 0x000fe2000f8408ff */
[----:B------:R-:W-:Y:S01]  /*1d50*/  VIADD R9, R9, UR13 ;  /* 0x0000000d09097c36 */ /* 0x000fe20008000000 */
[----:B------:R-:W-:Y:S01]  /*1d60*/  LEA.HI.X R239, R10, UR9, R11, 0x2, P0 ;  /* 0x000000090aef7c11 */ /* 0x000fe200080f140b */
[----:B------:R-:W-:Y:S01]  /*1d70*/  IMAD.IADD R7, R7, 0x1, R14 ;  /* 0x0000000107077824 */ /* 0x000fe200078e020e */
[----:B------:R-:W-:Y:S01]  /*1d80*/  PLOP3.LUT P0, PT, PT, PT, UP0, 0x80, 0x0 ;  /* 0x000000000000781c */ /* 0x000fe20003f0f008 */
[----:B------:R-:W-:Y:S01]  /*1d90*/  UIMAD.WIDE UR8, UR28, 0x4, UR40 ;  /* 0x000000041c0878a5 */ /* 0x000fe2000f8e0228 */
[----:B------:R-:W-:Y:S01]  /*1da0*/  LEA R240, P1, R6, UR10, 0x1 ;  /* 0x0000000a06f07c11 */ /* 0x000fe2000f8208ff */
[----:B------:R-:W-:Y:S01]  /*1db0*/  UIMAD.WIDE UR12, UR32, 0x4, UR42 ;  /* 0x00000004200c78a5 */ /* 0x000fe2000f8e022a */
[----:B------:R-:W-:-:S02]  /*1dc0*/  LEA.HI.X R243, R8, UR15, R9, 0x1, P2 ;  /* 0x0000000f08f37c11 */ /* 0x000fc400090f0c09 */
[----:B------:R-:W-:-:S07]  /*1dd0*/  LEA.HI.X R241, R6, UR11, R7, 0x1, P1 ;  /* 0x0000000b06f17c11 */ /* 0x000fce00088f0c07 */
[----:B------:R-:W-:Y:S05]  /*1de0*/  @!P0 BRA `(.L_x_152) ;  /* 0x00000040008c8947 */ /* 0x000fea0003800000 */
[----:B------:R-:W-:Y:S01]  /*1df0*/  PLOP3.LUT P0, PT, PT, PT, UP4, 0x80, 0x0 ;  /* 0x000000000000781c */ /* 0x000fe20003f0f048 */
[----:B------:R-:W-:Y:S01]  /*1e00*/  UIMAD UR10, UR20, -0x20, UR5 ;  /* 0xffffffe0140a78a4 */ /* 0x000fe2000f8e0205 */
[----:B------:R-:W-:Y:S01]  /*1e10*/  BSSY B0, `(.L_x_153) ;  /* 0x0000022000007945 */ /* 0x000fe20003800000 */
[----:B------:R-:W-:-:S10]  /*1e20*/  UMOV UR11, UR13 ;  /* 0x0000000d000b7c82 */ /* 0x000fd40008000000 */
[----:B------:R-:W-:Y:S01]  /*1e30*/  @P0 BAR.SYNC.DEFER_BLOCKING 0x0 ;  /* 0x0000000000000b1d */ /* 0x000fe20000010000 */
[----:B------:R-:W-:-:S05]  /*1e40*/  ISETP.GE.AND P2, PT, R19, UR10, PT ;  /* 0x0000000a13007c0c */ /* 0x000fca000bf46270 */
[----:B------:R-:W-:Y:S01]  /*1e50*/  UMOV UR10, UR8 ;  /* 0x00000008000a7c82 */ /* 0x000fe20008000000 */
[----:B------:R-:W-:-:S07]  /*1e60*/  UMOV UR8, UR16 ;  /* 0x0000001000087c82 */ /* 0x000fce0008000000 */
[----:B------:R1:W-:Y:S04]  /*1e70*/  @P2 STS.128 [R237+0x14000], RZ ;  /* 0x014000ffed002388 */ /* 0x0003e80000000c00 */
[----:B------:R1:W-:Y:S04]  /*1e80*/  @P2 STS.128 [R237+0x15000], RZ ;  /* 0x015000ffed002388 */ /* 0x0003e80000000c00 */
[----:B------:R1:W-:Y:S04]  /*1e90*/  @P2 STS.128 [R237+0x16000], RZ ;  /* 0x016000ffed002388 */ /* 0x0003e80000000c00 */
[----:B------:R1:W-:Y:S01]  /*1ea0*/  @P2 STS.128 [R237+0x17000], RZ ;  /* 0x017000ffed002388 */ /* 0x0003e20000000c00 */
[----:B------:R-:W-:Y:S05]  /*1eb0*/  @P2 BRA `(.L_x_154) ;  /* 0x00000000005c2947 */ /* 0x000fea0003800000 */
[----:B------:R-:W-:Y:S01]  /*1ec0*/  IADD3 R8, P0, R19, UR29, RZ ;  /* 0x0000001d13087c10 */ /* 0x000fe2000ff1e0ff */
[----:B------:R-:W-:Y:S01]  /*1ed0*/  ULDC.64 UR14, c[0x0][0x268] ;  /* 0x00009a00000e7ab9 */ /* 0x000fe20000000a00 */
[----:B------:R-:W-:-:S04]  /*1ee0*/  MOV R6, UR29 ;  /* 0x0000001d00067c02 */ /* 0x000fc80008000f00 */
[----:B------:R-:W-:Y:S01]  /*1ef0*/  LEA.HI.X.SX32 R9, R6, R18, 0x1, P0 ;  /* 0x0000001206097211 */ /* 0x000fe200000f0eff */
[----:B------:R-:W-:-:S04]  /*1f00*/  IMAD.WIDE.U32 R6, R8, UR26, R4 ;  /* 0x0000001a08067c25 */ /* 0x000fc8000f8e0004 */
[----:B------:R-:W-:-:S04]  /*1f10*/  IMAD R9, R9, UR26, RZ ;  /* 0x0000001a09097c24 */ /* 0x000fc8000f8e02ff */
[----:B------:R-:W-:Y:S01]  /*1f20*/  IMAD R9, R8, UR27, R9 ;  /* 0x0000001b08097c24 */ /* 0x000fe2000f8e0209 */
[----:B------:R-:W-:Y:S01]  /*1f30*/  IADD3 R8, P0, R6, UR21, RZ ;  /* 0x0000001506087c10 */ /* 0x000fe2000ff1e0ff */
[----:B------:R-:W-:-:S03]  /*1f40*/  IMAD R6, R17, UR14, RZ ;  /* 0x0000000e11067c24 */ /* 0x000fc6000f8e02ff */
[----:B------:R-:W-:Y:S01]  /*1f50*/  IADD3.X R9, R7, UR23, R9, P0, !PT ;  /* 0x0000001707097c10 */ /* 0x000fe200087fe409 */
[C---:B------:R-:W-:Y:S02]  /*1f60*/  IMAD R6, R0.reuse, UR15, R6 ;  /* 0x0000000f00067c24 */ /* 0x040fe4000f8e0206 */
[----:B------:R-:W-:Y:S01]  /*1f70*/  IMAD.WIDE.U32 R8, R0, UR14, R8 ;  /* 0x0000000e00087c25 */ /* 0x000fe2000f8e0008 */
[----:B------:R-:W-:-:S04]  /*1f80*/  ULDC.64 UR14, c[0x0][0x220] ;  /* 0x00008800000e7ab9 */ /* 0x000fc80000000a00 */
[----:B------:R-:W-:Y:S02]  /*1f90*/  IADD3 R7, R9, R6, RZ ;  /* 0x0000000609077210 */ /* 0x000fe40007ffe0ff */
[----:B------:R-:W-:-:S04]  /*1fa0*/  LEA R6, P0, R8, UR14, 0x1 ;  /* 0x0000000e08067c11 */ /* 0x000fc8000f8008ff */
[----:B------:R-:W-:-:S05]  /*1fb0*/  LEA.HI.X R7, R8, UR15, R7, 0x1, P0 ;  /* 0x0000000f08077c11 */ /* 0x000fca00080f0c07 */
[----:B------:R-:W-:Y:S01]  /*1fc0*/  @!PT LDS RZ, [RZ] ;  /* 0x00000000fffff984 */ /* 0x000fe20000000800 */
[----:B------:R-:W-:Y:S01]  /*1fd0*/  @!PT LDS RZ, [RZ] ;  /* 0x00000000fffff984 */ /* 0x000fe20000000800 */
[----:B------:R-:W-:Y:S01]  /*1fe0*/  @!PT LDS RZ, [RZ] ;  /* 0x00000000fffff984 */ /* 0x000fe20000000800 */
[----:B------:R2:W-:Y:S04]  /*1ff0*/  LDGSTS.E.BYPASS.LTC128B.128 [R237+0x14000], desc[UR6][R6.64] ;  /* 0x1400000006ed7fae */ /* 0x0005e8000b901d46 */
[----:B------:R2:W-:Y:S04]  /*2000*/  LDGSTS.E.BYPASS.LTC128B.128 [R237+0x15000], desc[UR6][R6.64+0x80] ;  /* 0x1500008006ed7fae */ /* 0x0005e8000b901d46 */
[----:B------:R2:W-:Y:S04]  /*2010*/  LDGSTS.E.BYPASS.LTC128B.128 [R237+0x16000], desc[UR6][R6.64+0x100] ;  /* 0x1600010006ed7fae */ /* 0x0005e8000b901d46 */
[----:B------:R2:W-:Y:S02]  /*2020*/  LDGSTS.E.BYPASS.LTC128B.128 [R237+0x17000], desc[UR6][R6.64+0x180] ;  /* 0x1700018006ed7fae */ /* 0x0005e4000b901d46 */
.L_x_154:
[----:B------:R-:W-:Y:S05]  /*2030*/  BSYNC B0 ;  /* 0x0000000000007941 */ /* 0x000fea0003800000 */
.L_x_153:
[----:B------:R-:W3:Y:S01]  /*2040*/  LDL R11, [R1+0x4] ;  /* 0x00000400010b7983 */ /* 0x000ee20000100800 */
[----:B------:R-:W-:Y:S01]  /*2050*/  UIMAD UR13, UR8, -0x40, UR36 ;  /* 0xffffffc0080d78a4 */ /* 0x000fe2000f8e0224 */
[----:B--2---:R-:W-:Y:S01]  /*2060*/  VIADD R6, R19, 0x20 ;  /* 0x0000002013067836 */ /* 0x004fe20000000000 */
[----:B------:R-:W-:Y:S01]  /*2070*/  USHF.L.U32 UR16, UR35, 0x6, URZ ;  /* 0x0000000623107899 */ /* 0x000fe2000800063f */
[----:B------:R-:W-:Y:S01]  /*2080*/  IMAD.WIDE.U32 R8, R12, 0x40, RZ ;  /* 0x000000400c087825 */ /* 0x000fe200078e00ff */
[----:B------:R-:W0:Y:S01]  /*2090*/  LDGDEPBAR ;  /* 0x00000000000079af */ /* 0x000e220000000000 */
[----:B------:R-:W-:Y:S01]  /*20a0*/  UIMAD.WIDE.U32 UR14, UR34, 0x40, URZ ;  /* 0x00000040220e78a5 */ /* 0x000fe2000f8e003f */
[----:B------:R-:W-:Y:S01]  /*20b0*/  ISETP.GE.AND P0, PT, R6, UR13, PT ;  /* 0x0000000d06007c0c */ /* 0x000fe2000bf06270 */
[----:B------:R-:W-:Y:S01]  /*20c0*/  IMAD.SHL.U32 R13, R13, 0x40, RZ ;  /* 0x000000400d0d7824 */ /* 0x000fe200078e00ff */
[----:B------:R-:W-:Y:S01]  /*20d0*/  ISETP.GE.AND P1, PT, R19, UR13, PT ;  /* 0x0000000d13007c0c */ /* 0x000fe2000bf26270 */
[----:B------:R-:W-:Y:S01]  /*20e0*/  IMAD.U32 R7, RZ, RZ, UR16 ;  /* 0x00000010ff077e24 */ /* 0x000fe2000f8e00ff */
[----:B------:R-:W-:Y:S01]  /*20f0*/  BSSY B0, `(.L_x_155) ;  /* 0x0000057000007945 */ /* 0x000fe20003800000 */
[----:B------:R-:W-:-:S02]  /*2100*/  IMAD.MOV.U32 R244, RZ, RZ, 0x7f800000 ;  /* 0x7f800000fff47424 */ /* 0x000fc400078e00ff */
[----:B------:R-:W-:-:S06]  /*2110*/  IMAD.MOV.U32 R245, RZ, RZ, 0x7f800000 ;  /* 0x7f800000fff57424 */ /* 0x000fcc00078e00ff */
[----:B------:R-:W-:Y:S02]  /*2120*/  @!P0 IADD3 R8, P3, R240, R8, RZ ;  /* 0x00000008f0088210 */ /* 0x000fe40007f7e0ff */
[----:B------:R2:W-:Y:S02]  /*2130*/  @P1 STS.128 [R237+0x8000], RZ ;  /* 0x008000ffed001388 */ /* 0x0005e40000000c00 */
[----:B------:R-:W-:Y:S02]  /*2140*/  @!P0 IADD3.X R9, R241, R9, R13, P3, !PT ;  /* 0x00000009f1098210 */ /* 0x000fe40001ffe40d */
[----:B------:R2:W-:Y:S04]  /*2150*/  @P1 STS.128 [R237+0xa000], RZ ;  /* 0x00a000ffed001388 */ /* 0x0005e80000000c00 */
[----:B------:R2:W-:Y:S04]  /*2160*/  @P1 STS.128 [R237+0xc000], RZ ;  /* 0x00c000ffed001388 */ /* 0x0005e80000000c00 */
[----:B------:R2:W-:Y:S04]  /*2170*/  @P1 STS.128 [R237+0xe000], RZ ;  /* 0x00e000ffed001388 */ /* 0x0005e80000000c00 */
[----:B------:R-:W-:Y:S01]  /*2180*/  @!PT LDS RZ, [RZ] ;  /* 0x00000000fffff984 */ /* 0x000fe20000000800 */
[----:B------:R-:W-:Y:S01]  /*2190*/  @!PT LDS RZ, [RZ] ;  /* 0x00000000fffff984 */ /* 0x000fe20000000800 */
[----:B------:R-:W-:Y:S01]  /*21a0*/  @!PT LDS RZ, [RZ] ;  /* 0x00000000fffff984 */ /* 0x000fe20000000800 */
[----:B------:R-:W-:Y:S04]  /*21b0*/  @!P1 LDGSTS.E.BYPASS.LTC128B.128 [R237+0x8000], desc[UR6][R240.64] ;  /* 0x08000000f0ed9fae */ /* 0x000fe8000b901d46 */
[----:B------:R-:W-:Y:S04]  /*21c0*/  @!P1 LDGSTS.E.BYPASS.LTC128B.128 [R237+0xa000], desc[UR6][R240.64+0x80] ;  /* 0x0a000080f0ed9fae */ /* 0x000fe8000b901d46 */
[----:B------:R-:W-:Y:S04]  /*21d0*/  @!P1 LDGSTS.E.BYPASS.LTC128B.128 [R237+0xc000], desc[UR6][R240.64+0x100] ;  /* 0x0c000100f0ed9fae */ /* 0x000fe8000b901d46 */
[----:B------:R-:W-:Y:S04]  /*21e0*/  @!P1 LDGSTS.E.BYPASS.LTC128B.128 [R237+0xe000], desc[UR6][R240.64+0x180] ;  /* 0x0e000180f0ed9fae */ /* 0x000fe8000b901d46 */
[----:B------:R2:W-:Y:S04]  /*21f0*/  @P0 STS.128 [R237+0x9000], RZ ;  /* 0x009000ffed000388 */ /* 0x0005e80000000c00 */
        /* <DEDUP_REMOVED lines=9> */
[----:B------:R4:W-:Y:S04]  /*2290*/  @!P0 LDGSTS.E.BYPASS.LTC128B.128 [R237+0xf000], desc[UR6][R8.64+0x180] ;  /* 0x0f00018008ed8fae */ /* 0x0009e8000b901d46 */
[----:B------:R2:W-:Y:S04]  /*22a0*/  @P1 STS.128 [R237], RZ ;  /* 0x000000ffed001388 */ /* 0x0005e80000000c00 */
[----:B------:R2:W-:Y:S04]  /*22b0*/  @P1 STS.128 [R237+0x2000], RZ ;  /* 0x002000ffed001388 */ /* 0x0005e80000000c00 */
[----:B------:R2:W-:Y:S04]  /*22c0*/  @P1 STS.128 [R237+0x4000], RZ ;  /* 0x004000ffed001388 */ /* 0x0005e80000000c00 */
[----:B------:R2:W-:Y:S04]  /*22d0*/  @P1 STS.128 [R237+0x6000], RZ ;  /* 0x006000ffed001388 */ /* 0x0005e80000000c00 */
[----:B------:R-:W-:Y:S01]  /*22e0*/  @!PT LDS RZ, [RZ] ;  /* 0x00000000fffff984 */ /* 0x000fe20000000800 */
[----:B------:R-:W-:Y:S01]  /*22f0*/  @!PT LDS RZ, [RZ] ;  /* 0x00000000fffff984 */ /* 0x000fe20000000800 */
[----:B------:R-:W-:Y:S01]  /*2300*/  @!PT LDS RZ, [RZ] ;  /* 0x00000000fffff984 */ /* 0x000fe20000000800 */
[----:B------:R2:W-:Y:S04]  /*2310*/  @!P1 LDGSTS.E.BYPASS.LTC128B.128 [R237], desc[UR6][R242.64] ;  /* 0x00000000f2ed9fae */ /* 0x0005e8000b901d46 */
[----:B------:R2:W-:Y:S04]  /*2320*/  @!P1 LDGSTS.E.BYPASS.LTC128B.128 [R237+0x2000], desc[UR6][R242.64+0x80] ;  /* 0x02000080f2ed9fae */ /* 0x0005e8000b901d46 */
[----:B------:R2:W-:Y:S04]  /*2330*/  @!P1 LDGSTS.E.BYPASS.LTC128B.128 [R237+0x4000], desc[UR6][R242.64+0x100] ;  /* 0x04000100f2ed9fae */ /* 0x0005e8000b901d46 */
[----:B------:R2:W-:Y:S04]  /*2340*/  @!P1 LDGSTS.E.BYPASS.LTC128B.128 [R237+0x6000], desc[UR6][R242.64+0x180] ;  /* 0x06000180f2ed9fae */ /* 0x0005e8000b901d46 */
[----:B------:R2:W-:Y:S04]  /*2350*/  @P0 STS.128 [R237+0x1000], RZ ;  /* 0x001000ffed000388 */ /* 0x0005e80000000c00 */
[----:B------:R2:W-:Y:S04]  /*2360*/  @P0 STS.128 [R237+0x3000], RZ ;  /* 0x003000ffed000388 */ /* 0x0005e80000000c00 */
[----:B------:R2:W-:Y:S04]  /*2370*/  @P0 STS.128 [R237+0x5000], RZ ;  /* 0x005000ffed000388 */ /* 0x0005e80000000c00 */
[----:B------:R2:W-:Y:S01]  /*2380*/  @P0 STS.128 [R237+0x7000], RZ ;  /* 0x007000ffed000388 */ /* 0x0005e20000000c00 */
[C---:B---3--:R-:W-:Y:S01]  /*2390*/  VIADD R6, R11.reuse, 0x8 ;  /* 0x000000080b067836 */ /* 0x048fe20000000000 */
[----:B------:R-:W-:Y:S01]  /*23a0*/  SHF.R.S32.HI R246, RZ, 0x1f, R11 ;  /* 0x0000001ffff67819 */ /* 0x000fe2000001140b */
[----:B------:R-:W-:-:S03]  /*23b0*/  IMAD.SHL.U32 R10, R11, 0x4, RZ ;  /* 0x000000040b0a7824 */ /* 0x000fc600078e00ff */
[----:B------:R-:W-:Y:S02]  /*23c0*/  ISETP.GE.AND P4, PT, R6, UR13, PT ;  /* 0x0000000d06007c0c */ /* 0x000fe4000bf86270 */
[----:B------:R-:W-:Y:S02]  /*23d0*/  @!P0 IADD3 R6, P3, R242, UR14, RZ ;  /* 0x0000000ef2068c10 */ /* 0x000fe4000ff7e0ff */
[----:B----4-:R-:W-:Y:S02]  /*23e0*/  SHF.L.U64.HI R9, R11, 0x2, R246 ;  /* 0x000000020b097819 */ /* 0x010fe400000102f6 */
[----:B------:R-:W-:Y:S02]  /*23f0*/  @!P0 IADD3.X R7, R243, UR15, R7, P3, !PT ;  /* 0x0000000ff3078c10 */ /* 0x000fe40009ffe407 */
[----:B------:R-:W-:-:S03]  /*2400*/  IADD3 R8, P3, R10, UR10, RZ ;  /* 0x0000000a0a087c10 */ /* 0x000fc6000ff7e0ff */
[----:B------:R-:W-:Y:S01]  /*2410*/  @!PT LDS RZ, [RZ] ;  /* 0x00000000fffff984 */ /* 0x000fe20000000800 */
[----:B------:R-:W-:Y:S01]  /*2420*/  @!PT LDS RZ, [RZ] ;  /* 0x00000000fffff984 */ /* 0x000fe20000000800 */
[----:B------:R-:W-:Y:S01]  /*2430*/  @!PT LDS RZ, [RZ] ;  /* 0x00000000fffff984 */ /* 0x000fe20000000800 */
[----:B------:R2:W-:Y:S01]  /*2440*/  @!P0 LDGSTS.E.BYPASS.LTC128B.128 [R237+0x1000], desc[UR6][R6.64] ;  /* 0x0100000006ed8fae */ /* 0x0005e2000b901d46 */
[----:B------:R-:W-:-:S03]  /*2450*/  IADD3.X R9, R9, UR9, RZ, P3, !PT ;  /* 0x0000000909097c10 */ /* 0x000fc60009ffe4ff */
[----:B------:R2:W-:Y:S04]  /*2460*/  @!P0 LDGSTS.E.BYPASS.LTC128B.128 [R237+0x3000], desc[UR6][R6.64+0x80] ;  /* 0x0300008006ed8fae */ /* 0x0005e8000b901d46 */
[----:B------:R2:W-:Y:S04]  /*2470*/  @!P0 LDGSTS.E.BYPASS.LTC128B.128 [R237+0x5000], desc[UR6][R6.64+0x100] ;  /* 0x0500010006ed8fae */ /* 0x0005e8000b901d46 */
[----:B------:R2:W-:Y:S01]  /*2480*/  @!P0 LDGSTS.E.BYPASS.LTC128B.128 [R237+0x7000], desc[UR6][R6.64+0x180] ;  /* 0x0700018006ed8fae */ /* 0x0005e2000b901d46 */
[----:B------:R-:W-:-:S03]  /*2490*/  ISETP.GE.AND P0, PT, R11, UR13, PT ;  /* 0x0000000d0b007c0c */ /* 0x000fc6000bf06270 */
[----:B------:R2:W-:Y:S04]  /*24a0*/  @P2 STS.128 [R237+0x10000], RZ ;  /* 0x010000ffed002388 */ /* 0x0005e80000000c00 */
[----:B------:R2:W-:Y:S04]  /*24b0*/  @P2 STS.128 [R237+0x11000], RZ ;  /* 0x011000ffed002388 */ /* 0x0005e80000000c00 */
[----:B------:R2:W-:Y:S04]  /*24c0*/  @P2 STS.128 [R237+0x12000], RZ ;  /* 0x012000ffed002388 */ /* 0x0005e80000000c00 */
[----:B------:R2:W-:Y:S01]  /*24d0*/  @P2 STS.128 [R237+0x13000], RZ ;  /* 0x013000ffed002388 */ /* 0x0005e20000000c00 */
[----:B------:R-:W-:Y:S05]  /*24e0*/  @P2 BRA `(.L_x_156) ;  /* 0x00000000005c2947 */ /* 0x000fea0003800000 */
[----:B--2---:R-:W-:Y:S01]  /*24f0*/  IADD3 R6, P1, R19, UR29, RZ ;  /* 0x0000001d13067c10 */ /* 0x004fe2000ff3e0ff */
[----:B------:R-:W-:Y:S01]  /*2500*/  ULDC.64 UR14, c[0x0][0x260] ;  /* 0x00009800000e7ab9 */ /* 0x000fe20000000a00 */
[----:B------:R-:W-:-:S03]  /*2510*/  MOV R7, UR29 ;  /* 0x0000001d00077c02 */ /* 0x000fc60008000f00 */
[----:B------:R-:W-:Y:S01]  /*2520*/  IMAD.WIDE.U32 R4, R6, UR30, R4 ;  /* 0x0000001e06047c25 */ /* 0x000fe2000f8e0004 */
[----:B------:R-:W-:-:S05]  /*2530*/  LEA.HI.X.SX32 R7, R7, R18, 0x1, P1 ;  /* 0x0000001207077211 */ /* 0x000fca00008f0eff */
        /* <DEDUP_REMOVED lines=18> */
.L_x_156:
[----:B------:R-:W-:Y:S05]  /*2660*/  BSYNC B0 ;  /* 0x0000000000007941 */ /* 0x000fea0003800000 */
.L_x_155:
[----:B------:R-:W-:Y:S01]  /*2670*/  IMAD.MOV.U32 R0, RZ, RZ, 0x20 ;  /* 0x00000020ff007424 */ /* 0x000fe200078e00ff */
[----:B------:R-:W-:Y:S01]  /*2680*/  LOP3.LUT P1, RZ, R16, 0x2, RZ, 0xc0, !PT ;  /* 0x0000000210ff7812 */ /* 0x000fe2000782c0ff */
[----:B------:R-:W-:Y:S01]  /*2690*/  IMAD.MOV.U32 R192, RZ, RZ, 0x40 ;  /* 0x00000040ffc07424 */ /* 0x000fe200078e00ff */
[----:B---3--:R-:W-:Y:S01]  /*26a0*/  LEA R4, R234, UR60, 0x1 ;  /* 0x0000003cea047c11 */ /* 0x008fe2000f8e08ff */
[----:B------:R-:W0:Y:S04]  /*26b0*/  LDGDEPBAR ;  /* 0x00000000000079af */ /* 0x000e280000000000 */
[----:B------:R3:W5:Y:S04]  /*26c0*/  @!P0 LDG.E R244, desc[UR6][R8.64] ;  /* 0x0000000608f48981 */ /* 0x000768000c1e1900 */
[----:B------:R3:W5:Y:S01]  /*26d0*/  @!P4 LDG.E R245, desc[UR6][R8.64+0x20] ;  /* 0x0000200608f5c981 */ /* 0x000762000c1e1900 */
[----:B------:R-:W-:Y:S01]  /*26e0*/  LOP3.LUT P0, RZ, R16, 0x4, RZ, 0xc0, !PT ;  /* 0x0000000410ff7812 */ /* 0x000fe2000780c0ff */
[----:B------:R-:W-:Y:S01]  /*26f0*/  ULEA UR13, UR20, 0x20, 0x5 ;  /* 0x00000020140d7891 */ /* 0x000fe2000f8e283f */
[----:B------:R-:W-:Y:S01]  /*2700*/  SEL R0, R0, 0xffffffe0, !P1 ;  /* 0xffffffe000007807 */ /* 0x000fe20004800000 */
[----:B------:R-:W-:Y:S01]  /*2710*/  IMAD.SHL.U32 R247, R11, 0x4, RZ ;  /* 0x000000040bf77824 */ /* 0x000fe200078e00ff */
[----:B------:R-:W-:-:S02]  /*2720*/  SEL R192, R192, 0xffffffc0, !P0 ;  /* 0xffffffc0c0c07807 */ /* 0x000fc40004000000 */
[----:B------:R-:W-:Y:S02]  /*2730*/  CS2R R126, SRZ ;  /* 0x00000000007e7805 */ /* 0x000fe4000001ff00 */
[----:B------:R-:W-:Y:S02]  /*2740*/  LEA R180, R234, UR4, 0x1 ;  /* 0x00000004eab47c11 */ /* 0x000fe4000f8e08ff */
[----:B------:R-:W-:Y:S02]  /*2750*/  CS2R R124, SRZ ;  /* 0x00000000007c7805 */ /* 0x000fe4000001ff00 */
[----:B------:R-:W-:Y:S02]  /*2760*/  IADD3 R192, R0, R4, R192 ;  /* 0x0000000400c07210 */ /* 0x000fe40007ffe0c0 */
[----:B------:R-:W-:Y:S02]  /*2770*/  CS2R R130, SRZ ;  /* 0x0000000000827805 */ /* 0x000fe4000001ff00 */
[----:B------:R-:W-:-:S02]  /*2780*/  CS2R R128, SRZ ;  /* 0x0000000000807805 */ /* 0x000fc4000001ff00 */
[----:B------:R-:W-:Y:S02]  /*2790*/  CS2R R122, SRZ ;  /* 0x00000000007a7805 */ /* 0x000fe4000001ff00 */
[----:B------:R-:W-:Y:S02]  /*27a0*/  CS2R R120, SRZ ;  /* 0x0000000000787805 */ /* 0x000fe4000001ff00 */
        /* <DEDUP_REMOVED lines=26> */
[----:B------:R-:W-:Y:S01]  /*2950*/  CS2R R14, SRZ ;  /* 0x00000000000e7805 */ /* 0x000fe2000001ff00 */
[----:B------:R3:W4:Y:S01]  /*2960*/  LDSM.16.M88.4 R132, [R180+0x14000] ;  /* 0x01400000b484783b */ /* 0x0007220000000200 */
[----:B------:R-:W-:-:S02]  /*2970*/  CS2R R12, SRZ ;  /* 0x00000000000c7805 */ /* 0x000fc4000001ff00 */
[----:B------:R-:W-:Y:S01]  /*2980*/  SHF.L.U64.HI R246, R11, 0x2, R246 ;  /* 0x000000020bf67819 */ /* 0x000fe200000102f6 */
[----:B------:R-:W-:Y:S01]  /*2990*/  UISETP.GE.AND UP0, UPT, UR13, UR5, UPT ;  /* 0x000000050d00728c */ /* 0x000fe2000bf06270 */
[----:B------:R3:W1:Y:S01]  /*29a0*/  LDSM.16.M88.4 R148, [R180+0x15000] ;  /* 0x01500000b494783b */ /* 0x0006620000000200 */
[----:B------:R-:W-:Y:S01]  /*29b0*/  ULDC UR16, c[0x0][0x2dc] ;  /* 0x0000b70000107ab9 */ /* 0x000fe20000000800 */
[----:B------:R-:W-:Y:S02]  /*29c0*/  ULDC UR15, c[0x0][0x2ec] ;  /* 0x0000bb00000f7ab9 */ /* 0x000fe40000000800 */
        /* <DEDUP_REMOVED lines=14> */
.L_x_159:
[----:B------:R-:W0:Y:S01]  /*2ab0*/  LDGDEPBAR ;  /* 0x00000000000079af */ /* 0x000e220000000000 */
[----:B------:R-:W-:Y:S01]  /*2ac0*/  LEA R0, R234, UR4, 0x1 ;  /* 0x00000004ea007c11 */ /* 0x000fe2000f8e08ff */
[----:B------:R-:W-:Y:S01]  /*2ad0*/  UISETP.GE.AND UP3, UPT, UR8, 0x1, UPT ;  /* 0x000000010800788c */ /* 0x000fe2000bf66270 */
[----:B------:R-:W-:Y:S01]  /*2ae0*/  PLOP3.LUT P0, PT, PT, PT, UP0, 0x80, 0x0 ;  /* 0x000000000000781c */ /* 0x000fe20003f0f008 */
[----:B------:R-:W4:Y:S01]  /*2af0*/  LDL R68, [R1] ;  /* 0x0000000001447983 */ /* 0x000f220000100800 */
[C---:B-----5:R-:W-:Y:S01]  /*2b00*/  FSETP.NEU.FTZ.AND P1, PT, R244.reuse, -INF , PT ;  /* 0xff800000f400780b */ /* 0x060fe20003f3d000 */
[----:B------:R-:W-:Y:S04]  /*2b10*/  DEPBAR.LE SB0, 0x0 ;  /* 0x000080000000791a */ /* 0x000fe80000000000 */
[----:B------:R-:W-:Y:S06]  /*2b20*/  BAR.SYNC.DEFER_BLOCKING 0x0 ;  /* 0x0000000000007b1d */ /* 0x000fec0000010000 */
[----:B---3--:R-:W-:Y:S04]  /*2b30*/  LDSM.16.M88.4 R8, [R2] ;  /* 0x000000000208783b */ /* 0x008fe80000000200 */
[----:B------:R-:W2:Y:S04]  /*2b40*/  LDSM.16.M88.4 R44, [R0+0x10000] ;  /* 0x01000000002c783b */ /* 0x000ea80000000200 */
[----:B------:R-:W-:Y:S04]  /*2b50*/  LDSM.16.M88.4 R48, [R224] ;  /* 0x00000000e030783b */ /* 0x000fe80000000200 */
[----:B------:R-:W3:Y:S04]  /*2b60*/  LDSM.16.M88.4 R52, [R229+-0x4000] ;  /* 0xffc00000e534783b */ /* 0x000ee80000000200 */
[----:B------:R-:W-:Y:S04]  /*2b70*/  LDSM.16.M88.4 R56, [R228] ;  /* 0x00000000e438783b */ /* 0x000fe80000000200 */
[----:B-1----:R-:W1:Y:S04]  /*2b80*/  LDSM.16.M88.4 R60, [R230+-0x4000] ;  /* 0xffc00000e63c783b */ /* 0x002e680000000200 */
[----:B------:R-:W-:Y:S01]  /*2b90*/  LDSM.16.M88.4 R64, [R231+-0x4000] ;  /* 0xffc00000e740783b */ /* 0x000fe20000000200 */
[C---:B--2---:R-:W-:Y:S06]  /*2ba0*/  HMMA.16816.F32.BF16 R4, R8.reuse, R44, RZ ;  /* 0x0000002c0804723c */ /* 0x044fec00000418ff */
[----:B------:R-:W-:Y:S01]  /*2bb0*/  HMMA.16816.F32.BF16 R8, R8, R46, RZ ;  /* 0x0000002e0808723c */ /* 0x000fe200000418ff */
[----:B------:R-:W2:Y:S11]  /*2bc0*/  LDSM.16.M88.4 R44, [R227] ;  /* 0x00000000e32c783b */ /* 0x000eb60000000200 */
[----:B------:R-:W-:Y:S06]  /*2bd0*/  @!UPT UIADD3 URZ, URZ, URZ, URZ ;  /* 0x0000003f3f3ff290 */ /* 0x000fec000fffe03f */
[C---:B---3--:R-:W-:Y:S06]  /*2be0*/  HMMA.16816.F32.BF16 R4, R48.reuse, R52, R4 ;  /* 0x000000343004723c */ /* 0x048fec0000041804 */
[----:B------:R-:W-:Y:S01]  /*2bf0*/  HMMA.16816.F32.BF16 R8, R48, R54, R8 ;  /* 0x000000363008723c */ /* 0x000fe20000041808 */
[----:B------:R-:W-:Y:S04]  /*2c00*/  LDSM.16.M88.4 R48, [R2+0x2000] ;  /* 0x002000000230783b */ /* 0x000fe80000000200 */
[----:B------:R-:W3:Y:S11]  /*2c10*/  LDSM.16.M88.4 R52, [R0+0x11000] ;  /* 0x011000000034783b */ /* 0x000ef60000000200 */
        /* <DEDUP_REMOVED lines=57> */
[----:B------:R-:W-:Y:S07]  /*2fb0*/  HMMA.16816.F32.BF16 R8, R48, R54, R8 ;  /* 0x000000363008723c */ /* 0x000fee0000041808 */
[----:B------:R-:W-:Y:S04]  /*2fc0*/  IMAD.U32 R49, RZ, RZ, UR20 ;  /* 0x00000014ff317e24 */ /* 0x000fe8000f8e00ff */
[----:B------:R-:W-:Y:S01]  /*2fd0*/  FMUL.FTZ R48, R244, 1.4426950216293334961 ;  /* 0x3fb8aa3bf4307820 */ /* 0x000fe20000410000 */
[----:B----4-:R-:W-:Y:S04]  /*2fe0*/  @P0 IMAD R49, R49, 0x20, R68 ;  /* 0x0000002031310824 */ /* 0x010fe800078e0244 */
[----:B------:R-:W-:Y:S02]  /*2ff0*/  FSEL R48, R48, RZ, P1 ;  /* 0x000000ff30307208 */ /* 0x000fe40000800000 */
[----:B------:R-:W-:Y:S02]  /*3000*/  FSETP.NEU.FTZ.AND P1, PT, R245, -INF , PT ;  /* 0xff800000f500780b */ /* 0x000fe40003f3d000 */
[C---:B------:R-:W-:Y:S01]  /*3010*/  @P0 ISETP.GE.AND P2, PT, R49.reuse, UR5, PT ;  /* 0x0000000531000c0c */ /* 0x040fe2000bf46270 */
[C---:B-1----:R-:W-:Y:S05]  /*3020*/  HMMA.16816.F32.BF16 R4, R56.reuse, R60, R4 ;  /* 0x0000003c3804723c */ /* 0x042fea0000041804 */
[----:B------:R-:W-:Y:S01]  /*3030*/  @P0 IADD3 R0, R49, 0x1, RZ ;  /* 0x0000000131000810 */ /* 0x000fe20007ffe0ff */
[----:B------:R-:W-:Y:S03]  /*3040*/  HMMA.16816.F32.BF16 R8, R56, R62, R8 ;  /* 0x0000003e3808723c */ /* 0x000fe60000041808 */
[----:B------:R-:W-:Y:S02]  /*3050*/  @P0 ISETP.GE.AND P3, PT, R0, UR5, PT ;  /* 0x0000000500000c0c */ /* 0x000fe4000bf66270 */
[----:B------:R-:W-:Y:S06]  /*3060*/  FMUL.FTZ R0, R245, 1.4426950216293334961 ;  /* 0x3fb8aa3bf5007820 */ /* 0x000fec0000410000 */
[----:B------:R-:W-:Y:S07]  /*3070*/  FSEL R0, R0, RZ, P1 ;  /* 0x000000ff00007208 */ /* 0x000fee0000800000 */
[C---:B--2---:R-:W-:Y:S06]  /*3080*/  HMMA.16816.F32.BF16 R4, R44.reuse, R64, R4 ;  /* 0x000000402c04723c */ /* 0x044fec0000041804 */
[----:B------:R-:W-:Y:S11]  /*3090*/  HMMA.16816.F32.BF16 R8, R44, R66, R8 ;  /* 0x000000422c08723c */ /* 0x000ff60000041808 */
[----:B------:R-:W-:Y:S07]  /*30a0*/  @!UPT UIADD3 URZ, URZ, URZ, URZ ;  /* 0x0000003f3f3ff290 */ /* 0x000fee000fffe03f */
[----:B------:R-:W-:Y:S02]  /*30b0*/  @P0 FSEL R4, R4, -INF , !P2 ;  /* 0xff80000004040808 */ /* 0x000fe40005000000 */
[----:B------:R-:W-:Y:S02]  /*30c0*/  @P0 FSEL R5, R5, -INF , !P3 ;  /* 0xff80000005050808 */ /* 0x000fe40005800000 */
[----:B------:R-:W-:Y:S01]  /*30d0*/  @P0 FSEL R6, R6, -INF , !P2 ;  /* 0xff80000006060808 */ /* 0x000fe20005000000 */
[--C-:B------:R-:W-:Y:S01]  /*30e0*/  FFMA.FTZ R4, R4, UR15, -R48.reuse ;  /* 0x0000000f04047c23 */ /* 0x100fe20008010830 */
[----:B------:R-:W-:Y:S01]  /*30f0*/  @P0 FSEL R7, R7, -INF , !P3 ;  /* 0xff80000007070808 */ /* 0x000fe20005800000 */
[----:B------:R-:W-:Y:S01]  /*3100*/  FFMA.FTZ R5, R5, UR15, -R48 ;  /* 0x0000000f05057c23 */ /* 0x000fe20008010830 */
[----:B------:R-:W-:Y:S01]  /*3110*/  PLOP3.LUT P3, PT, PT, PT, UP3, 0x80, 0x0 ;  /* 0x000000000000781c */ /* 0x000fe20003f6f038 */
[----:B------:R1:W-:Y:S01]  /*3120*/  MUFU.EX2 R60, R4 ;  /* 0x00000004003c7308 */ /* 0x0003e20000000800 */
[--C-:B------:R-:W-:Y:S01]  /*3130*/  FFMA.FTZ R6, R6, UR15, -R0.reuse ;  /* 0x0000000f06067c23 */ /* 0x100fe20008010800 */
[----:B------:R-:W-:Y:S08]  /*3140*/  FFMA.FTZ R7, R7, UR15, -R0 ;  /* 0x0000000f07077c23 */ /* 0x000ff00008010800 */
[----:B------:R-:W2:Y:S10]  /*3150*/  MUFU.EX2 R59, R5 ;  /* 0x00000005003b7308 */ /* 0x000eb40000000800 */
[----:B------:R2:W-:Y:S01]  /*3160*/  MUFU.EX2 R61, R6 ;  /* 0x00000006003d7308 */ /* 0x0005e20000000800 */
[C---:B-1----:R-:W-:Y:S01]  /*3170*/  @P0 VIADD R4, R49.reuse, 0x8 ;  /* 0x0000000831040836 */ /* 0x042fe20000000000 */
[----:B------:R-:W-:Y:S04]  /*3180*/  @P0 IADD3 R49, R49, 0x9, RZ ;  /* 0x0000000931310810 */ /* 0x000fe80007ffe0ff */
[----:B------:R-:W-:Y:S02]  /*3190*/  @P0 ISETP.GE.AND P1, PT, R4, UR5, PT ;  /* 0x0000000504000c0c */ /* 0x000fe4000bf26270 */
[----:B------:R-:W-:Y:S02]  /*31a0*/  @P0 ISETP.GE.AND P2, PT, R49, UR5, PT ;  /* 0x0000000531000c0c */ /* 0x000fe4000bf46270 */
[----:B------:R-:W1:Y:S01]  /*31b0*/  MUFU.EX2 R58, R7 ;  /* 0x00000007003a7308 */ /* 0x000e620000000800 */
[----:B------:R-:W-:Y:S02]  /*31c0*/  @P0 FSEL R8, R8, -INF , !P1 ;  /* 0xff80000008080808 */ /* 0x000fe40004800000 */
[----:B------:R-:W-:Y:S02]  /*31d0*/  @P0 FSEL R9, R9, -INF , !P2 ;  /* 0xff80000009090808 */ /* 0x000fe40005000000 */
[----:B------:R-:W-:Y:S01]  /*31e0*/  @P0 FSEL R10, R10, -INF , !P1 ;  /* 0xff8000000a0a0808 */ /* 0x000fe20004800000 */
[--C-:B------:R-:W-:Y:S01]  /*31f0*/  FFMA.FTZ R8, R8, UR15, -R48.reuse ;  /* 0x0000000f08087c23 */ /* 0x100fe20008010830 */
[----:B------:R-:W-:Y:S01]  /*3200*/  @P0 FSEL R11, R11, -INF , !P2 ;  /* 0xff8000000b0b0808 */ /* 0x000fe20005000000 */
[----:B------:R-:W-:Y:S01]  /*3210*/  FFMA.FTZ R48, R9, UR15, -R48 ;  /* 0x0000000f09307c23 */ /* 0x000fe20008010830 */
[----:B--2---:R-:W-:Y:S01]  /*3220*/  F2FP.BF16.F32.PACK_AB R6, R59, R60 ;  /* 0x0000003c3b06723e */ /* 0x004fe200000010ff */
[--C-:B------:R-:W-:Y:S01]  /*3230*/  FFMA.FTZ R10, R10, UR15, -R0.reuse ;  /* 0x0000000f0a0a7c23 */ /* 0x100fe20008010800 */
[----:B------:R-:W-:Y:S01]  /*3240*/  MUFU.EX2 R54, R8 ;  /* 0x0000000800367308 */ /* 0x000fe20000000800 */
[----:B------:R-:W-:Y:S01]  /*3250*/  FFMA.FTZ R0, R11, UR15, -R0 ;  /* 0x0000000f0b007c23 */ /* 0x000fe20008010800 */
[----:B------:R-:W-:Y:S01]  /*3260*/  IADD3 R52, P0, R247, UR12, RZ ;  /* 0x0000000cf7347c10 */ /* 0x000fe2000ff1e0ff */
[----:B------:R-:W-:Y:S01]  /*3270*/  STS [R248+0x15000], R6 ;  /* 0x01500006f8007388 */ /* 0x000fe20000000800 */
[----:B-1----:R-:W-:Y:S06]  /*3280*/  F2FP.BF16.F32.PACK_AB R5, R58, R61 ;  /* 0x0000003d3a05723e */ /* 0x002fec00000010ff */
[----:B------:R-:W1:Y:S01]  /*3290*/  MUFU.EX2 R57, R48 ;  /* 0x0000003000397308 */ /* 0x000e620000000800 */
[----:B------:R-:W-:Y:S01]  /*32a0*/  IADD3.X R53, R246, UR11, RZ, P0, !PT ;  /* 0x0000000bf6357c10 */ /* 0x000fe200087fe4ff */
[----:B------:R-:W-:Y:S08]  /*32b0*/  STS [R251+0x15000], R5 ;  /* 0x01500005fb007388 */ /* 0x000ff00000000800 */
        /* <DEDUP_REMOVED lines=150> */
[----:B------:R-:W1:Y:S08]  /*3c20*/  LDC R5, c[0x0][0x420] ;  /* 0x00010800ff057b82 */ /* 0x000e700000000800 */
[----:B------:R-:W2:Y:S01]  /*3c30*/  LDC R6, c[0x0][0x424] ;  /* 0x00010900ff067b82 */ /* 0x000ea20000000800 */
[C---:B-1----:R-:W-:Y:S05]  /*3c40*/  IMAD.U32 R0, R5.reuse, -0x40, RZ ;  /* 0xffffffc005007824 */ /* 0x042fea00078e00ff */
[C---:B------:R-:W-:Y:S04]  /*3c50*/  LEA R4, P0, R0.reuse, R240, 0x1 ;  /* 0x000000f000047211 */ /* 0x040fe800078008ff */
[----:B------:R-:W-:Y:S01]  /*3c60*/  LEA.HI.X.SX32 R0, R0, R241, 0x1, P0 ;  /* 0x000000f100007211 */ /* 0x000fe200000f0eff */
[----:B------:R-:W-:Y:S04]  /*3c70*/  IMAD.MOV.U32 R240, RZ, RZ, R4 ;  /* 0x000000fffff07224 */ /* 0x000fe800078e0004 */
[----:B------:R-:W-:Y:S01]  /*3c80*/  IMAD.MOV.U32 R241, RZ, RZ, R0 ;  /* 0x000000fffff17224 */ /* 0x000fe200078e0000 */
[C---:B------:R-:W-:Y:S04]  /*3c90*/  LEA R4, P0, R5.reuse, R240, 0x6 ;  /* 0x000000f005047211 */ /* 0x040fe800078030ff */
[----:B------:R-:W-:Y:S01]  /*3ca0*/  @!PT LDS RZ, [RZ] ;  /* 0x00000000fffff984 */ /* 0x000fe20000000800 */
[----:B------:R-:W-:Y:S01]  /*3cb0*/  @!PT LDS RZ, [RZ] ;  /* 0x00000000fffff984 */ /* 0x000fe20000000800 */
[----:B------:R-:W-:Y:S01]  /*3cc0*/  @!PT LDS RZ, [RZ] ;  /* 0x00000000fffff984 */ /* 0x000fe20000000800 */
[----:B------:R1:W-:Y:S01]  /*3cd0*/  LDGSTS.E.BYPASS.LTC128B.128 [R237+0x8000], desc[UR6][R240.64] ;  /* 0x08000000f0ed7fae */ /* 0x0003e2000b901d46 */
[----:B--2---:R-:W-:Y:S03]  /*3ce0*/  LEA.HI.X R5, R5, R241, R6, 0x6, P0 ;  /* 0x000000f105057211 */ /* 0x004fe600000f3406 */
[----:B------:R1:W-:Y:S04]  /*3cf0*/  LDGSTS.E.BYPASS.LTC128B.128 [R237+0xa000], desc[UR6][R240.64+0x80] ;  /* 0x0a000080f0ed7fae */ /* 0x0003e8000b901d46 */
[----:B------:R1:W-:Y:S04]  /*3d00*/  LDGSTS.E.BYPASS.LTC128B.128 [R237+0xc000], desc[UR6][R240.64+0x100] ;  /* 0x0c000100f0ed7fae */ /* 0x0003e8000b901d46 */
[----:B------:R1:W-:Y:S04]  /*3d10*/  LDGSTS.E.BYPASS.LTC128B.128 [R237+0xe000], desc[UR6][R240.64+0x180] ;  /* 0x0e000180f0ed7fae */ /* 0x0003e8000b901d46 */
[----:B------:R1:W-:Y:S04]  /*3d20*/  LDGSTS.E.BYPASS.LTC128B.128 [R237+0x9000], desc[UR6][R4.64] ;  /* 0x0900000004ed7fae */ /* 0x0003e8000b901d46 */
[----:B------:R1:W-:Y:S04]  /*3d30*/  LDGSTS.E.BYPASS.LTC128B.128 [R237+0xb000], desc[UR6][R4.64+0x80] ;  /* 0x0b00008004ed7fae */ /* 0x0003e8000b901d46 */
[----:B------:R1:W-:Y:S04]  /*3d40*/  LDGSTS.E.BYPASS.LTC128B.128 [R237+0xd000], desc[UR6][R4.64+0x100] ;  /* 0x0d00010004ed7fae */ /* 0x0003e8000b901d46 */
[----:B------:R1:W-:Y:S04]  /*3d50*/  LDGSTS.E.BYPASS.LTC128B.128 [R237+0xf000], desc[UR6][R4.64+0x180] ;  /* 0x0f00018004ed7fae */ /* 0x0003e8000b901d46 */
[----:B------:R-:W0:Y:S02]  /*3d60*/  LDGDEPBAR ;  /* 0x00000000000079af */ /* 0x000e240000000000 */
.L_x_157:
        /* <DEDUP_REMOVED lines=31> */
[-C--:B------:R-:W-:Y:S01]  /*3f60*/  HMMA.16816.F32.BF16 R92, R92, R198.reuse, RZ ;  /* 0x000000c65c5c723c */ /* 0x080fe200000418ff */
[----:B------:R-:W-:Y:S04]  /*3f70*/  IMAD R197, R0, UR16, RZ ;  /* 0x0000001000c57c24 */ /* 0x000fe8000f8e02ff */
[C---:B------:R-:W-:Y:S01]  /*3f80*/  IMAD.U32 R0, R197.reuse, -0x40, RZ ;  /* 0xffffffc0c5007824 */ /* 0x040fe200078e00ff */
[----:B------:R-:W-:Y:S02]  /*3f90*/  HMMA.16816.F32.BF16 R96, R96, R198, RZ ;  /* 0x000000c66060723c */ /* 0x000fe400000418ff */
[C---:B------:R-:W-:Y:S03]  /*3fa0*/  IMAD.SHL.U32 R196, R197.reuse, 0x10, RZ ;  /* 0x00000010c5c47824 */ /* 0x040fe600078e00ff */
[C---:B------:R-:W-:Y:S01]  /*3fb0*/  LEA R238, P0, R0.reuse, R238, 0x2 ;  /* 0x000000ee00ee7211 */ /* 0x040fe200078010ff */
[-C--:B------:R-:W-:Y:S05]  /*3fc0*/  HMMA.16816.F32.BF16 R4, R200, R204.reuse, R4 ;  /* 0x000000ccc804723c */ /* 0x080fea0000041804 */
[----:B------:R-:W-:Y:S01]  /*3fd0*/  LEA.HI.X.SX32 R239, R0, R239, 0x2, P0 ;  /* 0x000000ef00ef7211 */ /* 0x000fe200000f16ff */
[C---:B------:R-:W-:Y:S05]  /*3fe0*/  HMMA.16816.F32.BF16 R8, R208.reuse, R204, R8 ;  /* 0x000000ccd008723c */ /* 0x040fea0000041808 */
[----:B------:R-:W-:Y:S01]  /*3ff0*/  IMAD.SHL.U32 R0, R197, 0x8, RZ ;  /* 0x00000008c5007824 */ /* 0x000fe200078e00ff */
        /* <DEDUP_REMOVED lines=8> */
[CC--:B------:R-:W-:Y:S01]  /*4080*/  LEA R198, P1, R0.reuse, R238.reuse, 0x2 ;  /* 0x000000ee00c67211 */ /* 0x0c0fe200078210ff */
[C---:B------:R-:W-:Y:S02]  /*4090*/  HMMA.16816.F32.BF16 R56, R208.reuse, R212, R56 ;  /* 0x000000d4d038723c */ /* 0x040fe40000041838 */
[----:B------:R2:W5:Y:S03]  /*40a0*/  @P3 LDG.E R245, desc[UR6][R204.64+-0xe0] ;  /* 0xffff2006ccf53981 */ /* 0x000566000c1e1900 */
[-C--:B------:R-:W-:Y:S01]  /*40b0*/  LEA.HI.X.SX32 R199, R0, R239.reuse, 0x2, P1 ;  /* 0x000000ef00c77211 */ /* 0x080fe200008f16ff */
[----:B------:R-:W-:Y:S01]  /*40c0*/  REDG.E.ADD.F32.FTZ.RN.STRONG.GPU desc[UR6][R238.64], R4 ;  /* 0x00000004ee0079a6 */ /* 0x000fe2000c10f386 */
[-C--:B------:R-:W-:Y:S03]  /*40d0*/  HMMA.16816.F32.BF16 R60, R208, R214.reuse, R60 ;  /* 0x000000d6d03c723c */ /* 0x080fe6000004183c */
[----:B------:R-:W-:Y:S01]  /*40e0*/  REDG.E.ADD.F32.FTZ.RN.STRONG.GPU desc[UR6][R198.64], R5 ;  /* 0x00000005c60079a6 */ /* 0x000fe2000c10f386 */
[----:B------:R-:W-:Y:S02]  /*40f0*/  IMAD.SHL.U32 R207, R197, 0x20, RZ ;  /* 0x00000020c5cf7824 */ /* 0x000fe400078e00ff */
[C---:B------:R-:W-:Y:S06]  /*4100*/  HMMA.16816.F32.BF16 R64, R200.reuse, R214, R64 ;  /* 0x000000d6c840723c */ /* 0x040fec0000041840 */
[-C--:B------:R-:W-:Y:S06]  /*4110*/  HMMA.16816.F32.BF16 R68, R200, R216.reuse, R68 ;  /* 0x000000d8c844723c */ /* 0x080fec0000041844 */
[C---:B------:R-:W-:Y:S05]  /*4120*/  HMMA.16816.F32.BF16 R72, R208.reuse, R216, R72 ;  /* 0x000000d8d048723c */ /* 0x040fea0000041848 */
[CC--:B--2---:R-:W-:Y:S01]  /*4130*/  LEA R204, P0, R196.reuse, R238.reuse, 0x2 ;  /* 0x000000eec4cc7211 */ /* 0x0c4fe200078010ff */
[-C--:B------:R-:W-:Y:S05]  /*4140*/  HMMA.16816.F32.BF16 R76, R208, R218.reuse, R76 ;  /* 0x000000dad04c723c */ /* 0x080fea000004184c */
[-C--:B------:R-:W-:Y:S01]  /*4150*/  LEA.HI.X.SX32 R205, R196, R239.reuse, 0x2, P0 ;  /* 0x000000efc4cd7211 */ /* 0x080fe200000f16ff */
[C---:B------:R-:W-:Y:S04]  /*4160*/  HMMA.16816.F32.BF16 R80, R200.reuse, R218, R80 ;  /* 0x000000dac850723c */ /* 0x040fe80000041850 */
[----:B------:R2:W-:Y:S01]  /*4170*/  REDG.E.ADD.F32.FTZ.RN.STRONG.GPU desc[UR6][R204.64], R6 ;  /* 0x00000006cc0079a6 */ /* 0x0005e2000c10f386 */
[CC--:B------:R-:W-:Y:S01]  /*4180*/  LEA R206, P0, R207.reuse, R238.reuse, 0x2 ;  /* 0x000000eecfce7211 */ /* 0x0c0fe200078010ff */
[-C--:B-1----:R-:W-:Y:S05]  /*4190*/  HMMA.16816.F32.BF16 R84, R200, R220.reuse, R84 ;  /* 0x000000dcc854723c */ /* 0x082fea0000041854 */
[-C--:B------:R-:W-:Y:S01]  /*41a0*/  LEA.HI.X.SX32 R207, R207, R239.reuse, 0x2, P0 ;  /* 0x000000efcfcf7211 */ /* 0x080fe200000f16ff */
[C---:B------:R-:W-:Y:S06]  /*41b0*/  HMMA.16816.F32.BF16 R88, R208.reuse, R220, R88 ;  /* 0x000000dcd058723c */ /* 0x040fec0000041858 */
[-C--:B------:R-:W-:Y:S06]  /*41c0*/  HMMA.16816.F32.BF16 R92, R208, R222.reuse, R92 ;  /* 0x000000ded05c723c */ /* 0x080fec000004185c */
[----:B------:R-:W-:Y:S05]  /*41d0*/  HMMA.16816.F32.BF16 R96, R200, R222, R96 ;  /* 0x000000dec860723c */ /* 0x000fea0000041860 */
[C---:B------:R-:W-:Y:S02]  /*41e0*/  IMAD R208, R197.reuse, 0x18, RZ ;  /* 0x00000018c5d07824 */ /* 0x040fe400078e02ff */
[----:B--2---:R-:W-:Y:S04]  /*41f0*/  IMAD R205, R197, 0x28, RZ ;  /* 0x00000028c5cd7824 */ /* 0x004fe800078e02ff */
[CC--:B------:R-:W-:Y:S02]  /*4200*/  LEA R4, P1, R208.reuse, R238.reuse, 0x2 ;  /* 0x000000eed0047211 */ /* 0x0c0fe400078210ff */
[-C--:B------:R-:W-:Y:S02]  /*4210*/  LEA R204, P2, R205, R238.reuse, 0x2 ;  /* 0x000000eecdcc7211 */ /* 0x080fe400078410ff */
[-C--:B------:R-:W-:Y:S01]  /*4220*/  LEA.HI.X.SX32 R5, R208, R239.reuse, 0x2, P1 ;  /* 0x000000efd0057211 */ /* 0x080fe200008f16ff */
[----:B------:R-:W-:Y:S01]  /*4230*/  IMAD R208, R197, 0x30, RZ ;  /* 0x00000030c5d07824 */ /* 0x000fe200078e02ff */
[-C--:B------:R-:W-:Y:S01]  /*4240*/  LEA.HI.X.SX32 R205, R205, R239.reuse, 0x2, P2 ;  /* 0x000000efcdcd7211 */ /* 0x080fe200010f16ff */
[----:B------:R-:W-:Y:S02]  /*4250*/  IMAD R197, R197, 0x38, RZ ;  /* 0x00000038c5c57824 */ /* 0x000fe400078e02ff */
[----:B------:R1:W-:Y:S01]  /*4260*/  REDG.E.ADD.F32.FTZ.RN.STRONG.GPU desc[UR6][R4.64], R7 ;  /* 0x00000007040079a6 */ /* 0x0003e2000c10f386 */
[CC--:B------:R-:W-:Y:S03]  /*4270*/  LEA R6, P1, R208.reuse, R238.reuse, 0x2 ;  /* 0x000000eed0067211 */ /* 0x0c0fe600078210ff */
[----:B------:R2:W-:Y:S04]  /*4280*/  REDG.E.ADD.F32.FTZ.RN.STRONG.GPU desc[UR6][R206.64], R8 ;  /* 0x00000008ce0079a6 */ /* 0x0005e8000c10f386 */
[----:B------:R3:W-:Y:S01]  /*4290*/  REDG.E.ADD.F32.FTZ.RN.STRONG.GPU desc[UR6][R204.64], R9 ;  /* 0x00000009cc0079a6 */ /* 0x0007e2000c10f386 */
[-C--:B-1----:R-:W-:Y:S02]  /*42a0*/  LEA.HI.X.SX32 R7, R208, R239.reuse, 0x2, P1 ;  /* 0x000000efd0077211 */ /* 0x082fe400008f16ff */
[CC--:B------:R-:W-:Y:S01]  /*42b0*/  LEA R4, P0, R197.reuse, R238.reuse, 0x2 ;  /* 0x000000eec5047211 */ /* 0x0c0fe200078010ff */
[----:B--2---:R-:W-:Y:S02]  /*42c0*/  VIADD R206, R196, 0x20 ;  /* 0x00000020c4ce7836 */ /* 0x004fe40000000000 */
[----:B------:R1:W-:Y:S01]  /*42d0*/  REDG.E.ADD.F32.FTZ.RN.STRONG.GPU desc[UR6][R6.64], R10 ;  /* 0x0000000a060079a6 */ /* 0x0003e2000c10f386 */
[-C--:B------:R-:W-:Y:S02]  /*42e0*/  LEA.HI.X.SX32 R5, R197, R239.reuse, 0x2, P0 ;  /* 0x000000efc5057211 */ /* 0x080fe400000f16ff */
[CC--:B------:R-:W-:Y:S03]  /*42f0*/  LEA R8, P0, R206.reuse, R238.reuse, 0x2 ;  /* 0x000000eece087211 */ /* 0x0c0fe600078010ff */
[----:B------:R2:W-:Y:S01]  /*4300*/  REDG.E.ADD.F32.FTZ.RN.STRONG.GPU desc[UR6][R4.64], R11 ;  /* 0x0000000b040079a6 */ /* 0x0005e2000c10f386 */
[-C--:B---3--:R-:W-:Y:S03]  /*4310*/  LEA.HI.X.SX32 R9, R206, R239.reuse, 0x2, P0 ;  /* 0x000000efce097211 */ /* 0x088fe600000f16ff */
[----:B------:R3:W-:Y:S04]  /*4320*/  REDG.E.ADD.F32.FTZ.RN.STRONG.GPU desc[UR6][R238.64+0x80], R48 ;  /* 0x00008030ee0079a6 */ /* 0x0007e8000c10f386 */
[----:B------:R4:W-:Y:S04]  /*4330*/  REDG.E.ADD.F32.FTZ.RN.STRONG.GPU desc[UR6][R198.64+0x80], R49 ;  /* 0x00008031c60079a6 */ /* 0x0009e8000c10f386 */
[----:B------:R4:W-:Y:S01]  /*4340*/  REDG.E.ADD.F32.FTZ.RN.STRONG.GPU desc[UR6][R8.64], R50 ;  /* 0x00000032080079a6 */ /* 0x0009e2000c10f386 */
[C---:B-1----:R-:W-:Y:S05]  /*4350*/  IMAD.IADD R7, R0.reuse, 0x1, R206 ;  /* 0x0000000100077824 */ /* 0x042fea00078e02ce */
[CC--:B------:R-:W-:Y:S01]  /*4360*/  LEA R6, P1, R7.reuse, R238.reuse, 0x2 ;  /* 0x000000ee07067211 */ /* 0x0c0fe200078210ff */
[C---:B--2---:R-:W-:Y:S03]  /*4370*/  IMAD.IADD R4, R0.reuse, 0x1, R7 ;  /* 0x0000000100047824 */ /* 0x044fe600078e0207 */
[-C--:B------:R-:W-:Y:S01]  /*4380*/  LEA.HI.X.SX32 R7, R7, R239.reuse, 0x2, P1 ;  /* 0x000000ef07077211 */ /* 0x080fe200008f16ff */
[----:B------:R-:W-:Y:S01]  /*4390*/  IMAD.IADD R5, R0, 0x1, R4 ;  /* 0x0000000100057824 */ /* 0x000fe200078e0204 */
[CC--:B---3--:R-:W-:Y:S03]  /*43a0*/  LEA R48, P0, R4.reuse, R238.reuse, 0x2 ;  /* 0x000000ee04307211 */ /* 0x0c8fe600078010ff */
        /* <DEDUP_REMOVED lines=155> */
[-C--:B------:R-:W-:Y:S03]  /*4d60*/  LEA.HI.X.SX32 R9, R196, R239.reuse, 0x2, P0 ;  /* 0x000000efc4097211 */ /* 0x080fe600000f16ff */
[----:B------:R-:W-:Y:S01]  /*4d70*/  IMAD.IADD R4, R0, 0x1, R5 ;  /* 0x0000000100047824 */ /* 0x000fe200078e0205 */
[CC--:B------:R-:W-:Y:S02]  /*4d80*/  LEA R44, P0, R6.reuse, R238.reuse, 0x2 ;  /* 0x000000ee062c7211 */ /* 0x0c0fe400078010ff */
[CC--:B------:R-:W-:Y:S01]  /*4d90*/  LEA R10, P2, R5.reuse, R238.reuse, 0x2 ;  /* 0x000000ee050a7211 */ /* 0x0c0fe200078410ff */
[----:B------:R1:W-:Y:S01]  /*4da0*/  REDG.E.ADD.F32.FTZ.RN.STRONG.GPU desc[UR6][R8.64], R98 ;  /* 0x00000062080079a6 */ /* 0x0003e2000c10f386 */
[-C--:B------:R-:W-:Y:S01]  /*4db0*/  LEA.HI.X.SX32 R45, R6, R239.reuse, 0x2, P0 ;  /* 0x000000ef062d7211 */ /* 0x080fe200000f16ff */
[----:B------:R-:W-:Y:S01]  /*4dc0*/  IMAD.IADD R0, R0, 0x1, R4 ;  /* 0x0000000100007824 */ /* 0x000fe200078e0204 */
[-C--:B------:R-:W-:Y:S01]  /*4dd0*/  LEA.HI.X.SX32 R11, R5, R239.reuse, 0x2, P2 ;  /* 0x000000ef050b7211 */ /* 0x080fe200010f16ff */
[----:B------:R-:W-:Y:S03]  /*4de0*/  REDG.E.ADD.F32.FTZ.RN.STRONG.GPU desc[UR6][R46.64], R99 ;  /* 0x000000632e0079a6 */ /* 0x000fe6000c10f386 */
[CC--:B------:R-:W-:Y:S01]  /*4df0*/  LEA R6, P0, R0.reuse, R238.reuse, 0x2 ;  /* 0x000000ee00067211 */ /* 0x0c0fe200078010ff */
[----:B------:R-:W-:Y:S03]  /*4e00*/  REDG.E.ADD.F32.FTZ.RN.STRONG.GPU desc[UR6][R44.64], R92 ;  /* 0x0000005c2c0079a6 */ /* 0x000fe6000c10f386 */
[-C--:B------:R-:W-:Y:S01]  /*4e10*/  LEA.HI.X.SX32 R7, R0, R239.reuse, 0x2, P0 ;  /* 0x000000ef00077211 */ /* 0x080fe200000f16ff */
        /* <DEDUP_REMOVED lines=55> */
[----:B------:R-:W-:Y:S08]  /*5190*/  BAR.SYNC.DEFER_BLOCKING 0x0 ;  /* 0x0000000000007b1d */ /* 0x000ff00000010000 */
        /* <DEDUP_REMOVED lines=11> */
[----:B------:R1:W-:Y:S01]  /*5250*/  LDGSTS.E.BYPASS.LTC128B.128 [R237], desc[UR6][R242.64] ;  /* 0x00000000f2ed7fae */ /* 0x0003e2000b901d46 */
        /* <DEDUP_REMOVED lines=9> */
.L_x_158:
[----:B------:R-:W-:Y:S01]  /*52f0*/  ISETP.LT.AND P0, PT, RZ, UR8, PT ;  /* 0x00000008ff007c0c */ /* 0x000fe2000bf01270 */
[----:B------:R-:W-:Y:S11]  /*5300*/  UIADD3 UR8, UR8, -0x1, URZ ;  /* 0xffffffff08087890 */ /* 0x000ff6000fffe03f */
[----:B------:R-:W-:Y:S01]  /*5310*/  @!UPT UIADD3 URZ, URZ, URZ, URZ ;  /* 0x0000003f3f3ff290 */ /* 0x000fe2000fffe03f */
[----:B------:R-:W-:Y:S05]  /*5320*/  @P0 BRA `(.L_x_159) ;  /* 0xffffffd400e00947 */ /* 0x000fea000383ffff */
[----:B------:R-:W-:Y:S01]  /*5330*/  BAR.SYNC.DEFER_BLOCKING 0x0 ;  /* 0x0000000000007b1d */ /* 0x000fe20000010000 */
[----:B------:R-:W-:Y:S01]  /*5340*/  F2FP.BF16.F32.PACK_AB R12, R13, R12 ;  /* 0x0000000c0d0c723e */ /* 0x000fe200000010ff */
[----:B------:R-:W-:Y:S01]  /*5350*/  UISETP.NE.AND UP0, UPT, UR22, -0x1, UPT ;  /* 0xffffffff1600788c */ /* 0x000fe2000bf05270 */
[----:B------:R-:W-:Y:S02]  /*5360*/  F2FP.BF16.F32.PACK_AB R14, R15, R14 ;  /* 0x0000000e0f0e723e */ /* 0x000fe400000010ff */
[----:B------:R-:W-:Y:S01]  /*5370*/  F2FP.BF16.F32.PACK_AB R16, R17, R16 ;  /* 0x000000101110723e */ /* 0x000fe200000010ff */
[----:B------:R-:W-:Y:S01]  /*5380*/  ULDC UR8, c[0x0][0x390] ;  /* 0x0000e40000087ab9 */ /* 0x000fe20000000800 */
        /* <DEDUP_REMOVED lines=17> */
[----:B------:R2:W-:Y:S01]  /*54a0*/  STS [R252+0x4000], R12 ;  /* 0x0040000cfc007388 */ /* 0x0005e20000000800 */
        /* <DEDUP_REMOVED lines=9> */
[----:B-1----:R-:W-:Y:S01]  /*5540*/  FMUL.FTZ R5, R131, UR8 ;  /* 0x0000000883057c20 */ /* 0x002fe20008410000 */
[----:B------:R-:W-:Y:S01]  /*5550*/  FMUL.FTZ R124, R124, UR8 ;  /* 0x000000087c7c7c20 */ /* 0x000fe20008410000 */
[----:B------:R1:W-:Y:S01]  /*5560*/  STS [R252+0x4c00], R18 ;  /* 0x004c0012fc007388 */ /* 0x0003e20000000800 */
[----:B------:R-:W-:Y:S01]  /*5570*/  FMUL.FTZ R4, R125, UR8 ;  /* 0x000000087d047c20 */ /* 0x000fe20008410000 */
[----:B------:R-:W-:Y:S01]  /*5580*/  FMUL.FTZ R126, R126, UR8 ;  /* 0x000000087e7e7c20 */ /* 0x000fe20008410000 */
[----:B------:R-:W-:Y:S01]  /*5590*/  FMUL.FTZ R0, R127, UR8 ;  /* 0x000000087f007c20 */ /* 0x000fe20008410000 */
[----:B------:R-:W-:Y:S01]  /*55a0*/  F2FP.BF16.F32.PACK_AB R24, R25, R24 ;  /* 0x000000181918723e */ /* 0x000fe200000010ff */
[----:B------:R-:W-:Y:S01]  /*55b0*/  @UP0 UIADD3 UR10, UR17, UR22, URZ ;  /* 0x00000016110a0290 */ /* 0x000fe2000fffe03f */
[----:B------:R-:W-:Y:S01]  /*55c0*/  F2FP.BF16.F32.PACK_AB R26, R27, R26 ;  /* 0x0000001a1b1a723e */ /* 0x000fe200000010ff */
[----:B------:R-:W-:Y:S01]  /*55d0*/  @UP0 UIADD3 UR12, UR17, UR22, URZ ;  /* 0x00000016110c0290 */ /* 0x000fe2000fffe03f */
[----:B------:R-:W-:Y:S01]  /*55e0*/  F2FP.BF16.F32.PACK_AB R20, R21, R20 ;  /* 0x000000141514723e */ /* 0x000fe200000010ff */
[----:B------:R1:W-:Y:S01]  /*55f0*/  STS [R252+0x5000], R24 ;  /* 0x00500018fc007388 */ /* 0x0003e20000000800 */
[----:B------:R-:W-:Y:S01]  /*5600*/  F2FP.BF16.F32.PACK_AB R22, R23, R22 ;  /* 0x000000161716723e */ /* 0x000fe200000010ff */
[----:B------:R-:W-:Y:S01]  /*5610*/  @UP0 ULDC.64 UR18, c[0x0][0x458] ;  /* 0x0001160000120ab9 */ /* 0x000fe20000000a00 */
[----:B------:R-:W-:Y:S01]  /*5620*/  F2FP.BF16.F32.PACK_AB R28, R29, R28 ;  /* 0x0000001c1d1c723e */ /* 0x000fe200000010ff */
[----:B--2---:R-:W-:Y:S01]  /*5630*/  FMUL.FTZ R12, R109, UR8 ;  /* 0x000000086d0c7c20 */ /* 0x004fe20008410000 */
[----:B------:R-:W-:Y:S01]  /*5640*/  F2FP.BF16.F32.PACK_AB R30, R31, R30 ;  /* 0x0000001e1f1e723e */ /* 0x000fe200000010ff */
[----:B------:R2:W-:Y:S01]  /*5650*/  STS [R252+0x5400], R26 ;  /* 0x0054001afc007388 */ /* 0x0005e20000000800 */
[----:B------:R-:W-:Y:S01]  /*5660*/  F2FP.BF16.F32.PACK_AB R32, R33, R32 ;  /* 0x000000202120723e */ /* 0x000fe200000010ff */
[----:B---3--:R-:W-:Y:S01]  /*5670*/  FMUL.FTZ R14, R113, UR8 ;  /* 0x00000008710e7c20 */ /* 0x008fe20008410000 */
[----:B------:R-:W-:Y:S01]  /*5680*/  F2FP.BF16.F32.PACK_AB R34, R35, R34 ;  /* 0x000000222322723e */ /* 0x000fe200000010ff */
[----:B------:R2:W-:Y:S01]  /*5690*/  STS [R252+0x5800], R20 ;  /* 0x00580014fc007388 */ /* 0x0005e20000000800 */
[----:B------:R-:W-:Y:S01]  /*56a0*/  F2FP.BF16.F32.PACK_AB R40, R41, R40 ;  /* 0x000000282928723e */ /* 0x000fe200000010ff */
[----:B----4-:R-:W-:Y:S01]  /*56b0*/  FMUL.FTZ R16, R105, UR8 ;  /* 0x0000000869107c20 */ /* 0x010fe20008410000 */
[----:B------:R-:W-:Y:S01]  /*56c0*/  F2FP.BF16.F32.PACK_AB R42, R43, R42 ;  /* 0x0000002a2b2a723e */ /* 0x000fe200000010ff */
[----:B------:R2:W-:Y:S01]  /*56d0*/  STS [R252+0x5c00], R22 ;  /* 0x005c0016fc007388 */ /* 0x0005e20000000800 */
[----:B------:R-:W-:Y:S01]  /*56e0*/  F2FP.BF16.F32.PACK_AB R36, R37, R36 ;  /* 0x000000242524723e */ /* 0x000fe200000010ff */
[----:B-1----:R-:W-:Y:S01]  /*56f0*/  FMUL.FTZ R18, R101, UR8 ;  /* 0x0000000865127c20 */ /* 0x002fe20008410000 */
[----:B------:R-:W-:Y:S01]  /*5700*/  F2FP.BF16.F32.PACK_AB R38, R39, R38 ;  /* 0x000000262726723e */ /* 0x000fe200000010ff */
[----:B------:R2:W-:Y:S01]  /*5710*/  STS [R252+0x6000], R28 ;  /* 0x0060001cfc007388 */ /* 0x0005e20000000800 */
[----:B------:R-:W-:Y:S01]  /*5720*/  F2FP.BF16.F32.PACK_AB R17, R17, R102 ;  /* 0x000000661111723e */ /* 0x000fe200000010ff */
[----:B------:R-:W-:Y:S01]  /*5730*/  @UP0 ULDC.64 UR14, c[0x0][0x450] ;  /* 0x00011400000e0ab9 */ /* 0x000fe20000000a00 */
[----:B------:R-:W-:Y:S01]  /*5740*/  F2FP.BF16.F32.PACK_AB R18, R18, R100 ;  /* 0x000000641212723e */ /* 0x000fe200000010ff */
[----:B------:R2:W-:Y:S01]  /*5750*/  STS [R252+0x6400], R30 ;  /* 0x0064001efc007388 */ /* 0x0005e20000000800 */
[----:B------:R-:W-:Y:S01]  /*5760*/  F2FP.BF16.F32.PACK_AB R16, R16, R104 ;  /* 0x000000681010723e */ /* 0x000fe200000010ff */
[----:B------:R-:W-:Y:S01]  /*5770*/  @UP0 UIMAD.WIDE.U32 UR8, UR10, UR18, URZ ;  /* 0x000000120a0802a5 */ /* 0x000fe2000f8e003f */
[----:B------:R-:W-:Y:S01]  /*5780*/  F2FP.BF16.F32.PACK_AB R15, R15, R106 ;  /* 0x0000006a0f0f723e */ /* 0x000fe200000010ff */
[----:B------:R2:W-:Y:S01]  /*5790*/  STS [R252+0x7000], R40 ;  /* 0x00700028fc007388 */ /* 0x0005e20000000800 */
[----:B------:R-:W-:Y:S01]  /*57a0*/  F2FP.BF16.F32.PACK_AB R14, R14, R112 ;  /* 0x000000700e0e723e */ /* 0x000fe200000010ff */
[----:B------:R-:W-:Y:S01]  /*57b0*/  @UP0 UIMAD UR13, UR10, UR19, URZ ;  /* 0x000000130a0d02a4 */ /* 0x000fe2000f8e023f */
        /* <DEDUP_REMOVED lines=11> */
[----:B------:R-:W-:Y:S01]  /*5870*/  @UP0 UIADD3 UR22, UR9, UR13, URZ ;  /* 0x0000000d09160290 */ /* 0x000fe2000fffe03f */
[----:B------:R-:W-:Y:S01]  /*5880*/  F2FP.BF16.F32.PACK_AB R7, R7, R122 ;  /* 0x0000007a0707723e */ /* 0x000fe200000010ff */
[----:B------:R2:W-:Y:S01]  /*5890*/  STS [R252+0x7800], R36 ;  /* 0x00780024fc007388 */ /* 0x0005e20000000800 */
[----:B------:R-:W-:Y:S01]  /*58a0*/  F2FP.BF16.F32.PACK_AB R6, R6, R128 ;  /* 0x000000800606723e */ /* 0x000fe200000010ff */
[----:B------:R-:W-:Y:S01]  /*58b0*/  @UP0 UIADD3 UR21, UR11, UR12, URZ ;  /* 0x0000000c0b150290 */ /* 0x000fe2000fffe03f */
[----:B------:R-:W-:Y:S01]  /*58c0*/  F2FP.BF16.F32.PACK_AB R5, R5, R130 ;  /* 0x000000820505723e */ /* 0x000fe200000010ff */
[----:B------:R2:W-:Y:S01]  /*58d0*/  STS [R252+0x7c00], R38 ;  /* 0x007c0026fc007388 */ /* 0x0005e20000000800 */
[----:B------:R-:W-:Y:S01]  /*58e0*/  F2FP.BF16.F32.PACK_AB R4, R4, R124 ;  /* 0x0000007c0404723e */ /* 0x000fe200000010ff */
[----:B------:R-:W-:Y:S01]  /*58f0*/  @UP0 UMOV UR16, UR10 ;  /* 0x0000000a00100c82 */ /* 0x000fe20008000000 */
[----:B------:R-:W-:Y:S01]  /*5900*/  F2FP.BF16.F32.PACK_AB R0, R0, R126 ;  /* 0x0000007e0000723e */ /* 0x000fe200000010ff */
[----:B------:R2:W-:Y:S01]  /*5910*/  STS [R252], R18 ;  /* 0x00000012fc007388 */ /* 0x0005e20000000800 */
[----:B------:R-:W-:Y:S01]  /*5920*/  PLOP3.LUT P0, PT, PT, PT, UP0, 0x80, 0x0 ;  /* 0x000000000000781c */ /* 0x000fe20003f0f008 */
[----:B------:R-:W-:-:S02]  /*5930*/  @UP0 UMOV UR13, UR8 ;  /* 0x00000008000d0c82 */ /* 0x000fc40008000000 */
        /* <DEDUP_REMOVED lines=29> */
.L_x_160:
        /* <DEDUP_REMOVED lines=14> */
.L_x_161:
[----:B--2---:R-:W1:Y:S01]  /*5bf0*/  S2R R0, SR_TID.X ;  /* 0x0000000000007919 */ /* 0x004e620000002100 */
[----:B------:R-:W-:Y:S01]  /*5c00*/  UIMAD UR5, UR20, -0x20, UR5 ;  /* 0xffffffe0140578a4 */ /* 0x000fe2000f8e0205 */
[----:B------:R-:W2:Y:S01]  /*5c10*/  S2R R4, SR_TID.X ;  /* 0x0000000000047919 */ /* 0x000ea20000002100 */
[----:B------:R-:W-:Y:S01]  /*5c20*/  BAR.SYNC.DEFER_BLOCKING 0x0 ;  /* 0x0000000000007b1d */ /* 0x000fe20000010000 */
[----:B-1----:R-:W-:-:S04]  /*5c30*/  SHF.R.S32.HI R0, RZ, 0x1f, R0 ;  /* 0x0000001fff007819 */ /* 0x002fc80000011400 */
[----:B--2---:R-:W-:-:S04]  /*5c40*/  LEA.HI R0, R0, R4, RZ, 0x3 ;  /* 0x0000000400007211 */ /* 0x004fc800078f18ff */
[----:B------:R-:W-:-:S04]  /*5c50*/  SHF.R.S32.HI R0, RZ, 0x3, R0 ;  /* 0x00000003ff007819 */ /* 0x000fc80000011400 */
[----:B------:R-:W-:-:S13]  /*5c60*/  ISETP.GE.AND P0, PT, R0, UR5, PT ;  /* 0x0000000500007c0c */ /* 0x000fda000bf06270 */
[----:B------:R-:W-:Y:S05]  /*5c70*/  @P0 BRA `(.L_x_162) ;  /* 0x0000000800500947 */ /* 0x000fea0003800000 */
[----:B------:R-:W1:Y:S01]  /*5c80*/  S2R R6, SR_TID.X ;  /* 0x0000000000067919 */ /* 0x000e620000002100 */
[----:B------:R-:W-:Y:S01]  /*5c90*/  USHF.L.U32 UR5, UR20, 0x5, URZ ;  /* 0x0000000514057899 */ /* 0x000fe2000800063f */
[----:B------:R-:W-:Y:S01]  /*5ca0*/  SHF.R.S32.HI R8, RZ, 0x1f, R0 ;  /* 0x0000001fff087819 */ /* 0x000fe20000011400 */
[----:B------:R-:W-:Y:S01]  /*5cb0*/  USHF.R.S32.HI UR11, URZ, 0x1f, UR52 ;  /* 0x0000001f3f0b7899 */ /* 0x000fe20008011434 */
[----:B------:R-:W2:Y:S01]  /*5cc0*/  LDS.128 R40, [R237+0x12000] ;  /* 0x01200000ed287984 */ /* 0x000ea20000000c00 */
[----:B------:R-:W-:Y:S02]  /*5cd0*/  ULDC.64 UR8, c[0x0][0x468] ;  /* 0x00011a0000087ab9 */ /* 0x000fe40000000a00 */
[----:B------:R-:W-:Y:S01]  /*5ce0*/  IMAD.U32 R4, RZ, RZ, UR5 ;  /* 0x00000005ff047e24 */ /* 0x000fe2000f8e00ff */
[----:B------:R-:W-:Y:S01]  /*5cf0*/  IADD3 R0, P0, R0, UR5, RZ ;  /* 0x0000000500007c10 */ /* 0x000fe2000ff1e0ff */
[----:B------:R-:W3:Y:S01]  /*5d00*/  LDS.128 R16, [R237+0x11000] ;  /* 0x01100000ed107984 */ /* 0x000ee20000000c00 */
[----:B------:R-:W-:-:S02]  /*5d10*/  UIMAD UR5, UR11, UR8, URZ ;  /* 0x000000080b0572a4 */ /* 0x000fc4000f8e023f */
[----:B------:R-:W-:Y:S01]  /*5d20*/  LEA.HI.X.SX32 R8, R4, R8, 0x1, P0 ;  /* 0x0000000804087211 */ /* 0x000fe200000f0eff */
[----:B------:R-:W4:Y:S01]  /*5d30*/  LDS.128 R12, [R237+0x10000] ;  /* 0x01000000ed0c7984 */ /* 0x000f220000000c00 */
[----:B------:R-:W-:-:S03]  /*5d40*/  UIMAD UR10, UR52, UR9, UR5 ;  /* 0x00000009340a72a4 */ /* 0x000fc6000f8e0205 */
[----:B------:R-:W4:Y:S01]  /*5d50*/  LDS.128 R20, [R237+0x13000] ;  /* 0x01300000ed147984 */ /* 0x000f220000000c00 */
[C---:B------:R-:W-:Y:S02]  /*5d60*/  IMAD R9, R8.reuse, UR14, RZ ;  /* 0x0000000e08097c24 */ /* 0x040fe4000f8e02ff */
[----:B------:R-:W-:Y:S01]  /*5d70*/  IMAD R8, R8, UR18, RZ ;  /* 0x0000001208087c24 */ /* 0x000fe2000f8e02ff */
[----:B------:R-:W4:Y:S01]  /*5d80*/  LDS.128 R32, [R237+0x16000] ;  /* 0x01600000ed207984 */ /* 0x000f220000000c00 */
[----:B------:R-:W-:-:S03]  /*5d90*/  IMAD R9, R0, UR15, R9 ;  /* 0x0000000f00097c24 */ /* 0x000fc6000f8e0209 */
[----:B------:R-:W4:Y:S04]  /*5da0*/  LDS.128 R28, [R237+0x15000] ;  /* 0x01500000ed1c7984 */ /* 0x000f280000000c00 */
[----:B------:R-:W4:Y:S01]  /*5db0*/  LDS.128 R24, [R237+0x14000] ;  /* 0x01400000ed187984 */ /* 0x000f220000000c00 */
[----:B-1----:R-:W-:-:S03]  /*5dc0*/  SHF.R.S32.HI R5, RZ, 0x1f, R6 ;  /* 0x0000001fff057819 */ /* 0x002fc60000011406 */
[----:B------:R-:W1:Y:S01]  /*5dd0*/  LDS.128 R36, [R237+0x17000] ;  /* 0x01700000ed247984 */ /* 0x000e620000000c00 */
[----:B------:R-:W-:-:S04]  /*5de0*/  LEA.HI R5, R5, R6, RZ, 0x3 ;  /* 0x0000000605057211 */ /* 0x000fc800078f18ff */
[----:B------:R-:W-:-:S05]  /*5df0*/  LOP3.LUT R5, R5, 0xfffffff8, RZ, 0xc0, !PT ;  /* 0xfffffff805057812 */ /* 0x000fca00078ec0ff */
[----:B------:R-:W-:-:S04]  /*5e00*/  IMAD.IADD R5, R6, 0x1, -R5 ;  /* 0x0000000106057824 */ /* 0x000fc800078e0a05 */
[----:B------:R-:W-:-:S05]  /*5e10*/  IMAD.SHL.U32 R4, R5, 0x8, RZ ;  /* 0x0000000805047824 */ /* 0x000fca00078e00ff */
[----:B------:R-:W-:-:S03]  /*5e20*/  SHF.R.S32.HI R5, RZ, 0x1f, R4 ;  /* 0x0000001fff057819 */ /* 0x000fc60000011404 */
[----:B------:R-:W-:-:S04]  /*5e30*/  IMAD.WIDE.U32 R6, R0, UR14, R4 ;  /* 0x0000000e00067c25 */ /* 0x000fc8000f8e0004 */
[----:B------:R-:W-:Y:S01]  /*5e40*/  IMAD.WIDE.U32 R4, R0, UR18, R4 ;  /* 0x0000001200047c25 */ /* 0x000fe2000f8e0004 */
[----:B------:R-:W-:-:S03]  /*5e50*/  IADD3 R6, P0, R6, UR16, RZ ;  /* 0x0000001006067c10 */ /* 0x000fc6000ff1e0ff */
[----:B------:R-:W-:Y:S01]  /*5e60*/  IMAD R0, R0, UR19, R8 ;  /* 0x0000001300007c24 */ /* 0x000fe2000f8e0208 */
[----:B------:R-:W-:Y:S02]  /*5e70*/  IADD3.X R7, R7, UR21, R9, P0, !PT ;  /* 0x0000001507077c10 */ /* 0x000fe400087fe409 */
[----:B------:R-:W-:Y:S01]  /*5e80*/  IADD3 R8, P0, R4, UR13, RZ ;  /* 0x0000000d04087c10 */ /* 0x000fe2000ff1e0ff */
[----:B------:R-:W-:Y:S01]  /*5e90*/  IMAD.U32 R4, RZ, RZ, UR8 ;  /* 0x00000008ff047e24 */ /* 0x000fe2000f8e00ff */
[----:B------:R-:W-:Y:S02]  /*5ea0*/  ULDC.64 UR8, c[0x0][0x470] ;  /* 0x00011c0000087ab9 */ /* 0x000fe40000000a00 */
[----:B------:R-:W-:Y:S01]  /*5eb0*/  UIMAD UR5, UR11, UR8, URZ ;  /* 0x000000080b0572a4 */ /* 0x000fe2000f8e023f */
[----:B------:R-:W-:Y:S01]  /*5ec0*/  IADD3.X R9, R5, UR22, R0, P0, !PT ;  /* 0x0000001605097c10 */ /* 0x000fe200087fe400 */
[----:B------:R-:W-:Y:S02]  /*5ed0*/  IMAD.WIDE.U32 R4, R4, UR52, R6 ;  /* 0x0000003404047c25 */ /* 0x000fe4000f8e0006 */
[----:B------:R-:W-:-:S02]  /*5ee0*/  UIMAD UR5, UR52, UR9, UR5 ;  /* 0x00000009340572a4 */ /* 0x000fc4000f8e0205 */
[----:B------:R-:W-:Y:S01]  /*5ef0*/  IMAD.U32 R0, RZ, RZ, UR8 ;  /* 0x00000008ff007e24 */ /* 0x000fe2000f8e00ff */
[----:B------:R-:W-:Y:S01]  /*5f00*/  ULDC.64 UR8, c[0x0][0x3f0] ;  /* 0x0000fc0000087ab9 */ /* 0x000fe20000000a00 */
[----:B------:R-:W-:Y:S01]  /*5f10*/  VIADD R5, R5, UR10 ;  /* 0x0000000a05057c36 */ /* 0x000fe20008000000 */
[----:B------:R-:W-:Y:S01]  /*5f20*/  LEA R6, P0, R4, UR8, 0x1 ;  /* 0x0000000804067c11 */ /* 0x000fe2000f8008ff */
[----:B------:R-:W-:-:S03]  /*5f30*/  IMAD.WIDE.U32 R8, R0, UR52, R8 ;  /* 0x0000003400087c25 */ /* 0x000fc6000f8e0008 */
[----:B------:R-:W-:Y:S01]  /*5f40*/  LEA.HI.X R7, R4, UR9, R5, 0x1, P0 ;  /* 0x0000000904077c11 */ /* 0x000fe200080f0c05 */
[----:B------:R-:W-:Y:S01]  /*5f50*/  ULDC.64 UR8, c[0x0][0x3f8] ;  /* 0x0000fe0000087ab9 */ /* 0x000fe20000000a00 */
[----:B------:R-:W-:Y:S01]  /*5f60*/  VIADD R0, R9, UR5 ;  /* 0x0000000509007c36 */ /* 0x000fe20008000000 */
[C---:B------:R-:W-:Y:S02]  /*5f70*/  LEA R4, P0, R8.reuse, UR8, 0x1 ;  /* 0x0000000808047c11 */ /* 0x040fe4000f8008ff */
[----:B--2---:R2:W-:Y:S02]  /*5f80*/  STG.E.128 desc[UR6][R6.64+0x100], R40 ;  /* 0x0001002806007986 */ /* 0x0045e4000c101d06 */
[----:B------:R-:W-:Y:S02]  /*5f90*/  LEA.HI.X R5, R8, UR9, R0, 0x1, P0 ;  /* 0x0000000908057c11 */ /* 0x000fe400080f0c00 */
[----:B---3--:R2:W-:Y:S04]  /*5fa0*/  STG.E.128 desc[UR6][R6.64+0x80], R16 ;  /* 0x0000801006007986 */ /* 0x0085e8000c101d06 */
[----:B----4-:R2:W-:Y:S04]  /*5fb0*/  STG.E.128 desc[UR6][R6.64], R12 ;  /* 0x0000000c06007986 */ /* 0x0105e8000c101d06 */
[----:B------:R2:W-:Y:S04]  /*5fc0*/  STG.E.128 desc[UR6][R6.64+0x180], R20 ;  /* 0x0001801406007986 */ /* 0x0005e8000c101d06 */
[----:B------:R2:W-:Y:S04]  /*5fd0*/  STG.E.128 desc[UR6][R4.64+0x100], R32 ;  /* 0x0001002004007986 */ /* 0x0005e8000c101d06 */
[----:B------:R2:W-:Y:S04]  /*5fe0*/  STG.E.128 desc[UR6][R4.64+0x80], R28 ;  /* 0x0000801c04007986 */ /* 0x0005e8000c101d06 */
[----:B------:R2:W-:Y:S04]  /*5ff0*/  STG.E.128 desc[UR6][R4.64], R24 ;  /* 0x0000001804007986 */ /* 0x0005e8000c101d06 */
[----:B-1----:R2:W-:Y:S01]  /*6000*/  STG.E.128 desc[UR6][R4.64+0x180], R36 ;  /* 0x0001802404007986 */ /* 0x0025e2000c101d06 */
[----:B------:R-:W-:Y:S05]  /*6010*/  BRA `(.L_x_162) ;  /* 0x0000000400687947 */ /* 0x000fea0003800000 */
.L_x_152:
[----:B------:R-:W1:Y:S01]  /*6020*/  S2R R0, SR_TID.X ;  /* 0x0000000000007919 */ /* 0x000e620000002100 */
[----:B------:R-:W-:Y:S02]  /*6030*/  UISETP.NE.AND UP0, UPT, UR22, -0x1, UPT ;  /* 0xffffffff1600788c */ /* 0x000fe4000bf05270 */
[----:B------:R-:W-:Y:S01]  /*6040*/  UIMAD UR13, UR20, -0x20, UR5 ;  /* 0xffffffe0140d78a4 */ /* 0x000fe2000f8e0205 */
[----:B------:R-:W2:Y:S03]  /*6050*/  S2R R7, SR_TID.X ;  /* 0x0000000000077919 */ /* 0x000ea60000002100 */
[----:B------:R-:W-:-:S05]  /*6060*/  PLOP3.LUT P0, PT, PT, PT, UP0, 0x80, 0x0 ;  /* 0x000000000000781c */ /* 0x000fca0003f0f008 */
[----:B------:R-:W-:Y:S02]  /*6070*/  @UP0 UIADD3 UR12, UR17, UR22, URZ ;  /* 0x00000016110c0290 */ /* 0x000fe4000fffe03f */
[----:B------:R-:W-:Y:S01]  /*6080*/  @UP0 UIADD3 UR5, UR17, UR22, URZ ;  /* 0x0000001611050290 */ /* 0x000fe2000fffe03f */
[----:B------:R-:W-:Y:S01]  /*6090*/  @UP0 ULDC.64 UR14, c[0x0][0x450] ;  /* 0x00011400000e0ab9 */ /* 0x000fe20000000a00 */
[----:B------:R-:W-:Y:S01]  /*60a0*/  @UP0 ULDC.64 UR18, c[0x0][0x458] ;  /* 0x0001160000120ab9 */ /* 0x000fe20000000a00 */
[----:B------:R-:W-:Y:S02]  /*60b0*/  @UP0 UIMAD.WIDE.U32 UR10, UR12, UR14, URZ ;  /* 0x0000000e0c0a02a5 */ /* 0x000fe4000f8e003f */
[----:B------:R-:W-:Y:S02]  /*60c0*/  @UP0 UIMAD.WIDE.U32 UR8, UR5, UR18, URZ ;  /* 0x00000012050802a5 */ /* 0x000fe4000f8e003f */
[----:B------:R-:W-:Y:S02]  /*60d0*/  @UP0 UIMAD UR5, UR5, UR19, URZ ;  /* 0x00000013050502a4 */ /* 0x000fe4000f8e023f */
[----:B------:R-:W-:-:S02]  /*60e0*/  @UP0 UIMAD UR12, UR12, UR15, URZ ;  /* 0x0000000f0c0c02a4 */ /* 0x000fc4000f8e023f */
[----:B------:R-:W-:Y:S02]  /*60f0*/  @UP0 UIADD3 UR22, UR9, UR5, URZ ;  /* 0x0000000509160290 */ /* 0x000fe4000fffe03f */
[----:B------:R-:W-:Y:S01]  /*6100*/  @UP0 UIADD3 UR21, UR11, UR12, URZ ;  /* 0x0000000c0b150290 */ /* 0x000fe2000fffe03f */
[----:B------:R-:W-:Y:S01]  /*6110*/  @UP0 UMOV UR16, UR10 ;  /* 0x0000000a00100c82 */ /* 0x000fe20008000000 */
[----:B-1----:R-:W-:-:S04]  /*6120*/  SHF.R.S32.HI R0, RZ, 0x1f, R0 ;  /* 0x0000001fff007819 */ /* 0x002fc80000011400 */
[----:B--2---:R-:W-:-:S04]  /*6130*/  LEA.HI R0, R0, R7, RZ, 0x3 ;  /* 0x0000000700007211 */ /* 0x004fc800078f18ff */
[----:B------:R-:W-:-:S04]  /*6140*/  SHF.R.S32.HI R0, RZ, 0x3, R0 ;  /* 0x00000003ff007819 */ /* 0x000fc80000011400 */
[----:B------:R-:W-:Y:S01]  /*6150*/  ISETP.GE.AND P1, PT, R0, UR13, PT ;  /* 0x0000000d00007c0c */ /* 0x000fe2000bf26270 */
[----:B------:R-:W-:Y:S01]  /*6160*/  @UP0 UMOV UR13, UR8 ;  /* 0x00000008000d0c82 */ /* 0x000fe20008000000 */
[----:B------:R-:W-:Y:S11]  /*6170*/  @P0 BRA `(.L_x_163) ;  /* 0x0000000000340947 */ /* 0x000ff60003800000 */
[----:B------:R-:W-:Y:S01]  /*6180*/  USHF.R.S32.HI UR5, URZ, 0x1f, UR17 ;  /* 0x0000001f3f057899 */ /* 0x000fe20008011411 */
[----:B------:R-:W-:Y:S01]  /*6190*/  ULDC.64 UR14, c[0x0][0x450] ;  /* 0x00011400000e7ab9 */ /* 0x000fe20000000a00 */
[----:B------:R-:W-:Y:S02]  /*61a0*/  USHF.R.S32.HI UR12, URZ, 0x1f, UR44 ;  /* 0x0000001f3f0c7899 */ /* 0x000fe4000801142c */
[----:B------:R-:W-:Y:S02]  /*61b0*/  UIMAD UR5, UR5, UR14, URZ ;  /* 0x0000000e050572a4 */ /* 0x000fe4000f8e023f */
[----:B------:R-:W-:Y:S02]  /*61c0*/  UIMAD.WIDE.U32 UR8, UR17, UR14, URZ ;  /* 0x0000000e110872a5 */ /* 0x000fe4000f8e003f */
[----:B------:R-:W-:Y:S01]  /*61d0*/  UIMAD UR5, UR17, UR15, UR5 ;  /* 0x0000000f110572a4 */ /* 0x000fe2000f8e0205 */
[----:B------:R-:W-:-:S03]  /*61e0*/  ULDC.64 UR10, c[0x0][0x438] ;  /* 0x00010e00000a7ab9 */ /* 0x000fc60000000a00 */
[----:B------:R-:W-:Y:S02]  /*61f0*/  UIADD3 UR9, UR9, UR5, URZ ;  /* 0x0000000509097290 */ /* 0x000fe4000fffe03f */
[----:B------:R-:W-:Y:S02]  /*6200*/  UIMAD UR5, UR12, UR10, URZ ;  /* 0x0000000a0c0572a4 */ /* 0x000fe4000f8e023f */
[----:B------:R-:W-:Y:S02]  /*6210*/  UIMAD.WIDE.U32 UR8, UR44, UR10, UR8 ;  /* 0x0000000a2c0872a5 */ /* 0x000fe4000f8e0008 */
[----:B------:R-:W-:-:S04]  /*6220*/  UIMAD UR5, UR44, UR11, UR5 ;  /* 0x0000000b2c0572a4 */ /* 0x000fc8000f8e0205 */
[----:B------:R-:W-:Y:S01]  /*6230*/  UIADD3 UR21, UR9, UR5, URZ ;  /* 0x0000000509157290 */ /* 0x000fe2000fffe03f */
[----:B------:R-:W-:-:S11]  /*6240*/  UMOV UR16, UR8 ;  /* 0x0000000800107c82 */ /* 0x000fd60008000000 */
.L_x_163:
[----:B------:R-:W-:Y:S05]  /*6250*/  @P0 BRA `(.L_x_164) ;  /* 0x0000000000340947 */ /* 0x000fea0003800000 */
        /* <DEDUP_REMOVED lines=13> */
.L_x_164:
[----:B------:R-:W-:Y:S05]  /*6330*/  @P1 BRA `(.L_x_162) ;  /* 0x0000000000a01947 */ /* 0x000fea0003800000 */
[----:B------:R-:W-:Y:S01]  /*6340*/  SHF.R.S32.HI R6, RZ, 0x1f, R0 ;  /* 0x0000001fff067819 */ /* 0x000fe20000011400 */
[----:B------:R-:W-:Y:S01]  /*6350*/  IMAD.U32 R8, RZ, RZ, UR29 ;  /* 0x0000001dff087e24 */ /* 0x000fe2000f8e00ff */
[----:B------:R-:W-:Y:S01]  /*6360*/  IADD3 R0, P0, R0, UR29, RZ ;  /* 0x0000001d00007c10 */ /* 0x000fe2000ff1e0ff */
[----:B------:R-:W-:Y:S01]  /*6370*/  ULDC.64 UR8, c[0x0][0x468] ;  /* 0x00011a0000087ab9 */ /* 0x000fe20000000a00 */
[----:B------:R-:W-:Y:S01]  /*6380*/  ULDC.64 UR10, c[0x0][0x3f0] ;  /* 0x0000fc00000a7ab9 */ /* 0x000fe20000000a00 */
[----:B------:R-:W-:Y:S01]  /*6390*/  UIMAD UR5, UR61, UR8, URZ ;  /* 0x000000083d0572a4 */ /* 0x000fe2000f8e023f */
[----:B------:R-:W-:Y:S01]  /*63a0*/  LEA.HI.X.SX32 R8, R8, R6, 0x1, P0 ;  /* 0x0000000608087211 */ /* 0x000fe200000f0eff */
[--C-:B------:R-:W-:Y:S02]  /*63b0*/  IMAD.WIDE.U32 R6, R0, UR14, R4.reuse ;  /* 0x0000000e00067c25 */ /* 0x100fe4000f8e0004 */
[----:B------:R-:W-:Y:S02]  /*63c0*/  UIMAD UR12, UR52, UR9, UR5 ;  /* 0x00000009340c72a4 */ /* 0x000fe4000f8e0205 */
[----:B------:R-:W-:Y:S01]  /*63d0*/  IMAD R9, R8, UR14, RZ ;  /* 0x0000000e08097c24 */ /* 0x000fe2000f8e02ff */
[----:B------:R-:W-:Y:S01]  /*63e0*/  IADD3 R10, P0, R6, UR16, RZ ;  /* 0x00000010060a7c10 */ /* 0x000fe2000ff1e0ff */
[----:B------:R-:W-:-:S04]  /*63f0*/  IMAD.WIDE.U32 R4, R0, UR18, R4 ;  /* 0x0000001200047c25 */ /* 0x000fc8000f8e0004 */
[----:B------:R-:W-:Y:S02]  /*6400*/  IMAD R9, R0, UR15, R9 ;  /* 0x0000000f00097c24 */ /* 0x000fe4000f8e0209 */
[----:B------:R-:W-:-:S03]  /*6410*/  IMAD R8, R8, UR18, RZ ;  /* 0x0000001208087c24 */ /* 0x000fc6000f8e02ff */
[----:B------:R-:W-:Y:S01]  /*6420*/  IADD3.X R11, R7, UR21, R9, P0, !PT ;  /* 0x00000015070b7c10 */ /* 0x000fe200087fe409 */
[----:B------:R-:W-:Y:S01]  /*6430*/  IMAD R0, R0, UR19, R8 ;  /* 0x0000001300007c24 */ /* 0x000fe2000f8e0208 */
[----:B------:R-:W-:Y:S01]  /*6440*/  IADD3 R8, P0, R4, UR13, RZ ;  /* 0x0000000d04087c10 */ /* 0x000fe2000ff1e0ff */
[----:B------:R-:W-:Y:S01]  /*6450*/  IMAD.U32 R4, RZ, RZ, UR8 ;  /* 0x00000008ff047e24 */ /* 0x000fe2000f8e00ff */
[----:B------:R-:W-:Y:S02]  /*6460*/  ULDC.64 UR8, c[0x0][0x470] ;  /* 0x00011c0000087ab9 */ /* 0x000fe40000000a00 */
[----:B------:R-:W-:Y:S01]  /*6470*/  IADD3.X R9, R5, UR22, R0, P0, !PT ;  /* 0x0000001605097c10 */ /* 0x000fe200087fe400 */
[----:B------:R-:W-:Y:S01]  /*6480*/  UIMAD UR5, UR61, UR8, URZ ;  /* 0x000000083d0572a4 */ /* 0x000fe2000f8e023f */
[----:B------:R-:W-:Y:S01]  /*6490*/  MOV R0, UR8 ;  /* 0x0000000800007c02 */ /* 0x000fe20008000f00 */
[----:B------:R-:W-:Y:S02]  /*64a0*/  IMAD.WIDE.U32 R10, R4, UR52, R10 ;  /* 0x00000034040a7c25 */ /* 0x000fe4000f8e000a */
[----:B------:R-:W-:-:S02]  /*64b0*/  UIMAD UR5, UR52, UR9, UR5 ;  /* 0x00000009340572a4 */ /* 0x000fc4000f8e0205 */
[----:B------:R-:W-:Y:S01]  /*64c0*/  IMAD.WIDE.U32 R8, R0, UR52, R8 ;  /* 0x0000003400087c25 */ /* 0x000fe2000f8e0008 */
[----:B------:R-:W-:Y:S01]  /*64d0*/  ULDC.64 UR8, c[0x0][0x3f8] ;  /* 0x0000fe0000087ab9 */ /* 0x000fe20000000a00 */
[----:B------:R-:W-:Y:S02]  /*64e0*/  LEA R6, P1, R10, UR10, 0x1 ;  /* 0x0000000a0a067c11 */ /* 0x000fe4000f8208ff */
[----:B------:R-:W-:Y:S01]  /*64f0*/  VIADD R0, R11, UR12 ;  /* 0x0000000c0b007c36 */ /* 0x000fe20008000000 */
[----:B------:R-:W-:Y:S02]  /*6500*/  IADD3 R5, R9, UR5, RZ ;  /* 0x0000000509057c10 */ /* 0x000fe4000fffe0ff */
[----:B------:R-:W-:Y:S02]  /*6510*/  LEA R4, P0, R8, UR8, 0x1 ;  /* 0x0000000808047c11 */ /* 0x000fe4000f8008ff */
[----:B------:R-:W-:Y:S02]  /*6520*/  LEA.HI.X R7, R10, UR11, R0, 0x1, P1 ;  /* 0x0000000b0a077c11 */ /* 0x000fe400088f0c00 */
[----:B------:R-:W-:-:S03]  /*6530*/  LEA.HI.X R5, R8, UR9, R5, 0x1, P0 ;  /* 0x0000000908057c11 */ /* 0x000fc600080f0c05 */
[----:B------:R1:W-:Y:S04]  /*6540*/  STG.E.128 desc[UR6][R6.64], RZ ;  /* 0x000000ff06007986 */ /* 0x0003e8000c101d06 */
[----:B------:R1:W-:Y:S04]  /*6550*/  STG.E.128 desc[UR6][R6.64+0x80], RZ ;  /* 0x000080ff06007986 */ /* 0x0003e8000c101d06 */
[----:B------:R1:W-:Y:S04]  /*6560*/  STG.E.128 desc[UR6][R6.64+0x100], RZ ;  /* 0x000100ff06007986 */ /* 0x0003e8000c101d06 */
[----:B------:R1:W-:Y:S04]  /*6570*/  STG.E.128 desc[UR6][R6.64+0x180], RZ ;  /* 0x000180ff06007986 */ /* 0x0003e8000c101d06 */
[----:B------:R1:W-:Y:S04]  /*6580*/  STG.E.128 desc[UR6][R4.64], RZ ;  /* 0x000000ff04007986 */ /* 0x0003e8000c101d06 */
[----:B------:R1:W-:Y:S04]  /*6590*/  STG.E.128 desc[UR6][R4.64+0x80], RZ ;  /* 0x000080ff04007986 */ /* 0x0003e8000c101d06 */
[----:B------:R1:W-:Y:S04]  /*65a0*/  STG.E.128 desc[UR6][R4.64+0x100], RZ ;  /* 0x000100ff04007986 */ /* 0x0003e8000c101d06 */
[----:B------:R1:W-:Y:S02]  /*65b0*/  STG.E.128 desc[UR6][R4.64+0x180], RZ ;  /* 0x000180ff04007986 */ /* 0x0003e4000c101d06 */
.L_x_162:
[----:B------:R-:W-:Y:S05]  /*65c0*/  BSYNC B1 ;  /* 0x0000000000017941 */ /* 0x000fea0003800000 */
.L_x_147:
[----:B------:R-:W-:Y:S02]  /*65d0*/  ULDC UR5, c[0x0][0xc] ;  /* 0x0000030000057ab9 */ /* 0x000fe40000000800 */
[----:B------:R-:W-:-:S04]  /*65e0*/  UIADD3 UR20, UR5, UR20, URZ ;  /* 0x0000001405147290 */ /* 0x000fc8000fffe03f */
[----:B------:R-:W-:-:S06]  /*65f0*/  UISETP.GE.AND UP0, UPT, UR20, UR59, UPT ;  /* 0x0000003b1400728c */ /* 0x000fcc000bf06270 */
[----:B------:R-:W-:-:S13]  /*6600*/  PLOP3.LUT P0, PT, PT, PT, UP0, 0x80, 0x0 ;  /* 0x000000000000781c */ /* 0x000fda0003f0f008 */
[----:B------:R-:W-:Y:S05]  /*6610*/  @P0 BRA `(.L_x_165) ;  /* 0x0000000000040947 */ /* 0x000fea0003800000 */
[----:B------:R-:W-:Y:S05]  /*6620*/  BRA `(.L_x_166) ;  /* 0xffffffa4003c7947 */ /* 0x000fea000383ffff */
.L_x_165:
[----:B------:R-:W-:Y:S05]  /*6630*/  EXIT ;  /* 0x000000000000794d */ /* 0x000fea0003800000 */
.L_x_167:
        /* <DEDUP_REMOVED lines=12> */
.L_x_2024:


//--------------------- .text._ZN5flash44flash_bwd_dq_dk_dv_loop_seqk_parallel_kernelI23Flash_bwd_kernel_traitsILi256ELi64ELi32ELi8ELi4ELi1ELi2ELb1ELb1EN7cutlass10bfloat16_tE19Flash_kernel_traitsILi256ELi64ELi32ELi8ES3_EELb0ELb0ELb0ELb0ELb0ELb1ELb1EEEvNS_16Flash_bwd_paramsE --------------------------
	.section	.text._ZN5flash44flash_bwd_dq_dk_dv_loop_seqk_parallel_kernelI23Flash_bwd_kernel_traitsILi256ELi64ELi32ELi8ELi4ELi1ELi2ELb1ELb1EN7cutlass10bfloat16_tE19Flash_kernel_traitsILi256ELi64ELi32ELi8ES3_EELb0ELb0ELb0ELb0ELb0ELb1ELb1EEEvNS_16Flash_bwd_paramsE,"ax",@progbits
	.align	128
        .global         _ZN5flash44flash_bwd_dq_dk_dv_loop_seqk_parallel_kernelI23Flash_bwd_kernel_traitsILi256ELi64ELi32ELi8ELi4ELi1ELi2ELb1ELb1EN7cutlass10bfloat16_tE19Flash_kernel_traitsILi256ELi64ELi32ELi8ES3_EELb0ELb0ELb0ELb0ELb0ELb1ELb1EEEvNS_16Flash_bwd_paramsE
        .type           _ZN5flash44flash_bwd_dq_dk_dv_loop_seqk_parallel_kernelI23Flash_bwd_kernel_traitsILi256ELi64ELi32ELi8ELi4ELi1ELi2ELb1ELb1EN7cutlass10bfloat16_tE19Flash_kernel_traitsILi256ELi64ELi32ELi8ES3_EELb0ELb0ELb0ELb0ELb0ELb1ELb1EEEvNS_16Flash_bwd_paramsE,@function
        .size           _ZN5flash44flash_bwd_dq_dk_dv_loop_seqk_parallel_kernelI23Flash_bwd_kernel_traitsILi256ELi64ELi32ELi8ELi4ELi1ELi2ELb1ELb1EN7cutlass10bfloat16_tE19Flash_kernel_traitsILi256ELi64ELi32ELi8ES3_EELb0ELb0ELb0ELb0ELb0ELb1ELb1EEEvNS_16Flash_bwd_paramsE,(.L_x_2025 - _ZN5flash44flash_bwd_dq_dk_dv_loop_seqk_parallel_kernelI23Flash_bwd_kernel_traitsILi256ELi64ELi32ELi8ELi4ELi1ELi2ELb1ELb1EN7cutlass10bfloat16_tE19Flash_kernel_traitsILi256ELi64ELi32ELi8ES3_EELb0ELb0ELb0ELb0ELb0ELb1ELb1EEEvNS_16Flash_bwd_paramsE)
        .other          _ZN5flash44flash_bwd_dq_dk_dv_loop_seqk_parallel_kernelI23Flash_bwd_kernel_traitsILi256ELi64ELi32ELi8ELi4ELi1ELi2ELb1ELb1EN7cutlass10bfloat16_tE19Flash_kernel_traitsILi256ELi64ELi32ELi8ES3_EELb0ELb0ELb0ELb0ELb0ELb1ELb1EEEvNS_16Flash_bwd_paramsE,@"STO_CUDA_ENTRY STV_DEFAULT"
_ZN5flash44flash_bwd_dq_dk_dv_loop_seqk_parallel_kernelI23Flash_bwd_kernel_traitsILi256ELi64ELi32ELi8ELi4ELi1ELi2ELb1ELb1EN7cutlass10bfloat16_tE19Flash_kernel_traitsILi256ELi64ELi32ELi8ES3_EELb0ELb0ELb0ELb0ELb0ELb1ELb1EEEvNS_16Flash_bwd_paramsE:
.text._ZN5flash44flash_bwd_dq_dk_dv_loop_seqk_parallel_kernelI23Flash_bwd_kernel_traitsILi256ELi64ELi32ELi8ELi4ELi1ELi2ELb1ELb1EN7cutlass10bfloat16_tE19Flash_kernel_traitsILi256ELi64ELi32ELi8ES3_EELb0ELb0ELb0ELb0ELb0ELb1ELb1EEEvNS_16Flash_bwd_paramsE:
        /* <DEDUP_REMOVED lines=178> */
.L_x_188:
        /* <DEDUP_REMOVED lines=67> */
.L_x_168:
        /* <DEDUP_REMOVED lines=130> */
.L_x_170:
        /* <DEDUP_REMOVED lines=13> */
.L_x_171:
        /* <DEDUP_REMOVED lines=11> */
.L_x_172:
[----:B------:R-:W-:-:S04]  /*18f0*/  UIMAD UR8, UR44, UR57, UR52 ;  /* 0x000000392c0872a4 */ /* 0x000fc8000f8e0234 */
[----:B------:R-:W-:-:S12]  /*1900*/  UIMAD UR8, UR8, UR56, URZ ;  /* 0x00000038080872a4 */ /* 0x000fd8000f8e023f */
.L_x_173:
        /* <DEDUP_REMOVED lines=114> */
.L_x_176:
[----:B------:R-:W-:Y:S05]  /*2030*/  BSYNC B0 ;  /* 0x0000000000007941 */ /* 0x000fea0003800000 */
.L_x_175:
        /* <DEDUP_REMOVED lines=98> */
.L_x_178:
[----:B------:R-:W-:Y:S05]  /*2660*/  BSYNC B0 ;  /* 0x0000000000007941 */ /* 0x000fea0003800000 */
.L_x_177:
[----:B------:R-:W-:Y:S01]  /*2670*/  IMAD.MOV.U32 R0, RZ, RZ, 0x20 ;  /* 0x00000020ff007424 */ /* 0x000fe200078e00ff */
[----:B------:R-:W-:Y:S01]  /*2680*/  LOP3.LUT P1, RZ, R16, 0x2, RZ, 0xc0, !PT ;  /* 0x0000000210ff7812 */ /* 0x000fe2000782c0ff */
[----:B------:R-:W-:Y:S01]  /*2690*/  IMAD.MOV.U32 R192, RZ, RZ, 0x40 ;  /* 0x00000040ffc07424 */ /* 0x000fe200078e00ff */
[----:B---3--:R-:W-:Y:S01]  /*26a0*/  LEA R4, R234, UR60, 0x1 ;  /* 0x0000003cea047c11 */ /* 0x008fe2000f8e08ff */
[----:B------:R-:W-:Y:S01]  /*26b0*/  ULDC UR18, c[0x0][0x2dc] ;  /* 0x0000b70000127ab9 */ /* 0x000fe20000000800 */
[----:B------:R-:W-:Y:S01]  /*26c0*/  SEL R0, R0, 0xffffffe0, !P1 ;  /* 0xffffffe000007807 */ /* 0x000fe20004800000 */
[----:B------:R-:W0:Y:S04]  /*26d0*/  LDGDEPBAR ;  /* 0x00000000000079af */ /* 0x000e280000000000 */
[----:B------:R3:W5:Y:S04]  /*26e0*/  @!P0 LDG.E R244, desc[UR6][R8.64] ;  /* 0x0000000608f48981 */ /* 0x000768000c1e1900 */
[----:B------:R3:W5:Y:S01]  /*26f0*/  @!P4 LDG.E R245, desc[UR6][R8.64+0x20] ;  /* 0x0000200608f5c981 */ /* 0x000762000c1e1900 */
[----:B------:R-:W-:Y:S01]  /*2700*/  LOP3.LUT P0, RZ, R16, 0x4, RZ, 0xc0, !PT ;  /* 0x0000000410ff7812 */ /* 0x000fe2000780c0ff */
[----:B------:R-:W-:Y:S01]  /*2710*/  ULEA UR13, UR20, 0x20, 0x5 ;  /* 0x00000020140d7891 */ /* 0x000fe2000f8e283f */
[----:B------:R-:W-:Y:S01]  /*2720*/  LEA R180, R234, UR4, 0x1 ;  /* 0x00000004eab47c11 */ /* 0x000fe2000f8e08ff */
[----:B------:R-:W-:Y:S01]  /*2730*/  IMAD.SHL.U32 R247, R11, 0x4, RZ ;  /* 0x000000040bf77824 */ /* 0x000fe200078e00ff */
[----:B------:R-:W-:-:S02]  /*2740*/  SEL R192, R192, 0xffffffc0, !P0 ;  /* 0xffffffc0c0c07807 */ /* 0x000fc40004000000 */
[----:B------:R-:W-:Y:S02]  /*2750*/  CS2R R126, SRZ ;  /* 0x00000000007e7805 */ /* 0x000fe4000001ff00 */
[----:B------:R-:W-:Y:S02]  /*2760*/  CS2R R124, SRZ ;  /* 0x00000000007c7805 */ /* 0x000fe4000001ff00 */
        /* <DEDUP_REMOVED lines=34> */
[----:B------:R-:W-:Y:S01]  /*2990*/  SHF.L.U64.HI R246, R11, 0x2, R246 ;  /* 0x000000020bf67819 */ /* 0x000fe200000102f6 */
[----:B------:R-:W-:-:S02]  /*29a0*/  UISETP.GE.AND UP0, UPT, UR13, UR5, UPT ;  /* 0x000000050d00728c */ /* 0x000fc4000bf06270 */
        /* <DEDUP_REMOVED lines=17> */
.L_x_181:
[----:B------:R-:W0:Y:S01]  /*2ac0*/  LDGDEPBAR ;  /* 0x00000000000079af */ /* 0x000e220000000000 */
[----:B------:R-:W-:Y:S01]  /*2ad0*/  LEA R0, R234, UR4, 0x1 ;  /* 0x00000004ea007c11 */ /* 0x000fe2000f8e08ff */
[----:B------:R-:W-:Y:S01]  /*2ae0*/  UISETP.GE.AND UP3, UPT, UR8, 0x1, UPT ;  /* 0x000000010800788c */ /* 0x000fe2000bf66270 */
[----:B------:R-:W-:Y:S01]  /*2af0*/  PLOP3.LUT P0, PT, PT, PT, UP0, 0x80, 0x0 ;  /* 0x000000000000781c */ /* 0x000fe20003f0f008 */
[----:B------:R-:W4:Y:S01]  /*2b00*/  LDL R68, [R1] ;  /* 0x0000000001447983 */ /* 0x000f220000100800 */
[----:B-----5:R-:W-:Y:S01]  /*2b10*/  FSETP.NEU.FTZ.AND P1, PT, R244, -INF , PT ;  /* 0xff800000f400780b */ /* 0x020fe20003f3d000 */
        /* <DEDUP_REMOVED lines=86> */
[----:B------:R1:W-:Y:S02]  /*3080*/  MUFU.TANH R55, R5 ;  /* 0x0000000500377308 */ /* 0x0003e40000002400 */
[----:B------:R-:W-:Y:S01]  /*3090*/  FMUL.FTZ R8, R8, UR13 ;  /* 0x0000000d08087c20 */ /* 0x000fe20008410000 */
[----:B------:R-:W-:Y:S01]  /*30a0*/  FMUL.FTZ R9, R9, UR13 ;  /* 0x0000000d09097c20 */ /* 0x000fe20008410000 */
[----:B------:R-:W-:Y:S01]  /*30b0*/  FMUL.FTZ R10, R10, UR13 ;  /* 0x0000000d0a0a7c20 */ /* 0x000fe20008410000 */
[----:B------:R-:W-:Y:S05]  /*30c0*/  FMUL.FTZ R11, R11, UR13 ;  /* 0x0000000d0b0b7c20 */ /* 0x000fea0008410000 */
[----:B------:R2:W3:Y:S10]  /*30d0*/  MUFU.TANH R56, R4 ;  /* 0x0000000400387308 */ /* 0x0004f40000002400 */
[----:B------:R3:W3:Y:S01]  /*30e0*/  MUFU.TANH R58, R6 ;  /* 0x00000006003a7308 */ /* 0x0006e20000002400 */
[----:B-1----:R-:W-:Y:S04]  /*30f0*/  MOV R5, UR20 ;  /* 0x0000001400057c02 */ /* 0x002fe80008000f00 */
[----:B----4-:R-:W-:Y:S05]  /*3100*/  @P0 LEA R5, R5, R68, 0x5 ;  /* 0x0000004405050211 */ /* 0x010fea00078e28ff */
[----:B------:R1:W-:Y:S01]  /*3110*/  MUFU.TANH R54, R8 ;  /* 0x0000000800367308 */ /* 0x0003e20000002400 */
[----:B--2---:R-:W-:Y:S01]  /*3120*/  FMUL.FTZ R4, R244, 1.4426950216293334961 ;  /* 0x3fb8aa3bf4047820 */ /* 0x004fe20000410000 */
[C---:B------:R-:W-:Y:S02]  /*3130*/  @P0 ISETP.GE.AND P2, PT, R5.reuse, UR5, PT ;  /* 0x0000000505000c0c */ /* 0x040fe4000bf46270 */
[----:B------:R-:W-:Y:S02]  /*3140*/  @P0 IADD3 R0, R5, 0x1, RZ ;  /* 0x0000000105000810 */ /* 0x000fe40007ffe0ff */
[----:B------:R-:W-:Y:S02]  /*3150*/  FSEL R4, R4, RZ, P1 ;  /* 0x000000ff04047208 */ /* 0x000fe40000800000 */
[----:B------:R-:W-:Y:S02]  /*3160*/  @P0 ISETP.GE.AND P3, PT, R0, UR5, PT ;  /* 0x0000000500000c0c */ /* 0x000fe4000bf66270 */
[----:B------:R2:W-:Y:S01]  /*3170*/  MUFU.TANH R61, R7 ;  /* 0x00000007003d7308 */ /* 0x0005e20000002400 */
[----:B---3--:R-:W-:Y:S02]  /*3180*/  MOV R6, R56 ;  /* 0x0000003800067202 */ /* 0x008fe40000000f00 */
[----:B------:R-:W-:Y:S02]  /*3190*/  @P0 FSEL R6, R56, -INF , !P2 ;  /* 0xff80000038060808 */ /* 0x000fe40005000000 */
[----:B------:R-:W-:Y:S02]  /*31a0*/  MOV R0, R55 ;  /* 0x0000003700007202 */ /* 0x000fe40000000f00 */
[----:B------:R-:W-:Y:S01]  /*31b0*/  @P0 FSEL R0, R55, -INF , !P3 ;  /* 0xff80000037000808 */ /* 0x000fe20005800000 */
[--C-:B------:R-:W-:Y:S01]  /*31c0*/  FFMA.FTZ R6, R6, UR16, -R4.reuse ;  /* 0x0000001006067c23 */ /* 0x100fe20008010804 */
[C---:B-1----:R-:W-:Y:S01]  /*31d0*/  FMUL.FTZ R8, R245.reuse, 1.4426950216293334961 ;  /* 0x3fb8aa3bf5087820 */ /* 0x042fe20000410000 */
[----:B------:R-:W-:Y:S01]  /*31e0*/  FSETP.NEU.FTZ.AND P1, PT, R245, -INF , PT ;  /* 0xff800000f500780b */ /* 0x000fe20003f3d000 */
[----:B------:R-:W1:Y:S01]  /*31f0*/  MUFU.TANH R60, R9 ;  /* 0x00000009003c7308 */ /* 0x000e620000002400 */
[----:B--2---:R-:W-:Y:S09]  /*3200*/  MOV R7, R58 ;  /* 0x0000003a00077202 */ /* 0x004ff20000000f00 */
[----:B------:R2:W-:Y:S01]  /*3210*/  MUFU.EX2 R65, R6 ;  /* 0x0000000600417308 */ /* 0x0005e20000000800 */
[----:B------:R-:W-:Y:S09]  /*3220*/  @P0 FSEL R7, R58, -INF , !P2 ;  /* 0xff8000003a070808 */ /* 0x000ff20005000000 */
[----:B------:R-:W-:Y:S10]  /*3230*/  MUFU.TANH R59, R10 ;  /* 0x0000000a003b7308 */ /* 0x000ff40000002400 */
[----:B------:R-:W3:Y:S01]  /*3240*/  MUFU.TANH R57, R11 ;  /* 0x0000000b00397308 */ /* 0x000ee20000002400 */
[----:B--2---:R-:W-:Y:S01]  /*3250*/  FFMA.FTZ R6, R0, UR16, -R4 ;  /* 0x0000001000067c23 */ /* 0x004fe20008010804 */
[----:B------:R-:W-:Y:S02]  /*3260*/  FSEL R0, R8, RZ, P1 ;  /* 0x000000ff08007208 */ /* 0x000fe40000800000 */
[C---:B------:R-:W-:Y:S02]  /*3270*/  @P0 IADD3 R8, R5.reuse, 0x8, RZ ;  /* 0x0000000805080810 */ /* 0x040fe40007ffe0ff */
[----:B------:R-:W-:Y:S01]  /*3280*/  @P0 IADD3 R5, R5, 0x9, RZ ;  /* 0x0000000905050810 */ /* 0x000fe20007ffe0ff */
[--C-:B------:R-:W-:Y:S03]  /*3290*/  FFMA.FTZ R7, R7, UR16, -R0.reuse ;  /* 0x0000001007077c23 */ /* 0x100fe60008010800 */
[----:B------:R2:W4:Y:S01]  /*32a0*/  MUFU.EX2 R64, R6 ;  /* 0x0000000600407308 */ /* 0x0005220000000800 */
[----:B------:R-:W-:Y:S02]  /*32b0*/  @P0 ISETP.GE.AND P1, PT, R8, UR5, PT ;  /* 0x0000000508000c0c */ /* 0x000fe4000bf26270 */
[----:B------:R-:W-:Y:S02]  /*32c0*/  @P0 ISETP.GE.AND P2, PT, R5, UR5, PT ;  /* 0x0000000505000c0c */ /* 0x000fe4000bf46270 */
[----:B-1----:R-:W-:Y:S02]  /*32d0*/  MOV R5, R60 ;  /* 0x0000003c00057202 */ /* 0x002fe40000000f00 */
[----:B------:R-:W-:Y:S03]  /*32e0*/  @P0 FSEL R5, R60, -INF , !P2 ;  /* 0xff8000003c050808 */ /* 0x000fe60005000000 */
[----:B------:R1:W-:Y:S01]  /*32f0*/  MUFU.EX2 R69, R7 ;  /* 0x0000000700457308 */ /* 0x0003e20000000800 */
[----:B--2---:R-:W-:Y:S02]  /*3300*/  MOV R6, R61 ;  /* 0x0000003d00067202 */ /* 0x004fe40000000f00 */
[----:B------:R-:W-:Y:S02]  /*3310*/  @P0 FSEL R6, R61, -INF , !P3 ;  /* 0xff8000003d060808 */ /* 0x000fe40005800000 */
[----:B------:R-:W-:Y:S03]  /*3320*/  PLOP3.LUT P3, PT, PT, PT, UP3, 0x80, 0x0 ;  /* 0x000000000000781c */ /* 0x000fe60003f6f038 */
[----:B------:R-:W-:Y:S01]  /*3330*/  FFMA.FTZ R6, R6, UR16, -R0 ;  /* 0x0000001006067c23 */ /* 0x000fe20008010800 */
[----:B-1----:R-:W-:Y:S02]  /*3340*/  MOV R7, R54 ;  /* 0x0000003600077202 */ /* 0x002fe40000000f00 */
[----:B------:R-:W-:Y:S01]  /*3350*/  @P0 FSEL R7, R54, -INF , !P1 ;  /* 0xff80000036070808 */ /* 0x000fe20004800000 */
[----:B------:R1:W2:Y:S04]  /*3360*/  MUFU.EX2 R68, R6 ;  /* 0x0000000600447308 */ /* 0x0002a80000000800 */
[--C-:B-1----:R-:W-:Y:S01]  /*3370*/  FFMA.FTZ R6, R7, UR16, -R4.reuse ;  /* 0x0000001007067c23 */ /* 0x102fe20008010804 */
[----:B------:R-:W-:Y:S01]  /*3380*/  FFMA.FTZ R4, R5, UR16, -R4 ;  /* 0x0000001005047c23 */ /* 0x000fe20008010804 */
[----:B---3--:R-:W-:Y:S04]  /*3390*/  MOV R5, R57 ;  /* 0x0000003900057202 */ /* 0x008fe80000000f00 */
[----:B------:R1:W-:Y:S01]  /*33a0*/  MUFU.EX2 R62, R6 ;  /* 0x00000006003e7308 */ /* 0x0003e20000000800 */
[----:B------:R-:W-:Y:S09]  /*33b0*/  @P0 FSEL R5, R57, -INF , !P2 ;  /* 0xff80000039050808 */ /* 0x000ff20005000000 */
[----:B------:R3:W2:Y:S01]  /*33c0*/  MUFU.EX2 R63, R4 ;  /* 0x00000004003f7308 */ /* 0x0006a20000000800 */
[----:B-1----:R-:W-:Y:S02]  /*33d0*/  MOV R6, R59 ;  /* 0x0000003b00067202 */ /* 0x002fe40000000f00 */
[----:B------:R-:W-:Y:S02]  /*33e0*/  @P0 FSEL R6, R59, -INF , !P1 ;  /* 0xff8000003b060808 */ /* 0x000fe40004800000 */
[----:B------:R-:W-:Y:S03]  /*33f0*/  IADD3 R52, P0, R247, UR12, RZ ;  /* 0x0000000cf7347c10 */ /* 0x000fe6000ff1e0ff */
[--C-:B---3--:R-:W-:Y:S01]  /*3400*/  FFMA.FTZ R4, R6, UR16, -R0.reuse ;  /* 0x0000001006047c23 */ /* 0x108fe20008010800 */
[----:B------:R-:W-:Y:S01]  /*3410*/  FFMA.FTZ R0, R5, UR16, -R0 ;  /* 0x0000001005007c23 */ /* 0x000fe20008010800 */
[----:B----4-:R-:W-:Y:S02]  /*3420*/  F2FP.BF16.F32.PACK_AB R6, R64, R65 ;  /* 0x000000414006723e */ /* 0x010fe400000010ff */
[----:B------:R1:W-:Y:S01]  /*3430*/  MUFU.EX2 R67, R4 ;  /* 0x0000000400437308 */ /* 0x0003e20000000800 */
[----:B--2---:R-:W-:Y:S02]  /*3440*/  F2FP.BF16.F32.PACK_AB R5, R68, R69 ;  /* 0x000000454405723e */ /* 0x004fe400000010ff */
[----:B------:R-:W-:Y:S01]  /*3450*/  STS [R248+0x15000], R6 ;  /* 0x01500006f8007388 */ /* 0x000fe20000000800 */
[----:B------:R-:W-:Y:S03]  /*3460*/  IADD3.X R53, R246, UR11, RZ, P0, !PT ;  /* 0x0000000bf6357c10 */ /* 0x000fe600087fe4ff */
[----:B------:R-:W-:Y:S03]  /*3470*/  STS [R251+0x15000], R5 ;  /* 0x01500005fb007388 */ /* 0x000fe60000000800 */
        /* <DEDUP_REMOVED lines=89> */
[----:B------:R-:W-:Y:S01]  /*3a10*/  FADD.FTZ R0, -R52, R6 ;  /* 0x0000000634007221 */ /* 0x000fe20000010100 */
        /* <DEDUP_REMOVED lines=103> */
.L_x_179:
        /* <DEDUP_REMOVED lines=344> */
.L_x_180:
        /* <DEDUP_REMOVED lines=130> */
.L_x_182:
        /* <DEDUP_REMOVED lines=14> */
.L_x_183:
        /* <DEDUP_REMOVED lines=67> */
.L_x_174:
        /* <DEDUP_REMOVED lines=35> */
.L_x_185:
        /* <DEDUP_REMOVED lines=14> */
.L_x_186:
        /* <DEDUP_REMOVED lines=41> */
.L_x_184:
[----:B------:R-:W-:Y:S05]  /*68e0*/  BSYNC B1 ;  /* 0x0000000000017941 */ /* 0x000fea0003800000 */
.L_x_169:
[----:B------:R-:W-:Y:S02]  /*68f0*/  ULDC UR5, c[0x0][0xc] ;  /* 0x0000030000057ab9 */ /* 0x000fe40000000800 */
[----:B------:R-:W-:-:S04]  /*6900*/  UIADD3 UR20, UR5, UR20, URZ ;  /* 0x0000001405147290 */ /* 0x000fc8000fffe03f */
[----:B------:R-:W-:-:S06]  /*6910*/  UISETP.GE.AND UP0, UPT, UR20, UR59, UPT ;  /* 0x0000003b1400728c */ /* 0x000fcc000bf06270 */
[----:B------:R-:W-:-:S13]  /*6920*/  PLOP3.LUT P0, PT, PT, PT, UP0, 0x80, 0x0 ;  /* 0x000000000000781c */ /* 0x000fda0003f0f008 */
[----:B------:R-:W-:Y:S05]  /*6930*/  @P0 BRA `(.L_x_187) ;  /* 0x0000000000040947 */ /* 0x000fea0003800000 */
[----:B------:R-:W-:Y:S05]  /*6940*/  BRA `(.L_x_188) ;  /* 0xffffffa000747947 */ /* 0x000fea000383ffff */
.L_x_187:
[----:B------:R-:W-:Y:S05]  /*6950*/  EXIT ;  /* 0x000000000000794d */ /* 0x000fea0003800000 */
.L_x_189:
        /* <DEDUP_REMOVED lines=10> */
.L_x_2025:


//--------------------- .text._ZN5flash44flash_bwd_dq_dk_dv_loop_seqk_parallel_kernelI23Flash_bwd_kernel_traitsILi256ELi64ELi32ELi8ELi4ELi1ELi2ELb1ELb1EN7cutlass10bfloat16_tE19Flash_kernel_traitsILi256ELi64ELi32ELi8ES3_EELb0ELb0ELb0ELb1ELb0ELb0ELb0EEEvNS_16Flash_bwd_paramsE --------------------------
	.section	.text._ZN5flash44flash_bwd_dq_dk_dv_loop_seqk_parallel_kernelI23Flash_bwd_kernel_traitsILi256ELi64ELi32ELi8ELi4ELi1ELi2ELb1ELb1EN7cutlass10bfloat16_tE19Flash_kernel_traitsILi256ELi64ELi32ELi8ES3_EELb0ELb0ELb0ELb1ELb0ELb0ELb0EEEvNS_16Flash_bwd_paramsE,"ax",@progbits
	.align	128
        .global         _ZN5flash44flash_bwd_dq_dk_dv_loop_seqk_parallel_kernelI23Flash_bwd_kernel_traitsILi256ELi64ELi32ELi8ELi4ELi1ELi2ELb1ELb1EN7cutlass10bfloat16_tE19Flash_kernel_traitsILi256ELi64ELi32ELi8ES3_EELb0ELb0ELb0ELb1ELb0ELb0ELb0EEEvNS_16Flash_bwd_paramsE
        .type           _ZN5flash44flash_bwd_dq_dk_dv_loop_seqk_parallel_kernelI23Flash_bwd_kernel_traitsILi256ELi64ELi32ELi8ELi4ELi1ELi2ELb1ELb1EN7cutlass10bfloat16_tE19Flash_kernel_traitsILi256ELi64ELi32ELi8ES3_EELb0ELb0ELb0ELb1ELb0ELb0ELb0EEEvNS_16Flash_bwd_paramsE,@function
        .size           _ZN5flash44flash_bwd_dq_dk_dv_loop_seqk_parallel_kernelI23Flash_bwd_kernel_traitsILi256ELi64ELi32ELi8ELi4ELi1ELi2ELb1ELb1EN7cutlass10bfloat16_tE19Flash_kernel_traitsILi256ELi64ELi32ELi8ES3_EELb0ELb0ELb0ELb1ELb0ELb0ELb0EEEvNS_16Flash_bwd_paramsE,(.L_x_2026 - _ZN5flash44flash_bwd_dq_dk_dv_loop_seqk_parallel_kernelI23Flash_bwd_kernel_traitsILi256ELi64ELi32ELi8ELi4ELi1ELi2ELb1ELb1EN7cutlass10bfloat16_tE19Flash_kernel_traitsILi256ELi64ELi32ELi8ES3_EELb0ELb0ELb0ELb1ELb0ELb0ELb0EEEvNS_16Flash_bwd_paramsE)
        .other          _ZN5flash44flash_bwd_dq_dk_dv_loop_seqk_parallel_kernelI23Flash_bwd_kernel_traitsILi256ELi64ELi32ELi8ELi4ELi1ELi2ELb1ELb1EN7cutlass10bfloat16_tE19Flash_kernel_traitsILi256ELi64ELi32ELi8ES3_EELb0ELb0ELb0ELb1ELb0ELb0ELb0EEEvNS_16Flash_bwd_paramsE,@"STO_CUDA_ENTRY STV_DEFAULT"
_ZN5flash44flash_bwd_dq_dk_dv_loop_seqk_parallel_kernelI23Flash_bwd_kernel_traitsILi256ELi64ELi32ELi8ELi4ELi1ELi2ELb1ELb1EN7cutlass10bfloat16_tE19Flash_kernel_traitsILi256ELi64ELi32ELi8ES3_EELb0ELb0ELb0ELb1ELb0ELb0ELb0EEEvNS_16Flash_bwd_paramsE:
.text._ZN5flash44flash_bwd_dq_dk_dv_loop_seqk_parallel_kernelI23Flash_bwd_kernel_traitsILi256ELi64ELi32ELi8ELi4ELi1ELi2ELb1ELb1EN7cutlass10bfloat16_tE19Flash_kernel_traitsILi256ELi64ELi32ELi8ES3_EELb0ELb0ELb0ELb1ELb0ELb0ELb0EEEvNS_16Flash_bwd_paramsE:
        /* <DEDUP_REMOVED lines=141> */
[C---:B------:R-:W-:Y:S02]  /*08d0*/  IMAD R4, R7.reuse, 0x10, R4 ;  /* 0x0000001007047824 */ /* 0x040fe400078e0204 */
[----:B------:R-:W-:Y:S02]  /*08e0*/  IMAD.U32 R0, RZ, RZ, UR6 ;  /* 0x00000006ff007e24 */ /* 0x000fe4000f8e00ff */
[----:B------:R-:W-:Y:S01]  /*08f0*/  IMAD.U32 R0, RZ, RZ, UR5 ;  /* 0x00000005ff007e24 */ /* 0x000fe2000f8e00ff */
[----:B------:R1:W-:Y:S01]  /*0900*/  STL [R1+0x8], R4 ;  /* 0x0000080401007387 */ /* 0x0003e20000100800 */
        /* <DEDUP_REMOVED lines=8> */
[----:B------:R-:W-:Y:S01]  /*0990*/  UIADD3 UR6, UR4, 0x10000, URZ ;  /* 0x0001000004067890 */ /* 0x000fe2000fffe03f */
[----:B------:R-:W-:Y:S01]  /*09a0*/  LEA R232, R232, UR5, 0x1 ;  /* 0x00000005e8e87c11 */ /* 0x000fe2000f8e08ff */
[----:B------:R-:W-:Y:S01]  /*09b0*/  IMAD.IADD R252, R249, 0x1, R251 ;  /* 0x00000001f9fc7824 */ /* 0x000fe200078e02fb */
[----:B------:R-:W-:Y:S01]  /*09c0*/  LEA R230, R234, UR5, 0x1 ;  /* 0x00000005eae67c11 */ /* 0x000fe2000f8e08ff */
[----:B------:R-:W-:Y:S01]  /*09d0*/  IMAD.IADD R225, R225, 0x1, R3 ;  /* 0x00000001e1e17824 */ /* 0x000fe200078e0203 */
[----:B------:R-:W-:Y:S01]  /*09e0*/  SEL R224, R224, 0xffffffe0, !P3 ;  /* 0xffffffe0e0e07807 */ /* 0x000fe20005800000 */
        /* <DEDUP_REMOVED lines=11> */
[----:B------:R-:W-:Y:S02]  /*0aa0*/  VIADD R236, R235, 0x800 ;  /* 0x00000800ebec7836 */ /* 0x000fe40000000000 */
[----:B-1----:R-:W-:-:S07]  /*0ab0*/  IMAD.IADD R227, R224, 0x1, R227 ;  /* 0x00000001e0e37824 */ /* 0x002fce00078e02e3 */
.L_x_222:
        /* <DEDUP_REMOVED lines=50> */
[----:B------:R-:W-:-:S03]  /*0de0*/  @!UP3 USEL UR10, UR5, URZ, UP0 ;  /* 0x0000003f050ab287 */ /* 0x000fc60008000000 */
[----:B------:R-:W-:Y:S01]  /*0df0*/  ULDC UR5, c[0x0][0x2c8] ;  /* 0x0000b20000057ab9 */ /* 0x000fe20000000800 */
        /* <DEDUP_REMOVED lines=15> */
.L_x_190:
[----:B------:R-:W-:Y:S02]  /*0ef0*/  @!UP3 UIADD3 UR9, UR10, UR5, -UR18 ;  /* 0x000000050a09b290 */ /* 0x000fe4000fffe812 */
[----:B------:R-:W-:Y:S02]  /*0f00*/  @UP2 UIADD3 UR38, UR12, -UR8, URZ ;  /* 0x800000080c262290 */ /* 0x000fe4000fffe03f */
[----:B------:R-:W-:-:S05]  /*0f10*/  UISETP.GT.AND UP0, UPT, UR9, UR28, UPT ;  /* 0x0000001c0900728c */ /* 0x000fca000bf04270 */
[----:B------:R-:W-:Y:S01]  /*0f20*/  @!UP2 ULDC UR38, c[0x0][0x2c4] ;  /* 0x0000b1000026aab9 */ /* 0x000fe20000000800 */
[----:B------:R-:W-:-:S13]  /*0f30*/  PLOP3.LUT P0, PT, PT, PT, UP0, 0x80, 0x0 ;  /* 0x000000000000781c */ /* 0x000fda0003f0f008 */
[----:B------:R-:W-:Y:S05]  /*0f40*/  @!P0 BRA `(.L_x_191) ;  /* 0x0000006c00e88947 */ /* 0x000fea0003800000 */
[----:B------:R-:W1:Y:S01]  /*0f50*/  LDC R8, c[0x0][0x278] ;  /* 0x00009e00ff087b82 */ /* 0x000e620000000800 */
[----:B------:R-:W-:Y:S01]  /*0f60*/  UISETP.NE.AND UP1, UPT, UR8, -0x1, UPT ;  /* 0xffffffff0800788c */ /* 0x000fe2000bf25270 */
[----:B------:R-:W-:Y:S01]  /*0f70*/  IABS R6, UR53 ;  /* 0x0000003500067c13 */ /* 0x000fe20008000000 */
[----:B------:R-:W-:Y:S01]  /*0f80*/  ULDC.64 UR10, c[0x0][0x228] ;  /* 0x00008a00000a7ab9 */ /* 0x000fe20000000a00 */
[----:B------:R-:W-:Y:S01]  /*0f90*/  ULDC.64 UR12, c[0x0][0x488] ;  /* 0x00012200000c7ab9 */ /* 0x000fe20000000a00 */
[----:B------:R-:W-:Y:S02]  /*0fa0*/  UIMAD UR5, UR55, UR10, URZ ;  /* 0x0000000a370572a4 */ /* 0x000fe4000f8e023f */
[----:B------:R-:W-:Y:S01]  /*0fb0*/  UIMAD.WIDE.U32 UR16, UR46, UR10, URZ ;  /* 0x0000000a2e1072a5 */ /* 0x000fe2000f8e003f */
[----:B------:R-:W2:Y:S01]  /*0fc0*/  S2UR UR14, SR_CTAID.X ;  /* 0x00000000000e79c3 */ /* 0x000ea20000002500 */
[----:B------:R-:W-:Y:S02]  /*0fd0*/  UIMAD UR25, UR46, UR11, UR5 ;  /* 0x0000000b2e1972a4 */ /* 0x000fe4000f8e0205 */
[----:B------:R-:W-:Y:S01]  /*0fe0*/  UISETP.NE.AND UP0, UPT, UR23, -0x1, UPT ;  /* 0xffffffff1700788c */ /* 0x000fe2000bf05270 */
[----:B------:R-:W-:Y:S01]  /*0ff0*/  @!UP1 ULDC.64 UR10, c[0x0][0x418] ;  /* 0x00010600000a9ab9 */ /* 0x000fe20000000a00 */
[----:B------:R-:W-:Y:S01]  /*1000*/  ULDC.64 UR26, c[0x0][0x240] ;  /* 0x00009000001a7ab9 */ /* 0x000fe20000000a00 */
[----:B------:R-:W-:Y:S01]  /*1010*/  @!UP1 UIMAD UR5, UR55, UR10, URZ ;  /* 0x0000000a370592a4 */ /* 0x000fe2000f8e023f */
[----:B------:R-:W-:Y:S01]  /*1020*/  ULDC UR56, c[0x0][0x2d4] ;  /* 0x0000b50000387ab9 */ /* 0x000fe20000000800 */
[----:B------:R-:W-:Y:S01]  /*1030*/  USHF.L.U64.HI UR20, UR46, 0x7, UR55 ;  /* 0x000000072e147899 */ /* 0x000fe20008010237 */
[----:B------:R-:W-:Y:S01]  /*1040*/  ULDC.U8 UR31, c[0x0][0x480] ;  /* 0x00012000001f7ab9 */ /* 0x000fe20000000000 */
[----:B------:R-:W-:-:S04]  /*1050*/  ULDC.U8 UR30, c[0x0][0x3d8] ;  /* 0x0000f600001e7ab9 */ /* 0x000fc80000000000 */
[----:B------:R-:W-:Y:S01]  /*1060*/  @UP0 UIADD3 UR19, UR18, UR23, URZ ;  /* 0x0000001712130290 */ /* 0x000fe2000fffe03f */
[----:B-1----:R-:W-:Y:S01]  /*1070*/  IABS R7, R8 ;  /* 0x0000000800077213 */ /* 0x002fe20000000000 */
[----:B------:R-:W-:Y:S01]  /*1080*/  USHF.R.S32.HI UR35, URZ, 0x1f, UR56 ;  /* 0x0000001f3f237899 */ /* 0x000fe20008011438 */
[----:B------:R-:W-:Y:S01]  /*1090*/  ISETP.NE.AND P3, PT, R8, RZ, PT ;  /* 0x000000ff0800720c */ /* 0x000fe20003f65270 */
[----:B------:R-:W-:Y:S01]  /*10a0*/  UISETP.NE.AND UP4, UPT, UR31, URZ, UPT ;  /* 0x0000003f1f00728c */ /* 0x000fe2000bf85270 */
[----:B------:R-:W1:Y:S01]  /*10b0*/  I2F.RP R4, R7 ;  /* 0x0000000700047306 */ /* 0x000e620000209400 */
[----:B------:R-:W-:Y:S02]  /*10c0*/  UISETP.NE.AND UP3, UPT, UR30, URZ, UPT ;  /* 0x0000003f1e00728c */ /* 0x000fe4000bf65270 */
[----:B------:R-:W-:Y:S02]  /*10d0*/  USEL UR36, UR20, URZ, UP2 ;  /* 0x0000003f14247287 */ /* 0x000fe40009000000 */
[----:B--2---:R-:W-:Y:S01]  /*10e0*/  UIMAD.WIDE.U32 UR32, UR14, UR12, URZ ;  /* 0x0000000c0e2072a5 */ /* 0x004fe2000f8e003f */
[----:B------:R-:W-:Y:S01]  /*10f0*/  @UP0 ULDC.64 UR30, c[0x0][0x248] ;  /* 0x00009200001e0ab9 */ /* 0x000fe20000000a00 */
[----:B------:R-:W-:-:S02]  /*1100*/  UIADD3 UR39, UR17, UR25, URZ ;  /* 0x0000001911277290 */ /* 0x000fc4000fffe03f */
[----:B------:R-:W-:Y:S02]  /*1110*/  UIMAD UR51, UR14, UR13, UR33 ;  /* 0x0000000d0e3372a4 */ /* 0x000fe4000f8e0221 */
[----:B------:R-:W-:Y:S02]  /*1120*/  @!UP1 UIMAD UR33, UR46, UR11, UR5 ;  /* 0x0000000b2e2192a4 */ /* 0x000fe4000f8e0205 */
[----:B------:R-:W-:Y:S01]  /*1130*/  USHF.L.U32 UR14, UR46, 0x7, URZ ;  /* 0x000000072e0e7899 */ /* 0x000fe2000800063f */
[----:B-1----:R-:W1:Y:S01]  /*1140*/  MUFU.RCP R4, R4 ;  /* 0x0000000400047308 */ /* 0x002e620000001000 */
[----:B------:R-:W-:Y:S02]  /*1150*/  UIADD3 UR5, UR38, 0x3f, URZ ;  /* 0x0000003f26057890 */ /* 0x000fe4000fffe03f */
[----:B------:R-:W-:Y:S02]  /*1160*/  USEL UR34, UR14, URZ, UP2 ;  /* 0x0000003f0e227287 */ /* 0x000fe40009000000 */
[----:B------:R-:W-:-:S02]  /*1170*/  USHF.R.S32.HI UR21, URZ, 0x1f, UR5 ;  /* 0x0000001f3f157899 */ /* 0x000fc40008011405 */
[----:B------:R-:W-:Y:S01]  /*1180*/  UIMAD.WIDE.U32 UR14, UR8, UR26, URZ ;  /* 0x0000001a080e72a5 */ /* 0x000fe2000f8e003f */
[----:B------:R-:W-:Y:S01]  /*1190*/  @UP1 ULDC.64 UR12, c[0x0][0x420] ;  /* 0x00010800000c1ab9 */ /* 0x000fe20000000a00 */
[----:B------:R-:W-:Y:S02]  /*11a0*/  ULEA.HI UR20, UR21, UR5, URZ, 0x6 ;  /* 0x0000000515147291 */ /* 0x000fe4000f8f303f */
[----:B------:R-:W-:Y:S02]  /*11b0*/  @UP1 UIMAD.WIDE.U32 UR44, UR8, UR12, URZ ;  /* 0x0000000c082c12a5 */ /* 0x000fe4000f8e003f */
[----:B------:R-:W-:Y:S02]  /*11c0*/  USEL UR41, UR16, UR14, !UP1 ;  /* 0x0000000e10297287 */ /* 0x000fe4000c800000 */
[----:B------:R-:W-:Y:S01]  /*11d0*/  @UP0 UIMAD.WIDE.U32 UR16, UR19, UR30, URZ ;  /* 0x0000001e131002a5 */ /* 0x000fe2000f8e003f */
[----:B-1----:R-:W-:Y:S01]  /*11e0*/  VIADD R4, R4, 0xffffffe ;  /* 0x0ffffffe04047836 */ /* 0x002fe20000000000 */
[----:B------:R-:W-:Y:S01]  /*11f0*/  UIMAD UR5, UR35, UR46, URZ ;  /* 0x0000002e230572a4 */ /* 0x000fe2000f8e023f */
[----:B------:R-:W-:-:S02]  /*1200*/  ULDC UR58, c[0x0][0x2dc] ;  /* 0x0000b700003a7ab9 */ /* 0x000fc40000000800 */
[----:B------:R-:W1:Y:S01]  /*1210*/  F2I.FTZ.U32.TRUNC.NTZ R5, R4 ;  /* 0x0000000400057305 */ /* 0x000e62000021f000 */
[----:B------:R-:W-:Y:S01]  /*1220*/  ULDC UR57, c[0x0][0x270] ;  /* 0x00009c0000397ab9 */ /* 0x000fe20000000800 */
[----:B------:R-:W-:Y:S02]  /*1230*/  @UP1 UIMAD UR40, UR8, UR13, UR45 ;  /* 0x0000000d082812a4 */ /* 0x000fe4000f8e022d */
[----:B------:R-:W-:Y:S02]  /*1240*/  @!UP1 UIMAD.WIDE.U32 UR42, UR46, UR10, URZ ;  /* 0x0000000a2e2a92a5 */ /* 0x000fe4000f8e003f */
[----:B------:R-:W-:Y:S02]  /*1250*/  UIMAD UR24, UR8, UR27, URZ ;  /* 0x0000001b081872a4 */ /* 0x000fe4000f8e023f */
[----:B------:R-:W-:Y:S02]  /*1260*/  UIMAD.WIDE UR10, UR58, UR57, URZ ;  /* 0x000000393a0a72a5 */ /* 0x000fe4000f8e023f */
[----:B------:R-:W-:-:S02]  /*1270*/  UIMAD.WIDE.U32 UR12, UR46, UR56, URZ ;  /* 0x000000382e0c72a5 */ /* 0x000fc4000f8e003f */
[----:B------:R-:W-:Y:S02]  /*1280*/  UIMAD UR5, UR55, UR56, UR5 ;  /* 0x00000038370572a4 */ /* 0x000fe4000f8e0205 */
[----:B------:R-:W-:Y:S01]  /*1290*/  @UP1 UIADD3 UR39, UR15, UR24, URZ ;  /* 0x000000180f271290 */ /* 0x000fe2000fffe03f */
[--C-:B-1----:R-:W-:Y:S01]  /*12a0*/  IMAD.MOV R0, RZ, RZ, -R5.reuse ;  /* 0x000000ffff007224 */ /* 0x102fe200078e0a05 */
[----:B------:R-:W-:Y:S01]  /*12b0*/  @UP0 UMOV UR47, UR16 ;  /* 0x00000010002f0c82 */ /* 0x000fe20008000000 */
[----:B------:R-:W-:Y:S01]  /*12c0*/  IMAD.MOV.U32 R4, RZ, RZ, RZ ;  /* 0x000000ffff047224 */ /* 0x000fe200078e00ff */
[----:B------:R-:W-:Y:S01]  /*12d0*/  UIMAD.WIDE.U32 UR14, UR10, UR12, URZ ;  /* 0x0000000c0a0e72a5 */ /* 0x000fe2000f8e003f */
[----:B------:R-:W-:Y:S01]  /*12e0*/  IMAD R0, R0, R7, RZ ;  /* 0x0000000700007224 */ /* 0x000fe200078e02ff */
[----:B------:R-:W-:Y:S02]  /*12f0*/  UIMAD UR16, UR11, UR12, URZ ;  /* 0x0000000c0b1072a4 */ /* 0x000fe4000f8e023f */
[----:B------:R-:W-:Y:S01]  /*1300*/  UIADD3 UR5, UR13, UR5, URZ ;  /* 0x000000050d057290 */ /* 0x000fe2000fffe03f */
[----:B------:R-:W-:Y:S01]  /*1310*/  IMAD.HI.U32 R0, R5, R0, R4 ;  /* 0x0000000005007227 */ /* 0x000fe200078e0004 */
[----:B------:R-:W-:Y:S01]  /*1320*/  MOV R4, R6 ;  /* 0x0000000600047202 */ /* 0x000fe20000000f00 */
[----:B------:R-:W-:Y:S01]  /*1330*/  UIMAD.WIDE.U32 UR12, UR10, UR8, URZ ;  /* 0x000000080a0c72a5 */ /* 0x000fe2000f8e003f */
[----:B------:R-:W-:Y:S01]  /*1340*/  ULDC UR37, c[0x0][0x2c4] ;  /* 0x0000b10000257ab9 */ /* 0x000fe20000000800 */
[----:B------:R-:W-:-:S02]  /*1350*/  UIMAD UR5, UR10, UR5, UR16 ;  /* 0x000000050a0572a4 */ /* 0x000fc4000f8e0210 */
[----:B------:R-:W-:Y:S01]  /*1360*/  IMAD.HI.U32 R0, R0, R4, RZ ;  /* 0x0000000400007227 */ /* 0x000fe200078e00ff */
[----:B------:R-:W-:Y:S02]  /*1370*/  @UP3 UIMAD UR16, UR46, UR37, URZ ;  /* 0x000000252e1032a4 */ /* 0x000fe4000f8e023f */
[----:B------:R-:W-:Y:S01]  /*1380*/  USEL UR54, UR14, UR12, !UP1 ;  /* 0x0000000c0e367287 */ /* 0x000fe2000c800000 */
[----:B------:R-:W-:Y:S01]  /*1390*/  IMAD.MOV R5, RZ, RZ, -R0 ;  /* 0x000000ffff057224 */ /* 0x000fe200078e0a00 */
[----:B------:R-:W-:Y:S02]  /*13a0*/  @UP0 UIMAD UR19, UR19, UR31, URZ ;  /* 0x0000001f131302a4 */ /* 0x000fe4000f8e023f */
[----:B------:R-:W-:Y:S01]  /*13b0*/  ULOP3.LUT UR12, UR20, 0xffffffc0, URZ, 0xc0, !UPT ;  /* 0xffffffc0140c7892 */ /* 0x000fe2000f8ec03f */
[----:B------:R-:W-:Y:S01]  /*13c0*/  IMAD R4, R7, R5, R4 ;  /* 0x0000000507047224 */ /* 0x000fe200078e0204 */
[----:B------:R-:W-:Y:S02]  /*13d0*/  UIADD3 UR49, UR15, UR5, URZ ;  /* 0x000000050f317290 */ /* 0x000fe4000fffe03f */
[----:B------:R-:W-:-:S02]  /*13e0*/  @UP3 USEL UR5, UR16, UR8, !UP1 ;  /* 0x0000000810053287 */ /* 0x000fc4000c800000 */
[----:B------:R-:W-:Y:S01]  /*13f0*/  ISETP.GT.U32.AND P0, PT, R7, R4, PT ;  /* 0x000000040700720c */ /* 0x000fe20003f04070 */
[----:B------:R-:W-:Y:S02]  /*1400*/  @UP0 UIADD3 UR48, UR17, UR19, URZ ;  /* 0x0000001311300290 */ /* 0x000fe4000fffe03f */
[----:B------:R-:W-:Y:S01]  /*1410*/  UIADD3 UR14, UR12, -0x40, URZ ;  /* 0xffffffc00c0e7890 */ /* 0x000fe2000fffe03f */
[----:B------:R-:W-:Y:S01]  /*1420*/  @UP3 ULDC UR17, c[0x0][0x2e4] ;  /* 0x0000b90000113ab9 */ /* 0x000fe20000000800 */
[----:B------:R-:W-:Y:S02]  /*1430*/  @!UP3 UIMAD UR15, UR46, UR57, UR53 ;  /* 0x000000392e0fb2a4 */ /* 0x000fe4000f8e0235 */
[----:B------:R-:W-:Y:S02]  /*1440*/  @UP3 UIMAD UR17, UR53, UR17, UR5 ;  /* 0x00000011351132a4 */ /* 0x000fe4000f8e0205 */
[----:B------:R-:W-:Y:S02]  /*1450*/  USHF.R.S32.HI UR35, URZ, 0x1f, UR14 ;  /* 0x0000001f3f237899 */ /* 0x000fe4000801140e */
[----:B------:R-:W-:-:S02]  /*1460*/  UIADD3 UR5, UP2, UR14, UR34, URZ ;  /* 0x000000220e057290 */ /* 0x000fc4000ff5e03f */
[----:B------:R-:W-:Y:S01]  /*1470*/  @!P0 IMAD.IADD R4, R4, 0x1, -R7 ;  /* 0x0000000104048824 */ /* 0x000fe200078e0a07 */
[----:B------:R-:W-:Y:S01]  /*1480*/  @!UP3 UIMAD UR17, UR15, UR37, URZ ;  /* 0x000000250f11b2a4 */ /* 0x000fe2000f8e023f */
[----:B------:R-:W-:Y:S01]  /*1490*/  @!P0 IADD3 R0, R0, 0x1, RZ ;  /* 0x0000000100008810 */ /* 0x000fe20007ffe0ff */
[----:B------:R-:W-:Y:S01]  /*14a0*/  UIMAD UR12, UR11, UR8, URZ ;  /* 0x000000080b0c72a4 */ /* 0x000fe2000f8e023f */
[----:B------:R-:W-:Y:S01]  /*14b0*/  PLOP3.LUT P0, PT, PT, PT, UP0, 0x80, 0x0 ;  /* 0x000000000000781c */ /* 0x000fe20003f0f008 */
[----:B------:R-:W-:Y:S01]  /*14c0*/  UIADD3.X UR15, UR35, UR36, URZ, UP2, !UPT ;  /* 0x00000024230f7290 */ /* 0x000fe200097fe43f */
[----:B------:R-:W-:Y:S01]  /*14d0*/  ISETP.GE.U32.AND P1, PT, R4, R7, PT ;  /* 0x000000070400720c */ /* 0x000fe20003f26070 */
[----:B------:R-:W-:Y:S01]  /*14e0*/  UIMAD UR11, UR11, UR5, URZ ;  /* 0x000000050b0b72a4 */ /* 0x000fe2000f8e023f */
[----:B------:R-:W-:Y:S01]  /*14f0*/  LOP3.LUT R4, R8, UR53, RZ, 0x3c, !PT ;  /* 0x0000003508047c12 */ /* 0x000fe2000f8e3cff */
[----:B------:R-:W-:Y:S01]  /*1500*/  @UP0 UIADD3 UR29, UR18, UR23, URZ ;  /* 0x00000017121d0290 */ /* 0x000fe2000fffe03f */
[----:B------:R-:W-:-:S02]  /*1510*/  @UP0 ULDC.64 UR24, c[0x0][0x250] ;  /* 0x0000940000180ab9 */ /* 0x000fc40000000a00 */
[----:B------:R-:W-:Y:S01]  /*1520*/  ISETP.GE.AND P2, PT, R4, RZ, PT ;  /* 0x000000ff0400720c */ /* 0x000fe20003f46270 */
[----:B------:R-:W-:Y:S02]  /*1530*/  UIMAD.WIDE.U32 UR36, UR10, UR5, URZ ;  /* 0x000000050a2472a5 */ /* 0x000fe4000f8e003f */
[----:B------:R-:W-:Y:S02]  /*1540*/  UIMAD UR5, UR10, UR15, UR11 ;  /* 0x0000000f0a0572a4 */ /* 0x000fe4000f8e020b */
[----:B------:R-:W-:Y:S02]  /*1550*/  @UP0 UIMAD.WIDE.U32 UR10, UR29, UR24, URZ ;  /* 0x000000181d0a02a5 */ /* 0x000fe4000f8e003f */
[----:B------:R-:W-:Y:S01]  /*1560*/  @P1 VIADD R0, R0, 0x1 ;  /* 0x0000000100001836 */ /* 0x000fe20000000000 */
[----:B------:R-:W-:Y:S01]  /*1570*/  @UP1 UIADD3 UR49, UR13, UR12, URZ ;  /* 0x0000000c0d311290 */ /* 0x000fe2000fffe03f */
[----:B------:R-:W-:Y:S01]  /*1580*/  PLOP3.LUT P1, PT, PT, PT, UP3, 0x80, 0x0 ;  /* 0x000000000000781c */ /* 0x000fe20003f2f038 */
[----:B------:R-:W-:Y:S01]  /*1590*/  UIMAD UR50, UR53, UR58, URZ ;  /* 0x0000003a353272a4 */ /* 0x000fe2000f8e023f */
[----:B------:R-:W-:Y:S01]  /*15a0*/  IMAD.MOV.U32 R21, RZ, RZ, R0 ;  /* 0x000000ffff157224 */ /* 0x000fe200078e0000 */
[----:B------:R-:W-:-:S02]  /*15b0*/  @UP0 UIMAD UR12, UR29, UR25, URZ ;  /* 0x000000191d0c02a4 */ /* 0x000fc4000f8e023f */
[----:B------:R-:W-:Y:S02]  /*15c0*/  @!UP1 UIADD3 UR40, UR43, UR33, URZ ;  /* 0x000000212b289290 */ /* 0x000fe4000fffe03f */
[----:B------:R-:W-:Y:S01]  /*15d0*/  USHF.R.S32.HI UR33, URZ, 0x1f, UR50 ;  /* 0x0000001f3f217899 */ /* 0x000fe20008011432 */
[----:B------:R-:W-:Y:S01]  /*15e0*/  @!P2 IADD3 R21, -R21, RZ, RZ ;  /* 0x000000ff1515a210 */ /* 0x000fe20007ffe1ff */
[----:B------:R-:W-:Y:S01]  /*15f0*/  USEL UR52, UR32, URZ, UP4 ;  /* 0x0000003f20347287 */ /* 0x000fe2000a000000 */
[----:B------:R-:W-:Y:S01]  /*1600*/  @!P3 LOP3.LUT R21, RZ, R8, RZ, 0x33, !PT ;  /* 0x00000008ff15b212 */ /* 0x000fe200078e33ff */
[----:B------:R-:W-:Y:S02]  /*1610*/  @UP0 UIADD3 UR34, UR11, UR12, URZ ;  /* 0x0000000c0b220290 */ /* 0x000fe4000fffe03f */
[----:B------:R-:W-:Y:S02]  /*1620*/  USEL UR51, UR51, URZ, UP4 ;  /* 0x0000003f33337287 */ /* 0x000fe4000a000000 */
[----:B------:R-:W-:Y:S01]  /*1630*/  UIADD3 UR19, UR37, UR5, URZ ;  /* 0x0000000525137290 */ /* 0x000fe2000fffe03f */
[----:B------:R-:W-:Y:S01]  /*1640*/  @UP0 UMOV UR29, UR10 ;  /* 0x0000000a001d0c82 */ /* 0x000fe20008000000 */
[----:B------:R-:W-:Y:S10]  /*1650*/  @P0 BRA `(.L_x_192) ;  /* 0x0000000000300947 */ /* 0x000ff40003800000 */
[----:B------:R-:W-:Y:S01]  /*1660*/  USHF.R.S32.HI UR5, URZ, 0x1f, UR18 ;  /* 0x0000001f3f057899 */ /* 0x000fe20008011412 */
[----:B------:R-:W-:Y:S01]  /*1670*/  ULDC.64 UR30, c[0x0][0x248] ;  /* 0x00009200001e7ab9 */ /* 0x000fe20000000a00 */
[----:B------:R-:W-:Y:S02]  /*1680*/  ULDC.64 UR12, c[0x0][0x230] ;  /* 0x00008c00000c7ab9 */ /* 0x000fe40000000a00 */
[----:B------:R-:W-:Y:S02]  /*1690*/  UIMAD UR5, UR5, UR30, URZ ;  /* 0x0000001e050572a4 */ /* 0x000fe4000f8e023f */
[----:B------:R-:W-:Y:S02]  /*16a0*/  UIMAD.WIDE.U32 UR10, UR18, UR30, URZ ;  /* 0x0000001e120a72a5 */ /* 0x000fe4000f8e003f */
[----:B------:R-:W-:-:S04]  /*16b0*/  UIMAD UR5, UR18, UR31, UR5 ;  /* 0x0000001f120572a4 */ /* 0x000fc8000f8e0205 */
[----:B------:R-:W-:Y:S02]  /*16c0*/  UIADD3 UR11, UR11, UR5, URZ ;  /* 0x000000050b0b7290 */ /* 0x000fe4000fffe03f */
[----:B------:R-:W-:Y:S02]  /*16d0*/  UIMAD UR5, UR55, UR12, URZ ;  /* 0x0000000c370572a4 */ /* 0x000fe4000f8e023f */
[----:B------:R-:W-:Y:S02]  /*16e0*/  UIMAD.WIDE.U32 UR10, UR46, UR12, UR10 ;  /* 0x0000000c2e0a72a5 */ /* 0x000fe4000f8e000a */
[----:B------:R-:W-:-:S04]  /*16f0*/  UIMAD UR5, UR46, UR13, UR5 ;  /* 0x0000000d2e0572a4 */ /* 0x000fc8000f8e0205 */
[----:B------:R-:W-:Y:S01]  /*1700*/  UIADD3 UR48, UR11, UR5, URZ ;  /* 0x000000050b307290 */ /* 0x000fe2000fffe03f */
[----:B------:R-:W-:-:S11]  /*1710*/  UMOV UR47, UR10 ;  /* 0x0000000a002f7c82 */ /* 0x000fd60008000000 */
.L_x_192:
[----:B------:R-:W-:Y:S05]  /*1720*/  @P0 BRA `(.L_x_193) ;  /* 0x0000000000300947 */ /* 0x000fea0003800000 */
        /* <DEDUP_REMOVED lines=11> */
[----:B------:R-:W-:Y:S02]  /*17e0*/  UMOV UR29, UR10 ;  /* 0x0000000a001d7c82 */ /* 0x000fe40008000000 */
.L_x_193:
        /* <DEDUP_REMOVED lines=11> */
.L_x_194:
[----:B------:R-:W-:-:S04]  /*18a0*/  UIMAD UR5, UR46, UR57, UR53 ;  /* 0x000000392e0572a4 */ /* 0x000fc8000f8e0235 */
[----:B------:R-:W-:-:S12]  /*18b0*/  UIMAD UR5, UR5, UR56, URZ ;  /* 0x00000038050572a4 */ /* 0x000fd8000f8e023f */
.L_x_195:
        /* <DEDUP_REMOVED lines=13> */
[----:B------:R-:W-:Y:S02]  /*1990*/  ULDC.64 UR12, c[0x0][0x428] ;  /* 0x00010a00000c7ab9 */ /* 0x000fe40000000a00 */
[----:B------:R-:W-:Y:S01]  /*19a0*/  ULDC.64 UR16, c[0x0][0x258] ;  /* 0x0000960000107ab9 */ /* 0x000fe20000000a00 */
[----:B------:R-:W-:Y:S01]  /*19b0*/  ULEA.HI.SX32 UR37, UR20, 0xffffffff, 0x1a ;  /* 0xffffffff14257891 */ /* 0x000fe2000f8fd23f */
[----:B------:R-:W-:Y:S01]  /*19c0*/  IMAD.U32 R30, RZ, RZ, UR12 ;  /* 0x0000000cff1e7e24 */ /* 0x000fe2000f8e00ff */
[----:B------:R-:W-:Y:S01]  /*19d0*/  UIMAD UR20, UR43, UR16, URZ ;  /* 0x000000102b1472a4 */ /* 0x000fe2000f8e023f */
[----:B------:R-:W-:-:S03]  /*19e0*/  ULDC.64 UR44, c[0x0][0x2b0] ;  /* 0x0000ac00002c7ab9 */ /* 0x000fc60000000a00 */
[----:B------:R-:W-:Y:S01]  /*19f0*/  UIMAD UR20, UR53, UR17, UR20 ;  /* 0x00000011351472a4 */ /* 0x000fe2000f8e0214 */
[----:B--2---:R-:W-:-:S04]  /*1a00*/  IMAD R10, R8, UR35, RZ ;  /* 0x00000023080a7c24 */ /* 0x004fc8000f8e02ff */
        /* <DEDUP_REMOVED lines=15> */
[C---:B------:R-:W-:Y:S01]  /*1b00*/  ISETP.GE.AND P4, PT, R4.reuse, UR42, PT ;  /* 0x0000002a04007c0c */ /* 0x040fe2000bf86270 */
[C---:B------:R-:W-:Y:S01]  /*1b10*/  VIADD R5, R4.reuse, 0x80 ;  /* 0x0000008004057836 */ /* 0x040fe20000000000 */
[----:B------:R-:W-:Y:S01]  /*1b20*/  UIADD3 UR8, UP1, UP0, UR36, UR5, UR50 ;  /* 0x0000000524087290 */ /* 0x000fe2000f83e032 */
[----:B------:R-:W-:Y:S01]  /*1b30*/  VIADD R11, R4, 0xc0 ;  /* 0x000000c0040b7836 */ /* 0x000fe20000000000 */
[----:B------:R-:W-:Y:S01]  /*1b40*/  ISETP.GE.AND P6, PT, R6, UR42, PT ;  /* 0x0000002a06007c0c */ /* 0x000fe2000bfc6270 */
[----:B------:R-:W-:Y:S01]  /*1b50*/  USHF.R.S32.HI UR5, URZ, 0x1f, UR5 ;  /* 0x0000001f3f057899 */ /* 0x000fe20008011405 */
[----:B------:R-:W-:-:S02]  /*1b60*/  ISETP.GE.AND P5, PT, R5, UR42, PT ;  /* 0x0000002a05007c0c */ /* 0x000fc4000bfa6270 */
[----:B------:R-:W-:Y:S01]  /*1b70*/  SHF.R.S32.HI R5, RZ, 0x1f, R4 ;  /* 0x0000001fff057819 */ /* 0x000fe20000011404 */
[----:B------:R-:W-:Y:S01]  /*1b80*/  UIADD3.X UR5, UR19, UR5, UR33, UP1, UP0 ;  /* 0x0000000513057290 */ /* 0x000fe20008fe0421 */
[----:B------:R-:W-:Y:S01]  /*1b90*/  IADD3 R6, P0, R4, UR21, RZ ;  /* 0x0000001504067c10 */ /* 0x000fe2000ff1e0ff */
[----:B------:R-:W-:Y:S01]  /*1ba0*/  UIADD3 UR8, UP1, UP0, UR52, UR8, UR54 ;  /* 0x0000000834087290 */ /* 0x000fe2000f83e036 */
[----:B------:R-:W-:Y:S01]  /*1bb0*/  SEL R10, RZ, 0xffffffff, P6 ;  /* 0xffffffffff0a7807 */ /* 0x000fe20003000000 */
[----:B------:R-:W-:Y:S01]  /*1bc0*/  UIMAD UR19, UR43, UR12, URZ ;  /* 0x0000000c2b1372a4 */ /* 0x000fe2000f8e023f */
[----:B------:R-:W-:Y:S01]  /*1bd0*/  IADD3.X R7, R5, UR40, RZ, P0, !PT ;  /* 0x0000002805077c10 */ /* 0x000fe200087fe4ff */
[----:B------:R-:W-:Y:S01]  /*1be0*/  UIADD3.X UR5, UR51, UR5, UR49, UP1, UP0 ;  /* 0x0000000533057290 */ /* 0x000fe20008fe0431 */
[----:B------:R-:W-:Y:S01]  /*1bf0*/  IADD3 R24, P0, R20, UR14, RZ ;  /* 0x0000000e14187c10 */ /* 0x000fe2000ff1e0ff */
[----:B------:R-:W-:Y:S01]  /*1c00*/  IMAD.SHL.U32 R10, R10, 0x2, RZ ;  /* 0x000000020a0a7824 */ /* 0x000fe200078e00ff */
[----:B------:R-:W-:Y:S01]  /*1c10*/  ISETP.GE.AND P3, PT, R11, UR42, PT ;  /* 0x0000002a0b007c0c */ /* 0x000fe2000bf66270 */
[----:B------:R-:W-:Y:S01]  /*1c20*/  IMAD.WIDE.U32 R6, R8, UR14, R6 ;  /* 0x0000000e08067c25 */ /* 0x000fe2000f8e0006 */
[----:B------:R-:W-:Y:S01]  /*1c30*/  SEL R11, RZ, 0x1, P4 ;  /* 0x00000001ff0b7807 */ /* 0x000fe20002000000 */
[----:B------:R-:W-:Y:S01]  /*1c40*/  ULDC.64 UR32, c[0x0][0x400] ;  /* 0x0001000000207ab9 */ /* 0x000fe20000000a00 */
[----:B------:R-:W-:Y:S01]  /*1c50*/  IADD3.X R26, R35, UR35, RZ, P0, !PT ;  /* 0x00000023231a7c10 */ /* 0x000fe200087fe4ff */
[----:B------:R-:W-:Y:S01]  /*1c60*/  IMAD.IADD R7, R7, 0x1, R12 ;  /* 0x0000000107077824 */ /* 0x000fe200078e020c */
[----:B------:R-:W-:Y:S01]  /*1c70*/  LOP3.LUT R16, R10, 0x2, R11, 0xe2, !PT ;  /* 0x000000020a107812 */ /* 0x000fe200078ee20b */
[----:B------:R-:W-:Y:S01]  /*1c80*/  IMAD.WIDE.U32 R12, R24, UR26, R4 ;  /* 0x0000001a180c7c25 */ /* 0x000fe2000f8e0004 */
[----:B------:R-:W-:Y:S01]  /*1c90*/  IADD3 R10, P0, R0, UR8, RZ ;  /* 0x00000008000a7c10 */ /* 0x000fe2000ff1e0ff */
[----:B------:R-:W-:Y:S01]  /*1ca0*/  UIMAD UR19, UR53, UR13, UR19 ;  /* 0x0000000d351372a4 */ /* 0x000fe2000f8e0213 */
[----:B------:R-:W-:Y:S01]  /*1cb0*/  SEL R14, RZ, 0x4, P5 ;  /* 0x00000004ff0e7807 */ /* 0x000fe20002800000 */
[----:B------:R-:W-:Y:S01]  /*1cc0*/  IMAD R11, R26, UR26, RZ ;  /* 0x0000001a1a0b7c24 */ /* 0x000fe2000f8e02ff */
[----:B------:R-:W-:Y:S01]  /*1cd0*/  LEA.HI.X.SX32 R15, R0, UR5, 0x1, P0 ;  /* 0x00000005000f7c11 */ /* 0x000fe200080f0eff */
[----:B------:R-:W-:Y:S01]  /*1ce0*/  IMAD.WIDE.U32 R6, R30, UR53, R6 ;  /* 0x000000351e067c25 */ /* 0x000fe2000f8e0006 */
[----:B------:R-:W-:Y:S01]  /*1cf0*/  LEA R238, P0, R10, UR32, 0x2 ;  /* 0x000000200aee7c11 */ /* 0x000fe2000f8010ff */
[----:B------:R-:W-:Y:S01]  /*1d00*/  UIMAD.WIDE UR14, UR15, 0x4, UR44 ;  /* 0x000000040f0e78a5 */ /* 0x000fe2000f8e022c */
        /* <DEDUP_REMOVED lines=17> */
[----:B------:R-:W-:-:S07]  /*1e20*/  UMOV UR11, UR14 ;  /* 0x0000000e000b7c82 */ /* 0x000fce0008000000 */
[----:B------:R-:W-:Y:S01]  /*1e30*/  @P0 BAR.SYNC.DEFER_BLOCKING 0x0 ;  /* 0x0000000000000b1d */ /* 0x000fe20000010000 */
[----:B------:R-:W-:Y:S01]  /*1e40*/  ISETP.GE.AND P2, PT, R20, UR5, PT ;  /* 0x0000000514007c0c */ /* 0x000fe2000bf46270 */
[----:B------:R-:W-:Y:S01]  /*1e50*/  UIMAD UR5, UR8, -0x40, UR38 ;  /* 0xffffffc0080578a4 */ /* 0x000fe2000f8e0226 */
[----:B------:R-:W-:-:S03]  /*1e60*/  IMAD.U32 R31, RZ, RZ, UR16 ;  /* 0x00000010ff1f7e24 */ /* 0x000fc6000f8e00ff */
[----:B------:R-:W-:-:S08]  /*1e70*/  UMOV UR10, UR15 ;  /* 0x0000000f000a7c82 */ /* 0x000fd00008000000 */
        /* <DEDUP_REMOVED lines=62> */
.L_x_198:
[----:B------:R-:W-:Y:S05]  /*2260*/  BSYNC B0 ;  /* 0x0000000000007941 */ /* 0x000fea0003800000 */
.L_x_197:
        /* <DEDUP_REMOVED lines=67> */
.L_x_200:
[----:B------:R-:W-:Y:S05]  /*26a0*/  BSYNC B0 ;  /* 0x0000000000007941 */ /* 0x000fea0003800000 */
.L_x_199:
        /* <DEDUP_REMOVED lines=41> */
.L_x_202:
[----:B------:R-:W-:Y:S05]  /*2940*/  BSYNC B0 ;  /* 0x0000000000007941 */ /* 0x000fea0003800000 */
.L_x_201:
        /* <DEDUP_REMOVED lines=40> */
.L_x_204:
[----:B------:R-:W-:Y:S05]  /*2bd0*/  BSYNC B0 ;  /* 0x0000000000007941 */ /* 0x000fea0003800000 */
.L_x_203:
        /* <DEDUP_REMOVED lines=43> */
.L_x_206:
[----:B------:R-:W-:Y:S05]  /*2e90*/  BSYNC B0 ;  /* 0x0000000000007941 */ /* 0x000fea0003800000 */
.L_x_205:
        /* <DEDUP_REMOVED lines=59> */
.L_x_208:
[----:B------:R-:W-:Y:S05]  /*3250*/  BSYNC B0 ;  /* 0x0000000000007941 */ /* 0x000fea0003800000 */
.L_x_207:
[----:B------:R-:W0:Y:S01]  /*3260*/  LDGDEPBAR ;  /* 0x00000000000079af */ /* 0x000e220000000000 */
[----:B------:R-:W-:Y:S01]  /*3270*/  ULDC.64 UR16, c[0x0][0x3c8] ;  /* 0x0000f20000107ab9 */ /* 0x000fe20000000a00 */
[----:B------:R-:W-:Y:S02]  /*3280*/  USHF.R.S32.HI UR14, URZ, 0x1f, UR53 ;  /* 0x0000001f3f0e7899 */ /* 0x000fe40008011435 */
[----:B------:R-:W-:-:S04]  /*3290*/  UISETP.NE.U32.AND UP1, UPT, UR16, URZ, UPT ;  /* 0x0000003f1000728c */ /* 0x000fc8000bf25070 */
[----:B------:R-:W-:-:S06]  /*32a0*/  UISETP.NE.AND.EX UP1, UPT, UR17, URZ, UPT, UP1 ;  /* 0x0000003f1100728c */ /* 0x000fcc000bf25310 */
[----:B------:R-:W-:-:S05]  /*32b0*/  PLOP3.LUT P0, PT, PT, PT, UP1, 0x80, 0x0 ;  /* 0x000000000000781c */ /* 0x000fca0003f0f018 */
[----:B------:R-:W-:Y:S01]  /*32c0*/  @UP1 ULDC.64 UR20, c[0x0][0x3d0] ;  /* 0x0000f40000141ab9 */ /* 0x000fe20000000a00 */
[----:B------:R-:W-:Y:S01]  /*32d0*/  @UP1 UMOV UR15, UR14 ;  /* 0x0000000e000f1c82 */ /* 0x000fe20008000000 */
[----:B------:R-:W-:Y:S01]  /*32e0*/  @UP1 UIMAD UR5, UR55, UR20, URZ ;  /* 0x00000014370512a4 */ /* 0x000fe2000f8e023f */
[----:B------:R-:W-:Y:S01]  /*32f0*/  @UP1 UMOV UR14, UR53 ;  /* 0x00000035000e1c82 */ /* 0x000fe20008000000 */
[----:B------:R-:W-:-:S04]  /*3300*/  DEPBAR.LE SB0, 0x1 ;  /* 0x000080400000791a */ /* 0x000fc80000000000 */
[----:B------:R-:W-:Y:S01]  /*3310*/  BAR.SYNC.DEFER_BLOCKING 0x0 ;  /* 0x0000000000007b1d */ /* 0x000fe20000010000 */
[----:B------:R-:W-:Y:S02]  /*3320*/  @UP1 UIMAD.WIDE.U32 UR14, UR46, UR20, UR14 ;  /* 0x000000142e0e12a5 */ /* 0x000fe4000f8e000e */
[----:B------:R-:W-:Y:S02]  /*3330*/  @UP1 UIMAD UR5, UR46, UR21, UR5 ;  /* 0x000000152e0512a4 */ /* 0x000fe4000f8e0205 */
[----:B------:R-:W-:Y:S02]  /*3340*/  @UP1 ULEA UR16, UP0, UR14, UR16, 0x2 ;  /* 0x000000100e101291 */ /* 0x000fe4000f80103f */
[----:B------:R-:W-:-:S04]  /*3350*/  @UP1 UIADD3 UR5, UR15, UR5, URZ ;  /* 0x000000050f051290 */ /* 0x000fc8000fffe03f */
[----:B------:R-:W-:Y:S01]  /*3360*/  @UP1 ULEA.HI.X UR17, UR14, UR17, UR5, 0x2, UP0 ;  /* 0x000000110e111291 */ /* 0x000fe200080f1405 */
[----:B------:R-:W-:Y:S01]  /*3370*/  IMAD.U32 R4, RZ, RZ, UR16 ;  /* 0x00000010ff047e24 */ /* 0x000fe2000f8e00ff */
[C---:B------:R-:W-:Y:S01]  /*3380*/  LOP3.LUT P2, RZ, R33.reuse, 0x4, RZ, 0xc0, !PT ;  /* 0x0000000421ff7812 */ /* 0x040fe2000784c0ff */
[----:B------:R-:W-:Y:S01]  /*3390*/  @UP1 ULDC UR5, c[0x0][0x2e8] ;  /* 0x0000ba0000051ab9 */ /* 0x000fe20000000800 */
[----:B-123--:R-:W-:Y:S02]  /*33a0*/  IMAD.MOV.U32 R6, RZ, RZ, 0x20 ;  /* 0x00000020ff067424 */ /* 0x00efe400078e00ff */
[----:B------:R-:W-:Y:S01]  /*33b0*/  IMAD.U32 R5, RZ, RZ, UR17 ;  /* 0x00000011ff057e24 */ /* 0x000fe2000f8e00ff */
[----:B------:R-:W1:Y:S01]  /*33c0*/  @P0 MUFU.RCP R0, UR5 ;  /* 0x0000000500000d08 */ /* 0x000e620008001000 */
[----:B------:R-:W-:Y:S01]  /*33d0*/  IMAD.MOV.U32 R192, RZ, RZ, 0x40 ;  /* 0x00000040ffc07424 */ /* 0x000fe200078e00ff */
[----:B------:R-:W-:Y:S02]  /*33e0*/  LOP3.LUT P1, RZ, R33, 0x2, RZ, 0xc0, !PT ;  /* 0x0000000221ff7812 */ /* 0x000fe4000782c0ff */
[----:B------:R-:W-:Y:S01]  /*33f0*/  LEA R180, R234, UR4, 0x1 ;  /* 0x00000004eab47c11 */ /* 0x000fe2000f8e08ff */
[----:B------:R2:W3:Y:S04]  /*3400*/  LDSM.16.M88.4 R136, [R229] ;  /* 0x00000000e588783b */ /* 0x0004e80000000200 */
[----:B------:R2:W1:Y:S04]  /*3410*/  LDSM.16.M88.4 R140, [R230] ;  /* 0x00000000e68c783b */ /* 0x0004680000000200 */
[----:B------:R2:W1:Y:S04]  /*3420*/  LDSM.16.M88.4 R144, [R231] ;  /* 0x00000000e790783b */ /* 0x0004680000000200 */
[----:B------:R2:W1:Y:S04]  /*3430*/  LDSM.16.M88.4 R152, [R229+0x1000] ;  /* 0x00100000e598783b */ /* 0x0004680000000200 */
[----:B------:R2:W1:Y:S04]  /*3440*/  LDSM.16.M88.4 R156, [R230+0x1000] ;  /* 0x00100000e69c783b */ /* 0x0004680000000200 */
[----:B------:R2:W1:Y:S04]  /*3450*/  LDSM.16.M88.4 R168, [R229+0x2000] ;  /* 0x00200000e5a8783b */ /* 0x0004680000000200 */
[----:B------:R2:W1:Y:S04]  /*3460*/  LDSM.16.M88.4 R172, [R230+0x2000] ;  /* 0x00200000e6ac783b */ /* 0x0004680000000200 */
[----:B------:R2:W1:Y:S04]  /*3470*/  LDSM.16.M88.4 R184, [R229+0x3000] ;  /* 0x00300000e5b8783b */ /* 0x0004680000000200 */
[----:B------:R2:W1:Y:S01]  /*3480*/  LDSM.16.M88.4 R188, [R230+0x3000] ;  /* 0x00300000e6bc783b */ /* 0x0004620000000200 */
[----:B------:R-:W-:Y:S01]  /*3490*/  ULEA UR14, UR22, 0x20, 0x5 ;  /* 0x00000020160e7891 */ /* 0x000fe2000f8e283f */
[----:B------:R-:W-:Y:S01]  /*34a0*/  IMAD.SHL.U32 R247, R44, 0x4, RZ ;  /* 0x000000042cf77824 */ /* 0x000fe200078e00ff */
[----:B------:R-:W-:Y:S01]  /*34b0*/  CS2R R126, SRZ ;  /* 0x00000000007e7805 */ /* 0x000fe2000001ff00 */
[----:B------:R-:W1:Y:S01]  /*34c0*/  @P0 LDG.E R4, desc[UR6][R4.64] ;  /* 0x0000000604040981 */ /* 0x000e62000c1e1900 */
[----:B------:R-:W-:-:S02]  /*34d0*/  SEL R192, R192, 0xffffffc0, !P2 ;  /* 0xffffffc0c0c07807 */ /* 0x000fc40005000000 */
[----:B------:R-:W-:Y:S02]  /*34e0*/  CS2R R124, SRZ ;  /* 0x00000000007c7805 */ /* 0x000fe4000001ff00 */
[----:B------:R-:W-:Y:S01]  /*34f0*/  CS2R R130, SRZ ;  /* 0x0000000000827805 */ /* 0x000fe2000001ff00 */
[----:B------:R2:W1:Y:S01]  /*3500*/  LDSM.16.M88.4 R132, [R180+0x14000] ;  /* 0x01400000b484783b */ /* 0x0004620000000200 */
[----:B------:R-:W-:Y:S02]  /*3510*/  CS2R R128, SRZ ;  /* 0x0000000000807805 */ /* 0x000fe4000001ff00 */
[----:B------:R-:W-:Y:S02]  /*3520*/  CS2R R122, SRZ ;  /* 0x00000000007a7805 */ /* 0x000fe4000001ff00 */
[----:B------:R-:W-:Y:S01]  /*3530*/  CS2R R120, SRZ ;  /* 0x0000000000787805 */ /* 0x000fe2000001ff00 */
[----:B------:R2:W1:Y:S01]  /*3540*/  LDSM.16.M88.4 R148, [R180+0x15000] ;  /* 0x01500000b494783b */ /* 0x0004620000000200 */
[----:B------:R-:W-:-:S02]  /*3550*/  CS2R R118, SRZ ;  /* 0x0000000000767805 */ /* 0x000fc4000001ff00 */
[----:B------:R-:W-:Y:S02]  /*3560*/  CS2R R116, SRZ ;  /* 0x0000000000747805 */ /* 0x000fe4000001ff00 */
[----:B------:R-:W-:Y:S01]  /*3570*/  CS2R R110, SRZ ;  /* 0x00000000006e7805 */ /* 0x000fe2000001ff00 */
[----:B------:R2:W1:Y:S01]  /*3580*/  LDSM.16.M88.4 R164, [R180+0x16000] ;  /* 0x01600000b4a4783b */ /* 0x0004620000000200 */
[----:B------:R-:W-:Y:S02]  /*3590*/  CS2R R108, SRZ ;  /* 0x00000000006c7805 */ /* 0x000fe4000001ff00 */
[----:B------:R-:W-:Y:S02]  /*35a0*/  CS2R R114, SRZ ;  /* 0x0000000000727805 */ /* 0x000fe4000001ff00 */
[----:B------:R-:W-:Y:S01]  /*35b0*/  CS2R R112, SRZ ;  /* 0x0000000000707805 */ /* 0x000fe2000001ff00 */
[----:B------:R-:W1:Y:S01]  /*35c0*/  LDSM.16.M88.4 R180, [R180+0x17000] ;  /* 0x01700000b4b4783b */ /* 0x000e620000000200 */
        /* <DEDUP_REMOVED lines=19> */
[----:B------:R-:W-:Y:S01]  /*3700*/  SHF.L.U64.HI R246, R44, 0x2, R246 ;  /* 0x000000022cf67819 */ /* 0x000fe200000102f6 */
[----:B------:R-:W-:Y:S01]  /*3710*/  ULDC UR17, c[0x0][0x2dc] ;  /* 0x0000b70000117ab9 */ /* 0x000fe20000000800 */
[----:B------:R-:W-:Y:S01]  /*3720*/  ULDC UR16, c[0x0][0x2ec] ;  /* 0x0000bb0000107ab9 */ /* 0x000fe20000000800 */
[----:B-1----:R-:W-:Y:S01]  /*3730*/  @P0 FMUL.FTZ R5, R4, R0 ;  /* 0x0000000004050220 */ /* 0x002fe20000410000 */
[----:B------:R-:W-:Y:S02]  /*3740*/  LEA R4, R234, UR61, 0x1 ;  /* 0x0000003dea047c11 */ /* 0x000fe4000f8e08ff */
[----:B------:R-:W-:Y:S02]  /*3750*/  SEL R0, R6, 0xffffffe0, !P1 ;  /* 0xffffffe006007807 */ /* 0x000fe40004800000 */
[----:B------:R-:W-:Y:S02]  /*3760*/  @P0 R2UR UR15, R5 ;  /* 0x00000000050f02ca */ /* 0x000fe400000e0000 */
[----:B------:R-:W-:Y:S01]  /*3770*/  IADD3 R192, R0, R4, R192 ;  /* 0x0000000400c07210 */ /* 0x000fe20007ffe0c0 */
[----:B------:R-:W-:Y:S01]  /*3780*/  IMAD.U32 R0, RZ, RZ, UR22 ;  /* 0x00000016ff007e24 */ /* 0x000fe2000f8e00ff */
[----:B------:R-:W4:Y:S01]  /*3790*/  LDL R4, [R1+0x4] ;  /* 0x0000040001047983 */ /* 0x000f220000100800 */
[----:B------:R-:W-:Y:S01]  /*37a0*/  CS2R R32, SRZ ;  /* 0x0000000000207805 */ /* 0x000fe2000001ff00 */
[----:B------:R-:W-:Y:S01]  /*37b0*/  UMOV UR5, URZ ;  /* 0x0000003f00057c82 */ /* 0x000fe20008000000 */
[----:B------:R-:W-:Y:S01]  /*37c0*/  UISETP.GE.AND UP0, UPT, UR14, UR9, UPT ;  /* 0x000000090e00728c */ /* 0x000fe2000bf06270 */
[----:B------:R2:W1:Y:S04]  /*37d0*/  LDSM.16.M88.4 R160, [R192+0x1000] ;  /* 0x00100000c0a0783b */ /* 0x0004680000000200 */
[----:B------:R2:W1:Y:S01]  /*37e0*/  LDSM.16.M88.4 R176, [R192+0x2000] ;  /* 0x00200000c0b0783b */ /* 0x0004620000000200 */
[----:B------:R-:W-:-:S03]  /*37f0*/  @UP1 UMOV UR5, UR15 ;  /* 0x0000000f00051c82 */ /* 0x000fc60008000000 */
[----:B------:R-:W1:Y:S01]  /*3800*/  LDSM.16.M88.4 R192, [R192+0x3000] ;  /* 0x00300000c0c0783b */ /* 0x000e620000000200 */
[----:B----4-:R-:W-:-:S05]  /*3810*/  IMAD R0, R0, 0x20, R4 ;  /* 0x0000002000007824 */ /* 0x010fca00078e0204 */
[----:B------:R-:W-:-:S05]  /*3820*/  IADD3 R0, R44, -UR38, -R0 ;  /* 0x800000262c007c10 */ /* 0x000fca000fffe800 */
[----:B------:R-:W-:-:S05]  /*3830*/  VIADD R0, R0, UR9 ;  /* 0x0000000900007c36 */ /* 0x000fca0008000000 */
[----:B-1-3--:R2:W-:Y:S02]  /*3840*/  STL [R1], R0 ;  /* 0x0000000001007387 */ /* 0x00a5e40000100800 */
.L_x_211:
[----:B------:R-:W0:Y:S01]  /*3850*/  LDGDEPBAR ;  /* 0x00000000000079af */ /* 0x000e220000000000 */
[----:B--2---:R-:W-:Y:S01]  /*3860*/  LEA R0, R234, UR4, 0x1 ;  /* 0x00000004ea007c11 */ /* 0x004fe2000f8e08ff */
[----:B------:R-:W-:Y:S01]  /*3870*/  UISETP.GE.AND UP3, UPT, UR8, 0x1, UPT ;  /* 0x000000010800788c */ /* 0x000fe2000bf66270 */
[----:B------:R-:W-:Y:S01]  /*3880*/  PLOP3.LUT P2, PT, PT, PT, UP0, 0x80, 0x0 ;  /* 0x000000000000781c */ /* 0x000fe20003f4f008 */
[----:B------:R-:W2:Y:S01]  /*3890*/  LDL R69, [R1] ;  /* 0x0000000001457983 */ /* 0x000ea20000100800 */
[----:B------:R-:W-:Y:S02]  /*38a0*/  PLOP3.LUT P1, PT, PT, PT, UP0, 0x80, 0x0 ;  /* 0x000000000000781c */ /* 0x000fe40003f2f008 */
[----:B------:R-:W-:Y:S01]  /*38b0*/  PLOP3.LUT P3, PT, PT, PT, UP0, 0x80, 0x0 ;  /* 0x000000000000781c */ /* 0x000fe20003f6f008 */
[----:B------:R-:W3:Y:S01]  /*38c0*/  LDL R68, [R1+0x4] ;  /* 0x0000040001447983 */ /* 0x000ee20000100800 */
[----:B------:R-:W-:Y:S04]  /*38d0*/  DEPBAR.LE SB0, 0x0 ;  /* 0x000080000000791a */ /* 0x000fe80000000000 */
[----:B------:R-:W-:Y:S06]  /*38e0*/  BAR.SYNC.DEFER_BLOCKING 0x0 ;  /* 0x0000000000007b1d */ /* 0x000fec0000010000 */
[----:B-1----:R-:W-:Y:S04]  /*38f0*/  LDSM.16.M88.4 R8, [R2] ;  /* 0x000000000208783b */ /* 0x002fe80000000200 */
[----:B------:R-:W1:Y:S04]  /*3900*/  LDSM.16.M88.4 R44, [R0+0x10000] ;  /* 0x01000000002c783b */ /* 0x000e680000000200 */
[----:B------:R-:W-:Y:S04]  /*3910*/  LDSM.16.M88.4 R48, [R224] ;  /* 0x00000000e030783b */ /* 0x000fe80000000200 */
[----:B------:R-:W4:Y:S04]  /*3920*/  LDSM.16.M88.4 R52, [R229+-0x4000] ;  /* 0xffc00000e534783b */ /* 0x000f280000000200 */
[----:B------:R-:W-:Y:S04]  /*3930*/  LDSM.16.M88.4 R56, [R228] ;  /* 0x00000000e438783b */ /* 0x000fe80000000200 */
[----:B------:R-:W4:Y:S04]  /*3940*/  LDSM.16.M88.4 R60, [R230+-0x4000] ;  /* 0xffc00000e63c783b */ /* 0x000f280000000200 */
[----:B------:R-:W-:Y:S01]  /*3950*/  LDSM.16.M88.4 R64, [R231+-0x4000] ;  /* 0xffc00000e740783b */ /* 0x000fe20000000200 */
[C---:B-1----:R-:W-:Y:S06]  /*3960*/  HMMA.16816.F32.BF16 R4, R8.reuse, R44, RZ ;  /* 0x0000002c0804723c */ /* 0x042fec00000418ff */
[----:B------:R-:W-:Y:S01]  /*3970*/  HMMA.16816.F32.BF16 R8, R8, R46, RZ ;  /* 0x0000002e0808723c */ /* 0x000fe200000418ff */
[----:B------:R-:W1:Y:S11]  /*3980*/  LDSM.16.M88.4 R44, [R227] ;  /* 0x00000000e32c783b */ /* 0x000e760000000200 */
[----:B------:R-:W-:Y:S06]  /*3990*/  @!UPT UIADD3 URZ, URZ, URZ, URZ ;  /* 0x0000003f3f3ff290 */ /* 0x000fec000fffe03f */
[C---:B----4-:R-:W-:Y:S06]  /*39a0*/  HMMA.16816.F32.BF16 R4, R48.reuse, R52, R4 ;  /* 0x000000343004723c */ /* 0x050fec0000041804 */
[----:B------:R-:W-:Y:S01]  /*39b0*/  HMMA.16816.F32.BF16 R8, R48, R54, R8 ;  /* 0x000000363008723c */ /* 0x000fe20000041808 */
[----:B------:R-:W-:Y:S04]  /*39c0*/  LDSM.16.M88.4 R48, [R2+0x2000] ;  /* 0x002000000230783b */ /* 0x000fe80000000200 */
[----:B------:R-:W4:Y:S11]  /*39d0*/  LDSM.16.M88.4 R52, [R0+0x11000] ;  /* 0x011000000034783b */ /* 0x000f360000000200 */
[----:B------:R-:W-:Y:S02]  /*39e0*/  @!UPT UIADD3 URZ, URZ, URZ, URZ ;  /* 0x0000003f3f3ff290 */ /* 0x000fe4000fffe03f */
[C---:B------:R-:W-:Y:S06]  /*39f0*/  HMMA.16816.F32.BF16 R4, R56.reuse, R60, R4 ;  /* 0x0000003c3804723c */ /* 0x040fec0000041804 */
        /* <DEDUP_REMOVED lines=9> */
[C---:B----4-:R-:W-:Y:S06]  /*3a90*/  HMMA.16816.F32.BF16 R4, R48.reuse, R52, R4 ;  /* 0x000000343004723c */ /* 0x050fec0000041804 */
[----:B------:R-:W-:Y:S01]  /*3aa0*/  HMMA.16816.F32.BF16 R8, R48, R54, R8 ;  /* 0x000000363008723c */ /* 0x000fe20000041808 */
[----:B------:R-:W-:Y:S04]  /*3ab0*/  LDSM.16.M88.4 R48, [R227+0x2000] ;  /* 0x00200000e330783b */ /* 0x000fe80000000200 */
[----:B------:R-:W4:Y:S11]  /*3ac0*/  LDSM.16.M88.4 R52, [R231+-0x3000] ;  /* 0xffd00000e734783b */ /* 0x000f360000000200 */
[----:B------:R-:W-:Y:S02]  /*3ad0*/  @!UPT UIADD3 URZ, URZ, URZ, URZ ;  /* 0x0000003f3f3ff290 */ /* 0x000fe4000fffe03f */
[C---:B------:R-:W-:Y:S06]  /*3ae0*/  HMMA.16816.F32.BF16 R4, R56.reuse, R60, R4 ;  /* 0x0000003c3804723c */ /* 0x040fec0000041804 */
        /* <DEDUP_REMOVED lines=17> */
[----:B------:R-:W3:Y:S11]  /*3c00*/  LDSM.16.M88.4 R60, [R231+-0x2000] ;  /* 0xffe00000e73c783b */ /* 0x000ef60000000200 */
[----:B------:R-:W-:Y:S02]  /*3c10*/  @!UPT UIADD3 URZ, URZ, URZ, URZ ;  /* 0x0000003f3f3ff290 */ /* 0x000fe4000fffe03f */
[C---:B-1----:R-:W-:Y:S06]  /*3c20*/  HMMA.16816.F32.BF16 R4, R44.reuse, R64, R4 ;  /* 0x000000402c04723c */ /* 0x042fec0000041804 */
[----:B------:R-:W-:Y:S01]  /*3c30*/  HMMA.16816.F32.BF16 R8, R44, R66, R8 ;  /* 0x000000422c08723c */ /* 0x000fe20000041808 */
[----:B------:R1:W-:Y:S04]  /*3c40*/  LDSM.16.M88.4 R64, [R0+0x13000] ;  /* 0x013000000040783b */ /* 0x0003e80000000200 */
[----:B------:R-:W3:Y:S11]  /*3c50*/  LDSM.16.M88.4 R44, [R2+0x6000] ;  /* 0x00600000022c783b */ /* 0x000ef60000000200 */
[----:B------:R-:W-:Y:S02]  /*3c60*/  @!UPT UIADD3 URZ, URZ, URZ, URZ ;  /* 0x0000003f3f3ff290 */ /* 0x000fe4000fffe03f */
[C---:B----4-:R-:W-:Y:S06]  /*3c70*/  HMMA.16816.F32.BF16 R4, R48.reuse, R52, R4 ;  /* 0x000000343004723c */ /* 0x050fec0000041804 */
[----:B------:R-:W-:Y:S01]  /*3c80*/  HMMA.16816.F32.BF16 R8, R48, R54, R8 ;  /* 0x000000363008723c */ /* 0x000fe20000041808 */
[----:B------:R-:W-:Y:S01]  /*3c90*/  LDSM.16.M88.4 R48, [R224+0x6000] ;  /* 0x00600000e030783b */ /* 0x000fe20000000200 */
[----:B-1----:R-:W-:Y:S03]  /*3ca0*/  IMAD.U32 R0, RZ, RZ, UR8 ;  /* 0x00000008ff007e24 */ /* 0x002fe6000f8e00ff */
[----:B------:R-:W1:Y:S01]  /*3cb0*/  LDSM.16.M88.4 R52, [R229+-0x1000] ;  /* 0xfff00000e534783b */ /* 0x000e620000000200 */
[----:B--2---:R-:W-:Y:S11]  /*3cc0*/  IMAD R0, R0, 0x40, R69 ;  /* 0x0000004000007824 */ /* 0x004ff600078e0245 */
[----:B------:R-:W-:Y:S01]  /*3cd0*/  @!UPT UIADD3 URZ, URZ, URZ, URZ ;  /* 0x0000003f3f3ff290 */ /* 0x000fe2000fffe03f */
[C---:B---3--:R-:W-:Y:S06]  /*3ce0*/  HMMA.16816.F32.BF16 R4, R56.reuse, R60, R4 ;  /* 0x0000003c3804723c */ /* 0x048fec0000041804 */
[----:B------:R-:W-:Y:S01]  /*3cf0*/  HMMA.16816.F32.BF16 R8, R56, R62, R8 ;  /* 0x0000003e3808723c */ /* 0x000fe20000041808 */
[----:B------:R-:W-:Y:S04]  /*3d00*/  LDSM.16.M88.4 R56, [R228+0x6000] ;  /* 0x00600000e438783b */ /* 0x000fe80000000200 */
[----:B------:R-:W2:Y:S11]  /*3d10*/  LDSM.16.M88.4 R60, [R230+-0x1000] ;  /* 0xfff00000e63c783b */ /* 0x000eb60000000200 */
[----:B------:R-:W-:Y:S02]  /*3d20*/  @!UPT UIADD3 URZ, URZ, URZ, URZ ;  /* 0x0000003f3f3ff290 */ /* 0x000fe4000fffe03f */
[C---:B------:R-:W-:Y:S06]  /*3d30*/  HMMA.16816.F32.BF16 R4, R44.reuse, R64, R4 ;  /* 0x000000402c04723c */ /* 0x040fec0000041804 */
[----:B------:R-:W-:Y:S01]  /*3d40*/  HMMA.16816.F32.BF16 R8, R44, R66, R8 ;  /* 0x000000422c08723c */ /* 0x000fe20000041808 */
[----:B------:R-:W-:Y:S04]  /*3d50*/  LDSM.16.M88.4 R44, [R227+0x6000] ;  /* 0x00600000e32c783b */ /* 0x000fe80000000200 */
[----:B------:R-:W3:Y:S11]  /*3d60*/  LDSM.16.M88.4 R64, [R231+-0x1000] ;  /* 0xfff00000e740783b */ /* 0x000ef60000000200 */
[----:B------:R-:W-:Y:S02]  /*3d70*/  @!UPT UIADD3 URZ, URZ, URZ, URZ ;  /* 0x0000003f3f3ff290 */ /* 0x000fe4000fffe03f */
[C---:B-1----:R-:W-:Y:S06]  /*3d80*/  HMMA.16816.F32.BF16 R4, R48.reuse, R52, R4 ;  /* 0x000000343004723c */ /* 0x042fec0000041804 */
[----:B------:R-:W-:Y:S07]  /*3d90*/  HMMA.16816.F32.BF16 R8, R48, R54, R8 ;  /* 0x000000363008723c */ /* 0x000fee0000041808 */
[----:B------:R-:W-:Y:S01]  /*3da0*/  VIADD R49, R0, 0x8 ;  /* 0x0000000800317836 */ /* 0x000fe20000000000 */
[----:B------:R-:W-:Y:S03]  /*3db0*/  IABS R48, R0 ;  /* 0x0000000000307213 */ /* 0x000fe60000000000 */
[----:B------:R-:W-:Y:S01]  /*3dc0*/  IMAD.U32 R50, RZ, RZ, UR22 ;  /* 0x00000016ff327e24 */ /* 0x000fe2000f8e00ff */
[----:B------:R-:W-:Y:S02]  /*3dd0*/  I2FP.F32.S32 R51, R48 ;  /* 0x0000003000337245 */ /* 0x000fe40000201400 */
[----:B------:R-:W-:Y:S01]  /*3de0*/  ISETP.GE.AND P0, PT, R49, RZ, PT ;  /* 0x000000ff3100720c */ /* 0x000fe20003f06270 */
[----:B------:R-:W-:Y:S02]  /*3df0*/  IMAD R48, R50, 0x20, R68 ;  /* 0x0000002032307824 */ /* 0x000fe400078e0244 */
[C---:B------:R-:W-:Y:S01]  /*3e00*/  VIADD R50, R0.reuse, 0xffffffff ;  /* 0xffffffff00327836 */ /* 0x040fe20000000000 */
[C---:B--2---:R-:W-:Y:S06]  /*3e10*/  HMMA.16816.F32.BF16 R4, R56.reuse, R60, R4 ;  /* 0x0000003c3804723c */ /* 0x044fec0000041804 */
[----:B------:R-:W-:Y:S05]  /*3e20*/  HMMA.16816.F32.BF16 R8, R56, R62, R8 ;  /* 0x0000003e3808723c */ /* 0x000fea0000041808 */
[----:B------:R-:W-:Y:S02]  /*3e30*/  @!P0 IADD3 R49, -R0, -0x8, RZ ;  /* 0xfffffff800318810 */ /* 0x000fe40007ffe1ff */
[----:B------:R-:W-:Y:S02]  /*3e40*/  @P2 ISETP.GE.AND P0, PT, R48, UR9, PT ;  /* 0x0000000930002c0c */ /* 0x000fe4000bf06270 */
[----:B------:R-:W-:Y:S02]  /*3e50*/  ISETP.GE.AND P2, PT, R50, RZ, PT ;  /* 0x000000ff3200720c */ /* 0x000fe40003f46270 */
[----:B------:R-:W-:Y:S07]  /*3e60*/  I2FP.F32.S32 R49, R49 ;  /* 0x0000003100317245 */ /* 0x000fee0000201400 */
[C---:B---3--:R-:W-:Y:S05]  /*3e70*/  HMMA.16816.F32.BF16 R4, R44.reuse, R64, R4 ;  /* 0x000000402c04723c */ /* 0x048fea0000041804 */
[----:B------:R-:W-:Y:S01]  /*3e80*/  @!P2 IADD3 R50, -R0, 0x1, RZ ;  /* 0x000000010032a810 */ /* 0x000fe20007ffe1ff */
[----:B------:R-:W-:Y:S01]  /*3e90*/  HMMA.16816.F32.BF16 R8, R44, R66, R8 ;  /* 0x000000422c08723c */ /* 0x000fe20000041808 */
[----:B------:R-:W-:Y:S04]  /*3ea0*/  PLOP3.LUT P2, PT, PT, PT, UP0, 0x80, 0x0 ;  /* 0x000000000000781c */ /* 0x000fe80003f4f008 */
[----:B------:R-:W-:Y:S02]  /*3eb0*/  I2FP.F32.S32 R50, R50 ;  /* 0x0000003200327245 */ /* 0x000fe40000201400 */
[----:B-----5:R-:W-:Y:S01]  /*3ec0*/  FMUL.FTZ R44, R244, 1.4426950216293334961 ;  /* 0x3fb8aa3bf42c7820 */ /* 0x020fe20000410000 */
[----:B------:R-:W-:Y:S10]  /*3ed0*/  FMUL.FTZ R46, R245, 1.4426950216293334961 ;  /* 0x3fb8aa3bf52e7820 */ /* 0x000ff40000410000 */
[----:B------:R-:W-:Y:S01]  /*3ee0*/  FFMA.FTZ R6, R49, -UR5, R6 ;  /* 0x8000000531067c23 */ /* 0x000fe20008010006 */
[----:B------:R-:W-:Y:S02]  /*3ef0*/  VIADD R49, R0, 0x7 ;  /* 0x0000000700317836 */ /* 0x000fe40000000000 */
[C---:B------:R-:W-:Y:S01]  /*3f00*/  FFMA.FTZ R4, R51.reuse, -UR5, R4 ;  /* 0x8000000533047c23 */ /* 0x040fe20008010004 */
[----:B------:R-:W-:Y:S01]  /*3f10*/  FFMA.FTZ R5, R50, -UR5, R5 ;  /* 0x8000000532057c23 */ /* 0x000fe20008010005 */
[----:B------:R-:W-:Y:S01]  /*3f20*/  @P1 FSEL R6, R6, -INF , !P0 ;  /* 0xff80000006061808 */ /* 0x000fe20004000000 */
[----:B------:R-:W-:Y:S01]  /*3f30*/  FFMA.FTZ R10, R51, -UR5, R10 ;  /* 0x80000005330a7c23 */ /* 0x000fe2000801000a */
[----:B------:R-:W-:Y:S01]  /*3f40*/  ISETP.GE.AND P1, PT, R49, RZ, PT ;  /* 0x000000ff3100720c */ /* 0x000fe20003f26270 */
[----:B------:R-:W-:Y:S01]  /*3f50*/  FFMA.FTZ R11, R50, -UR5, R11 ;  /* 0x80000005320b7c23 */ /* 0x000fe2000801000b */
[----:B------:R-:W-:Y:S02]  /*3f60*/  @P3 FSEL R4, R4, -INF , !P0 ;  /* 0xff80000004043808 */ /* 0x000fe40004000000 */
[----:B------:R-:W-:Y:S02]  /*3f70*/  PLOP3.LUT P0, PT, PT, PT, UP0, 0x80, 0x0 ;  /* 0x000000000000781c */ /* 0x000fe40003f0f008 */
[----:B------:R-:W-:Y:S07]  /*3f80*/  PLOP3.LUT P3, PT, PT, PT, UP0, 0x80, 0x0 ;  /* 0x000000000000781c */ /* 0x000fee0003f6f008 */
[----:B------:R-:W-:Y:S02]  /*3f90*/  @!P1 IADD3 R49, -R0, -0x7, RZ ;  /* 0xfffffff900319810 */ /* 0x000fe40007ffe1ff */
[----:B------:R-:W-:Y:S02]  /*3fa0*/  PLOP3.LUT P1, PT, PT, PT, UP0, 0x80, 0x0 ;  /* 0x000000000000781c */ /* 0x000fe40003f2f008 */
[----:B------:R-:W-:Y:S01]  /*3fb0*/  I2FP.F32.S32 R49, R49 ;  /* 0x0000003100317245 */ /* 0x000fe20000201400 */
[----:B------:R-:W-:Y:S04]  /*3fc0*/  @P0 VIADD R52, R48, 0x1 ;  /* 0x0000000130340836 */ /* 0x000fe80000000000 */
[----:B------:R-:W-:Y:S01]  /*3fd0*/  FFMA.FTZ R7, R49, -UR5, R7 ;  /* 0x8000000531077c23 */ /* 0x000fe20008010007 */
[----:B------:R-:W-:Y:S01]  /*3fe0*/  @P3 ISETP.GE.AND P0, PT, R52, UR9, PT ;  /* 0x0000000934003c0c */ /* 0x000fe2000bf06270 */
[----:B------:R-:W-:Y:S01]  /*3ff0*/  VIADD R49, R0, 0xfffffff8 ;  /* 0xfffffff800317836 */ /* 0x000fe20000000000 */
[----:B------:R-:W-:Y:S02]  /*4000*/  PLOP3.LUT P3, PT, PT, PT, UP3, 0x80, 0x0 ;  /* 0x000000000000781c */ /* 0x000fe40003f6f038 */
[----:B------:R-:W-:Y:S02]  /*4010*/  @P2 FSEL R5, R5, -INF , !P0 ;  /* 0xff80000005052808 */ /* 0x000fe40004000000 */
[----:B------:R-:W-:Y:S02]  /*4020*/  @P1 FSEL R7, R7, -INF , !P0 ;  /* 0xff80000007071808 */ /* 0x000fe40004000000 */
[----:B------:R-:W-:Y:S02]  /*4030*/  ISETP.GE.AND P2, PT, R49, RZ, PT ;  /* 0x000000ff3100720c */ /* 0x000fe40003f46270 */
[----:B------:R-:W-:Y:S02]  /*4040*/  PLOP3.LUT P1, PT, PT, PT, UP0, 0x80, 0x0 ;  /* 0x000000000000781c */ /* 0x000fe40003f2f008 */
[----:B------:R-:W-:Y:S04]  /*4050*/  FSETP.NEU.FTZ.AND P0, PT, R244, -INF , PT ;  /* 0xff800000f400780b */ /* 0x000fe80003f1d000 */
[----:B------:R-:W-:Y:S02]  /*4060*/  FSEL R44, R44, RZ, P0 ;  /* 0x000000ff2c2c7208 */ /* 0x000fe40000000000 */
[----:B------:R-:W-:Y:S03]  /*4070*/  PLOP3.LUT P0, PT, PT, PT, UP0, 0x80, 0x0 ;  /* 0x000000000000781c */ /* 0x000fe60003f0f008 */
[----:B------:R-:W-:Y:S01]  /*4080*/  @!P2 IADD3 R49, -R0, 0x8, RZ ;  /* 0x000000080031a810 */ /* 0x000fe20007ffe1ff */
[--C-:B------:R-:W-:Y:S01]  /*4090*/  FFMA.FTZ R4, R4, UR16, -R44.reuse ;  /* 0x0000001004047c23 */ /* 0x100fe2000801082c */
[----:B------:R-:W-:Y:S01]  /*40a0*/  @P1 VIADD R45, R48, 0x8 ;  /* 0x00000008302d1836 */ /* 0x000fe20000000000 */
[----:B------:R-:W-:Y:S01]  /*40b0*/  PLOP3.LUT P2, PT, PT, PT, UP0, 0x80, 0x0 ;  /* 0x000000000000781c */ /* 0x000fe20003f4f008 */
[----:B------:R-:W-:Y:S01]  /*40c0*/  FFMA.FTZ R5, R5, UR16, -R44 ;  /* 0x0000001005057c23 */ /* 0x000fe2000801082c */
[----:B------:R-:W-:Y:S01]  /*40d0*/  PLOP3.LUT P1, PT, PT, PT, UP0, 0x80, 0x0 ;  /* 0x000000000000781c */ /* 0x000fe20003f2f008 */
[----:B------:R1:W-:Y:S01]  /*40e0*/  MUFU.EX2 R60, R4 ;  /* 0x00000004003c7308 */ /* 0x0003e20000000800 */
[----:B------:R-:W-:Y:S03]  /*40f0*/  I2FP.F32.S32 R49, R49 ;  /* 0x0000003100317245 */ /* 0x000fe60000201400 */
[----:B------:R-:W-:Y:S01]  /*4100*/  @P0 ISETP.GE.AND P0, PT, R45, UR9, PT ;  /* 0x000000092d000c0c */ /* 0x000fe2000bf06270 */
[----:B------:R-:W-:Y:S02]  /*4110*/  VIADD R45, R0, 0xfffffff7 ;  /* 0xfffffff7002d7836 */ /* 0x000fe40000000000 */
[----:B------:R-:W-:Y:S03]  /*4120*/  FFMA.FTZ R8, R49, -UR5, R8 ;  /* 0x8000000531087c23 */ /* 0x000fe60008010008 */
[----:B------:R-:W2:Y:S02]  /*4130*/  MUFU.EX2 R59, R5 ;  /* 0x00000005003b7308 */ /* 0x000ea40000000800 */
[----:B------:R-:W-:Y:S02]  /*4140*/  @P2 FSEL R8, R8, -INF , !P0 ;  /* 0xff80000008082808 */ /* 0x000fe40004000000 */
[----:B------:R-:W-:Y:S02]  /*4150*/  @P1 FSEL R10, R10, -INF , !P0 ;  /* 0xff8000000a0a1808 */ /* 0x000fe40004000000 */
[----:B------:R-:W-:Y:S01]  /*4160*/  PLOP3.LUT P1, PT, PT, PT, UP0, 0x80, 0x0 ;  /* 0x000000000000781c */ /* 0x000fe20003f2f008 */
[----:B------:R-:W-:Y:S01]  /*4170*/  FFMA.FTZ R8, R8, UR16, -R44 ;  /* 0x0000001008087c23 */ /* 0x000fe2000801082c */
[----:B------:R-:W-:Y:S02]  /*4180*/  ISETP.GE.AND P2, PT, R45, RZ, PT ;  /* 0x000000ff2d00720c */ /* 0x000fe40003f46270 */
[----:B------:R-:W-:Y:S01]  /*4190*/  FSETP.NEU.FTZ.AND P0, PT, R245, -INF , PT ;  /* 0xff800000f500780b */ /* 0x000fe20003f1d000 */
[----:B------:R-:W-:Y:S03]  /*41a0*/  MUFU.EX2 R55, R8 ;  /* 0x0000000800377308 */ /* 0x000fe60000000800 */
[----:B-1----:R-:W-:Y:S02]  /*41b0*/  FSEL R4, R46, RZ, P0 ;  /* 0x000000ff2e047208 */ /* 0x002fe40000000000 */
[----:B------:R-:W-:Y:S03]  /*41c0*/  PLOP3.LUT P0, PT, PT, PT, UP0, 0x80, 0x0 ;  /* 0x000000000000781c */ /* 0x000fe60003f0f008 */
[----:B------:R-:W-:Y:S01]  /*41d0*/  @P1 VIADD R48, R48, 0x9 ;  /* 0x0000000930301836 */ /* 0x000fe20000000000 */
[----:B------:R-:W-:Y:S01]  /*41e0*/  PLOP3.LUT P1, PT, PT, PT, UP0, 0x80, 0x0 ;  /* 0x000000000000781c */ /* 0x000fe20003f2f008 */
[--C-:B------:R-:W-:Y:S01]  /*41f0*/  FFMA.FTZ R6, R6, UR16, -R4.reuse ;  /* 0x0000001006067c23 */ /* 0x100fe20008010804 */
[----:B------:R-:W-:Y:S01]  /*4200*/  @!P2 IADD3 R45, -R0, 0x9, RZ ;  /* 0x00000009002da810 */ /* 0x000fe20007ffe1ff */
[--C-:B------:R-:W-:Y:S01]  /*4210*/  FFMA.FTZ R7, R7, UR16, -R4.reuse ;  /* 0x0000001007077c23 */ /* 0x100fe20008010804 */
[----:B------:R-:W-:Y:S01]  /*4220*/  PLOP3.LUT P2, PT, PT, PT, UP0, 0x80, 0x0 ;  /* 0x000000000000781c */ /* 0x000fe20003f4f008 */
[----:B------:R2:W-:Y:S01]  /*4230*/  MUFU.EX2 R61, R6 ;  /* 0x00000006003d7308 */ /* 0x0005e20000000800 */
[----:B------:R-:W-:Y:S01]  /*4240*/  I2FP.F32.S32 R45, R45 ;  /* 0x0000002d002d7245 */ /* 0x000fe20000201400 */
[--C-:B------:R-:W-:Y:S02]  /*4250*/  FFMA.FTZ R10, R10, UR16, -R4.reuse ;  /* 0x000000100a0a7c23 */ /* 0x100fe40008010804 */
[----:B------:R-:W-:Y:S02]  /*4260*/  @P0 ISETP.GE.AND P0, PT, R48, UR9, PT ;  /* 0x0000000930000c0c */ /* 0x000fe4000bf06270 */
[----:B------:R-:W-:Y:S02]  /*4270*/  FFMA.FTZ R9, R45, -UR5, R9 ;  /* 0x800000052d097c23 */ /* 0x000fe40008010009 */
[----:B------:R-:W-:Y:S02]  /*4280*/  @P1 FSEL R11, R11, -INF , !P0 ;  /* 0xff8000000b0b1808 */ /* 0x000fe40004000000 */
[----:B------:R-:W1:Y:S02]  /*4290*/  MUFU.EX2 R58, R7 ;  /* 0x00000007003a7308 */ /* 0x000e640000000800 */
[----:B------:R-:W-:Y:S01]  /*42a0*/  @P2 FSEL R9, R9, -INF , !P0 ;  /* 0xff80000009092808 */ /* 0x000fe20004000000 */
[----:B------:R-:W-:Y:S01]  /*42b0*/  FFMA.FTZ R4, R11, UR16, -R4 ;  /* 0x000000100b047c23 */ /* 0x000fe20008010804 */
[----:B------:R-:W-:Y:S03]  /*42c0*/  IADD3 R52, P0, R247, UR13, RZ ;  /* 0x0000000df7347c10 */ /* 0x000fe6000ff1e0ff */
[----:B------:R-:W-:Y:S03]  /*42d0*/  FFMA.FTZ R44, R9, UR16, -R44 ;  /* 0x00000010092c7c23 */ /* 0x000fe6000801082c */
[----:B------:R-:W-:Y:S01]  /*42e0*/  MUFU.EX2 R54, R4 ;  /* 0x0000000400367308 */ /* 0x000fe20000000800 */
[----:B--2---:R-:W-:Y:S02]  /*42f0*/  F2FP.BF16.F32.PACK_AB R6, R59, R60 ;  /* 0x0000003c3b06723e */ /* 0x004fe400000010ff */
[----:B------:R-:W-:Y:S03]  /*4300*/  IADD3.X R53, R246, UR12, RZ, P0, !PT ;  /* 0x0000000cf6357c10 */ /* 0x000fe600087fe4ff */
[----:B------:R-:W-:Y:S04]  /*4310*/  STS [R249+0x15000], R6 ;  /* 0x01500006f9007388 */ /* 0x000fe80000000800 */
[----:B------:R-:W2:Y:S01]  /*4320*/  MUFU.EX2 R57, R44 ;  /* 0x0000002c00397308 */ /* 0x000ea20000000800 */
[----:B-1----:R-:W-:Y:S05]  /*4330*/  F2FP.BF16.F32.PACK_AB R5, R58, R61 ;  /* 0x0000003d3a05723e */ /* 0x002fea00000010ff */
[----:B------:R-:W-:Y:S04]  /*4340*/  STS [R252+0x15000], R5 ;  /* 0x01500005fc007388 */ /* 0x000fe80000000800 */
[----:B------:R-:W1:Y:S01]  /*4350*/  MUFU.EX2 R56, R10 ;  /* 0x0000000a00387308 */ /* 0x000e620000000800 */
[----:B--2---:R-:W-:Y:S05]  /*4360*/  F2FP.BF16.F32.PACK_AB R4, R57, R55 ;  /* 0x000000373904723e */ /* 0x004fea00000010ff */
        /* <DEDUP_REMOVED lines=76> */
[C---:B------:R-:W-:Y:S01]  /*4830*/  FADD.FTZ R0, -R52.reuse, R7 ;  /* 0x0000000734007221 */ /* 0x040fe20000010100 */
        /* <DEDUP_REMOVED lines=132> */
.L_x_209:
        /* <DEDUP_REMOVED lines=385> */
.L_x_210:
        /* <DEDUP_REMOVED lines=145> */
.L_x_212:
[----:B------:R-:W-:Y:S01]  /*71a0*/  @UP0 UIADD3 UR5, UR18, UR23, URZ ;  /* 0x0000001712050290 */ /* 0x000fe2000fffe03f */
[----:B------:R-:W-:-:S03]  /*71b0*/  @UP0 ULDC.64 UR12, c[0x0][0x458] ;  /* 0x00011600000c0ab9 */ /* 0x000fc60000000a00 */
[----:B------:R-:W-:Y:S02]  /*71c0*/  @UP0 UIMAD.WIDE.U32 UR10, UR5, UR12, URZ ;  /* 0x0000000c050a02a5 */ /* 0x000fe4000f8e003f */
[----:B------:R-:W-:-:S04]  /*71d0*/  @UP0 UIMAD UR5, UR5, UR13, URZ ;  /* 0x0000000d050502a4 */ /* 0x000fc8000f8e023f */
[----:B------:R-:W-:Y:S01]  /*71e0*/  @UP0 UIADD3 UR11, UR11, UR5, URZ ;  /* 0x000000050b0b0290 */ /* 0x000fe2000fffe03f */
        /* <DEDUP_REMOVED lines=12> */
[----:B------:R-:W-:Y:S02]  /*72b0*/  UIADD3 UR11, UR11, UR5, URZ ;  /* 0x000000050b0b7290 */ /* 0x000fe4000fffe03f */
.L_x_213:
        /* <DEDUP_REMOVED lines=51> */
.L_x_215:
[----:B------:R-:W-:Y:S05]  /*75f0*/  BSYNC B0 ;  /* 0x0000000000007941 */ /* 0x000fea0003800000 */
.L_x_214:
        /* <DEDUP_REMOVED lines=33> */
.L_x_196:
        /* <DEDUP_REMOVED lines=23> */
.L_x_217:
[----:B------:R-:W-:Y:S01]  /*7980*/  @UP0 UIADD3 UR5, UR18, UR23, URZ ;  /* 0x0000001712050290 */ /* 0x000fe2000fffe03f */
[----:B-1----:R-:W-:Y:S01]  /*7990*/  SHF.R.S32.HI R10, RZ, 0x1f, R6 ;  /* 0x0000001fff0a7819 */ /* 0x002fe20000011406 */
[----:B------:R-:W-:Y:S02]  /*79a0*/  @UP0 ULDC.64 UR14, c[0x0][0x458] ;  /* 0x00011600000e0ab9 */ /* 0x000fe40000000a00 */
[----:B------:R-:W-:Y:S01]  /*79b0*/  @UP0 UIMAD.WIDE.U32 UR10, UR5, UR14, URZ ;  /* 0x0000000e050a02a5 */ /* 0x000fe2000f8e003f */
[----:B------:R-:W-:Y:S01]  /*79c0*/  LEA.HI R10, R10, R6, RZ, 0x3 ;  /* 0x000000060a0a7211 */ /* 0x000fe200078f18ff */
[----:B------:R-:W-:-:S03]  /*79d0*/  @UP0 UIMAD UR5, UR5, UR15, URZ ;  /* 0x0000000f050502a4 */ /* 0x000fc6000f8e023f */
[----:B------:R-:W-:Y:S01]  /*79e0*/  LOP3.LUT R0, R10, 0xfffffff8, RZ, 0xc0, !PT ;  /* 0xfffffff80a007812 */ /* 0x000fe200078ec0ff */
        /* <DEDUP_REMOVED lines=14> */
.L_x_218:
        /* <DEDUP_REMOVED lines=37> */
.L_x_220:
[----:B------:R-:W-:Y:S05]  /*7d20*/  BSYNC B0 ;  /* 0x0000000000007941 */ /* 0x000fea0003800000 */
.L_x_219:
        /* <DEDUP_REMOVED lines=27> */
.L_x_216:
[----:B------:R-:W-:Y:S05]  /*7ee0*/  BSYNC B1 ;  /* 0x0000000000017941 */ /* 0x000fea0003800000 */
.L_x_191:
[----:B------:R-:W-:Y:S02]  /*7ef0*/  ULDC UR5, c[0x0][0xc] ;  /* 0x0000030000057ab9 */ /* 0x000fe40000000800 */
[----:B------:R-:W-:-:S04]  /*7f00*/  UIADD3 UR22, UR5, UR22, URZ ;  /* 0x0000001605167290 */ /* 0x000fc8000fffe03f */
[----:B------:R-:W-:-:S06]  /*7f10*/  UISETP.GE.AND UP0, UPT, UR22, UR59, UPT ;  /* 0x0000003b1600728c */ /* 0x000fcc000bf06270 */
[----:B------:R-:W-:-:S13]  /*7f20*/  PLOP3.LUT P0, PT, PT, PT, UP0, 0x80, 0x0 ;  /* 0x000000000000781c */ /* 0x000fda0003f0f008 */
[----:B------:R-:W-:Y:S05]  /*7f30*/  @P0 BRA `(.L_x_221) ;  /* 0x0000000000040947 */ /* 0x000fea0003800000 */
[----:B------:R-:W-:Y:S05]  /*7f40*/  BRA `(.L_x_222) ;  /* 0xffffff8800dc7947 */ /* 0x000fea000383ffff */
.L_x_221:
[----:B------:R-:W-:Y:S05]  /*7f50*/  EXIT ;  /* 0x000000000000794d */ /* 0x000fea0003800000 */
.L_x_223:
        /* <DEDUP_REMOVED lines=10> */
.L_x_2026:


//--------------------- .text._ZN5flash44flash_bwd_dq_dk_dv_loop_seqk_parallel_kernelI23Flash_bwd_kernel_traitsILi256ELi64ELi32ELi8ELi4ELi1ELi2ELb1ELb1EN7cutlass10bfloat16_tE19Flash_kernel_traitsILi256ELi64ELi32ELi8ES3_EELb0ELb0ELb0ELb1ELb0ELb0ELb1EEEvNS_16Flash_bwd_paramsE --------------------------
	.section	.text._ZN5flash44flash_bwd_dq_dk_dv_loop_seqk_parallel_kernelI23Flash_bwd_kernel_traitsILi256ELi64ELi32ELi8ELi4ELi1ELi2ELb1ELb1EN7cutlass10bfloat16_tE19Flash_kernel_traitsILi256ELi64ELi32ELi8ES3_EELb0ELb0ELb0ELb1ELb0ELb0ELb1EEEvNS_16Flash_bwd_paramsE,"ax",@progbits
	.align	128
        .global         _ZN5flash44flash_bwd_dq_dk_dv_loop_seqk_parallel_kernelI23Flash_bwd_kernel_traitsILi256ELi64ELi32ELi8ELi4ELi1ELi2ELb1ELb1EN7cutlass10bfloat16_tE19Flash_kernel_traitsILi256ELi64ELi32ELi8ES3_EELb0ELb0ELb0ELb1ELb0ELb0ELb1EEEvNS_16Flash_bwd_paramsE
        .type           _ZN5flash44flash_bwd_dq_dk_dv_loop_seqk_parallel_kernelI23Flash_bwd_kernel_traitsILi256ELi64ELi32ELi8ELi4ELi1ELi2ELb1ELb1EN7cutlass10bfloat16_tE19Flash_kernel_traitsILi256ELi64ELi32ELi8ES3_EELb0ELb0ELb0ELb1ELb0ELb0ELb1EEEvNS_16Flash_bwd_paramsE,@function
        .size           _ZN5flash44flash_bwd_dq_dk_dv_loop_seqk_parallel_kernelI23Flash_bwd_kernel_traitsILi256ELi64ELi32ELi8ELi4ELi1ELi2ELb1ELb1EN7cutlass10bfloat16_tE19Flash_kernel_traitsILi256ELi64ELi32ELi8ES3_EELb0ELb0ELb0ELb1ELb0ELb0ELb1EEEvNS_16Flash_bwd_paramsE,(.L_x_2027 - _ZN5flash44flash_bwd_dq_dk_dv_loop_seqk_parallel_kernelI23Flash_bwd_kernel_traitsILi256ELi64ELi32ELi8ELi4ELi1ELi2ELb1ELb1EN7cutlass10bfloat16_tE19Flash_kernel_traitsILi256ELi64ELi32ELi8ES3_EELb0ELb0ELb0ELb1ELb0ELb0ELb1EEEvNS_16Flash_bwd_paramsE)
        .other          _ZN5flash44flash_bwd_dq_dk_dv_loop_seqk_parallel_kernelI23Flash_bwd_kernel_traitsILi256ELi64ELi32ELi8ELi4ELi1ELi2ELb1ELb1EN7cutlass10bfloat16_tE19Flash_kernel_traitsILi256ELi64ELi32ELi8ES3_EELb0ELb0ELb0ELb1ELb0ELb0ELb1EEEvNS_16Flash_bwd_paramsE,@"STO_CUDA_ENTRY STV_DEFAULT"
_ZN5flash44flash_bwd_dq_dk_dv_loop_seqk_parallel_kernelI23Flash_bwd_kernel_traitsILi256ELi64ELi32ELi8ELi4ELi1ELi2ELb1ELb1EN7cutlass10bfloat16_tE19Flash_kernel_traitsILi256ELi64ELi32ELi8ES3_EELb0ELb0ELb0ELb1ELb0ELb0ELb1EEEvNS_16Flash_bwd_paramsE:
.text._ZN5flash44flash_bwd_dq_dk_dv_loop_seqk_parallel_kernelI23Flash_bwd_kernel_traitsILi256ELi64ELi32ELi8ELi4ELi1ELi2ELb1ELb1EN7cutlass10bfloat16_tE19Flash_kernel_traitsILi256ELi64ELi32ELi8ES3_EELb0ELb0ELb0ELb1ELb0ELb0ELb1EEEvNS_16Flash_bwd_paramsE:
        /* <DEDUP_REMOVED lines=172> */
.L_x_256:
        /* <DEDUP_REMOVED lines=49> */
[----:B------:R-:W-:-:S04]  /*0dd0*/  @!UP3 UISETP.NE.AND.EX UP0, UPT, UR9, URZ, UPT, UP0 ;  /* 0x0000003f0900b28c */ /* 0x000fc8000bf05300 */
        /* <DEDUP_REMOVED lines=17> */
.L_x_224:
        /* <DEDUP_REMOVED lines=17> */
[----:B------:R-:W-:Y:S01]  /*1000*/  ULDC UR56, c[0x0][0x2d4] ;  /* 0x0000b50000387ab9 */ /* 0x000fe20000000800 */
[----:B------:R-:W-:-:S02]  /*1010*/  @!UP1 UIMAD UR5, UR55, UR10, URZ ;  /* 0x0000000a370592a4 */ /* 0x000fc4000f8e023f */
[----:B------:R-:W-:Y:S01]  /*1020*/  USHF.L.U64.HI UR19, UR46, 0x7, UR55 ;  /* 0x000000072e137899 */ /* 0x000fe20008010237 */
[----:B------:R-:W-:Y:S01]  /*1030*/  ULDC.64 UR26, c[0x0][0x240] ;  /* 0x00009000001a7ab9 */ /* 0x000fe20000000a00 */
[----:B------:R-:W-:Y:S01]  /*1040*/  USHF.R.S32.HI UR35, URZ, 0x1f, UR56 ;  /* 0x0000001f3f237899 */ /* 0x000fe20008011438 */
[----:B------:R-:W-:Y:S01]  /*1050*/  ULDC.U8 UR31, c[0x0][0x480] ;  /* 0x00012000001f7ab9 */ /* 0x000fe20000000000 */
[----:B------:R-:W-:Y:S01]  /*1060*/  ULDC.U8 UR30, c[0x0][0x3d8] ;  /* 0x0000f600001e7ab9 */ /* 0x000fe20000000000 */
[----:B-1----:R-:W-:Y:S01]  /*1070*/  IABS R7, R8 ;  /* 0x0000000800077213 */ /* 0x002fe20000000000 */
[----:B------:R-:W-:Y:S01]  /*1080*/  UIMAD.WIDE.U32 UR14, UR18, UR26, URZ ;  /* 0x0000001a120e72a5 */ /* 0x000fe2000f8e003f */
[----:B------:R-:W-:Y:S01]  /*1090*/  ISETP.NE.AND P3, PT, R8, RZ, PT ;  /* 0x000000ff0800720c */ /* 0x000fe20003f65270 */
[----:B------:R-:W-:Y:S01]  /*10a0*/  USEL UR36, UR19, URZ, UP2 ;  /* 0x0000003f13247287 */ /* 0x000fe20009000000 */
[----:B------:R-:W1:Y:S01]  /*10b0*/  I2F.RP R4, R7 ;  /* 0x0000000700047306 */ /* 0x000e620000209400 */
[----:B------:R-:W-:-:S02]  /*10c0*/  UISETP.NE.AND UP4, UPT, UR31, URZ, UPT ;  /* 0x0000003f1f00728c */ /* 0x000fc4000bf85270 */
[----:B------:R-:W-:Y:S02]  /*10d0*/  UISETP.NE.AND UP3, UPT, UR30, URZ, UPT ;  /* 0x0000003f1e00728c */ /* 0x000fe4000bf65270 */
[----:B--2---:R-:W-:Y:S01]  /*10e0*/  UIMAD.WIDE.U32 UR32, UR8, UR12, URZ ;  /* 0x0000000c082072a5 */ /* 0x004fe2000f8e003f */
[----:B------:R-:W-:Y:S01]  /*10f0*/  @UP0 ULDC.64 UR30, c[0x0][0x248] ;  /* 0x00009200001e0ab9 */ /* 0x000fe20000000a00 */
[----:B------:R-:W-:Y:S02]  /*1100*/  USEL UR41, UR16, UR14, !UP1 ;  /* 0x0000000e10297287 */ /* 0x000fe4000c800000 */
[----:B------:R-:W-:Y:S02]  /*1110*/  UIMAD UR51, UR8, UR13, UR33 ;  /* 0x0000000d083372a4 */ /* 0x000fe4000f8e0221 */
[----:B------:R-:W-:Y:S02]  /*1120*/  @!UP1 UIMAD UR33, UR46, UR11, UR5 ;  /* 0x0000000b2e2192a4 */ /* 0x000fe4000f8e0205 */
[----:B------:R-:W-:Y:S01]  /*1130*/  UIADD3 UR5, UR39, 0x3f, URZ ;  /* 0x0000003f27057890 */ /* 0x000fe2000fffe03f */
[----:B-1----:R-:W1:Y:S01]  /*1140*/  MUFU.RCP R4, R4 ;  /* 0x0000000400047308 */ /* 0x002e620000001000 */
[----:B------:R-:W-:-:S02]  /*1150*/  USHF.L.U32 UR8, UR46, 0x7, URZ ;  /* 0x000000072e087899 */ /* 0x000fc4000800063f */
[----:B------:R-:W-:Y:S01]  /*1160*/  USHF.R.S32.HI UR21, URZ, 0x1f, UR5 ;  /* 0x0000001f3f157899 */ /* 0x000fe20008011405 */
[----:B------:R-:W-:Y:S01]  /*1170*/  @UP1 ULDC.64 UR12, c[0x0][0x420] ;  /* 0x00010800000c1ab9 */ /* 0x000fe20000000a00 */
[----:B------:R-:W-:Y:S02]  /*1180*/  USEL UR34, UR8, URZ, UP2 ;  /* 0x0000003f08227287 */ /* 0x000fe40009000000 */
[----:B------:R-:W-:Y:S02]  /*1190*/  @UP0 UIADD3 UR8, UR20, UR23, URZ ;  /* 0x0000001714080290 */ /* 0x000fe4000fffe03f */
[----:B------:R-:W-:Y:S02]  /*11a0*/  @UP1 UIMAD.WIDE.U32 UR44, UR18, UR12, URZ ;  /* 0x0000000c122c12a5 */ /* 0x000fe4000f8e003f */
[----:B------:R-:W-:Y:S02]  /*11b0*/  ULEA.HI UR19, UR21, UR5, URZ, 0x6 ;  /* 0x0000000515137291 */ /* 0x000fe4000f8f303f */
[----:B------:R-:W-:-:S02]  /*11c0*/  UIMAD UR5, UR35, UR46, URZ ;  /* 0x0000002e230572a4 */ /* 0x000fc4000f8e023f */
[----:B------:R-:W-:Y:S01]  /*11d0*/  UIADD3 UR38, UR17, UR25, URZ ;  /* 0x0000001911267290 */ /* 0x000fe2000fffe03f */
[----:B-1----:R-:W-:Y:S01]  /*11e0*/  VIADD R4, R4, 0xffffffe ;  /* 0x0ffffffe04047836 */ /* 0x002fe20000000000 */
[----:B------:R-:W-:Y:S01]  /*11f0*/  ULDC UR58, c[0x0][0x2dc] ;  /* 0x0000b700003a7ab9 */ /* 0x000fe20000000800 */
[----:B------:R-:W-:Y:S01]  /*1200*/  ULDC UR57, c[0x0][0x270] ;  /* 0x00009c0000397ab9 */ /* 0x000fe20000000800 */
[----:B------:R-:W-:Y:S01]  /*1210*/  @UP0 UIMAD.WIDE.U32 UR16, UR8, UR30, URZ ;  /* 0x0000001e081002a5 */ /* 0x000fe2000f8e003f */
[----:B------:R-:W1:Y:S01]  /*1220*/  F2I.FTZ.U32.TRUNC.NTZ R5, R4 ;  /* 0x0000000400057305 */ /* 0x000e62000021f000 */
[----:B------:R-:W-:Y:S02]  /*1230*/  @UP1 UIMAD UR40, UR18, UR13, UR45 ;  /* 0x0000000d122812a4 */ /* 0x000fe4000f8e022d */
[----:B------:R-:W-:Y:S02]  /*1240*/  @!UP1 UIMAD.WIDE.U32 UR42, UR46, UR10, URZ ;  /* 0x0000000a2e2a92a5 */ /* 0x000fe4000f8e003f */
[----:B------:R-:W-:-:S02]  /*1250*/  @UP0 UIMAD UR8, UR8, UR31, URZ ;  /* 0x0000001f080802a4 */ /* 0x000fc4000f8e023f */
[----:B------:R-:W-:Y:S02]  /*1260*/  UIMAD.WIDE UR10, UR58, UR57, URZ ;  /* 0x000000393a0a72a5 */ /* 0x000fe4000f8e023f */
[----:B------:R-:W-:Y:S02]  /*1270*/  UIMAD.WIDE.U32 UR12, UR46, UR56, URZ ;  /* 0x000000382e0c72a5 */ /* 0x000fe4000f8e003f */
[----:B------:R-:W-:Y:S02]  /*1280*/  UIMAD UR5, UR55, UR56, UR5 ;  /* 0x00000038370572a4 */ /* 0x000fe4000f8e0205 */
[----:B------:R-:W-:Y:S01]  /*1290*/  UIMAD UR24, UR18, UR27, URZ ;  /* 0x0000001b121872a4 */ /* 0x000fe2000f8e023f */
[----:B-1----:R-:W-:Y:S01]  /*12a0*/  IMAD.MOV R0, RZ, RZ, -R5 ;  /* 0x000000ffff007224 */ /* 0x002fe200078e0a05 */
[----:B------:R-:W-:Y:S01]  /*12b0*/  @UP0 UIADD3 UR48, UR17, UR8, URZ ;  /* 0x0000000811300290 */ /* 0x000fe2000fffe03f */
[----:B------:R-:W-:Y:S01]  /*12c0*/  IMAD.MOV.U32 R4, RZ, RZ, RZ ;  /* 0x000000ffff047224 */ /* 0x000fe200078e00ff */
[----:B------:R-:W-:Y:S01]  /*12d0*/  UIMAD UR8, UR11, UR12, URZ ;  /* 0x0000000c0b0872a4 */ /* 0x000fe2000f8e023f */
[----:B------:R-:W-:Y:S01]  /*12e0*/  IMAD R0, R0, R7, RZ ;  /* 0x0000000700007224 */ /* 0x000fe200078e02ff */
[----:B------:R-:W-:Y:S01]  /*12f0*/  UIADD3 UR5, UR13, UR5, URZ ;  /* 0x000000050d057290 */ /* 0x000fe2000fffe03f */
[----:B------:R-:W-:-:S02]  /*1300*/  ULDC UR37, c[0x0][0x2c4] ;  /* 0x0000b10000257ab9 */ /* 0x000fc40000000800 */
[----:B------:R-:W-:Y:S01]  /*1310*/  IMAD.HI.U32 R0, R5, R0, R4 ;  /* 0x0000000005007227 */ /* 0x000fe200078e0004 */
[----:B------:R-:W-:Y:S01]  /*1320*/  MOV R4, R6 ;  /* 0x0000000600047202 */ /* 0x000fe20000000f00 */
[----:B------:R-:W-:Y:S02]  /*1330*/  @UP1 UIADD3 UR38, UR15, UR24, URZ ;  /* 0x000000180f261290 */ /* 0x000fe4000fffe03f */
[----:B------:R-:W-:Y:S02]  /*1340*/  UIMAD.WIDE.U32 UR14, UR10, UR12, URZ ;  /* 0x0000000c0a0e72a5 */ /* 0x000fe4000f8e003f */
[----:B------:R-:W-:Y:S01]  /*1350*/  IMAD.HI.U32 R0, R0, R4, RZ ;  /* 0x0000000400007227 */ /* 0x000fe200078e00ff */
[----:B------:R-:W-:Y:S01]  /*1360*/  @UP0 UMOV UR47, UR16 ;  /* 0x00000010002f0c82 */ /* 0x000fe20008000000 */
[----:B------:R-:W-:Y:S02]  /*1370*/  UIMAD UR5, UR10, UR5, UR8 ;  /* 0x000000050a0572a4 */ /* 0x000fe4000f8e0208 */
[----:B------:R-:W-:Y:S01]  /*1380*/  IMAD.MOV R5, RZ, RZ, -R0 ;  /* 0x000000ffff057224 */ /* 0x000fe200078e0a00 */
[----:B------:R-:W-:-:S02]  /*1390*/  UIMAD.WIDE.U32 UR12, UR10, UR18, URZ ;  /* 0x000000120a0c72a5 */ /* 0x000fc4000f8e003f */
[----:B------:R-:W-:Y:S01]  /*13a0*/  @UP3 UIMAD UR16, UR46, UR37, URZ ;  /* 0x000000252e1032a4 */ /* 0x000fe2000f8e023f */
[C---:B------:R-:W-:Y:S01]  /*13b0*/  IMAD R4, R7.reuse, R5, R4 ;  /* 0x0000000507047224 */ /* 0x040fe200078e0204 */
[----:B------:R-:W-:Y:S02]  /*13c0*/  ULOP3.LUT UR8, UR19, 0xffffffc0, URZ, 0xc0, !UPT ;  /* 0xffffffc013087892 */ /* 0x000fe4000f8ec03f */
[----:B------:R-:W-:Y:S02]  /*13d0*/  UIADD3 UR49, UR15, UR5, URZ ;  /* 0x000000050f317290 */ /* 0x000fe4000fffe03f */
[----:B------:R-:W-:Y:S01]  /*13e0*/  ISETP.GT.U32.AND P0, PT, R7, R4, PT ;  /* 0x000000040700720c */ /* 0x000fe20003f04070 */
[----:B------:R-:W-:Y:S02]  /*13f0*/  USEL UR54, UR14, UR12, !UP1 ;  /* 0x0000000c0e367287 */ /* 0x000fe4000c800000 */
[----:B------:R-:W-:Y:S02]  /*1400*/  @UP3 USEL UR5, UR16, UR18, !UP1 ;  /* 0x0000001210053287 */ /* 0x000fe4000c800000 */
[----:B------:R-:W-:Y:S01]  /*1410*/  UIADD3 UR14, UR8, -0x40, URZ ;  /* 0xffffffc0080e7890 */ /* 0x000fe2000fffe03f */
[----:B------:R-:W-:Y:S01]  /*1420*/  @UP3 ULDC UR17, c[0x0][0x2e4] ;  /* 0x0000b90000113ab9 */ /* 0x000fe20000000800 */
[----:B------:R-:W-:-:S02]  /*1430*/  @!UP3 UIMAD UR12, UR46, UR57, UR53 ;  /* 0x000000392e0cb2a4 */ /* 0x000fc4000f8e0235 */
[----:B------:R-:W-:Y:S02]  /*1440*/  @UP3 UIMAD UR17, UR53, UR17, UR5 ;  /* 0x00000011351132a4 */ /* 0x000fe4000f8e0205 */
[----:B------:R-:W-:Y:S02]  /*1450*/  USHF.R.S32.HI UR35, URZ, 0x1f, UR14 ;  /* 0x0000001f3f237899 */ /* 0x000fe4000801140e */
[----:B------:R-:W-:Y:S01]  /*1460*/  @!P0 IMAD.IADD R4, R4, 0x1, -R7 ;  /* 0x0000000104048824 */ /* 0x000fe200078e0a07 */
[----:B------:R-:W-:Y:S01]  /*1470*/  UIADD3 UR5, UP2, UR14, UR34, URZ ;  /* 0x000000220e057290 */ /* 0x000fe2000ff5e03f */
[----:B------:R-:W-:Y:S01]  /*1480*/  @!P0 IADD3 R0, R0, 0x1, RZ ;  /* 0x0000000100008810 */ /* 0x000fe20007ffe0ff */
[----:B------:R-:W-:Y:S01]  /*1490*/  @UP0 UIADD3 UR29, UR20, UR23, URZ ;  /* 0x00000017141d0290 */ /* 0x000fe2000fffe03f */
[----:B------:R-:W-:Y:S01]  /*14a0*/  PLOP3.LUT P0, PT, PT, PT, UP0, 0x80, 0x0 ;  /* 0x000000000000781c */ /* 0x000fe20003f0f008 */
[----:B------:R-:W-:Y:S01]  /*14b0*/  UIADD3.X UR15, UR35, UR36, URZ, UP2, !UPT ;  /* 0x00000024230f7290 */ /* 0x000fe200097fe43f */
[----:B------:R-:W-:Y:S01]  /*14c0*/  ISETP.GE.U32.AND P1, PT, R4, R7, PT ;  /* 0x000000070400720c */ /* 0x000fe20003f26070 */
[----:B------:R-:W-:Y:S01]  /*14d0*/  UIMAD UR8, UR11, UR5, URZ ;  /* 0x000000050b0872a4 */ /* 0x000fe2000f8e023f */
[----:B------:R-:W-:Y:S01]  /*14e0*/  LOP3.LUT R4, R8, UR53, RZ, 0x3c, !PT ;  /* 0x0000003508047c12 */ /* 0x000fe2000f8e3cff */
[----:B------:R-:W-:Y:S01]  /*14f0*/  @!UP3 UIMAD UR17, UR12, UR37, URZ ;  /* 0x000000250c11b2a4 */ /* 0x000fe2000f8e023f */
[----:B------:R-:W-:-:S02]  /*1500*/  @UP0 ULDC.64 UR24, c[0x0][0x250] ;  /* 0x0000940000180ab9 */ /* 0x000fc40000000a00 */
[----:B------:R-:W-:Y:S01]  /*1510*/  ISETP.GE.AND P2, PT, R4, RZ, PT ;  /* 0x000000ff0400720c */ /* 0x000fe20003f46270 */
[----:B------:R-:W-:Y:S02]  /*1520*/  UIMAD.WIDE.U32 UR36, UR10, UR5, URZ ;  /* 0x000000050a2472a5 */ /* 0x000fe4000f8e003f */
[----:B------:R-:W-:Y:S02]  /*1530*/  UIMAD UR12, UR11, UR18, URZ ;  /* 0x000000120b0c72a4 */ /* 0x000fe4000f8e023f */
[----:B------:R-:W-:Y:S02]  /*1540*/  UIMAD UR5, UR10, UR15, UR8 ;  /* 0x0000000f0a0572a4 */ /* 0x000fe4000f8e0208 */
[----:B------:R-:W-:Y:S01]  /*1550*/  @UP0 UIMAD.WIDE.U32 UR10, UR29, UR24, URZ ;  /* 0x000000181d0a02a5 */ /* 0x000fe2000f8e003f */
[----:B------:R-:W-:Y:S01]  /*1560*/  @P1 VIADD R0, R0, 0x1 ;  /* 0x0000000100001836 */ /* 0x000fe20000000000 */
[----:B------:R-:W-:Y:S01]  /*1570*/  UIMAD UR50, UR53, UR58, URZ ;  /* 0x0000003a353272a4 */ /* 0x000fe2000f8e023f */
[----:B------:R-:W-:Y:S01]  /*1580*/  PLOP3.LUT P1, PT, PT, PT, UP3, 0x80, 0x0 ;  /* 0x000000000000781c */ /* 0x000fe20003f2f038 */
[----:B------:R-:W-:Y:S01]  /*1590*/  @UP0 UIMAD UR8, UR29, UR25, URZ ;  /* 0x000000191d0802a4 */ /* 0x000fe2000f8e023f */
[----:B------:R-:W-:Y:S01]  /*15a0*/  IMAD.MOV.U32 R21, RZ, RZ, R0 ;  /* 0x000000ffff157224 */ /* 0x000fe200078e0000 */
[----:B------:R-:W-:-:S02]  /*15b0*/  @!UP1 UIADD3 UR40, UR43, UR33, URZ ;  /* 0x000000212b289290 */ /* 0x000fc4000fffe03f */
[----:B------:R-:W-:Y:S02]  /*15c0*/  USEL UR52, UR32, URZ, UP4 ;  /* 0x0000003f20347287 */ /* 0x000fe4000a000000 */
[----:B------:R-:W-:Y:S01]  /*15d0*/  @UP1 UIADD3 UR49, UR13, UR12, URZ ;  /* 0x0000000c0d311290 */ /* 0x000fe2000fffe03f */
[----:B------:R-:W-:Y:S01]  /*15e0*/  @!P2 IADD3 R21, -R21, RZ, RZ ;  /* 0x000000ff1515a210 */ /* 0x000fe20007ffe1ff */
[----:B------:R-:W-:Y:S01]  /*15f0*/  USHF.R.S32.HI UR33, URZ, 0x1f, UR50 ;  /* 0x0000001f3f217899 */ /* 0x000fe20008011432 */
        /* <DEDUP_REMOVED lines=18> */
.L_x_226:
        /* <DEDUP_REMOVED lines=13> */
.L_x_227:
        /* <DEDUP_REMOVED lines=11> */
.L_x_228:
[----:B------:R-:W-:-:S04]  /*18a0*/  UIMAD UR5, UR46, UR57, UR53 ;  /* 0x000000392e0572a4 */ /* 0x000fc8000f8e0235 */
[----:B------:R-:W-:-:S12]  /*18b0*/  UIMAD UR5, UR5, UR56, URZ ;  /* 0x00000038050572a4 */ /* 0x000fd8000f8e023f */
.L_x_229:
        /* <DEDUP_REMOVED lines=10> */
[----:B------:R-:W-:-:S02]  /*1960*/  UIADD3 UR15, UR14, UR17, URZ ;  /* 0x000000110e0f7290 */ /* 0x000fc4000fffe03f */
[----:B------:R-:W-:Y:S01]  /*1970*/  PLOP3.LUT P2, PT, PT, PT, UP2, 0x80, 0x0 ;  /* 0x000000000000781c */ /* 0x000fe20003f4f028 */
[----:B------:R-:W-:Y:S01]  /*1980*/  UIMAD.WIDE UR10, UR10, 0x4, UR12 ;  /* 0x000000040a0a78a5 */ /* 0x000fe2000f8e020c */
[----:B------:R-:W-:Y:S01]  /*1990*/  ULDC.64 UR16, c[0x0][0x258] ;  /* 0x0000960000107ab9 */ /* 0x000fe20000000a00 */
[----:B------:R-:W-:Y:S01]  /*19a0*/  ULEA.HI.SX32 UR37, UR19, 0xffffffff, 0x1a ;  /* 0xffffffff13257891 */ /* 0x000fe2000f8fd23f */
[----:B------:R-:W-:Y:S01]  /*19b0*/  ULDC.64 UR12, c[0x0][0x428] ;  /* 0x00010a00000c7ab9 */ /* 0x000fe20000000a00 */
[----:B------:R-:W-:Y:S01]  /*19c0*/  UIMAD UR19, UR18, UR16, URZ ;  /* 0x00000010121372a4 */ /* 0x000fe2000f8e023f */
[----:B------:R-:W-:Y:S01]  /*19d0*/  IMAD.U32 R30, RZ, RZ, UR12 ;  /* 0x0000000cff1e7e24 */ /* 0x000fe2000f8e00ff */
[----:B------:R-:W-:Y:S01]  /*19e0*/  UIMAD UR18, UR18, UR12, URZ ;  /* 0x0000000c121272a4 */ /* 0x000fe2000f8e023f */
[----:B------:R-:W-:Y:S01]  /*19f0*/  ULDC.64 UR44, c[0x0][0x2b0] ;  /* 0x0000ac00002c7ab9 */ /* 0x000fe20000000a00 */
[----:B--2---:R-:W-:Y:S02]  /*1a00*/  IMAD R10, R8, UR35, RZ ;  /* 0x00000023080a7c24 */ /* 0x004fe4000f8e02ff */
[----:B------:R-:W-:-:S02]  /*1a10*/  UIMAD UR18, UR53, UR13, UR18 ;  /* 0x0000000d351272a4 */ /* 0x000fc4000f8e0212 */
        /* <DEDUP_REMOVED lines=28> */
[----:B------:R-:W-:Y:S01]  /*1be0*/  ULDC.64 UR32, c[0x0][0x400] ;  /* 0x0001000000207ab9 */ /* 0x000fe20000000a00 */
[----:B------:R-:W-:Y:S01]  /*1bf0*/  IADD3.X R7, R5, UR40, RZ, P0, !PT ;  /* 0x0000002805077c10 */ /* 0x000fe200087fe4ff */
[----:B------:R-:W-:Y:S01]  /*1c00*/  UIADD3.X UR5, UR51, UR5, UR49, UP1, UP0 ;  /* 0x0000000533057290 */ /* 0x000fe20008fe0431 */
[----:B------:R-:W-:Y:S01]  /*1c10*/  IADD3 R24, P0, R20, UR14, RZ ;  /* 0x0000000e14187c10 */ /* 0x000fe2000ff1e0ff */
[----:B------:R-:W-:Y:S01]  /*1c20*/  IMAD.SHL.U32 R10, R10, 0x2, RZ ;  /* 0x000000020a0a7824 */ /* 0x000fe200078e00ff */
        /* <DEDUP_REMOVED lines=99> */
.L_x_232:
[----:B------:R-:W-:Y:S05]  /*2260*/  BSYNC B0 ;  /* 0x0000000000007941 */ /* 0x000fea0003800000 */
.L_x_231:
        /* <DEDUP_REMOVED lines=67> */
.L_x_234:
[----:B------:R-:W-:Y:S05]  /*26a0*/  BSYNC B0 ;  /* 0x0000000000007941 */ /* 0x000fea0003800000 */
.L_x_233:
        /* <DEDUP_REMOVED lines=41> */
.L_x_236:
[----:B------:R-:W-:Y:S05]  /*2940*/  BSYNC B0 ;  /* 0x0000000000007941 */ /* 0x000fea0003800000 */
.L_x_235:
        /* <DEDUP_REMOVED lines=40> */
.L_x_238:
[----:B------:R-:W-:Y:S05]  /*2bd0*/  BSYNC B0 ;  /* 0x0000000000007941 */ /* 0x000fea0003800000 */
.L_x_237:
        /* <DEDUP_REMOVED lines=43> */
.L_x_240:
[----:B------:R-:W-:Y:S05]  /*2e90*/  BSYNC B0 ;  /* 0x0000000000007941 */ /* 0x000fea0003800000 */
.L_x_239:
        /* <DEDUP_REMOVED lines=59> */
.L_x_242:
[----:B------:R-:W-:Y:S05]  /*3250*/  BSYNC B0 ;  /* 0x0000000000007941 */ /* 0x000fea0003800000 */
.L_x_241:
        /* <DEDUP_REMOVED lines=15> */
[----:B------:R-:W-:Y:S01]  /*3350*/  @UP0 UIADD3 UR5, UR15, UR5, URZ ;  /* 0x000000050f050290 */ /* 0x000fe2000fffe03f */
[----:B-123--:R-:W-:Y:S01]  /*3360*/  IMAD.MOV.U32 R6, RZ, RZ, 0x20 ;  /* 0x00000020ff067424 */ /* 0x00efe200078e00ff */
[C---:B------:R-:W-:Y:S01]  /*3370*/  LOP3.LUT P2, RZ, R33.reuse, 0x4, RZ, 0xc0, !PT ;  /* 0x0000000421ff7812 */ /* 0x040fe2000784c0ff */
[----:B------:R-:W-:Y:S01]  /*3380*/  IMAD.MOV.U32 R192, RZ, RZ, 0x40 ;  /* 0x00000040ffc07424 */ /* 0x000fe200078e00ff */
[----:B------:R-:W-:Y:S01]  /*3390*/  @UP0 ULEA.HI.X UR17, UR14, UR17, UR5, 0x2, UP1 ;  /* 0x000000110e110291 */ /* 0x000fe200088f1405 */
[----:B------:R-:W-:Y:S01]  /*33a0*/  IMAD.U32 R4, RZ, RZ, UR16 ;  /* 0x00000010ff047e24 */ /* 0x000fe2000f8e00ff */
[----:B------:R-:W-:Y:S01]  /*33b0*/  LOP3.LUT P1, RZ, R33, 0x2, RZ, 0xc0, !PT ;  /* 0x0000000221ff7812 */ /* 0x000fe2000782c0ff */
[----:B------:R-:W-:Y:S01]  /*33c0*/  @UP0 ULDC UR5, c[0x0][0x2e8] ;  /* 0x0000ba0000050ab9 */ /* 0x000fe20000000800 */
[----:B------:R-:W-:Y:S01]  /*33d0*/  LEA R180, R234, UR4, 0x1 ;  /* 0x00000004eab47c11 */ /* 0x000fe2000f8e08ff */
[----:B------:R-:W-:Y:S01]  /*33e0*/  IMAD.SHL.U32 R247, R44, 0x4, RZ ;  /* 0x000000042cf77824 */ /* 0x000fe200078e00ff */
[----:B------:R-:W-:Y:S01]  /*33f0*/  CS2R R126, SRZ ;  /* 0x00000000007e7805 */ /* 0x000fe2000001ff00 */
[----:B------:R-:W-:Y:S01]  /*3400*/  IMAD.U32 R5, RZ, RZ, UR17 ;  /* 0x00000011ff057e24 */ /* 0x000fe2000f8e00ff */
[----:B------:R-:W1:Y:S01]  /*3410*/  @P0 MUFU.RCP R0, UR5 ;  /* 0x0000000500000d08 */ /* 0x000e620008001000 */
[----:B------:R-:W-:Y:S01]  /*3420*/  SEL R192, R192, 0xffffffc0, !P2 ;  /* 0xffffffc0c0c07807 */ /* 0x000fe20005000000 */
        /* <DEDUP_REMOVED lines=10> */
[----:B------:R-:W-:-:S02]  /*34d0*/  CS2R R124, SRZ ;  /* 0x00000000007c7805 */ /* 0x000fc4000001ff00 */
[----:B------:R-:W-:Y:S01]  /*34e0*/  CS2R R130, SRZ ;  /* 0x0000000000827805 */ /* 0x000fe2000001ff00 */
[----:B------:R-:W1:Y:S01]  /*34f0*/  @P0 LDG.E R4, desc[UR6][R4.64] ;  /* 0x0000000604040981 */ /* 0x000e62000c1e1900 */
[----:B------:R-:W-:Y:S02]  /*3500*/  CS2R R128, SRZ ;  /* 0x0000000000807805 */ /* 0x000fe4000001ff00 */
[----:B------:R-:W-:Y:S02]  /*3510*/  CS2R R122, SRZ ;  /* 0x00000000007a7805 */ /* 0x000fe4000001ff00 */
[----:B------:R-:W-:Y:S01]  /*3520*/  CS2R R120, SRZ ;  /* 0x0000000000787805 */ /* 0x000fe2000001ff00 */
[----:B------:R2:W1:Y:S01]  /*3530*/  LDSM.16.M88.4 R132, [R180+0x14000] ;  /* 0x01400000b484783b */ /* 0x0004620000000200 */
[----:B------:R-:W-:Y:S02]  /*3540*/  CS2R R118, SRZ ;  /* 0x0000000000767805 */ /* 0x000fe4000001ff00 */
[----:B------:R-:W-:-:S02]  /*3550*/  CS2R R116, SRZ ;  /* 0x0000000000747805 */ /* 0x000fc4000001ff00 */
[----:B------:R-:W-:Y:S01]  /*3560*/  CS2R R110, SRZ ;  /* 0x00000000006e7805 */ /* 0x000fe2000001ff00 */
[----:B------:R2:W1:Y:S01]  /*3570*/  LDSM.16.M88.4 R148, [R180+0x15000] ;  /* 0x01500000b494783b */ /* 0x0004620000000200 */
[----:B------:R-:W-:Y:S02]  /*3580*/  CS2R R108, SRZ ;  /* 0x00000000006c7805 */ /* 0x000fe4000001ff00 */
[----:B------:R-:W-:Y:S02]  /*3590*/  CS2R R114, SRZ ;  /* 0x0000000000727805 */ /* 0x000fe4000001ff00 */
[----:B------:R-:W-:Y:S01]  /*35a0*/  CS2R R112, SRZ ;  /* 0x0000000000707805 */ /* 0x000fe2000001ff00 */
[----:B------:R2:W1:Y:S01]  /*35b0*/  LDSM.16.M88.4 R164, [R180+0x16000] ;  /* 0x01600000b4a4783b */ /* 0x0004620000000200 */
[----:B------:R-:W-:Y:S02]  /*35c0*/  CS2R R106, SRZ ;  /* 0x00000000006a7805 */ /* 0x000fe4000001ff00 */
[----:B------:R-:W-:-:S02]  /*35d0*/  CS2R R104, SRZ ;  /* 0x0000000000687805 */ /* 0x000fc4000001ff00 */
[----:B------:R-:W-:Y:S01]  /*35e0*/  CS2R R102, SRZ ;  /* 0x0000000000667805 */ /* 0x000fe2000001ff00 */
[----:B------:R-:W1:Y:S01]  /*35f0*/  LDSM.16.M88.4 R180, [R180+0x17000] ;  /* 0x01700000b4b4783b */ /* 0x000e620000000200 */
        /* <DEDUP_REMOVED lines=27> */
[----:B------:R-:W-:Y:S01]  /*37b0*/  UMOV UR5, URZ ;  /* 0x0000003f00057c82 */ /* 0x000fe20008000000 */
[----:B------:R-:W-:-:S02]  /*37c0*/  UISETP.GE.AND UP1, UPT, UR14, UR9, UPT ;  /* 0x000000090e00728c */ /* 0x000fc4000bf26270 */
[----:B------:R2:W1:Y:S01]  /*37d0*/  LDSM.16.M88.4 R160, [R192+0x1000] ;  /* 0x00100000c0a0783b */ /* 0x0004620000000200 */
[----:B------:R-:W-:-:S03]  /*37e0*/  ULDC UR14, c[0x0][0x39c] ;  /* 0x0000e700000e7ab9 */ /* 0x000fc60000000800 */
[----:B------:R2:W1:Y:S01]  /*37f0*/  LDSM.16.M88.4 R176, [R192+0x2000] ;  /* 0x00200000c0b0783b */ /* 0x0004620000000200 */
[----:B------:R-:W-:-:S03]  /*3800*/  @UP0 UMOV UR5, UR15 ;  /* 0x0000000f00050c82 */ /* 0x000fc60008000000 */
[----:B------:R-:W1:Y:S01]  /*3810*/  LDSM.16.M88.4 R192, [R192+0x3000] ;  /* 0x00300000c0c0783b */ /* 0x000e620000000200 */
[----:B----4-:R-:W-:-:S05]  /*3820*/  IMAD R0, R0, 0x20, R4 ;  /* 0x0000002000007824 */ /* 0x010fca00078e0204 */
[----:B------:R-:W-:-:S05]  /*3830*/  IADD3 R0, R44, -UR39, -R0 ;  /* 0x800000272c007c10 */ /* 0x000fca000fffe800 */
[----:B------:R-:W-:-:S05]  /*3840*/  VIADD R0, R0, UR9 ;  /* 0x0000000900007c36 */ /* 0x000fca0008000000 */
[----:B-1-3--:R2:W-:Y:S02]  /*3850*/  STL [R1], R0 ;  /* 0x0000000001007387 */ /* 0x00a5e40000100800 */
.L_x_245:
        /* <DEDUP_REMOVED lines=69> */
[----:B-1----:R-:W-:Y:S03]  /*3cb0*/  MOV R0, UR8 ;  /* 0x0000000800007c02 */ /* 0x002fe60008000f00 */
[----:B------:R-:W1:Y:S01]  /*3cc0*/  LDSM.16.M88.4 R52, [R229+-0x1000] ;  /* 0xfff00000e534783b */ /* 0x000e620000000200 */
[----:B--2---:R-:W-:Y:S11]  /*3cd0*/  LEA R0, R0, R69, 0x6 ;  /* 0x0000004500007211 */ /* 0x004ff600078e30ff */
        /* <DEDUP_REMOVED lines=12> */
[----:B------:R-:W-:Y:S11]  /*3da0*/  HMMA.16816.F32.BF16 R8, R48, R54, R8 ;  /* 0x000000363008723c */ /* 0x000ff60000041808 */
[----:B------:R-:W-:Y:S07]  /*3db0*/  @!UPT UIADD3 URZ, URZ, URZ, URZ ;  /* 0x0000003f3f3ff290 */ /* 0x000fee000fffe03f */
[C---:B--2---:R-:W-:Y:S06]  /*3dc0*/  HMMA.16816.F32.BF16 R4, R56.reuse, R60, R4 ;  /* 0x0000003c3804723c */ /* 0x044fec0000041804 */
[----:B------:R-:W-:Y:S11]  /*3dd0*/  HMMA.16816.F32.BF16 R8, R56, R62, R8 ;  /* 0x0000003e3808723c */ /* 0x000ff60000041808 */
[----:B------:R-:W-:Y:S07]  /*3de0*/  @!UPT UIADD3 URZ, URZ, URZ, URZ ;  /* 0x0000003f3f3ff290 */ /* 0x000fee000fffe03f */
[C---:B---3--:R-:W-:Y:S06]  /*3df0*/  HMMA.16816.F32.BF16 R4, R44.reuse, R64, R4 ;  /* 0x000000402c04723c */ /* 0x048fec0000041804 */
[----:B------:R-:W-:Y:S11]  /*3e00*/  HMMA.16816.F32.BF16 R8, R44, R66, R8 ;  /* 0x000000422c08723c */ /* 0x000ff60000041808 */
[----:B------:R-:W-:Y:S07]  /*3e10*/  @!UPT UIADD3 URZ, URZ, URZ, URZ ;  /* 0x0000003f3f3ff290 */ /* 0x000fee000fffe03f */
[----:B------:R-:W-:Y:S01]  /*3e20*/  FMUL.FTZ R48, R4, UR14 ;  /* 0x0000000e04307c20 */ /* 0x000fe20008410000 */
[----:B------:R-:W-:Y:S01]  /*3e30*/  IADD3 R4, R0, 0x8, RZ ;  /* 0x0000000800047810 */ /* 0x000fe20007ffe0ff */
[----:B------:R-:W-:Y:S01]  /*3e40*/  FMUL.FTZ R5, R5, UR14 ;  /* 0x0000000e05057c20 */ /* 0x000fe20008410000 */
[----:B------:R-:W-:Y:S01]  /*3e50*/  FMUL.FTZ R7, R7, UR14 ;  /* 0x0000000e07077c20 */ /* 0x000fe20008410000 */
[----:B------:R1:W2:Y:S01]  /*3e60*/  MUFU.TANH R59, R48 ;  /* 0x00000030003b7308 */ /* 0x0002a20000002400 */
[----:B------:R-:W-:Y:S01]  /*3e70*/  ISETP.GE.AND P1, PT, R4, RZ, PT ;  /* 0x000000ff0400720c */ /* 0x000fe20003f26270 */
[----:B------:R-:W-:Y:S01]  /*3e80*/  FMUL.FTZ R8, R8, UR14 ;  /* 0x0000000e08087c20 */ /* 0x000fe20008410000 */
[----:B------:R-:W-:Y:S01]  /*3e90*/  FMUL.FTZ R10, R10, UR14 ;  /* 0x0000000e0a0a7c20 */ /* 0x000fe20008410000 */
[----:B------:R-:W-:Y:S01]  /*3ea0*/  FMUL.FTZ R9, R9, UR14 ;  /* 0x0000000e09097c20 */ /* 0x000fe20008410000 */
[----:B------:R-:W-:Y:S05]  /*3eb0*/  FMUL.FTZ R11, R11, UR14 ;  /* 0x0000000e0b0b7c20 */ /* 0x000fea0008410000 */
[----:B------:R-:W-:Y:S04]  /*3ec0*/  MUFU.TANH R57, R5 ;  /* 0x0000000500397308 */ /* 0x000fe80000002400 */
[----:B------:R-:W-:Y:S02]  /*3ed0*/  @!P1 IADD3 R4, -R0, -0x8, RZ ;  /* 0xfffffff800049810 */ /* 0x000fe40007ffe1ff */
[----:B------:R-:W-:Y:S01]  /*3ee0*/  PLOP3.LUT P1, PT, PT, PT, UP1, 0x80, 0x0 ;  /* 0x000000000000781c */ /* 0x000fe20003f2f018 */
[----:B-1----:R-:W-:Y:S01]  /*3ef0*/  FMUL.FTZ R48, R6, UR14 ;  /* 0x0000000e06307c20 */ /* 0x002fe20008410000 */
[----:B------:R-:W-:Y:S02]  /*3f00*/  IABS R6, R0 ;  /* 0x0000000000067213 */ /* 0x000fe40000000000 */
[----:B------:R-:W-:Y:S01]  /*3f10*/  MUFU.TANH R60, R7 ;  /* 0x00000007003c7308 */ /* 0x000fe20000002400 */
[----:B------:R-:W-:Y:S02]  /*3f20*/  I2FP.F32.S32 R4, R4 ;  /* 0x0000000400047245 */ /* 0x000fe40000201400 */
[----:B------:R-:W-:Y:S07]  /*3f30*/  I2FP.F32.S32 R51, R6 ;  /* 0x0000000600337245 */ /* 0x000fee0000201400 */
[----:B------:R1:W3:Y:S01]  /*3f40*/  MUFU.TANH R61, R48 ;  /* 0x00000030003d7308 */ /* 0x0002e20000002400 */
[----:B--2---:R-:W-:Y:S09]  /*3f50*/  FFMA.FTZ R49, R51, -UR5, R59 ;  /* 0x8000000533317c23 */ /* 0x004ff2000801003b */
[----:B------:R-:W-:Y:S10]  /*3f60*/  MUFU.TANH R54, R8 ;  /* 0x0000000800367308 */ /* 0x000ff40000002400 */
[----:B------:R-:W2:Y:S01]  /*3f70*/  MUFU.TANH R58, R10 ;  /* 0x0000000a003a7308 */ /* 0x000ea20000002400 */
[----:B-1----:R-:W-:Y:S02]  /*3f80*/  IMAD.U32 R48, RZ, RZ, UR22 ;  /* 0x00000016ff307e24 */ /* 0x002fe4000f8e00ff */
[----:B---3--:R-:W-:Y:S01]  /*3f90*/  FFMA.FTZ R50, R4, -UR5, R61 ;  /* 0x8000000504327c23 */ /* 0x008fe2000801003d */
[----:B------:R-:W-:Y:S02]  /*3fa0*/  VIADD R4, R0, 0x7 ;  /* 0x0000000700047836 */ /* 0x000fe40000000000 */
[----:B------:R-:W-:Y:S02]  /*3fb0*/  LEA R6, R48, R68, 0x5 ;  /* 0x0000004430067211 */ /* 0x000fe400078e28ff */
[----:B------:R-:W-:Y:S02]  /*3fc0*/  IADD3 R48, R0, -0x1, RZ ;  /* 0xffffffff00307810 */ /* 0x000fe40007ffe0ff */
[----:B------:R2:W1:Y:S01]  /*3fd0*/  MUFU.TANH R56, R9 ;  /* 0x0000000900387308 */ /* 0x0004620000002400 */
[C---:B------:R-:W-:Y:S02]  /*3fe0*/  @P0 ISETP.GE.AND P0, PT, R6.reuse, UR9, PT ;  /* 0x0000000906000c0c */ /* 0x040fe4000bf06270 */
[----:B------:R-:W-:Y:S02]  /*3ff0*/  @P1 IADD3 R5, R6, 0x1, RZ ;  /* 0x0000000106051810 */ /* 0x000fe40007ffe0ff */
[----:B------:R-:W-:Y:S02]  /*4000*/  @P2 FSEL R49, R49, -INF , !P0 ;  /* 0xff80000031312808 */ /* 0x000fe40004000000 */
[----:B------:R-:W-:Y:S03]  /*4010*/  ISETP.GE.AND P2, PT, R48, RZ, PT ;  /* 0x000000ff3000720c */ /* 0x000fe60003f46270 */
[----:B------:R-:W-:Y:S01]  /*4020*/  MUFU.TANH R55, R11 ;  /* 0x0000000b00377308 */ /* 0x000fe20000002400 */
[----:B------:R-:W-:Y:S02]  /*4030*/  @P3 FSEL R50, R50, -INF , !P0 ;  /* 0xff80000032323808 */ /* 0x000fe40004000000 */
[----:B------:R-:W-:Y:S02]  /*4040*/  ISETP.GE.AND P3, PT, R4, RZ, PT ;  /* 0x000000ff0400720c */ /* 0x000fe40003f66270 */
[----:B------:R-:W-:Y:S02]  /*4050*/  PLOP3.LUT P0, PT, PT, PT, UP1, 0x80, 0x0 ;  /* 0x000000000000781c */ /* 0x000fe40003f0f018 */
[----:B------:R-:W-:Y:S01]  /*4060*/  PLOP3.LUT P1, PT, PT, PT, UP1, 0x80, 0x0 ;  /* 0x000000000000781c */ /* 0x000fe20003f2f018 */
[----:B--2---:R-:W-:Y:S02]  /*4070*/  FFMA.FTZ R9, R51, -UR5, R58 ;  /* 0x8000000533097c23 */ /* 0x004fe4000801003a */
[C---:B------:R-:W-:Y:S02]  /*4080*/  @!P2 IADD3 R48, -R0.reuse, 0x1, RZ ;  /* 0x000000010030a810 */ /* 0x040fe40007ffe1ff */
[----:B------:R-:W-:Y:S02]  /*4090*/  PLOP3.LUT P2, PT, PT, PT, UP1, 0x80, 0x0 ;  /* 0x000000000000781c */ /* 0x000fe40003f4f018 */
[----:B------:R-:W-:Y:S02]  /*40a0*/  I2FP.F32.S32 R48, R48 ;  /* 0x0000003000307245 */ /* 0x000fe40000201400 */
[----:B------:R-:W-:Y:S02]  /*40b0*/  @!P3 IADD3 R4, -R0, -0x7, RZ ;  /* 0xfffffff90004b810 */ /* 0x000fe40007ffe1ff */
[----:B------:R-:W-:Y:S01]  /*40c0*/  @P0 ISETP.GE.AND P0, PT, R5, UR9, PT ;  /* 0x0000000905000c0c */ /* 0x000fe2000bf06270 */
[----:B------:R-:W-:Y:S01]  /*40d0*/  FFMA.FTZ R44, R48, -UR5, R57 ;  /* 0x80000005302c7c23 */ /* 0x000fe20008010039 */
[----:B------:R-:W-:Y:S01]  /*40e0*/  I2FP.F32.S32 R45, R4 ;  /* 0x00000004002d7245 */ /* 0x000fe20000201400 */
[----:B-----5:R-:W-:Y:S01]  /*40f0*/  FMUL.FTZ R5, R244, 1.4426950216293334961 ;  /* 0x3fb8aa3bf4057820 */ /* 0x020fe20000410000 */
[----:B------:R-:W-:Y:S02]  /*4100*/  IADD3 R4, R0, -0x8, RZ ;  /* 0xfffffff800047810 */ /* 0x000fe40007ffe0ff */
[----:B------:R-:W-:Y:S01]  /*4110*/  @P1 FSEL R44, R44, -INF , !P0 ;  /* 0xff8000002c2c1808 */ /* 0x000fe20004000000 */
[----:B------:R-:W-:Y:S01]  /*4120*/  FFMA.FTZ R45, R45, -UR5, R60 ;  /* 0x800000052d2d7c23 */ /* 0x000fe2000801003c */
[----:B------:R-:W-:Y:S02]  /*4130*/  ISETP.GE.AND P1, PT, R4, RZ, PT ;  /* 0x000000ff0400720c */ /* 0x000fe40003f26270 */
[----:B------:R-:W-:Y:S02]  /*4140*/  PLOP3.LUT P3, PT, PT, PT, UP1, 0x80, 0x0 ;  /* 0x000000000000781c */ /* 0x000fe40003f6f018 */
[----:B------:R-:W-:Y:S02]  /*4150*/  @P2 FSEL R45, R45, -INF , !P0 ;  /* 0xff8000002d2d2808 */ /* 0x000fe40004000000 */
[----:B------:R-:W-:Y:S02]  /*4160*/  PLOP3.LUT P0, PT, PT, PT, UP1, 0x80, 0x0 ;  /* 0x000000000000781c */ /* 0x000fe40003f0f018 */
[----:B------:R-:W-:Y:S05]  /*4170*/  PLOP3.LUT P2, PT, PT, PT, UP1, 0x80, 0x0 ;  /* 0x000000000000781c */ /* 0x000fea0003f4f018 */
[----:B------:R-:W-:Y:S02]  /*4180*/  @!P1 IADD3 R4, -R0, 0x8, RZ ;  /* 0x0000000800049810 */ /* 0x000fe40007ffe1ff */
[----:B------:R-:W-:Y:S02]  /*4190*/  PLOP3.LUT P1, PT, PT, PT, UP1, 0x80, 0x0 ;  /* 0x000000000000781c */ /* 0x000fe40003f2f018 */
[----:B------:R-:W-:Y:S02]  /*41a0*/  I2FP.F32.S32 R4, R4 ;  /* 0x0000000400047245 */ /* 0x000fe40000201400 */
[----:B------:R-:W-:Y:S01]  /*41b0*/  @P0 VIADD R7, R6, 0x8 ;  /* 0x0000000806070836 */ /* 0x000fe20000000000 */
[----:B------:R-:W-:Y:S02]  /*41c0*/  FSETP.NEU.FTZ.AND P0, PT, R244, -INF , PT ;  /* 0xff800000f400780b */ /* 0x000fe40003f1d000 */
[----:B------:R-:W-:Y:S01]  /*41d0*/  FFMA.FTZ R8, R4, -UR5, R54 ;  /* 0x8000000504087c23 */ /* 0x000fe20008010036 */
[----:B------:R-:W-:Y:S01]  /*41e0*/  FMUL.FTZ R4, R245, 1.4426950216293334961 ;  /* 0x3fb8aa3bf5047820 */ /* 0x000fe20000410000 */
[----:B------:R-:W-:Y:S02]  /*41f0*/  FSEL R5, R5, RZ, P0 ;  /* 0x000000ff05057208 */ /* 0x000fe40000000000 */
[----:B------:R-:W-:Y:S02]  /*4200*/  @P3 ISETP.GE.AND P0, PT, R7, UR9, PT ;  /* 0x0000000907003c0c */ /* 0x000fe4000bf06270 */
[----:B------:R-:W-:Y:S01]  /*4210*/  IADD3 R7, R0, -0x9, RZ ;  /* 0xfffffff700077810 */ /* 0x000fe20007ffe0ff */
[--C-:B------:R-:W-:Y:S01]  /*4220*/  FFMA.FTZ R49, R49, UR17, -R5.reuse ;  /* 0x0000001131317c23 */ /* 0x100fe20008010805 */
[----:B------:R-:W-:Y:S01]  /*4230*/  @P2 FSEL R8, R8, -INF , !P0 ;  /* 0xff80000008082808 */ /* 0x000fe20004000000 */
[--C-:B------:R-:W-:Y:S01]  /*4240*/  FFMA.FTZ R44, R44, UR17, -R5.reuse ;  /* 0x000000112c2c7c23 */ /* 0x100fe20008010805 */
[----:B------:R-:W-:Y:S01]  /*4250*/  ISETP.GE.AND P2, PT, R7, RZ, PT ;  /* 0x000000ff0700720c */ /* 0x000fe20003f46270 */
[----:B------:R-:W-:Y:S01]  /*4260*/  MUFU.EX2 R66, R49 ;  /* 0x0000003100427308 */ /* 0x000fe20000000800 */
[----:B------:R-:W-:Y:S01]  /*4270*/  @P1 FSEL R9, R9, -INF , !P0 ;  /* 0xff80000009091808 */ /* 0x000fe20004000000 */
[--C-:B------:R-:W-:Y:S01]  /*4280*/  FFMA.FTZ R8, R8, UR17, -R5.reuse ;  /* 0x0000001108087c23 */ /* 0x100fe20008010805 */
[----:B------:R-:W-:Y:S02]  /*4290*/  FSETP.NEU.FTZ.AND P0, PT, R245, -INF , PT ;  /* 0xff800000f500780b */ /* 0x000fe40003f1d000 */
[----:B------:R-:W-:Y:S02]  /*42a0*/  PLOP3.LUT P1, PT, PT, PT, UP1, 0x80, 0x0 ;  /* 0x000000000000781c */ /* 0x000fe40003f2f018 */
[----:B------:R-:W-:Y:S03]  /*42b0*/  FSEL R4, R4, RZ, P0 ;  /* 0x000000ff04047208 */ /* 0x000fe60000000000 */
[----:B------:R-:W2:Y:S01]  /*42c0*/  MUFU.EX2 R64, R44 ;  /* 0x0000002c00407308 */ /* 0x000ea20000000800 */
[----:B------:R-:W-:Y:S02]  /*42d0*/  PLOP3.LUT P0, PT, PT, PT, UP1, 0x80, 0x0 ;  /* 0x000000000000781c */ /* 0x000fe40003f0f018 */
[----:B------:R-:W-:Y:S01]  /*42e0*/  PLOP3.LUT P3, PT, PT, PT, UP0, 0x80, 0x0 ;  /* 0x000000000000781c */ /* 0x000fe20003f6f008 */
[--C-:B------:R-:W-:Y:S01]  /*42f0*/  FFMA.FTZ R50, R50, UR17, -R4.reuse ;  /* 0x0000001132327c23 */ /* 0x100fe20008010804 */
[----:B------:R-:W-:Y:S01]  /*4300*/  @!P2 IADD3 R7, -R0, 0x9, RZ ;  /* 0x000000090007a810 */ /* 0x000fe20007ffe1ff */
[--C-:B------:R-:W-:Y:S01]  /*4310*/  FFMA.FTZ R45, R45, UR17, -R4.reuse ;  /* 0x000000112d2d7c23 */ /* 0x100fe20008010804 */
[----:B------:R-:W-:Y:S01]  /*4320*/  PLOP3.LUT P2, PT, PT, PT, UP1, 0x80, 0x0 ;  /* 0x000000000000781c */ /* 0x000fe20003f4f018 */
[----:B------:R-:W-:Y:S01]  /*4330*/  FFMA.FTZ R9, R9, UR17, -R4 ;  /* 0x0000001109097c23 */ /* 0x000fe20008010804 */
[----:B------:R-:W-:Y:S01]  /*4340*/  I2FP.F32.S32 R0, R7 ;  /* 0x0000000700007245 */ /* 0x000fe20000201400 */
[----:B------:R-:W-:Y:S01]  /*4350*/  MUFU.EX2 R69, R50 ;  /* 0x0000003200457308 */ /* 0x000fe20000000800 */
[----:B------:R-:W-:Y:S02]  /*4360*/  @P1 IADD3 R6, R6, 0x9, RZ ;  /* 0x0000000906061810 */ /* 0x000fe40007ffe0ff */
[----:B------:R-:W-:Y:S01]  /*4370*/  PLOP3.LUT P1, PT, PT, PT, UP1, 0x80, 0x0 ;  /* 0x000000000000781c */ /* 0x000fe20003f2f018 */
[----:B-1----:R-:W-:Y:S01]  /*4380*/  FFMA.FTZ R0, R0, -UR5, R56 ;  /* 0x8000000500007c23 */ /* 0x002fe20008010038 */
[----:B------:R-:W-:Y:S02]  /*4390*/  @P0 ISETP.GE.AND P0, PT, R6, UR9, PT ;  /* 0x0000000906000c0c */ /* 0x000fe4000bf06270 */
[----:B--2---:R-:W-:Y:S03]  /*43a0*/  F2FP.BF16.F32.PACK_AB R6, R64, R66 ;  /* 0x000000424006723e */ /* 0x004fe600000010ff */
[----:B------:R-:W1:Y:S01]  /*43b0*/  MUFU.EX2 R68, R45 ;  /* 0x0000002d00447308 */ /* 0x000e620000000800 */
[----:B------:R-:W-:Y:S01]  /*43c0*/  @P2 FSEL R0, R0, -INF , !P0 ;  /* 0xff80000000002808 */ /* 0x000fe20004000000 */
[----:B------:R-:W-:Y:S04]  /*43d0*/  STS [R249+0x15000], R6 ;  /* 0x01500006f9007388 */ /* 0x000fe80000000800 */
[----:B------:R-:W-:Y:S01]  /*43e0*/  FFMA.FTZ R5, R0, UR17, -R5 ;  /* 0x0000001100057c23 */ /* 0x000fe20008010805 */
[----:B------:R-:W-:Y:S03]  /*43f0*/  FFMA.FTZ R0, R48, -UR5, R55 ;  /* 0x8000000530007c23 */ /* 0x000fe60008010037 */
[----:B------:R-:W-:Y:S02]  /*4400*/  MUFU.EX2 R63, R8 ;  /* 0x00000008003f7308 */ /* 0x000fe40000000800 */
[----:B------:R-:W-:Y:S02]  /*4410*/  @P1 FSEL R0, R0, -INF , !P0 ;  /* 0xff80000000001808 */ /* 0x000fe40004000000 */
[----:B------:R-:W-:Y:S06]  /*4420*/  IADD3 R52, P0, R247, UR13, RZ ;  /* 0x0000000df7347c10 */ /* 0x000fec000ff1e0ff */
[----:B------:R1:W2:Y:S01]  /*4430*/  MUFU.EX2 R62, R5 ;  /* 0x00000005003e7308 */ /* 0x0002a20000000800 */
[----:B------:R-:W-:Y:S01]  /*4440*/  FFMA.FTZ R4, R0, UR17, -R4 ;  /* 0x0000001100047c23 */ /* 0x000fe20008010804 */
[----:B------:R-:W-:Y:S08]  /*4450*/  IADD3.X R53, R246, UR12, RZ, P0, !PT ;  /* 0x0000000cf6357c10 */ /* 0x000ff000087fe4ff */
[----:B------:R2:W-:Y:S10]  /*4460*/  MUFU.EX2 R65, R4 ;  /* 0x0000000400417308 */ /* 0x0005f40000000800 */
[----:B------:R-:W3:Y:S01]  /*4470*/  MUFU.EX2 R67, R9 ;  /* 0x0000000900437308 */ /* 0x000ee20000000800 */
[----:B-1----:R-:W-:Y:S05]  /*4480*/  F2FP.BF16.F32.PACK_AB R5, R68, R69 ;  /* 0x000000454405723e */ /* 0x002fea00000010ff */
[----:B------:R-:W-:Y:S01]  /*4490*/  STS [R252+0x15000], R5 ;  /* 0x01500005fc007388 */ /* 0x000fe20000000800 */
[----:B--2---:R-:W-:Y:S05]  /*44a0*/  F2FP.BF16.F32.PACK_AB R4, R62, R63 ;  /* 0x0000003f3e04723e */ /* 0x004fea00000010ff */
[----:B------:R-:W-:Y:S01]  /*44b0*/  STS [R250+0x15000], R4 ;  /* 0x01500004fa007388 */ /* 0x000fe20000000800 */
[----:B---3--:R-:W-:Y:S05]  /*44c0*/  F2FP.BF16.F32.PACK_AB R0, R65, R67 ;  /* 0x000000434100723e */ /* 0x008fea00000010ff */
        /* <DEDUP_REMOVED lines=230> */
.L_x_243:
        /* <DEDUP_REMOVED lines=385> */
.L_x_244:
        /* <DEDUP_REMOVED lines=145> */
.L_x_246:
        /* <DEDUP_REMOVED lines=18> */
.L_x_247:
        /* <DEDUP_REMOVED lines=51> */
.L_x_249:
[----:B------:R-:W-:Y:S05]  /*78a0*/  BSYNC B0 ;  /* 0x0000000000007941 */ /* 0x000fea0003800000 */
.L_x_248:
        /* <DEDUP_REMOVED lines=33> */
.L_x_230:
        /* <DEDUP_REMOVED lines=23> */
.L_x_251:
        /* <DEDUP_REMOVED lines=21> */
.L_x_252:
        /* <DEDUP_REMOVED lines=37> */
.L_x_254:
[----:B------:R-:W-:Y:S05]  /*7fd0*/  BSYNC B0 ;  /* 0x0000000000007941 */ /* 0x000fea0003800000 */
.L_x_253:
        /* <DEDUP_REMOVED lines=27> */
.L_x_250:
[----:B------:R-:W-:Y:S05]  /*8190*/  BSYNC B1 ;  /* 0x0000000000017941 */ /* 0x000fea0003800000 */
.L_x_225:
[----:B------:R-:W-:Y:S02]  /*81a0*/  ULDC UR5, c[0x0][0xc] ;  /* 0x0000030000057ab9 */ /* 0x000fe40000000800 */
[----:B------:R-:W-:-:S04]  /*81b0*/  UIADD3 UR22, UR5, UR22, URZ ;  /* 0x0000001605167290 */ /* 0x000fc8000fffe03f */
[----:B------:R-:W-:-:S06]  /*81c0*/  UISETP.GE.AND UP0, UPT, UR22, UR59, UPT ;  /* 0x0000003b1600728c */ /* 0x000fcc000bf06270 */
[----:B------:R-:W-:-:S13]  /*81d0*/  PLOP3.LUT P0, PT, PT, PT, UP0, 0x80, 0x0 ;  /* 0x000000000000781c */ /* 0x000fda0003f0f008 */
[----:B------:R-:W-:Y:S05]  /*81e0*/  @P0 BRA `(.L_x_255) ;  /* 0x0000000000040947 */ /* 0x000fea0003800000 */
[----:B------:R-:W-:Y:S05]  /*81f0*/  BRA `(.L_x_256) ;  /* 0xffffff8800307947 */ /* 0x000fea000383ffff */
.L_x_255:
[----:B------:R-:W-:Y:S05]  /*8200*/  EXIT ;  /* 0x000000000000794d */ /* 0x000fea0003800000 */
.L_x_257:
        /* <DEDUP_REMOVED lines=15> */
.L_x_2027:


//--------------------- .text._ZN5flash44flash_bwd_dq_dk_dv_loop_seqk_parallel_kernelI23Flash_bwd_kernel_traitsILi256ELi64ELi32ELi8ELi4ELi1ELi2ELb1ELb1EN7cutlass10bfloat16_tE19Flash_kernel_traitsILi256ELi64ELi32ELi8ES3_EELb0ELb0ELb1ELb0ELb0ELb1ELb0EEEvNS_16Flash_bwd_paramsE --------------------------
	.section	.text._ZN5flash44flash_bwd_dq_dk_dv_loop_seqk_parallel_kernelI23Flash_bwd_kernel_traitsILi256ELi64ELi32ELi8ELi4ELi1ELi2ELb1ELb1EN7cutlass10bfloat16_tE19Flash_kernel_traitsILi256ELi64ELi32ELi8ES3_EELb0ELb0ELb1ELb0ELb0ELb1ELb0EEEvNS_16Flash_bwd_paramsE,"ax",@progbits
	.align	128
        .global         _ZN5flash44flash_bwd_dq_dk_dv_loop_seqk_parallel_kernelI23Flash_bwd_kernel_traitsILi256ELi64ELi32ELi8ELi4ELi1ELi2ELb1ELb1EN7cutlass10bfloat16_tE19Flash_kernel_traitsILi256ELi64ELi32ELi8ES3_EELb0ELb0ELb1ELb0ELb0ELb1ELb0EEEvNS_16Flash_bwd_paramsE
        .type           _ZN5flash44flash_bwd_dq_dk_dv_loop_seqk_parallel_kernelI23Flash_bwd_kernel_traitsILi256ELi64ELi32ELi8ELi4ELi1ELi2ELb1ELb1EN7cutlass10bfloat16_tE19Flash_kernel_traitsILi256ELi64ELi32ELi8ES3_EELb0ELb0ELb1ELb0ELb0ELb1ELb0EEEvNS_16Flash_bwd_paramsE,@function
        .size           _ZN5flash44flash_bwd_dq_dk_dv_loop_seqk_parallel_kernelI23Flash_bwd_kernel_traitsILi256ELi64ELi32ELi8ELi4ELi1ELi2ELb1ELb1EN7cutlass10bfloat16_tE19Flash_kernel_traitsILi256ELi64ELi32ELi8ES3_EELb0ELb0ELb1ELb0ELb0ELb1ELb0EEEvNS_16Flash_bwd_paramsE,(.L_x_2028 - _ZN5flash44flash_bwd_dq_dk_dv_loop_seqk_parallel_kernelI23Flash_bwd_kernel_traitsILi256ELi64ELi32ELi8ELi4ELi1ELi2ELb1ELb1EN7cutlass10bfloat16_tE19Flash_kernel_traitsILi256ELi64ELi32ELi8ES3_EELb0ELb0ELb1ELb0ELb0ELb1ELb0EEEvNS_16Flash_bwd_paramsE)
        .other          _ZN5flash44flash_bwd_dq_dk_dv_loop_seqk_parallel_kernelI23Flash_bwd_kernel_traitsILi256ELi64ELi32ELi8ELi4ELi1ELi2ELb1ELb1EN7cutlass10bfloat16_tE19Flash_kernel_traitsILi256ELi64ELi32ELi8ES3_EELb0ELb0ELb1ELb0ELb0ELb1ELb0EEEvNS_16Flash_bwd_paramsE,@"STO_CUDA_ENTRY STV_DEFAULT"
_ZN5flash44flash_bwd_dq_dk_dv_loop_seqk_parallel_kernelI23Flash_bwd_kernel_traitsILi256ELi64ELi32ELi8ELi4ELi1ELi2ELb1ELb1EN7cutlass10bfloat16_tE19Flash_kernel_traitsILi256ELi64ELi32ELi8ES3_EELb0ELb0ELb1ELb0ELb0ELb1ELb0EEEvNS_16Flash_bwd_paramsE:
.text._ZN5flash44flash_bwd_dq_dk_dv_loop_seqk_parallel_kernelI23Flash_bwd_kernel_traitsILi256ELi64ELi32ELi8ELi4ELi1ELi2ELb1ELb1EN7cutlass10bfloat16_tE19Flash_kernel_traitsILi256ELi64ELi32ELi8ES3_EELb0ELb0ELb1ELb0ELb0ELb1ELb0EEEvNS_16Flash_bwd_paramsE:
[----:B------:R-:W1:Y:S08]  /*0000*/  LDC R1, c[0x0][0x28] ;  /* 0x00000a00ff017b82 */ /* 0x000e700000000800 */
[----:B------:R-:W2:Y:S01]  /*0010*/  S2UR UR19, SR_CTAID.X ;  /* 0x00000000001379c3 */ /* 0x000ea20000002500 */
[----:B------:R-:W-:Y:S01]  /*0020*/  ULDC UR4, c[0x0][0x2c8] ;  /* 0x0000b20000047ab9 */ /* 0x000fe20000000800 */
[----:B-1----:R-:W-:Y:S01]  /*0030*/  VIADD R1, R1, 0xffffffe8 ;  /* 0xffffffe801017836 */ /* 0x002fe20000000000 */
[----:B------:R-:W-:-:S04]  /*0040*/  UIADD3 UR5, UR4, 0x1f, URZ ;  /* 0x0000001f04057890 */ /* 0x000fc8000fffe03f */
[----:B------:R-:W-:-:S04]  /*0050*/  USHF.R.S32.HI UR4, URZ, 0x1f, UR5 ;  /* 0x0000001f3f047899 */ /* 0x000fc80008011405 */
[----:B------:R-:W-:-:S04]  /*0060*/  ULEA.HI UR4, UR4, UR5, URZ, 0x5 ;  /* 0x0000000504047291 */ /* 0x000fc8000f8f283f */
[----:B------:R-:W-:-:S06]  /*0070*/  USHF.R.S32.HI UR6, URZ, 0x5, UR4 ;  /* 0x000000053f067899 */ /* 0x000fcc0008011404 */
[----:B------:R-:W-:Y:S01]  /*0080*/  MOV R0, UR6 ;  /* 0x0000000600007c02 */ /* 0x000fe20008000f00 */
[----:B--2---:R-:W-:-:S04]  /*0090*/  UISETP.GE.AND UP0, UPT, UR19, UR6, UPT ;  /* 0x000000061300728c */ /* 0x004fc8000bf06270 */
[----:B------:R1:W-:Y:S02]  /*00a0*/  STL [R1+0x10], R0 ;  /* 0x0000100001007387 */ /* 0x0003e40000100800 */
[----:B------:R-:W-:-:S13]  /*00b0*/  PLOP3.LUT P0, PT, PT, PT, UP0, 0x80, 0x0 ;  /* 0x000000000000781c */ /* 0x000fda0003f0f008 */
[----:B------:R-:W-:Y:S05]  /*00c0*/  @P0 EXIT ;  /* 0x000000000000094d */ /* 0x000fea0003800000 */
[----:B------:R-:W2:Y:S01]  /*00d0*/  S2R R12, SR_TID.X ;  /* 0x00000000000c7919 */ /* 0x000ea20000002100 */
[----:B------:R-:W3:Y:S01]  /*00e0*/  S2UR UR54, SR_CTAID.Z ;  /* 0x00000000003679c3 */ /* 0x000ee20000002700 */
[----:B------:R-:W-:Y:S01]  /*00f0*/  UMOV UR5, 0x400 ;  /* 0x0000040000057882 */ /* 0x000fe20000000000 */
[----:B------:R-:W-:Y:S01]  /*0100*/  IMAD.MOV.U32 R224, RZ, RZ, 0x20 ;  /* 0x00000020ffe07424 */ /* 0x000fe200078e00ff */
[----:B------:R-:W-:Y:S01]  /*0110*/  ULDC.64 UR8, c[0x0][0x208] ;  /* 0x0000820000087ab9 */ /* 0x000fe20000000a00 */
[----:B------:R-:W-:Y:S01]  /*0120*/  IMAD.MOV.U32 R227, RZ, RZ, 0x40 ;  /* 0x00000040ffe37424 */ /* 0x000fe200078e00ff */
[----:B------:R-:W-:Y:S01]  /*0130*/  ULDC UR59, c[0x0][0x394] ;  /* 0x0000e500003b7ab9 */ /* 0x000fe20000000800 */
[----:B------:R-:W-:Y:S02]  /*0140*/  IMAD.MOV.U32 R250, RZ, RZ, 0x1c0 ;  /* 0x000001c0fffa7424 */ /* 0x000fe400078e00ff */
[----:B------:R-:W4:Y:S08]  /*0150*/  S2UR UR4, SR_CgaCtaId ;  /* 0x00000000000479c3 */ /* 0x000f300000008800 */
[----:B------:R-:W5:Y:S01]  /*0160*/  S2UR UR45, SR_CTAID.Y ;  /* 0x00000000002d79c3 */ /* 0x000f620000002600 */
[----:B---3--:R-:W-:Y:S01]  /*0170*/  USHF.R.S32.HI UR6, URZ, 0x1f, UR54 ;  /* 0x0000001f3f067899 */ /* 0x008fe20008011436 */
[----:B--2---:R-:W-:Y:S01]  /*0180*/  SHF.R.S32.HI R16, RZ, 0x1f, R12 ;  /* 0x0000001fff107819 */ /* 0x004fe2000001140c */
[----:B----4-:R-:W-:-:S03]  /*0190*/  ULEA UR4, UR4, UR5, 0x18 ;  /* 0x0000000504047291 */ /* 0x010fc6000f8ec03f */
[CC--:B------:R-:W-:Y:S01]  /*01a0*/  LEA.HI R18, R16.reuse, R12.reuse, RZ, 0x3 ;  /* 0x0000000c10127211 */ /* 0x0c0fe200078f18ff */
[----:B------:R-:W-:Y:S01]  /*01b0*/  UIADD3 UR7, UR4, 0x14000, URZ ;  /* 0x0001400004077890 */ /* 0x000fe2000fffe03f */
[CC--:B------:R-:W-:Y:S02]  /*01c0*/  LEA.HI R15, R16.reuse, R12.reuse, RZ, 0x4 ;  /* 0x0000000c100f7211 */ /* 0x0c0fe400078f20ff */
[----:B------:R-:W-:Y:S01]  /*01d0*/  LEA.HI R17, R16, R12, RZ, 0x2 ;  /* 0x0000000c10117211 */ /* 0x000fe200078f10ff */
[----:B-----5:R-:W-:Y:S01]  /*01e0*/  USHF.L.U32 UR5, UR45, 0x7, URZ ;  /* 0x000000072d057899 */ /* 0x020fe2000800063f */
[----:B-1----:R-:W-:Y:S02]  /*01f0*/  LOP3.LUT R0, R18, 0xfffffff8, RZ, 0xc0, !PT ;  /* 0xfffffff812007812 */ /* 0x002fe400078ec0ff */
[----:B------:R-:W-:Y:S02]  /*0200*/  SHF.R.S32.HI R6, RZ, 0x4, R15 ;  /* 0x00000004ff067819 */ /* 0x000fe4000001140f */
[--C-:B------:R-:W-:Y:S01]  /*0210*/  SHF.R.S32.HI R9, RZ, 0x2, R17.reuse ;  /* 0x00000002ff097819 */ /* 0x100fe20000011411 */
[----:B------:R-:W-:Y:S01]  /*0220*/  IMAD.IADD R0, R12, 0x1, -R0 ;  /* 0x000000010c007824 */ /* 0x000fe200078e0a00 */
[----:B------:R-:W-:-:S02]  /*0230*/  SHF.R.S32.HI R2, RZ, 0x1f, R17 ;  /* 0x0000001fff027819 */ /* 0x000fc40000011411 */
[----:B------:R-:W-:Y:S01]  /*0240*/  LEA.HI R11, R16, R12, RZ, 0x5 ;  /* 0x0000000c100b7211 */ /* 0x000fe200078f28ff */
[C---:B------:R-:W-:Y:S01]  /*0250*/  IMAD.SHL.U32 R7, R0.reuse, 0x40, RZ ;  /* 0x0000004000077824 */ /* 0x040fe200078e00ff */
[----:B------:R-:W-:Y:S01]  /*0260*/  LEA.HI R5, R15, R6, RZ, 0x1 ;  /* 0x000000060f057211 */ /* 0x000fe200078f08ff */
[----:B------:R-:W-:Y:S01]  /*0270*/  IMAD.SHL.U32 R20, R0, 0x8, RZ ;  /* 0x0000000800147824 */ /* 0x000fe200078e00ff */
[----:B------:R-:W-:Y:S02]  /*0280*/  LEA.HI R2, R2, R9, RZ, 0x3 ;  /* 0x0000000902027211 */ /* 0x000fe400078f18ff */
[----:B------:R-:W-:Y:S02]  /*0290*/  LOP3.LUT R3, R11, 0xffffffe0, RZ, 0xc0, !PT ;  /* 0xffffffe00b037812 */ /* 0x000fe400078ec0ff */
[----:B------:R-:W-:Y:S01]  /*02a0*/  LOP3.LUT R5, R5, 0xfffffffe, RZ, 0xc0, !PT ;  /* 0xfffffffe05057812 */ /* 0x000fe200078ec0ff */
[----:B------:R-:W-:Y:S01]  /*02b0*/  STL [R1+0x8], R20 ;  /* 0x0000081401007387 */ /* 0x000fe20000100800 */
[----:B------:R-:W-:Y:S01]  /*02c0*/  LOP3.LUT R4, R2, 0xfffffff8, RZ, 0xc0, !PT ;  /* 0xfffffff802047812 */ /* 0x000fe200078ec0ff */
[----:B------:R-:W-:Y:S01]  /*02d0*/  IMAD.IADD R2, R12, 0x1, -R3 ;  /* 0x000000010c027824 */ /* 0x000fe200078e0a03 */
[----:B------:R-:W-:Y:S01]  /*02e0*/  LOP3.LUT R3, R7, 0x1c0, RZ, 0xc0, !PT ;  /* 0x000001c007037812 */ /* 0x000fe200078ec0ff */
[----:B------:R-:W-:Y:S01]  /*02f0*/  IMAD.IADD R13, R6, 0x1, -R5 ;  /* 0x00000001060d7824 */ /* 0x000fe200078e0a05 */
[----:B------:R-:W-:Y:S01]  /*0300*/  SHF.R.S32.HI R6, RZ, 0x3, R18 ;  /* 0x00000003ff067819 */ /* 0x000fe20000011412 */
[----:B------:R-:W-:Y:S01]  /*0310*/  IMAD.IADD R9, R9, 0x1, -R4 ;  /* 0x0000000109097824 */ /* 0x000fe200078e0a04 */
[----:B------:R-:W-:-:S02]  /*0320*/  SHF.R.S32.HI R5, RZ, 0x1f, R2 ;  /* 0x0000001fff057819 */ /* 0x000fc40000011402 */
[----:B------:R-:W-:Y:S02]  /*0330*/  LOP3.LUT R4, R3, 0x8, R18, 0xf8, !PT ;  /* 0x0000000803047812 */ /* 0x000fe400078ef812 */
[----:B------:R-:W-:Y:S02]  /*0340*/  SHF.R.U32.HI R3, RZ, 0x3, R3 ;  /* 0x00000003ff037819 */ /* 0x000fe40000011603 */
[----:B------:R-:W-:Y:S02]  /*0350*/  LEA.HI R19, R5, R2, RZ, 0x2 ;  /* 0x0000000205137211 */ /* 0x000fe400078f10ff */
[----:B------:R-:W-:Y:S01]  /*0360*/  LOP3.LUT R2, R4, R3, RZ, 0x3c, !PT ;  /* 0x0000000304027212 */ /* 0x000fe200078e3cff */
[----:B------:R-:W-:Y:S01]  /*0370*/  IMAD.SHL.U32 R3, R6, 0x40, RZ ;  /* 0x0000004006037824 */ /* 0x000fe200078e00ff */
[C---:B------:R-:W-:Y:S01]  /*0380*/  LOP3.LUT P4, RZ, R0.reuse, 0x2, RZ, 0xc0, !PT ;  /* 0x0000000200ff7812 */ /* 0x040fe2000788c0ff */
[C---:B------:R-:W-:Y:S01]  /*0390*/  IMAD.SHL.U32 R6, R0.reuse, 0x20, RZ ;  /* 0x0000002000067824 */ /* 0x040fe200078e00ff */
[----:B------:R-:W-:Y:S01]  /*03a0*/  LOP3.LUT P3, RZ, R0, 0x4, RZ, 0xc0, !PT ;  /* 0x0000000400ff7812 */ /* 0x000fe2000786c0ff */
[----:B------:R-:W-:Y:S01]  /*03b0*/  IMAD.SHL.U32 R0, R13, 0x100, RZ ;  /* 0x000001000d007824 */ /* 0x000fe200078e00ff */
[----:B------:R-:W-:-:S02]  /*03c0*/  LEA.HI R8, R16, R12, RZ, 0x7 ;  /* 0x0000000c10087211 */ /* 0x000fc400078f38ff */
[----:B------:R-:W-:Y:S02]  /*03d0*/  LOP3.LUT R3, R3, 0x1c0, RZ, 0xc0, !PT ;  /* 0x000001c003037812 */ /* 0x000fe400078ec0ff */
[----:B------:R-:W-:Y:S02]  /*03e0*/  SHF.R.S32.HI R8, RZ, 0x7, R8 ;  /* 0x00000007ff087819 */ /* 0x000fe40000011408 */
[----:B------:R-:W-:Y:S02]  /*03f0*/  SHF.R.U32.HI R7, RZ, 0x3, R3 ;  /* 0x00000003ff077819 */ /* 0x000fe40000011603 */
[----:B------:R-:W-:Y:S02]  /*0400*/  LOP3.LUT R5, R3, 0x38, R20, 0xf8, !PT ;  /* 0x0000003803057812 */ /* 0x000fe400078ef814 */
[----:B------:R-:W-:Y:S01]  /*0410*/  LOP3.LUT R3, R0, 0x100, RZ, 0xc0, !PT ;  /* 0x0000010000037812 */ /* 0x000fe200078ec0ff */
[----:B------:R-:W-:Y:S01]  /*0420*/  IMAD R0, R8, 0x2, R13 ;  /* 0x0000000208007824 */ /* 0x000fe200078e020d */
[----:B------:R-:W-:-:S02]  /*0430*/  LOP3.LUT R4, R9, 0x1, RZ, 0xc0, !PT ;  /* 0x0000000109047812 */ /* 0x000fc400078ec0ff */
[----:B------:R-:W-:Y:S01]  /*0440*/  LOP3.LUT R14, R3, 0xe0, R6, 0xf8, !PT ;  /* 0x000000e0030e7812 */ /* 0x000fe200078ef806 */
[----:B------:R-:W-:Y:S01]  /*0450*/  IMAD.U32 R234, R0, 0x200, R2 ;  /* 0x0000020000ea7824 */ /* 0x000fe200078e0002 */
[----:B------:R-:W-:Y:S02]  /*0460*/  LOP3.LUT R3, R17, 0x7ffffffc, RZ, 0xc0, !PT ;  /* 0x7ffffffc11037812 */ /* 0x000fe400078ec0ff */
[----:B------:R-:W-:Y:S01]  /*0470*/  ISETP.NE.U32.AND P1, PT, R4, 0x1, PT ;  /* 0x000000010400780c */ /* 0x000fe20003f25070 */
[----:B------:R-:W-:Y:S01]  /*0480*/  IMAD.SHL.U32 R4, R9, 0x20, RZ ;  /* 0x0000002009047824 */ /* 0x000fe200078e00ff */
[----:B------:R-:W-:Y:S01]  /*0490*/  LOP3.LUT R10, R5, R7, RZ, 0x3c, !PT ;  /* 0x00000007050a7212 */ /* 0x000fe200078e3cff */
[----:B------:R-:W-:Y:S01]  /*04a0*/  IMAD.IADD R17, R12, 0x1, -R3 ;  /* 0x000000010c117824 */ /* 0x000fe200078e0a03 */
[--C-:B------:R-:W-:Y:S01]  /*04b0*/  SHF.R.S32.HI R2, RZ, 0x5, R11.reuse ;  /* 0x00000005ff027819 */ /* 0x100fe2000001140b */
[----:B------:R-:W-:Y:S01]  /*04c0*/  IMAD.SHL.U32 R3, R8, 0x10, RZ ;  /* 0x0000001008037824 */ /* 0x000fe200078e00ff */
[----:B------:R-:W-:-:S02]  /*04d0*/  SHF.R.S32.HI R5, RZ, 0x1f, R11 ;  /* 0x0000001fff057819 */ /* 0x000fc4000001140b */
[----:B------:R-:W-:Y:S02]  /*04e0*/  LOP3.LUT R0, R15, 0xfffffff0, RZ, 0xc0, !PT ;  /* 0xfffffff00f007812 */ /* 0x000fe400078ec0ff */
[----:B------:R-:W-:Y:S02]  /*04f0*/  LOP3.LUT R4, R4, 0xe0, RZ, 0xc0, !PT ;  /* 0x000000e004047812 */ /* 0x000fe400078ec0ff */
[-C--:B------:R-:W-:Y:S01]  /*0500*/  LEA.HI R5, R5, R2.reuse, RZ, 0x2 ;  /* 0x0000000205057211 */ /* 0x080fe200078f10ff */
[----:B------:R-:W-:Y:S01]  /*0510*/  IMAD.IADD R0, R12, 0x1, -R0 ;  /* 0x000000010c007824 */ /* 0x000fe200078e0a00 */
[----:B------:R-:W-:Y:S02]  /*0520*/  LEA.HI R6, R11, R2, RZ, 0x1 ;  /* 0x000000020b067211 */ /* 0x000fe400078f08ff */
[----:B------:R-:W-:Y:S02]  /*0530*/  LOP3.LUT R15, R4, 0x10, R3, 0xf8, !PT ;  /* 0x00000010040f7812 */ /* 0x000fe400078ef803 */
[----:B------:R-:W-:-:S02]  /*0540*/  LOP3.LUT R5, R5, 0xfffffffc, RZ, 0xc0, !PT ;  /* 0xfffffffc05057812 */ /* 0x000fc400078ec0ff */
[----:B------:R-:W-:Y:S01]  /*0550*/  LOP3.LUT R4, R6, 0x3ffffe, RZ, 0xc0, !PT ;  /* 0x003ffffe06047812 */ /* 0x000fe200078ec0ff */
[----:B------:R-:W-:Y:S01]  /*0560*/  IMAD.SHL.U32 R6, R9, 0x4, RZ ;  /* 0x0000000409067824 */ /* 0x000fe200078e00ff */
[----:B------:R-:W-:Y:S01]  /*0570*/  LEA.HI R7, R16, R12, RZ, 0x6 ;  /* 0x0000000c10077211 */ /* 0x000fe200078f30ff */
[----:B------:R-:W-:Y:S01]  /*0580*/  IMAD.SHL.U32 R12, R12, 0x2, RZ ;  /* 0x000000020c0c7824 */ /* 0x000fe200078e00ff */
[----:B------:R-:W-:Y:S01]  /*0590*/  SHF.R.S32.HI R226, RZ, 0x1f, R0 ;  /* 0x0000001fffe27819 */ /* 0x000fe20000011400 */
[----:B------:R-:W-:Y:S01]  /*05a0*/  IMAD.IADD R11, R2, 0x1, -R5 ;  /* 0x00000001020b7824 */ /* 0x000fe200078e0a05 */
[----:B------:R-:W-:Y:S01]  /*05b0*/  LOP3.LUT P0, RZ, R0, 0x4, RZ, 0xc0, !PT ;  /* 0x0000000400ff7812 */ /* 0x000fe2000780c0ff */
[C---:B------:R-:W-:Y:S01]  /*05c0*/  IMAD.IADD R16, R2.reuse, 0x1, -R4 ;  /* 0x0000000102107824 */ /* 0x040fe200078e0a04 */
[----:B------:R-:W-:Y:S01]  /*05d0*/  LOP3.LUT R8, R3, 0x6, R12, 0xf8, !PT ;  /* 0x0000000603087812 */ /* 0x000fe200078ef80c */
[----:B------:R-:W-:Y:S01]  /*05e0*/  IMAD.SHL.U32 R2, R2, 0x8, RZ ;  /* 0x0000000802027824 */ /* 0x000fe200078e00ff */
[----:B------:R-:W-:Y:S01]  /*05f0*/  SHF.R.S32.HI R3, RZ, 0x6, R7 ;  /* 0x00000006ff037819 */ /* 0x000fe20000011407 */
[----:B------:R-:W-:Y:S01]  /*0600*/  IMAD.SHL.U32 R5, R0, 0x20, RZ ;  /* 0x0000002000057824 */ /* 0x000fe200078e00ff */
[----:B------:R-:W-:Y:S01]  /*0610*/  LEA.HI R226, R226, R0, RZ, 0x3 ;  /* 0x00000000e2e27211 */ /* 0x000fe200078f18ff */
[----:B------:R1:W-:Y:S01]  /*0620*/  STL [R1+0x4], R8 ;  /* 0x0000040801007387 */ /* 0x0003e20000100800 */
[----:B------:R-:W-:Y:S01]  /*0630*/  LOP3.LUT R12, R2, 0x38, RZ, 0xc0, !PT ;  /* 0x00000038020c7812 */ /* 0x000fe200078ec0ff */
[----:B------:R-:W-:Y:S01]  /*0640*/  IMAD R237, R3, 0x200, R10 ;  /* 0x0000020003ed7824 */ /* 0x000fe200078e020a */
[----:B------:R-:W-:Y:S01]  /*0650*/  LOP3.LUT R2, R226, 0xfffffff8, RZ, 0xc0, !PT ;  /* 0xfffffff8e2027812 */ /* 0x000fe200078ec0ff */
[----:B------:R-:W-:Y:S01]  /*0660*/  IMAD.SHL.U32 R7, R0, 0x4, RZ ;  /* 0x0000000400077824 */ /* 0x000fe200078e00ff */
[----:B------:R-:W-:Y:S01]  /*0670*/  LOP3.LUT P2, RZ, R9, 0x2, RZ, 0xc0, !PT ;  /* 0x0000000209ff7812 */ /* 0x000fe2000784c0ff */
[----:B------:R-:W-:Y:S01]  /*0680*/  IMAD.SHL.U32 R4, R13, 0x20, RZ ;  /* 0x000000200d047824 */ /* 0x000fe200078e00ff */
[----:B------:R-:W-:Y:S01]  /*0690*/  SEL R225, R224, 0xffffffe0, !P3 ;  /* 0xffffffe0e0e17807 */ /* 0x000fe20005800000 */
[----:B------:R-:W-:Y:S01]  /*06a0*/  IMAD.IADD R2, R0, 0x1, -R2 ;  /* 0x0000000100027824 */ /* 0x000fe200078e0a02 */
[----:B------:R-:W-:Y:S01]  /*06b0*/  SEL R231, R227, 0xffffffc0, !P3 ;  /* 0xffffffc0e3e77807 */ /* 0x000fe20005800000 */
[----:B------:R-:W-:Y:S01]  /*06c0*/  IMAD.SHL.U32 R0, R9, 0x40, RZ ;  /* 0x0000004009007824 */ /* 0x000fe200078e00ff */
[----:B------:R-:W-:Y:S01]  /*06d0*/  LOP3.LUT R4, R4, 0x20, RZ, 0xc0, !PT ;  /* 0x0000002004047812 */ /* 0x000fe200078ec0ff */
[----:B------:R-:W-:Y:S01]  /*06e0*/  IMAD.SHL.U32 R226, R226, 0x40, RZ ;  /* 0x00000040e2e27824 */ /* 0x000fe200078e00ff */
[----:B------:R-:W-:-:S02]  /*06f0*/  LOP3.LUT P6, RZ, R2, 0x2, RZ, 0xc0, !PT ;  /* 0x0000000202ff7812 */ /* 0x000fc400078cc0ff */
[----:B------:R-:W-:Y:S02]  /*0700*/  LOP3.LUT R0, R0, 0x1c0, RZ, 0xc0, !PT ;  /* 0x000001c000007812 */ /* 0x000fe400078ec0ff */
[C---:B------:R-:W-:Y:S01]  /*0710*/  LOP3.LUT P5, RZ, R2.reuse, 0x4, RZ, 0xc0, !PT ;  /* 0x0000000402ff7812 */ /* 0x040fe200078ac0ff */
[----:B------:R-:W-:Y:S01]  /*0720*/  IMAD.SHL.U32 R2, R2, 0x40, RZ ;  /* 0x0000004002027824 */ /* 0x000fe200078e00ff */
[----:B------:R-:W-:Y:S02]  /*0730*/  LOP3.LUT R226, R226, 0xfffffe00, RZ, 0xc0, !PT ;  /* 0xfffffe00e2e27812 */ /* 0x000fe400078ec0ff */
[----:B------:R-:W-:Y:S02]  /*0740*/  SEL R250, R250, 0x240, !P1 ;  /* 0x00000240fafa7807 */ /* 0x000fe40004800000 */
[----:B------:R-:W-:Y:S01]  /*0750*/  LOP3.LUT R2, R2, 0x1c0, RZ, 0xc0, !PT ;  /* 0x000001c002027812 */ /* 0x000fe200078ec0ff */
[----:B-1----:R-:W-:Y:S01]  /*0760*/  IMAD.SHL.U32 R8, R3, 0x8, RZ ;  /* 0x0000000803087824 */ /* 0x002fe200078e00ff */
[----:B------:R-:W-:Y:S01]  /*0770*/  SEL R227, R227, 0xffffffc0, !P5 ;  /* 0xffffffc0e3e37807 */ /* 0x000fe20006800000 */
[----:B------:R-:W-:Y:S01]  /*0780*/  IMAD.SHL.U32 R3, R13, 0x8, RZ ;  /* 0x000000080d037824 */ /* 0x000fe200078e00ff */
[----:B------:R-:W-:-:S02]  /*0790*/  LEA R237, R237, UR4, 0x1 ;  /* 0x00000004eded7c11 */ /* 0x000fc4000f8e08ff */
[----:B------:R-:W-:Y:S02]  /*07a0*/  LOP3.LUT R9, R4, 0x18, R8, 0xf8, !PT ;  /* 0x0000001804097812 */ /* 0x000fe400078ef808 */
[----:B------:R-:W-:Y:S02]  /*07b0*/  LOP3.LUT R10, R3, 0x8, RZ, 0xc0, !PT ;  /* 0x00000008030a7812 */ /* 0x000fe400078ec0ff */
[----:B------:R-:W-:Y:S02]  /*07c0*/  SHF.R.U32.HI R3, RZ, 0x3, R0 ;  /* 0x00000003ff037819 */ /* 0x000fe40000011600 */
[----:B------:R-:W-:Y:S02]  /*07d0*/  LOP3.LUT R5, R10, 0x1e0, R5, 0xf8, !PT ;  /* 0x000001e00a057812 */ /* 0x000fe400078ef805 */
[----:B------:R-:W-:Y:S02]  /*07e0*/  LOP3.LUT R8, R15, 0x18, R6, 0x78, !PT ;  /* 0x000000180f087812 */ /* 0x000fe400078e7806 */
[----:B------:R-:W-:Y:S01]  /*07f0*/  LOP3.LUT R232, R5, 0x38, R7, 0x78, !PT ;  /* 0x0000003805e87812 */ /* 0x000fe200078e7807 */
[----:B------:R-:W-:Y:S01]  /*0800*/  IMAD.SHL.U32 R5, R17, 0x2, RZ ;  /* 0x0000000211057824 */ /* 0x000fe200078e00ff */
[----:B------:R-:W-:-:S02]  /*0810*/  LOP3.LUT R7, R3, R0, R12, 0x1e, !PT ;  /* 0x0000000003077212 */ /* 0x000fc400078e1e0c */
[----:B------:R-:W-:Y:S01]  /*0820*/  LOP3.LUT R0, R14, 0x8, R18, 0xf8, !PT ;  /* 0x000000080e007812 */ /* 0x000fe200078ef812 */
[----:B------:R-:W-:Y:S01]  /*0830*/  IMAD R6, R11, 0x200, R5 ;  /* 0x000002000b067824 */ /* 0x000fe200078e0205 */
[----:B------:R-:W-:Y:S01]  /*0840*/  SHF.R.U32.HI R3, RZ, 0x3, R14 ;  /* 0x00000003ff037819 */ /* 0x000fe2000001160e */
[----:B------:R-:W-:Y:S01]  /*0850*/  IMAD.IADD R7, R5, 0x1, R7 ;  /* 0x0000000105077824 */ /* 0x000fe200078e0207 */
[----:B------:R-:W-:Y:S01]  /*0860*/  SHF.R.U32.HI R4, RZ, 0x3, R2 ;  /* 0x00000003ff047819 */ /* 0x000fe20000011602 */
[----:B------:R-:W-:Y:S01]  /*0870*/  IMAD.IADD R8, R6, 0x1, R8 ;  /* 0x0000000106087824 */ /* 0x000fe200078e0208 */
[----:B------:R-:W-:Y:S01]  /*0880*/  LOP3.LUT R3, R0, 0x38, R3, 0x78, !PT ;  /* 0x0000003800037812 */ /* 0x000fe200078e7803 */
[----:B------:R-:W-:Y:S01]  /*0890*/  IMAD R232, R16, 0x200, R232 ;  /* 0x0000020010e87824 */ /* 0x000fe200078e02e8 */
[CC--:B------:R-:W-:Y:S02]  /*08a0*/  LOP3.LUT R0, R4.reuse, R2.reuse, R12, 0x1e, !PT ;  /* 0x0000000204007212 */ /* 0x0c0fe400078e1e0c */
[----:B------:R-:W-:-:S02]  /*08b0*/  LOP3.LUT R6, R4, R2, R10, 0x1e, !PT ;  /* 0x0000000204067212 */ /* 0x000fc400078e1e0a */
[----:B------:R-:W-:Y:S01]  /*08c0*/  LOP3.LUT R5, R4, R9, R2, 0x1e, !PT ;  /* 0x0000000904057212 */ /* 0x000fe200078e1e02 */
[----:B------:R-:W-:Y:S01]  /*08d0*/  IMAD R2, R13, 0x1000, R226 ;  /* 0x000010000d027824 */ /* 0x000fe200078e02e2 */
[----:B------:R-:W-:Y:S02]  /*08e0*/  SHF.R.S32.HI R4, RZ, 0x2, R19 ;  /* 0x00000002ff047819 */ /* 0x000fe40000011413 */
[----:B------:R-:W-:Y:S01]  /*08f0*/  LEA R248, R8, UR4, 0x1 ;  /* 0x0000000408f87c11 */ /* 0x000fe2000f8e08ff */
[----:B------:R-:W-:Y:S01]  /*0900*/  IMAD.IADD R233, R2, 0x1, R0 ;  /* 0x0000000102e97824 */ /* 0x000fe200078e0200 */
[----:B------:R-:W-:Y:S01]  /*0910*/  LEA R3, R3, UR4, 0x1 ;  /* 0x0000000403037c11 */ /* 0x000fe2000f8e08ff */
[C---:B------:R-:W-:Y:S02]  /*0920*/  IMAD R9, R11.reuse, 0x10, R4 ;  /* 0x000000100b097824 */ /* 0x040fe400078e0204 */
[----:B------:R-:W-:Y:S01]  /*0930*/  IMAD.U32 R0, RZ, RZ, UR6 ;  /* 0x00000006ff007e24 */ /* 0x000fe2000f8e00ff */
[----:B------:R-:W-:Y:S01]  /*0940*/  USHF.R.S32.HI UR6, URZ, 0x1f, UR45 ;  /* 0x0000001f3f067899 */ /* 0x000fe2000801142d */
[----:B------:R-:W-:Y:S01]  /*0950*/  IMAD R4, R11, 0x400, R226 ;  /* 0x000004000b047824 */ /* 0x000fe200078e02e2 */
[----:B------:R1:W-:Y:S01]  /*0960*/  STL [R1], R9 ;  /* 0x0000000901007387 */ /* 0x0003e20000100800 */
[----:B------:R-:W-:Y:S01]  /*0970*/  IMAD.U32 R0, RZ, RZ, UR5 ;  /* 0x00000005ff007e24 */ /* 0x000fe2000f8e00ff */
[----:B------:R-:W-:Y:S01]  /*0980*/  USHF.R.S32.HI UR5, URZ, 0x1f, UR54 ;  /* 0x0000001f3f057899 */ /* 0x000fe20008011436 */
[----:B------:R-:W-:Y:S01]  /*0990*/  IMAD.IADD R2, R4, 0x1, R6 ;  /* 0x0000000104027824 */ /* 0x000fe200078e0206 */
[----:B------:R-:W-:Y:S01]  /*09a0*/  LOP3.LUT R226, R5, R226, RZ, 0xfc, !PT ;  /* 0x000000e205e27212 */ /* 0x000fe200078efcff */
[----:B------:R-:W-:Y:S01]  /*09b0*/  IMAD.U32 R4, RZ, RZ, UR6 ;  /* 0x00000006ff047e24 */ /* 0x000fe2000f8e00ff */
[----:B------:R-:W-:Y:S01]  /*09c0*/  UIADD3 UR6, UR4, 0x14000, URZ ;  /* 0x0001400004067890 */ /* 0x000fe2000fffe03f */
[----:B------:R-:W-:Y:S01]  /*09d0*/  VIADD R249, R248, 0x10 ;  /* 0x00000010f8f97836 */ /* 0x000fe20000000000 */
[----:B------:R-:W-:Y:S01]  /*09e0*/  LEA R2, R2, UR4, 0x1 ;  /* 0x0000000402027c11 */ /* 0x000fe2000f8e08ff */
[----:B------:R-:W-:Y:S01]  /*09f0*/  IMAD.U32 R0, RZ, RZ, UR5 ;  /* 0x00000005ff007e24 */ /* 0x000fe2000f8e00ff */
[----:B------:R-:W-:Y:S01]  /*0a00*/  SEL R0, R224, 0xffffffe0, !P4 ;  /* 0xffffffe0e0007807 */ /* 0x000fe20006000000 */
[----:B------:R-:W-:Y:S01]  /*0a10*/  UIADD3 UR5, UR4, 0x10000, URZ ;  /* 0x0001000004057890 */ /* 0x000fe2000fffe03f */
[----:B------:R-:W-:Y:S01]  /*0a20*/  LEA R232, R232, UR6, 0x1 ;  /* 0x00000006e8e87c11 */ /* 0x000fe2000f8e08ff */
[----:B------:R-:W-:Y:S01]  /*0a30*/  @P2 VIADD R249, R248, 0xfffffff0 ;  /* 0xfffffff0f8f92836 */ /* 0x000fe20000000000 */
[----:B------:R-:W-:Y:S01]  /*0a40*/  LEA R230, R234, UR6, 0x1 ;  /* 0x00000006eae67c11 */ /* 0x000fe2000f8e08ff */
[----:B------:R-:W-:Y:S01]  /*0a50*/  IMAD.IADD R251, R248, 0x1, R250 ;  /* 0x00000001f8fb7824 */ /* 0x000fe200078e02fa */
[----:B------:R-:W-:Y:S01]  /*0a60*/  SEL R224, R224, 0xffffffe0, !P6 ;  /* 0xffffffe0e0e07807 */ /* 0x000fe20007000000 */
[----:B------:R-:W-:Y:S01]  /*0a70*/  VIADD R235, R232, 0x20 ;  /* 0x00000020e8eb7836 */ /* 0x000fe20000000000 */
[----:B------:R-:W-:Y:S01]  /*0a80*/  LEA R252, R7, UR5, 0x1 ;  /* 0x0000000507fc7c11 */ /* 0x000fe2000f8e08ff */
[----:B------:R-:W-:Y:S01]  /*0a90*/  IMAD.IADD R229, R230, 0x1, R0 ;  /* 0x00000001e6e57824 */ /* 0x000fe200078e0200 */
[----:B------:R-:W-:Y:S01]  /*0aa0*/  LEA R226, R226, UR5, 0x1 ;  /* 0x00000005e2e27c11 */ /* 0x000fe2000f8e08ff */
[----:B------:R-:W-:-:S02]  /*0ab0*/  @P0 VIADD R235, R232, 0xffffffe0 ;  /* 0xffffffe0e8eb0836 */ /* 0x000fc40000000000 */
[----:B------:R-:W-:Y:S02]  /*0ac0*/  IMAD.IADD R224, R2, 0x1, R224 ;  /* 0x0000000102e07824 */ /* 0x000fe400078e02e0 */
[----:B------:R-:W-:Y:S02]  /*0ad0*/  IMAD.IADD R230, R230, 0x1, R231 ;  /* 0x00000001e6e67824 */ /* 0x000fe400078e02e7 */
[----:B------:R-:W-:Y:S02]  /*0ae0*/  IMAD.IADD R228, R2, 0x1, R227 ;  /* 0x0000000102e47824 */ /* 0x000fe400078e02e3 */
[----:B------:R-:W-:Y:S02]  /*0af0*/  IMAD.U32 R4, RZ, RZ, UR7 ;  /* 0x00000007ff047e24 */ /* 0x000fe4000f8e00ff */
[----:B------:R-:W-:Y:S02]  /*0b00*/  IMAD.IADD R231, R229, 0x1, R231 ;  /* 0x00000001e5e77824 */ /* 0x000fe400078e02e7 */
[----:B------:R-:W-:-:S02]  /*0b10*/  IMAD.IADD R225, R225, 0x1, R3 ;  /* 0x00000001e1e17824 */ /* 0x000fc400078e0203 */
[----:B------:R-:W-:Y:S02]  /*0b20*/  IMAD.IADD R250, R250, 0x1, R249 ;  /* 0x00000001fafa7824 */ /* 0x000fe400078e02f9 */
[----:B------:R-:W-:Y:S02]  /*0b30*/  VIADD R236, R235, 0x800 ;  /* 0x00000800ebec7836 */ /* 0x000fe40000000000 */
[----:B-1----:R-:W-:-:S07]  /*0b40*/  IMAD.IADD R227, R224, 0x1, R227 ;  /* 0x00000001e0e37824 */ /* 0x002fce00078e02e3 */
.L_x_280:
        /* <DEDUP_REMOVED lines=14> */
[----:B------:R-:W-:Y:S02]  /*0c30*/  @UP3 UIADD3.X UR7, UR5, UR7, URZ, UP0, !UPT ;  /* 0x0000000705073290 */ /* 0x000fe400087fe43f */
[----:B------:R-:W-:Y:S01]  /*0c40*/  UIADD3 UR15, UP2, UR16, UR12, URZ ;  /* 0x0000000c100f7290 */ /* 0x000fe2000ff5e03f */
[----:B------:R-:W-:Y:S01]  /*0c50*/  IMAD.U32 R4, RZ, RZ, UR6 ;  /* 0x00000006ff047e24 */ /* 0x000fe2000f8e00ff */
[----:B------:R-:W-:Y:S01]  /*0c60*/  UISETP.NE.U32.AND UP0, UPT, UR12, URZ, UPT ;  /* 0x0000003f0c00728c */ /* 0x000fe2000bf05070 */
[----:B------:R-:W-:Y:S01]  /*0c70*/  IMAD.U32 R6, RZ, RZ, UR10 ;  /* 0x0000000aff067e24 */ /* 0x000fe2000f8e00ff */
[----:B------:R-:W-:Y:S01]  /*0c80*/  @UP4 UIADD3.X UR11, UR5, UR11, URZ, UP1, !UPT ;  /* 0x0000000b050b4290 */ /* 0x000fe20008ffe43f */
[----:B------:R-:W-:Y:S01]  /*0c90*/  IMAD.U32 R5, RZ, RZ, UR7 ;  /* 0x00000007ff057e24 */ /* 0x000fe2000f8e00ff */
[----:B------:R-:W-:-:S02]  /*0ca0*/  UIADD3.X UR14, UR5, UR13, URZ, UP2, !UPT ;  /* 0x0000000d050e7290 */ /* 0x000fc400097fe43f */
        /* <DEDUP_REMOVED lines=24> */
[----:B------:R-:W-:Y:S02]  /*0e30*/  UMOV UR31, 0xffffffff ;  /* 0xffffffff001f7882 */ /* 0x000fe40000000000 */
[----:B------:R-:W-:Y:S01]  /*0e40*/  UMOV UR6, 0xffffffff ;  /* 0xffffffff00067882 */ /* 0x000fe20000000000 */
        /* <DEDUP_REMOVED lines=19> */
.L_x_258:
        /* <DEDUP_REMOVED lines=11> */
[----:B------:R-:W-:Y:S02]  /*1030*/  UIMAD.WIDE.U32 UR20, UR45, UR10, URZ ;  /* 0x0000000a2d1472a5 */ /* 0x000fe4000f8e003f */
[----:B------:R-:W-:Y:S01]  /*1040*/  UIMAD UR10, UR57, UR10, URZ ;  /* 0x0000000a390a72a4 */ /* 0x000fe2000f8e023f */
[----:B------:R-:W2:Y:S01]  /*1050*/  S2UR UR16, SR_CTAID.X ;  /* 0x00000000001079c3 */ /* 0x000ea20000002500 */
[----:B------:R-:W-:Y:S02]  /*1060*/  USHF.L.U32 UR22, UR45, 0x7, URZ ;  /* 0x000000072d167899 */ /* 0x000fe4000800063f */
[----:B------:R-:W-:Y:S01]  /*1070*/  UIMAD UR25, UR45, UR11, UR10 ;  /* 0x0000000b2d1972a4 */ /* 0x000fe2000f8e020a */
[----:B------:R-:W-:-:S02]  /*1080*/  @UP2 ULDC.64 UR12, c[0x0][0x420] ;  /* 0x00010800000c2ab9 */ /* 0x000fc40000000a00 */
[----:B------:R-:W-:Y:S01]  /*1090*/  @!UP2 ULDC.64 UR10, c[0x0][0x418] ;  /* 0x00010600000aaab9 */ /* 0x000fe20000000a00 */
[----:B------:R-:W-:Y:S02]  /*10a0*/  @UP2 UIMAD.WIDE.U32 UR46, UR6, UR12, URZ ;  /* 0x0000000c062e22a5 */ /* 0x000fe4000f8e003f */
[----:B------:R-:W-:Y:S02]  /*10b0*/  @!UP2 UIMAD UR12, UR57, UR10, URZ ;  /* 0x0000000a390ca2a4 */ /* 0x000fe4000f8e023f */
[----:B------:R-:W-:Y:S01]  /*10c0*/  @!UP2 UIMAD.WIDE.U32 UR34, UR45, UR10, URZ ;  /* 0x0000000a2d22a2a5 */ /* 0x000fe2000f8e003f */
[----:B------:R-:W-:Y:S01]  /*10d0*/  ULDC.64 UR40, c[0x0][0x240] ;  /* 0x0000900000287ab9 */ /* 0x000fe20000000a00 */
[----:B------:R-:W-:Y:S01]  /*10e0*/  UIADD3 UR10, UR7, 0x20, UR30 ;  /* 0x00000020070a7890 */ /* 0x000fe2000fffe01e */
[----:B-1----:R-:W-:Y:S01]  /*10f0*/  IABS R7, R8 ;  /* 0x0000000800077213 */ /* 0x002fe20000000000 */
[----:B------:R-:W-:Y:S01]  /*1100*/  ULDC UR58, c[0x0][0x2d4] ;  /* 0x0000b500003a7ab9 */ /* 0x000fe20000000800 */
[----:B------:R-:W-:Y:S01]  /*1110*/  ULDC UR18, c[0x0][0x394] ;  /* 0x0000e50000127ab9 */ /* 0x000fe20000000800 */
[----:B------:R-:W-:Y:S01]  /*1120*/  USHF.R.S32.HI UR32, URZ, 0x1f, UR58 ;  /* 0x0000001f3f207899 */ /* 0x000fe2000801143a */
[----:B------:R-:W1:Y:S01]  /*1130*/  I2F.RP R4, R7 ;  /* 0x0000000700047306 */ /* 0x000e620000209400 */
[----:B------:R-:W-:Y:S01]  /*1140*/  ULDC UR61, c[0x0][0x2dc] ;  /* 0x0000b700003d7ab9 */ /* 0x000fe20000000800 */
[----:B------:R-:W-:Y:S01]  /*1150*/  ULDC UR60, c[0x0][0x270] ;  /* 0x00009c00003c7ab9 */ /* 0x000fe20000000800 */
[----:B------:R-:W-:Y:S01]  /*1160*/  USEL UR42, UR22, URZ, UP0 ;  /* 0x0000003f162a7287 */ /* 0x000fe20008000000 */
[----:B------:R-:W-:Y:S01]  /*1170*/  ISETP.NE.AND P3, PT, R8, RZ, PT ;  /* 0x000000ff0800720c */ /* 0x000fe20003f65270 */
[----:B--2---:R-:W-:-:S02]  /*1180*/  UIMAD.WIDE.U32 UR28, UR16, UR14, URZ ;  /* 0x0000000e101c72a5 */ /* 0x004fc4000f8e003f */
[----:B------:R-:W-:Y:S02]  /*1190*/  @UP2 UIMAD UR50, UR6, UR13, UR47 ;  /* 0x0000000d063222a4 */ /* 0x000fe4000f8e022f */
[----:B------:R-:W-:Y:S02]  /*11a0*/  UIMAD UR43, UR16, UR15, UR29 ;  /* 0x0000000f102b72a4 */ /* 0x000fe4000f8e021d */
[----:B------:R-:W-:Y:S02]  /*11b0*/  UIADD3 UR16, UR7, 0x3f, URZ ;  /* 0x0000003f07107890 */ /* 0x000fe4000fffe03f */
[----:B------:R-:W-:Y:S01]  /*11c0*/  UIMAD.WIDE.U32 UR14, UR6, UR40, URZ ;  /* 0x00000028060e72a5 */ /* 0x000fe2000f8e003f */
[----:B-1----:R-:W1:Y:S01]  /*11d0*/  MUFU.RCP R4, R4 ;  /* 0x0000000400047308 */ /* 0x002e620000001000 */
[----:B------:R-:W-:Y:S02]  /*11e0*/  @!UP2 UIMAD UR29, UR45, UR11, UR12 ;  /* 0x0000000b2d1da2a4 */ /* 0x000fe4000f8e020c */
[----:B------:R-:W-:-:S02]  /*11f0*/  USHF.L.U64.HI UR17, UR45, 0x7, UR57 ;  /* 0x000000072d117899 */ /* 0x000fc40008010239 */
[----:B------:R-:W-:Y:S02]  /*1200*/  USHF.R.S32.HI UR22, URZ, 0x1f, UR16 ;  /* 0x0000001f3f167899 */ /* 0x000fe40008011410 */
[----:B------:R-:W-:Y:S02]  /*1210*/  UIADD3 UR18, UR10, UR18, -UR5 ;  /* 0x000000120a127290 */ /* 0x000fe4000fffe805 */
[----:B------:R-:W-:Y:S02]  /*1220*/  UIMAD.WIDE UR10, UR61, UR60, URZ ;  /* 0x0000003c3d0a72a5 */ /* 0x000fe4000f8e023f */
[----:B------:R-:W-:Y:S02]  /*1230*/  UIMAD.WIDE.U32 UR12, UR45, UR58, URZ ;  /* 0x0000003a2d0c72a5 */ /* 0x000fe4000f8e003f */
[----:B------:R-:W-:Y:S02]  /*1240*/  USEL UR56, UR20, UR14, !UP2 ;  /* 0x0000000e14387287 */ /* 0x000fe4000d000000 */
[----:B------:R-:W-:Y:S01]  /*1250*/  UIMAD UR14, UR32, UR45, URZ ;  /* 0x0000002d200e72a4 */ /* 0x000fe2000f8e023f */
[----:B-1----:R-:W-:Y:S01]  /*1260*/  VIADD R4, R4, 0xffffffe ;  /* 0x0ffffffe04047836 */ /* 0x002fe20000000000 */
[----:B------:R-:W-:-:S02]  /*1270*/  USEL UR39, UR17, URZ, UP0 ;  /* 0x0000003f11277287 */ /* 0x000fc40008000000 */
[----:B------:R-:W-:Y:S01]  /*1280*/  ULEA.HI UR22, UR22, UR16, URZ, 0x6 ;  /* 0x0000001016167291 */ /* 0x000fe2000f8f303f */
[----:B------:R-:W1:Y:S01]  /*1290*/  F2I.FTZ.U32.TRUNC.NTZ R5, R4 ;  /* 0x0000000400057305 */ /* 0x000e62000021f000 */
[----:B------:R-:W-:Y:S02]  /*12a0*/  UIMAD.WIDE.U32 UR16, UR10, UR12, URZ ;  /* 0x0000000c0a1072a5 */ /* 0x000fe4000f8e003f */
[----:B------:R-:W-:Y:S02]  /*12b0*/  UIMAD UR20, UR11, UR12, URZ ;  /* 0x0000000c0b1472a4 */ /* 0x000fe4000f8e023f */
[----:B------:R-:W-:Y:S02]  /*12c0*/  UIMAD UR23, UR6, UR41, URZ ;  /* 0x00000029061772a4 */ /* 0x000fe4000f8e023f */
[----:B------:R-:W-:Y:S02]  /*12d0*/  UIMAD UR12, UR57, UR58, UR14 ;  /* 0x0000003a390c72a4 */ /* 0x000fe4000f8e020e */
[----:B------:R-:W-:-:S02]  /*12e0*/  UIADD3 UR18, UR18, 0x3f, URZ ;  /* 0x0000003f12127890 */ /* 0x000fc4000fffe03f */
[----:B------:R-:W-:Y:S02]  /*12f0*/  UIADD3 UR51, UR21, UR25, URZ ;  /* 0x0000001915337290 */ /* 0x000fe4000fffe03f */
[----:B------:R-:W-:Y:S01]  /*1300*/  @UP2 UIADD3 UR51, UR15, UR23, URZ ;  /* 0x000000170f332290 */ /* 0x000fe2000fffe03f */
[--C-:B-1----:R-:W-:Y:S01]  /*1310*/  IMAD.MOV R0, RZ, RZ, -R5.reuse ;  /* 0x000000ffff007224 */ /* 0x102fe200078e0a05 */
[----:B------:R-:W-:Y:S01]  /*1320*/  UIADD3 UR14, UR13, UR12, URZ ;  /* 0x0000000c0d0e7290 */ /* 0x000fe2000fffe03f */
[----:B------:R-:W-:Y:S01]  /*1330*/  IMAD.MOV.U32 R4, RZ, RZ, RZ ;  /* 0x000000ffff047224 */ /* 0x000fe200078e00ff */
[----:B------:R-:W-:Y:S01]  /*1340*/  USHF.R.S32.HI UR15, URZ, 0x1f, UR18 ;  /* 0x0000001f3f0f7899 */ /* 0x000fe20008011412 */
[----:B------:R-:W-:Y:S01]  /*1350*/  IMAD R0, R0, R7, RZ ;  /* 0x0000000700007224 */ /* 0x000fe200078e02ff */
[----:B------:R-:W-:Y:S01]  /*1360*/  ULDC.U8 UR33, c[0x0][0x3d8] ;  /* 0x0000f60000217ab9 */ /* 0x000fe20000000000 */
[----:B------:R-:W-:Y:S02]  /*1370*/  UIMAD UR14, UR10, UR14, UR20 ;  /* 0x0000000e0a0e72a4 */ /* 0x000fe4000f8e0214 */
[----:B------:R-:W-:Y:S01]  /*1380*/  IMAD.HI.U32 R0, R5, R0, R4 ;  /* 0x0000000005007227 */ /* 0x000fe200078e0004 */
[----:B------:R-:W-:Y:S01]  /*1390*/  MOV R4, R6 ;  /* 0x0000000600047202 */ /* 0x000fe20000000f00 */
[----:B------:R-:W-:-:S02]  /*13a0*/  UISETP.NE.AND UP3, UPT, UR33, URZ, UPT ;  /* 0x0000003f2100728c */ /* 0x000fc4000bf65270 */
[----:B------:R-:W-:Y:S02]  /*13b0*/  ULEA.HI UR18, UR15, UR18, URZ, 0x6 ;  /* 0x000000120f127291 */ /* 0x000fe4000f8f303f */
[----:B------:R-:W-:Y:S01]  /*13c0*/  IMAD.HI.U32 R0, R0, R4, RZ ;  /* 0x0000000400007227 */ /* 0x000fe200078e00ff */
[----:B------:R-:W-:Y:S02]  /*13d0*/  UIADD3 UR48, UR17, UR14, URZ ;  /* 0x0000000e11307290 */ /* 0x000fe4000fffe03f */
[----:B------:R-:W-:Y:S01]  /*13e0*/  USHF.R.S32.HI UR15, URZ, 0x6, UR22 ;  /* 0x000000063f0f7899 */ /* 0x000fe20008011416 */
[----:B------:R-:W-:Y:S01]  /*13f0*/  IMAD.MOV R5, RZ, RZ, -R0 ;  /* 0x000000ffff057224 */ /* 0x000fe200078e0a00 */
[----:B------:R-:W-:Y:S02]  /*1400*/  USHF.R.S32.HI UR14, URZ, 0x6, UR18 ;  /* 0x000000063f0e7899 */ /* 0x000fe40008011412 */
[----:B------:R-:W-:Y:S01]  /*1410*/  UIMAD.WIDE.U32 UR12, UR10, UR6, URZ ;  /* 0x000000060a0c72a5 */ /* 0x000fe2000f8e003f */
[----:B------:R-:W-:Y:S01]  /*1420*/  IMAD R4, R7, R5, R4 ;  /* 0x0000000507047224 */ /* 0x000fe200078e0204 */
[----:B------:R-:W-:Y:S01]  /*1430*/  UISETP.LT.AND UP0, UPT, UR15, UR14, UPT ;  /* 0x0000000e0f00728c */ /* 0x000fe2000bf01270 */
[----:B------:R-:W-:Y:S01]  /*1440*/  ULDC UR52, c[0x0][0x2c4] ;  /* 0x0000b10000347ab9 */ /* 0x000fe20000000800 */
[----:B------:R-:W-:-:S02]  /*1450*/  USEL UR55, UR16, UR12, !UP2 ;  /* 0x0000000c10377287 */ /* 0x000fc4000d000000 */
[----:B------:R-:W-:Y:S01]  /*1460*/  ISETP.GT.U32.AND P1, PT, R7, R4, PT ;  /* 0x000000040700720c */ /* 0x000fe20003f24070 */
[----:B------:R-:W-:Y:S02]  /*1470*/  @UP3 UIMAD UR16, UR45, UR52, URZ ;  /* 0x000000342d1032a4 */ /* 0x000fe4000f8e023f */
[----:B------:R-:W-:Y:S02]  /*1480*/  USEL UR44, UR15, UR14, UP0 ;  /* 0x0000000e0f2c7287 */ /* 0x000fe40008000000 */
[----:B------:R-:W-:Y:S02]  /*1490*/  UISETP.NE.AND UP1, UPT, UR31, -0x1, UPT ;  /* 0xffffffff1f00788c */ /* 0x000fe4000bf25270 */
[----:B------:R-:W-:Y:S02]  /*14a0*/  @UP3 USEL UR15, UR16, UR6, !UP2 ;  /* 0x00000006100f3287 */ /* 0x000fe4000d000000 */
[----:B------:R-:W-:Y:S01]  /*14b0*/  ULEA UR17, UR44, 0xffffffc0, 0x6 ;  /* 0xffffffc02c117891 */ /* 0x000fe2000f8e303f */
[----:B------:R-:W-:Y:S01]  /*14c0*/  @UP3 ULDC UR14, c[0x0][0x2e4] ;  /* 0x0000b900000e3ab9 */ /* 0x000fe20000000800 */
[----:B------:R-:W-:-:S02]  /*14d0*/  UIMAD UR12, UR11, UR6, URZ ;  /* 0x000000060b0c72a4 */ /* 0x000fc4000f8e023f */
[----:B------:R-:W-:Y:S01]  /*14e0*/  @!P1 IMAD.IADD R4, R4, 0x1, -R7 ;  /* 0x0000000104049824 */ /* 0x000fe200078e0a07 */
[----:B------:R-:W-:Y:S01]  /*14f0*/  @!P1 IADD3 R0, R0, 0x1, RZ ;  /* 0x0000000100009810 */ /* 0x000fe20007ffe0ff */
[----:B------:R-:W-:Y:S01]  /*1500*/  @UP3 UIMAD UR22, UR54, UR14, UR15 ;  /* 0x0000000e361632a4 */ /* 0x000fe2000f8e020f */
[----:B------:R-:W-:Y:S01]  /*1510*/  PLOP3.LUT P1, PT, PT, PT, UP3, 0x80, 0x0 ;  /* 0x000000000000781c */ /* 0x000fe20003f2f038 */
[----:B------:R-:W-:Y:S01]  /*1520*/  USHF.R.S32.HI UR38, URZ, 0x1f, UR17 ;  /* 0x0000001f3f267899 */ /* 0x000fe20008011411 */
[----:B------:R-:W-:Y:S01]  /*1530*/  ISETP.GE.U32.AND P0, PT, R4, R7, PT ;  /* 0x000000070400720c */ /* 0x000fe20003f06070 */
[----:B------:R-:W-:Y:S01]  /*1540*/  UIADD3 UR14, UP0, UR17, UR42, URZ ;  /* 0x0000002a110e7290 */ /* 0x000fe2000ff1e03f */
[----:B------:R-:W-:Y:S01]  /*1550*/  LOP3.LUT R4, R8, UR54, RZ, 0x3c, !PT ;  /* 0x0000003608047c12 */ /* 0x000fe2000f8e3cff */
[----:B------:R-:W-:Y:S01]  /*1560*/  ULDC.U8 UR36, c[0x0][0x480] ;  /* 0x0001200000247ab9 */ /* 0x000fe20000000000 */
[----:B------:R-:W-:Y:S02]  /*1570*/  @UP1 UIADD3 UR26, UR24, UR31, URZ ;  /* 0x0000001f181a1290 */ /* 0x000fe4000fffe03f */
[----:B------:R-:W-:Y:S01]  /*1580*/  UIADD3.X UR15, UR38, UR39, URZ, UP0, !UPT ;  /* 0x00000027260f7290 */ /* 0x000fe200087fe43f */
[----:B------:R-:W-:Y:S01]  /*1590*/  ISETP.GE.AND P2, PT, R4, RZ, PT ;  /* 0x000000ff0400720c */ /* 0x000fe20003f46270 */
[----:B------:R-:W-:-:S02]  /*15a0*/  UIMAD UR11, UR11, UR14, URZ ;  /* 0x0000000e0b0b72a4 */ /* 0x000fc4000f8e023f */
[----:B------:R-:W-:Y:S02]  /*15b0*/  @UP1 UIADD3 UR27, UR24, UR31, URZ ;  /* 0x0000001f181b1290 */ /* 0x000fe4000fffe03f */
[----:B------:R-:W-:Y:S01]  /*15c0*/  UISETP.NE.AND UP4, UPT, UR36, URZ, UPT ;  /* 0x0000003f2400728c */ /* 0x000fe2000bf85270 */
[----:B------:R-:W-:Y:S01]  /*15d0*/  @P0 VIADD R0, R0, 0x1 ;  /* 0x0000000100000836 */ /* 0x000fe20000000000 */
[----:B------:R-:W-:Y:S01]  /*15e0*/  PLOP3.LUT P0, PT, PT, PT, UP1, 0x80, 0x0 ;  /* 0x000000000000781c */ /* 0x000fe20003f0f018 */
[----:B------:R-:W-:Y:S01]  /*15f0*/  @UP1 ULDC.64 UR36, c[0x0][0x248] ;  /* 0x0000920000241ab9 */ /* 0x000fe20000000a00 */
[----:B------:R-:W-:Y:S01]  /*1600*/  @UP1 ULDC.64 UR32, c[0x0][0x250] ;  /* 0x0000940000201ab9 */ /* 0x000fe20000000a00 */
[----:B------:R-:W-:Y:S02]  /*1610*/  UIMAD.WIDE.U32 UR20, UR10, UR14, URZ ;  /* 0x0000000e0a1472a5 */ /* 0x000fe4000f8e003f */
[----:B------:R-:W-:Y:S01]  /*1620*/  @UP2 UIADD3 UR48, UR13, UR12, URZ ;  /* 0x0000000c0d302290 */ /* 0x000fe2000fffe03f */
[----:B------:R-:W-:Y:S01]  /*1630*/  @!P2 IADD3 R0, -R0, RZ, RZ ;  /* 0x000000ff0000a210 */ /* 0x000fe20007ffe1ff */
[----:B------:R-:W-:Y:S01]  /*1640*/  UIMAD UR14, UR10, UR15, UR11 ;  /* 0x0000000f0a0e72a4 */ /* 0x000fe2000f8e020b */
[----:B------:R-:W-:Y:S01]  /*1650*/  @!P3 LOP3.LUT R0, RZ, R8, RZ, 0x33, !PT ;  /* 0x00000008ff00b212 */ /* 0x000fe200078e33ff */
[----:B------:R-:W-:-:S02]  /*1660*/  @UP1 UIMAD.WIDE.U32 UR12, UR26, UR36, URZ ;  /* 0x000000241a0c12a5 */ /* 0x000fc4000f8e003f */
[----:B------:R-:W-:Y:S02]  /*1670*/  @UP1 UIMAD.WIDE.U32 UR10, UR27, UR32, URZ ;  /* 0x000000201b0a12a5 */ /* 0x000fe4000f8e003f */
[----:B------:R-:W-:Y:S02]  /*1680*/  @!UP3 UIMAD UR16, UR45, UR60, UR54 ;  /* 0x0000003c2d10b2a4 */ /* 0x000fe4000f8e0236 */
[----:B------:R-:W-:Y:S02]  /*1690*/  UIMAD UR49, UR54, UR61, URZ ;  /* 0x0000003d363172a4 */ /* 0x000fe4000f8e023f */
[----:B------:R-:W-:Y:S02]  /*16a0*/  @UP1 UIMAD UR18, UR26, UR37, URZ ;  /* 0x000000251a1212a4 */ /* 0x000fe4000f8e023f */
[----:B------:R-:W-:Y:S02]  /*16b0*/  @UP1 UIMAD UR15, UR27, UR33, URZ ;  /* 0x000000211b0f12a4 */ /* 0x000fe4000f8e023f */
[----:B------:R-:W-:-:S02]  /*16c0*/  @!UP3 UIMAD UR22, UR16, UR52, URZ ;  /* 0x000000341016b2a4 */ /* 0x000fc4000f8e023f */
[----:B------:R-:W-:Y:S02]  /*16d0*/  @!UP2 UIADD3 UR50, UR35, UR29, URZ ;  /* 0x0000001d2332a290 */ /* 0x000fe4000fffe03f */
[----:B------:R-:W-:Y:S02]  /*16e0*/  USEL UR53, UR28, URZ, UP4 ;  /* 0x0000003f1c357287 */ /* 0x000fe4000a000000 */
[----:B------:R-:W-:Y:S02]  /*16f0*/  USEL UR52, UR43, URZ, UP4 ;  /* 0x0000003f2b347287 */ /* 0x000fe4000a000000 */
[----:B------:R-:W-:Y:S02]  /*1700*/  USHF.R.S32.HI UR29, URZ, 0x1f, UR49 ;  /* 0x0000001f3f1d7899 */ /* 0x000fe40008011431 */
[----:B------:R-:W-:Y:S02]  /*1710*/  @UP1 UIADD3 UR39, UR11, UR15, URZ ;  /* 0x0000000f0b271290 */ /* 0x000fe4000fffe03f */
[----:B------:R-:W-:-:S02]  /*1720*/  UIADD3 UR28, UR21, UR14, URZ ;  /* 0x0000000e151c7290 */ /* 0x000fc4000fffe03f */
        /* <DEDUP_REMOVED lines=16> */
.L_x_260:
        /* <DEDUP_REMOVED lines=13> */
.L_x_261:
        /* <DEDUP_REMOVED lines=11> */
.L_x_262:
[----:B------:R-:W-:-:S04]  /*19b0*/  UIMAD UR6, UR45, UR60, UR54 ;  /* 0x0000003c2d0672a4 */ /* 0x000fc8000f8e0236 */
[----:B------:R-:W-:-:S12]  /*19c0*/  UIMAD UR6, UR6, UR58, URZ ;  /* 0x0000003a060672a4 */ /* 0x000fd8000f8e023f */
.L_x_263:
[----:B------:R-:W2:Y:S01]  /*19d0*/  LDL.64 R4, [R1+0x8] ;  /* 0x0000080001047983 */ /* 0x000ea20000100a00 */
[----:B------:R-:W1:Y:S03]  /*19e0*/  LDC.64 R12, c[0x0][0x420] ;  /* 0x00010800ff0c7b82 */ /* 0x000e660000000a00 */
[----:B------:R3:W2:Y:S01]  /*19f0*/  LDL.64 R22, [R1+0x8] ;  /* 0x0000080001167983 */ /* 0x0006a20000100a00 */
[----:B------:R-:W-:Y:S01]  /*1a00*/  UIADD3 UR16, UR17, UR6, URZ ;  /* 0x0000000611107290 */ /* 0x000fe2000fffe03f */
[----:B------:R-:W-:Y:S01]  /*1a10*/  BSSY B1, `(.L_x_259) ;  /* 0x00004f4000017945 */ /* 0x000fe20003800000 */
[----:B------:R-:W-:Y:S01]  /*1a20*/  UIADD3 UR6, UR17, UR22, URZ ;  /* 0x0000001611067290 */ /* 0x000fe2000fffe03f */
[----:B------:R-:W4:Y:S01]  /*1a30*/  S2R R20, SR_TID.X ;  /* 0x0000000000147919 */ /* 0x000f220000002100 */
[----:B------:R-:W-:Y:S01]  /*1a40*/  UIADD3 UR14, -UR5, UR7, UR30 ;  /* 0x00000007050e7290 */ /* 0x000fe2000fffe11e */
[----:B------:R-:W-:Y:S01]  /*1a50*/  ULDC.64 UR12, c[0x0][0x428] ;  /* 0x00010a00000c7ab9 */ /* 0x000fe20000000a00 */
[----:B------:R-:W-:Y:S01]  /*1a60*/  ULDC.64 UR22, c[0x0][0x2b0] ;  /* 0x0000ac0000167ab9 */ /* 0x000fe20000000a00 */
[----:B------:R-:W-:Y:S01]  /*1a70*/  ULDC UR46, c[0x0][0x398] ;  /* 0x0000e600002e7ab9 */ /* 0x000fe20000000800 */
[----:B------:R-:W-:-:S02]  /*1a80*/  UIMAD.WIDE UR22, UR6, 0x4, UR22 ;  /* 0x00000004061678a5 */ /* 0x000fc4000f8e0216 */
[----:B------:R-:W-:Y:S02]  /*1a90*/  UIMAD UR15, UR61, UR60, URZ ;  /* 0x0000003c3d0f72a4 */ /* 0x000fe4000f8e023f */
[----:B------:R-:W-:Y:S02]  /*1aa0*/  UIADD3 UR6, UR14, -UR46, URZ ;  /* 0x8000002e0e067290 */ /* 0x000fe4000fffe03f */
[----:B------:R-:W-:Y:S02]  /*1ab0*/  USHF.L.U32 UR10, UR15, 0x6, URZ ;  /* 0x000000060f0a7899 */ /* 0x000fe4000800063f */
[----:B------:R-:W-:Y:S02]  /*1ac0*/  USHF.R.S32.HI UR18, URZ, 0x1f, UR54 ;  /* 0x0000001f3f127899 */ /* 0x000fe40008011436 */
[----:B------:R-:W-:Y:S01]  /*1ad0*/  USHF.R.S32.HI UR21, URZ, 0x1f, UR6 ;  /* 0x0000001f3f157899 */ /* 0x000fe20008011406 */
[----:B-1----:R-:W-:Y:S01]  /*1ae0*/  IMAD R6, R12, UR38, RZ ;  /* 0x000000260c067c24 */ /* 0x002fe2000f8e02ff */
[----:B------:R-:W-:Y:S01]  /*1af0*/  ULDC.64 UR26, c[0x0][0x258] ;  /* 0x00009600001a7ab9 */ /* 0x000fe20000000a00 */
[----:B------:R-:W-:-:S02]  /*1b00*/  UIADD3 UR20, UP2, UP0, UR20, UR10, UR49 ;  /* 0x0000000a14147290 */ /* 0x000fc4000f85e031 */
[----:B------:R-:W-:Y:S01]  /*1b10*/  IMAD R8, R13, UR17, R6 ;  /* 0x000000110d087c24 */ /* 0x000fe2000f8e0206 */
[----:B------:R-:W-:Y:S02]  /*1b20*/  ULEA.HI UR21, UR21, UR6, URZ, 0x6 ;  /* 0x0000000615157291 */ /* 0x000fe4000f8f303f */
[----:B------:R-:W-:Y:S02]  /*1b30*/  USHF.R.S32.HI UR10, URZ, 0x1f, UR10 ;  /* 0x0000001f3f0a7899 */ /* 0x000fe4000801140a */
[----:B------:R-:W-:Y:S02]  /*1b40*/  UIMAD UR6, UR18, UR26, URZ ;  /* 0x0000001a120672a4 */ /* 0x000fe4000f8e023f */
[----:B------:R-:W-:Y:S02]  /*1b50*/  USHF.R.S32.HI UR21, URZ, 0x6, UR21 ;  /* 0x000000063f157899 */ /* 0x000fe40008011415 */
[----:B------:R-:W-:Y:S01]  /*1b60*/  UIADD3.X UR10, UR28, UR10, UR29, UP2, UP0 ;  /* 0x0000000a1c0a7290 */ /* 0x000fe200097e041d */
[----:B----4-:R-:W-:Y:S01]  /*1b70*/  SHF.R.S32.HI R14, RZ, 0x1f, R20 ;  /* 0x0000001fff0e7819 */ /* 0x010fe20000011414 */
[----:B------:R-:W-:Y:S01]  /*1b80*/  UISETP.LT.AND UP0, UPT, URZ, UR21, UPT ;  /* 0x000000153f00728c */ /* 0x000fe2000bf01270 */
[----:B------:R-:W-:-:S02]  /*1b90*/  ULDC.64 UR60, c[0x0][0x478] ;  /* 0x00011e00003c7ab9 */ /* 0x000fc40000000a00 */
[CC--:B------:R-:W-:Y:S01]  /*1ba0*/  LEA.HI R18, R14.reuse, R20.reuse, RZ, 0x3 ;  /* 0x000000140e127211 */ /* 0x0c0fe200078f18ff */
[----:B------:R-:W-:Y:S01]  /*1bb0*/  USEL UR21, URZ, UR21, !UP0 ;  /* 0x000000153f157287 */ /* 0x000fe2000c000000 */
[----:B------:R-:W-:Y:S01]  /*1bc0*/  LEA.HI R14, R14, R20, RZ, 0x5 ;  /* 0x000000140e0e7211 */ /* 0x000fe200078f28ff */
[----:B------:R-:W-:Y:S01]  /*1bd0*/  ULDC.64 UR34, c[0x0][0x210] ;  /* 0x0000840000227ab9 */ /* 0x000fe20000000a00 */
[----:B------:R-:W-:Y:S01]  /*1be0*/  ULDC.64 UR28, c[0x0][0x3e0] ;  /* 0x0000f800001c7ab9 */ /* 0x000fe20000000a00 */
[----:B------:R-:W-:Y:S01]  /*1bf0*/  UISETP.GT.AND UP0, UPT, UR44, UR21, UPT ;  /* 0x000000152c00728c */ /* 0x000fe2000bf04270 */
[----:B------:R-:W-:Y:S02]  /*1c00*/  LOP3.LUT R10, R14, 0xffffffe0, RZ, 0xc0, !PT ;  /* 0xffffffe00e0a7812 */ /* 0x000fe400078ec0ff */
[----:B------:R-:W-:-:S03]  /*1c10*/  SHF.R.S32.HI R14, RZ, 0x5, R14 ;  /* 0x00000005ff0e7819 */ /* 0x000fc6000001140e */
[----:B------:R-:W-:Y:S02]  /*1c20*/  IMAD.IADD R11, R20, 0x1, -R10 ;  /* 0x00000001140b7824 */ /* 0x000fe400078e0a0a */
[----:B--2---:R-:W-:-:S05]  /*1c30*/  IMAD.MOV.U32 R22, RZ, RZ, R4 ;  /* 0x000000ffff167224 */ /* 0x004fca00078e0004 */
[----:B------:R-:W-:Y:S02]  /*1c40*/  SHF.R.S32.HI R23, RZ, 0x1f, R22 ;  /* 0x0000001fff177819 */ /* 0x000fe40000011416 */
[----:B------:R-:W-:Y:S01]  /*1c50*/  IADD3 R4, P1, R22, UR11, RZ ;  /* 0x0000000b16047c10 */ /* 0x000fe2000ff3e0ff */
[----:B------:R-:W-:Y:S02]  /*1c60*/  UIMAD UR11, UR18, UR12, URZ ;  /* 0x0000000c120b72a4 */ /* 0x000fe4000f8e023f */
[----:B------:R3:W-:Y:S01]  /*1c70*/  STL [R1+0xc], R23 ;  /* 0x00000c1701007387 */ /* 0x0007e20000100800 */
[----:B------:R-:W-:Y:S01]  /*1c80*/  IADD3.X R5, R23, UR50, RZ, P1, !PT ;  /* 0x0000003217057c10 */ /* 0x000fe20008ffe4ff */
[----:B------:R-:W-:Y:S02]  /*1c90*/  UIMAD UR14, UR54, UR13, UR11 ;  /* 0x0000000d360e72a4 */ /* 0x000fe4000f8e020b */
[----:B------:R-:W-:Y:S01]  /*1ca0*/  UIMAD UR11, UR54, UR27, UR6 ;  /* 0x0000001b360b72a4 */ /* 0x000fe2000f8e0206 */
[----:B------:R-:W-:Y:S01]  /*1cb0*/  IMAD.WIDE.U32 R6, R12, UR17, R4 ;  /* 0x000000110c067c25 */ /* 0x000fe2000f8e0004 */
[----:B------:R-:W-:Y:S01]  /*1cc0*/  SHF.R.S32.HI R4, RZ, 0x3, R18 ;  /* 0x00000003ff047819 */ /* 0x000fe20000011412 */
[----:B------:R-:W-:-:S02]  /*1cd0*/  UIADD3 UR6, UP3, UP2, UR53, UR20, UR55 ;  /* 0x0000001435067290 */ /* 0x000fc4000fa7e037 */
[----:B------:R-:W-:Y:S01]  /*1ce0*/  IMAD.IADD R7, R7, 0x1, R8 ;  /* 0x0000000107077824 */ /* 0x000fe200078e0208 */
[----:B------:R-:W-:Y:S01]  /*1cf0*/  SHF.R.S32.HI R19, RZ, 0x1f, R4 ;  /* 0x0000001fff137819 */ /* 0x000fe20000011404 */
[----:B------:R-:W-:Y:S01]  /*1d00*/  IMAD.U32 R8, RZ, RZ, UR12 ;  /* 0x0000000cff087e24 */ /* 0x000fe2000f8e00ff */
[----:B------:R-:W-:Y:S01]  /*1d10*/  IADD3 R5, P1, R4, UR17, RZ ;  /* 0x0000001104057c10 */ /* 0x000fe2000ff3e0ff */
[----:B------:R-:W-:Y:S02]  /*1d20*/  UIADD3.X UR10, UR52, UR10, UR48, UP3, UP2 ;  /* 0x0000000a340a7290 */ /* 0x000fe40009fe4430 */
[----:B------:R-:W-:Y:S01]  /*1d30*/  IMAD.WIDE.U32 R6, R8, UR54, R6 ;  /* 0x0000003608067c25 */ /* 0x000fe2000f8e0006 */
[----:B------:R-:W-:Y:S01]  /*1d40*/  IADD3.X R8, R19, UR38, RZ, P1, !PT ;  /* 0x0000002613087c10 */ /* 0x000fe20008ffe4ff */
[----:B------:R-:W-:Y:S02]  /*1d50*/  ULDC.64 UR12, c[0x0][0x400] ;  /* 0x00010000000c7ab9 */ /* 0x000fe40000000a00 */
[----:B------:R-:W-:-:S02]  /*1d60*/  VIADD R7, R7, UR14 ;  /* 0x0000000e07077c36 */ /* 0x000fc40008000000 */
[----:B------:R-:W-:Y:S02]  /*1d70*/  IMAD R15, R8, UR40, RZ ;  /* 0x00000028080f7c24 */ /* 0x000fe4000f8e02ff */
[----:B------:R-:W-:-:S04]  /*1d80*/  IMAD.WIDE.U32 R8, R5, UR40, R22 ;  /* 0x0000002805087c25 */ /* 0x000fc8000f8e0016 */
[----:B------:R-:W-:Y:S01]  /*1d90*/  IMAD R15, R5, UR41, R15 ;  /* 0x00000029050f7c24 */ /* 0x000fe2000f8e020f */
[----:B------:R-:W-:Y:S01]  /*1da0*/  IADD3 R10, P1, R8, UR56, RZ ;  /* 0x00000038080a7c10 */ /* 0x000fe2000ff3e0ff */
[----:B------:R-:W-:Y:S01]  /*1db0*/  IMAD R5, R14, UR15, R11 ;  /* 0x0000000f0e057c24 */ /* 0x000fe2000f8e020b */
[----:B------:R-:W-:Y:S01]  /*1dc0*/  UMOV UR15, UR23 ;  /* 0x00000017000f7c82 */ /* 0x000fe20008000000 */
[-C--:B------:R-:W-:Y:S01]  /*1dd0*/  IMAD R8, R19, R12.reuse, RZ ;  /* 0x0000000c13087224 */ /* 0x080fe200078e02ff */
[----:B------:R-:W-:Y:S01]  /*1de0*/  IADD3.X R11, R9, UR51, R15, P1, !PT ;  /* 0x00000033090b7c10 */ /* 0x000fe20008ffe40f */
[----:B------:R-:W-:Y:S01]  /*1df0*/  IMAD.U32 R15, RZ, RZ, UR26 ;  /* 0x0000001aff0f7e24 */ /* 0x000fe2000f8e00ff */
[----:B------:R-:W-:Y:S01]  /*1e00*/  IADD3 R14, P1, R5, UR6, RZ ;  /* 0x00000006050e7c10 */ /* 0x000fe2000ff3e0ff */
[C---:B------:R-:W-:Y:S01]  /*1e10*/  IMAD R16, R4.reuse, R13, R8 ;  /* 0x0000000d04107224 */ /* 0x040fe200078e0208 */
[----:B------:R-:W-:Y:S01]  /*1e20*/  UIADD3 UR6, UR44, -0x1, URZ ;  /* 0xffffffff2c067890 */ /* 0x000fe2000fffe03f */
[----:B------:R-:W-:-:S04]  /*1e30*/  IMAD.WIDE.U32 R8, R4, R12, R6 ;  /* 0x0000000c04087225 */ /* 0x000fc800078e0006 */
[----:B------:R-:W-:Y:S01]  /*1e40*/  IMAD.WIDE.U32 R6, R15, UR54, R10 ;  /* 0x000000360f067c25 */ /* 0x000fe2000f8e000a */
[----:B------:R-:W-:Y:S02]  /*1e50*/  LEA.HI.X.SX32 R10, R5, UR10, 0x1, P1 ;  /* 0x0000000a050a7c11 */ /* 0x000fe400088f0eff */
[C---:B------:R-:W-:Y:S01]  /*1e60*/  LEA R238, P1, R14.reuse, UR12, 0x2 ;  /* 0x0000000c0eee7c11 */ /* 0x040fe2000f8210ff */
[----:B------:R-:W-:Y:S01]  /*1e70*/  VIADD R7, R7, UR11 ;  /* 0x0000000b07077c36 */ /* 0x000fe20008000000 */
[----:B------:R-:W-:Y:S01]  /*1e80*/  UIMAD.WIDE UR10, UR16, 0x4, UR60 ;  /* 0x00000004100a78a5 */ /* 0x000fe2000f8e023c */
[----:B------:R-:W-:Y:S01]  /*1e90*/  IMAD.IADD R5, R9, 0x1, R16 ;  /* 0x0000000109057824 */ /* 0x000fe200078e0210 */
[----:B------:R-:W-:Y:S01]  /*1ea0*/  LEA.HI.X R239, R14, UR13, R10, 0x2, P1 ;  /* 0x0000000d0eef7c11 */ /* 0x000fe200088f140a */
[----:B------:R-:W-:Y:S01]  /*1eb0*/  UMOV UR16, UR22 ;  /* 0x0000001600107c82 */ /* 0x000fe20008000000 */
[----:B------:R-:W-:Y:S02]  /*1ec0*/  PLOP3.LUT P1, PT, PT, PT, UP0, 0x80, 0x0 ;  /* 0x000000000000781c */ /* 0x000fe40003f2f008 */
[----:B------:R-:W-:Y:S01]  /*1ed0*/  LEA R242, P3, R6, UR34, 0x1 ;  /* 0x0000002206f27c11 */ /* 0x000fe2000f8608ff */
[----:B------:R-:W-:Y:S01]  /*1ee0*/  UMOV UR18, UR10 ;  /* 0x0000000a00127c82 */ /* 0x000fe20008000000 */
[----:B------:R-:W-:Y:S01]  /*1ef0*/  LEA R240, P2, R8, UR28, 0x1 ;  /* 0x0000001c08f07c11 */ /* 0x000fe2000f8408ff */
[----:B------:R-:W-:Y:S01]  /*1f00*/  UMOV UR17, UR11 ;  /* 0x0000000b00117c82 */ /* 0x000fe20008000000 */
[----:B------:R-:W-:-:S02]  /*1f10*/  LEA.HI.X R243, R6, UR35, R7, 0x1, P3 ;  /* 0x0000002306f37c11 */ /* 0x000fc400098f0c07 */
[----:B------:R-:W-:-:S05]  /*1f20*/  LEA.HI.X R241, R8, UR29, R5, 0x1, P2 ;  /* 0x0000001d08f17c11 */ /* 0x000fca00090f0c05 */
[----:B---3--:R-:W-:Y:S05]  /*1f30*/  @P1 BRA `(.L_x_264) ;  /* 0x0000000400481947 */ /* 0x008fea0003800000 */
[----:B------:R-:W-:Y:S02]  /*1f40*/  @UP1 UIADD3 UR13, UR24, UR31, URZ ;  /* 0x0000001f180d1290 */ /* 0x000fe4000fffe03f */
[----:B------:R-:W-:Y:S01]  /*1f50*/  @UP1 UIADD3 UR12, UR24, UR31, URZ ;  /* 0x0000001f180c1290 */ /* 0x000fe2000fffe03f */
[----:B------:R-:W-:Y:S01]  /*1f60*/  @UP1 ULDC.64 UR14, c[0x0][0x450] ;  /* 0x00011400000e1ab9 */ /* 0x000fe20000000a00 */
[----:B------:R-:W-:Y:S01]  /*1f70*/  @UP1 ULDC.64 UR16, c[0x0][0x458] ;  /* 0x0001160000101ab9 */ /* 0x000fe20000000a00 */
[----:B------:R-:W-:Y:S02]  /*1f80*/  @UP1 UIMAD.WIDE.U32 UR10, UR13, UR14, URZ ;  /* 0x0000000e0d0a12a5 */ /* 0x000fe4000f8e003f */
[----:B------:R-:W-:Y:S02]  /*1f90*/  @UP1 UIMAD.WIDE.U32 UR6, UR12, UR16, URZ ;  /* 0x000000100c0612a5 */ /* 0x000fe4000f8e003f */
[----:B------:R-:W-:Y:S02]  /*1fa0*/  @UP1 UIMAD UR13, UR13, UR15, URZ ;  /* 0x0000000f0d0d12a4 */ /* 0x000fe4000f8e023f */
[----:B------:R-:W-:-:S02]  /*1fb0*/  UIMAD UR5, UR19, -0x20, UR5 ;  /* 0xffffffe0130578a4 */ /* 0x000fc4000f8e0205 */
[----:B------:R-:W-:Y:S02]  /*1fc0*/  @UP1 UIMAD UR12, UR12, UR17, URZ ;  /* 0x000000110c0c12a4 */ /* 0x000fe4000f8e023f */
[----:B------:R-:W-:Y:S02]  /*1fd0*/  @UP1 UIADD3 UR20, UR11, UR13, URZ ;  /* 0x0000000d0b141290 */ /* 0x000fe4000fffe03f */
[----:B------:R-:W-:Y:S01]  /*1fe0*/  ISETP.GE.AND P1, PT, R4, UR5, PT ;  /* 0x0000000504007c0c */ /* 0x000fe2000bf26270 */
[----:B------:R-:W-:Y:S01]  /*1ff0*/  @UP1 UIADD3 UR21, UR7, UR12, URZ ;  /* 0x0000000c07151290 */ /* 0x000fe2000fffe03f */
[----:B------:R-:W-:Y:S01]  /*2000*/  @UP1 UMOV UR18, UR10 ;  /* 0x0000000a00121c82 */ /* 0x000fe20008000000 */
[----:B------:R-:W-:Y:S01]  /*2010*/  @UP1 UMOV UR13, UR6 ;  /* 0x00000006000d1c82 */ /* 0x000fe20008000000 */
[----:B------:R-:W-:Y:S09]  /*2020*/  @P0 BRA `(.L_x_265) ;  /* 0x0000000000300947 */ /* 0x000ff20003800000 */
        /* <DEDUP_REMOVED lines=12> */
.L_x_265:
        /* <DEDUP_REMOVED lines=13> */
.L_x_266:
[----:B------:R-:W-:Y:S05]  /*21c0*/  @P1 BRA `(.L_x_267) ;  /* 0x0000004400e01947 */ /* 0x000fea0003800000 */
[----:B------:R-:W-:Y:S01]  /*21d0*/  IMAD.U32 R0, RZ, RZ, UR30 ;  /* 0x0000001eff007e24 */ /* 0x000fe2000f8e00ff */
[----:B------:R-:W-:Y:S01]  /*21e0*/  IADD3 R4, P0, R4, UR30, RZ ;  /* 0x0000001e04047c10 */ /* 0x000fe2000ff1e0ff */
[----:B------:R-:W-:Y:S01]  /*21f0*/  USHF.R.S32.HI UR10, URZ, 0x1f, UR54 ;  /* 0x0000001f3f0a7899 */ /* 0x000fe20008011436 */
[----:B------:R-:W-:Y:S02]  /*2200*/  ULDC.64 UR6, c[0x0][0x468] ;  /* 0x00011a0000067ab9 */ /* 0x000fe40000000a00 */
[----:B------:R-:W-:Y:S01]  /*2210*/  LEA.HI.X.SX32 R0, R0, R19, 0x1, P0 ;  /* 0x0000001300007211 */ /* 0x000fe200000f0eff */
[----:B------:R-:W-:Y:S01]  /*2220*/  IMAD.WIDE.U32 R8, R4, UR14, R22 ;  /* 0x0000000e04087c25 */ /* 0x000fe2000f8e0016 */
[----:B------:R-:W-:-:S03]  /*2230*/  UIMAD UR5, UR10, UR6, URZ ;  /* 0x000000060a0572a4 */ /* 0x000fc6000f8e023f */
[----:B------:R-:W-:Y:S01]  /*2240*/  IMAD R5, R0, UR14, RZ ;  /* 0x0000000e00057c24 */ /* 0x000fe2000f8e02ff */
[----:B------:R-:W-:Y:S01]  /*2250*/  IADD3 R10, P0, R8, UR18, RZ ;  /* 0x00000012080a7c10 */ /* 0x000fe2000ff1e0ff */
[----:B------:R-:W-:Y:S01]  /*2260*/  IMAD.WIDE.U32 R6, R4, UR16, R22 ;  /* 0x0000001004067c25 */ /* 0x000fe2000f8e0016 */
[----:B------:R-:W-:-:S03]  /*2270*/  UIMAD UR12, UR54, UR7, UR5 ;  /* 0x00000007360c72a4 */ /* 0x000fc6000f8e0205 */
[----:B------:R-:W-:Y:S02]  /*2280*/  IMAD R5, R4, UR15, R5 ;  /* 0x0000000f04057c24 */ /* 0x000fe4000f8e0205 */
[----:B------:R-:W-:-:S03]  /*2290*/  IMAD R0, R0, UR16, RZ ;  /* 0x0000001000007c24 */ /* 0x000fc6000f8e02ff */
[----:B------:R-:W-:Y:S01]  /*22a0*/  IADD3.X R11, R9, UR20, R5, P0, !PT ;  /* 0x00000014090b7c10 */ /* 0x000fe200087fe405 */
[----:B------:R-:W-:Y:S01]  /*22b0*/  IMAD R0, R4, UR17, R0 ;  /* 0x0000001104007c24 */ /* 0x000fe2000f8e0200 */
[----:B------:R-:W-:Y:S02]  /*22c0*/  IADD3 R8, P0, R6, UR13, RZ ;  /* 0x0000000d06087c10 */ /* 0x000fe4000ff1e0ff */
[----:B------:R-:W-:Y:S01]  /*22d0*/  MOV R4, UR6 ;  /* 0x0000000600047c02 */ /* 0x000fe20008000f00 */
[----:B------:R-:W-:Y:S01]  /*22e0*/  ULDC.64 UR6, c[0x0][0x470] ;  /* 0x00011c0000067ab9 */ /* 0x000fe20000000a00 */
[----:B------:R-:W-:Y:S01]  /*22f0*/  IADD3.X R9, R7, UR21, R0, P0, !PT ;  /* 0x0000001507097c10 */ /* 0x000fe200087fe400 */
[----:B------:R-:W-:Y:S01]  /*2300*/  UIMAD UR5, UR10, UR6, URZ ;  /* 0x000000060a0572a4 */ /* 0x000fe2000f8e023f */
[----:B------:R-:W-:Y:S02]  /*2310*/  IMAD.U32 R0, RZ, RZ, UR6 ;  /* 0x00000006ff007e24 */ /* 0x000fe4000f8e00ff */
[----:B------:R-:W-:Y:S01]  /*2320*/  IMAD.WIDE.U32 R10, R4, UR54, R10 ;  /* 0x00000036040a7c25 */ /* 0x000fe2000f8e000a */
[----:B------:R-:W-:Y:S01]  /*2330*/  UIMAD UR5, UR54, UR7, UR5 ;  /* 0x00000007360572a4 */ /* 0x000fe2000f8e0205 */
[----:B------:R-:W-:-:S02]  /*2340*/  ULDC.64 UR10, c[0x0][0x3f0] ;  /* 0x0000fc00000a7ab9 */ /* 0x000fc40000000a00 */
[----:B------:R-:W-:Y:S01]  /*2350*/  IMAD.WIDE.U32 R8, R0, UR54, R8 ;  /* 0x0000003600087c25 */ /* 0x000fe2000f8e0008 */
[----:B------:R-:W-:Y:S01]  /*2360*/  ULDC.64 UR6, c[0x0][0x3f8] ;  /* 0x0000fe0000067ab9 */ /* 0x000fe20000000a00 */
[----:B------:R-:W-:Y:S02]  /*2370*/  IADD3 R0, R11, UR12, RZ ;  /* 0x0000000c0b007c10 */ /* 0x000fe4000fffe0ff */
[----:B------:R-:W-:Y:S01]  /*2380*/  LEA R6, P1, R10, UR10, 0x1 ;  /* 0x0000000a0a067c11 */ /* 0x000fe2000f8208ff */
[----:B------:R-:W-:Y:S01]  /*2390*/  VIADD R5, R9, UR5 ;  /* 0x0000000509057c36 */ /* 0x000fe20008000000 */
        /* <DEDUP_REMOVED lines=10> */
[----:B------:R2:W-:Y:S01]  /*2440*/  STG.E.128 desc[UR8][R4.64+0x180], RZ ;  /* 0x000180ff04007986 */ /* 0x0005e2000c101d08 */
[----:B------:R-:W-:Y:S05]  /*2450*/  BRA `(.L_x_267) ;  /* 0x00000044003c7947 */ /* 0x000fea0003800000 */
.L_x_264:
[----:B------:R-:W-:Y:S01]  /*2460*/  PLOP3.LUT P0, PT, PT, PT, UP4, 0x80, 0x0 ;  /* 0x000000000000781c */ /* 0x000fe20003f0f048 */
[----:B------:R-:W-:Y:S01]  /*2470*/  UIMAD UR10, UR19, -0x20, UR5 ;  /* 0xffffffe0130a78a4 */ /* 0x000fe2000f8e0205 */
[----:B------:R-:W-:Y:S11]  /*2480*/  BSSY B0, `(.L_x_268) ;  /* 0x000001f000007945 */ /* 0x000ff60003800000 */
[----:B------:R-:W-:Y:S01]  /*2490*/  @P0 BAR.SYNC.DEFER_BLOCKING 0x0 ;  /* 0x0000000000000b1d */ /* 0x000fe20000010000 */
[----:B------:R-:W-:-:S13]  /*24a0*/  ISETP.GE.AND P2, PT, R4, UR10, PT ;  /* 0x0000000a04007c0c */ /* 0x000fda000bf46270 */
        /* <DEDUP_REMOVED lines=28> */
.L_x_269:
[----:B------:R-:W-:Y:S05]  /*2670*/  BSYNC B0 ;  /* 0x0000000000007941 */ /* 0x000fea0003800000 */
.L_x_268:
[----:B------:R-:W3:Y:S01]  /*2680*/  LDL R11, [R1] ;  /* 0x00000000010b7983 */ /* 0x000ee20000100800 */
[----:B------:R-:W-:Y:S01]  /*2690*/  UIMAD UR10, UR6, -0x40, UR7 ;  /* 0xffffffc0060a78a4 */ /* 0x000fe2000f8e0207 */
[----:B------:R-:W-:Y:S01]  /*26a0*/  VIADD R5, R4, 0x20 ;  /* 0x0000002004057836 */ /* 0x000fe20000000000 */
[----:B------:R-:W-:Y:S01]  /*26b0*/  USHF.L.U32 UR11, UR41, 0x6, URZ ;  /* 0x00000006290b7899 */ /* 0x000fe2000800063f */
[----:B--2---:R-:W-:Y:S01]  /*26c0*/  IMAD.WIDE.U32 R6, R12, 0x40, RZ ;  /* 0x000000400c067825 */ /* 0x004fe200078e00ff */
[----:B------:R-:W0:Y:S01]  /*26d0*/  LDGDEPBAR ;  /* 0x00000000000079af */ /* 0x000e220000000000 */
[----:B------:R-:W-:Y:S01]  /*26e0*/  UIMAD.WIDE.U32 UR12, UR40, 0x40, URZ ;  /* 0x00000040280c78a5 */ /* 0x000fe2000f8e003f */
[----:B------:R-:W-:Y:S01]  /*26f0*/  ISETP.GE.AND P0, PT, R5, UR10, PT ;  /* 0x0000000a05007c0c */ /* 0x000fe2000bf06270 */
[----:B------:R-:W-:Y:S01]  /*2700*/  IMAD.SHL.U32 R13, R13, 0x40, RZ ;  /* 0x000000400d0d7824 */ /* 0x000fe200078e00ff */
[----:B------:R-:W-:Y:S01]  /*2710*/  ISETP.GE.AND P1, PT, R4, UR10, PT ;  /* 0x0000000a04007c0c */ /* 0x000fe2000bf26270 */
[----:B------:R-:W-:Y:S01]  /*2720*/  BSSY B0, `(.L_x_270) ;  /* 0x0000058000007945 */ /* 0x000fe20003800000 */
[----:B------:R-:W-:-:S02]  /*2730*/  IMAD.MOV.U32 R244, RZ, RZ, 0x7f800000 ;  /* 0x7f800000fff47424 */ /* 0x000fc400078e00ff */
[----:B------:R-:W-:-:S07]  /*2740*/  IMAD.MOV.U32 R245, RZ, RZ, 0x7f800000 ;  /* 0x7f800000fff57424 */ /* 0x000fce00078e00ff */
[----:B------:R-:W-:Y:S02]  /*2750*/  @!P0 IADD3 R8, P3, R240, R6, RZ ;  /* 0x00000006f0088210 */ /* 0x000fe40007f7e0ff */
[----:B------:R2:W-:Y:S02]  /*2760*/  @P1 STS.128 [R237+0x8000], RZ ;  /* 0x008000ffed001388 */ /* 0x0005e40000000c00 */
[----:B------:R-:W-:Y:S02]  /*2770*/  @!P0 IADD3.X R9, R241, R7, R13, P3, !PT ;  /* 0x00000007f1098210 */ /* 0x000fe40001ffe40d */
[----:B------:R2:W-:Y:S01]  /*2780*/  @P1 STS.128 [R237+0xa000], RZ ;  /* 0x00a000ffed001388 */ /* 0x0005e20000000c00 */
[----:B------:R-:W-:-:S03]  /*2790*/  @!P0 IADD3 R6, P3, R242, UR12, RZ ;  /* 0x0000000cf2068c10 */ /* 0x000fc6000ff7e0ff */
        /* <DEDUP_REMOVED lines=38> */
[----:B------:R-:W-:Y:S01]  /*2a00*/  ISETP.GE.AND P4, PT, R5, UR10, PT ;  /* 0x0000000a05007c0c */ /* 0x000fe2000bf86270 */
[----:B------:R-:W-:-:S05]  /*2a10*/  IMAD.U32 R5, RZ, RZ, UR11 ;  /* 0x0000000bff057e24 */ /* 0x000fca000f8e00ff */
[----:B------:R-:W-:Y:S02]  /*2a20*/  @!P0 IADD3.X R7, R243, UR13, R5, P3, !PT ;  /* 0x0000000df3078c10 */ /* 0x000fe40009ffe405 */
[----:B----4-:R-:W-:Y:S02]  /*2a30*/  IADD3 R8, P3, R10, UR16, RZ ;  /* 0x000000100a087c10 */ /* 0x010fe4000ff7e0ff */
[----:B------:R-:W-:Y:S01]  /*2a40*/  SHF.L.U64.HI R5, R11, 0x2, R246 ;  /* 0x000000020b057819 */ /* 0x000fe200000102f6 */
[----:B------:R-:W-:Y:S01]  /*2a50*/  @!PT LDS RZ, [RZ] ;  /* 0x00000000fffff984 */ /* 0x000fe20000000800 */
[----:B------:R-:W-:Y:S01]  /*2a60*/  @!PT LDS RZ, [RZ] ;  /* 0x00000000fffff984 */ /* 0x000fe20000000800 */
[----:B------:R-:W-:Y:S01]  /*2a70*/  @!PT LDS RZ, [RZ] ;  /* 0x00000000fffff984 */ /* 0x000fe20000000800 */
[----:B------:R2:W-:Y:S03]  /*2a80*/  @!P0 LDGSTS.E.BYPASS.LTC128B.128 [R237+0x1000], desc[UR8][R6.64] ;  /* 0x0100000006ed8fae */ /* 0x0005e6000b901d48 */
[----:B------:R-:W-:Y:S01]  /*2a90*/  IADD3.X R9, R5, UR15, RZ, P3, !PT ;  /* 0x0000000f05097c10 */ /* 0x000fe20009ffe4ff */
        /* <DEDUP_REMOVED lines=32> */
.L_x_271:
[----:B------:R-:W-:Y:S05]  /*2ca0*/  BSYNC B0 ;  /* 0x0000000000007941 */ /* 0x000fea0003800000 */
.L_x_270:
[----:B------:R-:W-:Y:S01]  /*2cb0*/  LOP3.LUT R0, R18, 0xfffffff8, RZ, 0xc0, !PT ;  /* 0xfffffff812007812 */ /* 0x000fe200078ec0ff */
[----:B------:R-:W-:Y:S01]  /*2cc0*/  UIADD3 UR10, UR4, 0x14000, URZ ;  /* 0x00014000040a7890 */ /* 0x000fe2000fffe03f */
[----:B------:R-:W-:Y:S01]  /*2cd0*/  IMAD.MOV.U32 R192, RZ, RZ, 0x40 ;  /* 0x00000040ffc07424 */ /* 0x000fe200078e00ff */
[----:B------:R-:W-:Y:S01]  /*2ce0*/  LEA R180, R234, UR4, 0x1 ;  /* 0x00000004eab47c11 */ /* 0x000fe2000f8e08ff */
[----:B------:R-:W-:Y:S01]  /*2cf0*/  IMAD.SHL.U32 R247, R11, 0x4, RZ ;  /* 0x000000040bf77824 */ /* 0x000fe200078e00ff */
[----:B------:R-:W-:Y:S01]  /*2d00*/  CS2R R126, SRZ ;  /* 0x00000000007e7805 */ /* 0x000fe2000001ff00 */
[----:B------:R-:W-:Y:S01]  /*2d10*/  IMAD.IADD R0, R20, 0x1, -R0 ;  /* 0x0000000114007824 */ /* 0x000fe200078e0a00 */
[----:B------:R-:W-:Y:S02]  /*2d20*/  CS2R R124, SRZ ;  /* 0x00000000007c7805 */ /* 0x000fe4000001ff00 */
[----:B------:R-:W-:Y:S02]  /*2d30*/  CS2R R130, SRZ ;  /* 0x0000000000827805 */ /* 0x000fe4000001ff00 */
[----:B------:R-:W-:-:S02]  /*2d40*/  CS2R R128, SRZ ;  /* 0x0000000000807805 */ /* 0x000fc4000001ff00 */
[----:B------:R-:W-:Y:S02]  /*2d50*/  CS2R R122, SRZ ;  /* 0x00000000007a7805 */ /* 0x000fe4000001ff00 */
[----:B------:R-:W-:Y:S02]  /*2d60*/  LOP3.LUT P1, RZ, R0, 0x2, RZ, 0xc0, !PT ;  /* 0x0000000200ff7812 */ /* 0x000fe4000782c0ff */
[----:B------:R-:W-:Y:S02]  /*2d70*/  CS2R R120, SRZ ;  /* 0x0000000000787805 */ /* 0x000fe4000001ff00 */
[----:B---3--:R-:W-:Y:S01]  /*2d80*/  LEA R4, R234, UR10, 0x1 ;  /* 0x0000000aea047c11 */ /* 0x008fe2000f8e08ff */
[----:B------:R-:W-:Y:S01]  /*2d90*/  UIADD3 UR10, UR30, UR7, URZ ;  /* 0x000000071e0a7290 */ /* 0x000fe2000fffe03f */
[----:B------:R-:W-:Y:S02]  /*2da0*/  CS2R R118, SRZ ;  /* 0x0000000000767805 */ /* 0x000fe4000001ff00 */
[----:B------:R-:W-:-:S02]  /*2db0*/  CS2R R116, SRZ ;  /* 0x0000000000747805 */ /* 0x000fc4000001ff00 */
[----:B------:R-:W-:Y:S01]  /*2dc0*/  CS2R R110, SRZ ;  /* 0x00000000006e7805 */ /* 0x000fe2000001ff00 */
[----:B------:R-:W-:Y:S01]  /*2dd0*/  UIADD3 UR10, -UR5, 0x20, UR10 ;  /* 0x00000020050a7890 */ /* 0x000fe2000fffe10a */
        /* <DEDUP_REMOVED lines=26> */
[----:B------:R-:W-:Y:S01]  /*2f80*/  UIADD3 UR23, UR10, -UR46, URZ ;  /* 0x8000002e0a177290 */ /* 0x000fe2000fffe03f */
[----:B------:R-:W0:Y:S01]  /*2f90*/  LDGDEPBAR ;  /* 0x00000000000079af */ /* 0x000e220000000000 */
[----:B------:R-:W-:Y:S01]  /*2fa0*/  ULDC UR26, c[0x0][0x2dc] ;  /* 0x0000b700001a7ab9 */ /* 0x000fe20000000800 */
[----:B------:R-:W-:Y:S02]  /*2fb0*/  ULDC UR22, c[0x0][0x2ec] ;  /* 0x0000bb0000167ab9 */ /* 0x000fe40000000800 */
[----:B------:R3:W5:Y:S04]  /*2fc0*/  @!P0 LDG.E R244, desc[UR8][R8.64] ;  /* 0x0000000808f48981 */ /* 0x000768000c1e1900 */
[----:B------:R3:W5:Y:S01]  /*2fd0*/  @!P4 LDG.E R245, desc[UR8][R8.64+0x20] ;  /* 0x0000200808f5c981 */ /* 0x000762000c1e1900 */
[----:B------:R-:W-:Y:S01]  /*2fe0*/  LOP3.LUT P0, RZ, R0, 0x4, RZ, 0xc0, !PT ;  /* 0x0000000400ff7812 */ /* 0x000fe2000780c0ff */
[----:B------:R-:W-:Y:S01]  /*2ff0*/  IMAD.MOV.U32 R0, RZ, RZ, 0x20 ;  /* 0x00000020ff007424 */ /* 0x000fe200078e00ff */
[----:B------:R-:W-:-:S02]  /*3000*/  UMOV UR13, UR11 ;  /* 0x0000000b000d7c82 */ /* 0x000fc40008000000 */
[----:B------:R-:W-:Y:S02]  /*3010*/  SEL R192, R192, 0xffffffc0, !P0 ;  /* 0xffffffc0c0c07807 */ /* 0x000fe40004000000 */
[----:B------:R-:W-:-:S04]  /*3020*/  SEL R0, R0, 0xffffffe0, !P1 ;  /* 0xffffffe000007807 */ /* 0x000fc80004800000 */
[----:B------:R-:W-:Y:S01]  /*3030*/  IADD3 R192, R0, R4, R192 ;  /* 0x0000000400c07210 */ /* 0x000fe20007ffe0c0 */
[----:B------:R-:W-:-:S04]  /*3040*/  DEPBAR.LE SB0, 0x1 ;  /* 0x000080400000791a */ /* 0x000fc80000000000 */
[----:B------:R-:W-:Y:S06]  /*3050*/  BAR.SYNC.DEFER_BLOCKING 0x0 ;  /* 0x0000000000007b1d */ /* 0x000fec0000010000 */
[----:B------:R3:W4:Y:S04]  /*3060*/  LDSM.16.M88.4 R132, [R180+0x14000] ;  /* 0x01400000b484783b */ /* 0x0007280000000200 */
        /* <DEDUP_REMOVED lines=15> */
.L_x_276:
[----:B------:R-:W0:Y:S01]  /*3160*/  LDGDEPBAR ;  /* 0x00000000000079af */ /* 0x000e220000000000 */
[----:B------:R-:W-:Y:S01]  /*3170*/  LEA R0, R234, UR4, 0x1 ;  /* 0x00000004ea007c11 */ /* 0x000fe2000f8e08ff */
[----:B------:R-:W-:Y:S01]  /*3180*/  USHF.L.U32 UR11, UR6, 0x6, URZ ;  /* 0x00000006060b7899 */ /* 0x000fe2000800063f */
[----:B------:R-:W-:Y:S01]  /*3190*/  IADD3 R60, P0, R247, UR18, RZ ;  /* 0x00000012f73c7c10 */ /* 0x000fe2000ff1e0ff */
[----:B------:R-:W-:Y:S02]  /*31a0*/  UMOV UR10, UR59 ;  /* 0x0000003b000a7c82 */ /* 0x000fe40008000000 */
[----:B------:R-:W-:Y:S01]  /*31b0*/  UISETP.GE.AND UP0, UPT, UR11, UR23, UPT ;  /* 0x000000170b00728c */ /* 0x000fe2000bf06270 */
[----:B------:R-:W-:Y:S05]  /*31c0*/  IADD3.X R61, R246, UR17, RZ, P0, !PT ;  /* 0x00000011f63d7c10 */ /* 0x000fea00087fe4ff */
[----:B------:R-:W-:Y:S01]  /*31d0*/  PLOP3.LUT P0, PT, PT, PT, UP0, 0x80, 0x0 ;  /* 0x000000000000781c */ /* 0x000fe20003f0f008 */
[----:B------:R-:W-:Y:S04]  /*31e0*/  DEPBAR.LE SB0, 0x0 ;  /* 0x000080000000791a */ /* 0x000fe80000000000 */
[----:B------:R-:W-:Y:S06]  /*31f0*/  BAR.SYNC.DEFER_BLOCKING 0x0 ;  /* 0x0000000000007b1d */ /* 0x000fec0000010000 */
[----:B---3--:R-:W-:Y:S04]  /*3200*/  LDSM.16.M88.4 R8, [R2] ;  /* 0x000000000208783b */ /* 0x008fe80000000200 */
[----:B------:R-:W2:Y:S04]  /*3210*/  LDSM.16.M88.4 R44, [R0+0x10000] ;  /* 0x01000000002c783b */ /* 0x000ea80000000200 */
[----:B------:R-:W-:Y:S04]  /*3220*/  LDSM.16.M88.4 R48, [R224] ;  /* 0x00000000e030783b */ /* 0x000fe80000000200 */
[----:B------:R-:W3:Y:S04]  /*3230*/  LDSM.16.M88.4 R52, [R229+-0x4000] ;  /* 0xffc00000e534783b */ /* 0x000ee80000000200 */
[----:B------:R-:W-:Y:S04]  /*3240*/  LDSM.16.M88.4 R56, [R230+-0x4000] ;  /* 0xffc00000e638783b */ /* 0x000fe80000000200 */
[----:B-----5:R4:W5:Y:S01]  /*3250*/  LDG.E R62, desc[UR8][R60.64] ;  /* 0x000000083c3e7981 */ /* 0x020962000c1e1900 */
[C---:B-12---:R-:W-:Y:S03]  /*3260*/  HMMA.16816.F32.BF16 R4, R8.reuse, R44, RZ ;  /* 0x0000002c0804723c */ /* 0x046fe600000418ff */
[----:B------:R4:W5:Y:S03]  /*3270*/  LDG.E R60, desc[UR8][R60.64+0x20] ;  /* 0x000020083c3c7981 */ /* 0x000966000c1e1900 */
[----:B------:R-:W-:Y:S01]  /*3280*/  HMMA.16816.F32.BF16 R8, R8, R46, RZ ;  /* 0x0000002e0808723c */ /* 0x000fe200000418ff */
[----:B------:R-:W2:Y:S11]  /*3290*/  LDSM.16.M88.4 R44, [R228] ;  /* 0x00000000e42c783b */ /* 0x000eb60000000200 */
[----:B------:R-:W-:Y:S06]  /*32a0*/  @!UPT UIADD3 URZ, URZ, URZ, URZ ;  /* 0x0000003f3f3ff290 */ /* 0x000fec000fffe03f */
[C---:B---3--:R-:W-:Y:S06]  /*32b0*/  HMMA.16816.F32.BF16 R4, R48.reuse, R52, R4 ;  /* 0x000000343004723c */ /* 0x048fec0000041804 */
[----:B------:R-:W-:Y:S01]  /*32c0*/  HMMA.16816.F32.BF16 R8, R48, R54, R8 ;  /* 0x000000363008723c */ /* 0x000fe20000041808 */
[----:B------:R-:W-:Y:S04]  /*32d0*/  LDSM.16.M88.4 R48, [R227] ;  /* 0x00000000e330783b */ /* 0x000fe80000000200 */
[----:B------:R-:W3:Y:S11]  /*32e0*/  LDSM.16.M88.4 R52, [R231+-0x4000] ;  /* 0xffc00000e734783b */ /* 0x000ef60000000200 */
        /* <DEDUP_REMOVED lines=62> */
[----:B------:R-:W-:Y:S11]  /*36d0*/  HMMA.16816.F32.BF16 R8, R44, R58, R8 ;  /* 0x0000003a2c08723c */ /* 0x000ff60000041808 */
[----:B------:R-:W-:Y:S07]  /*36e0*/  @!UPT UIADD3 URZ, URZ, URZ, URZ ;  /* 0x0000003f3f3ff290 */ /* 0x000fee000fffe03f */
[C---:B---3--:R-:W-:Y:S06]  /*36f0*/  HMMA.16816.F32.BF16 R4, R48.reuse, R52, R4 ;  /* 0x000000343004723c */ /* 0x048fec0000041804 */
[----:B------:R-:W-:Y:S01]  /*3700*/  HMMA.16816.F32.BF16 R8, R48, R54, R8 ;  /* 0x000000363008723c */ /* 0x000fe20000041808 */
[----:B------:R-:W-:Y:S11]  /*3710*/  @!UPT UIADD3 URZ, URZ, URZ, URZ ;  /* 0x0000003f3f3ff290 */ /* 0x000ff6000fffe03f */
[----:B------:R-:W-:Y:S01]  /*3720*/  @!UPT UIADD3 URZ, URZ, URZ, URZ ;  /* 0x0000003f3f3ff290 */ /* 0x000fe2000fffe03f */
[----:B----4-:R-:W-:Y:S11]  /*3730*/  @!P0 BRA `(.L_x_272) ;  /* 0x0000000000308947 */ /* 0x010ff60003800000 */
[----:B------:R-:W-:Y:S02]  /*3740*/  USHF.L.U32 UR10, UR19, 0x5, URZ ;  /* 0x00000005130a7899 */ /* 0x000fe4000800063f */
[----:B------:R-:W-:Y:S02]  /*3750*/  UIADD3 UR20, UR11, 0x40, URZ ;  /* 0x000000400b147890 */ /* 0x000fe4000fffe03f */
[----:B------:R-:W-:Y:S02]  /*3760*/  UIADD3 UR12, UR10, UR7, URZ ;  /* 0x000000070a0c7290 */ /* 0x000fe4000fffe03f */
[----:B------:R-:W-:Y:S02]  /*3770*/  UIADD3 UR14, UR10, 0x20, URZ ;  /* 0x000000200a0e7890 */ /* 0x000fe4000fffe03f */
[----:B------:R-:W-:Y:S04]  /*3780*/  UIADD3 UR10, UR13, UR12, -UR5 ;  /* 0x0000000c0d0a7290 */ /* 0x000fe8000fffe805 */
[----:B------:R-:W-:Y:S01]  /*3790*/  UISETP.GE.AND UP0, UPT, UR20, UR10, UPT ;  /* 0x0000000a1400728c */ /* 0x000fe2000bf06270 */
[----:B------:R-:W-:Y:S02]  /*37a0*/  IMAD.U32 R0, RZ, RZ, UR14 ;  /* 0x0000000eff007e24 */ /* 0x000fe4000f8e00ff */
[----:B------:R-:W-:Y:S03]  /*37b0*/  UMOV UR10, UR13 ;  /* 0x0000000d000a7c82 */ /* 0x000fe60008000000 */
[----:B------:R-:W-:Y:S02]  /*37c0*/  ISETP.LT.AND P0, PT, R0, UR5, PT ;  /* 0x0000000500007c0c */ /* 0x000fe4000bf01270 */
[----:B------:R-:W-:Y:S11]  /*37d0*/  PLOP3.LUT P1, PT, PT, PT, UP0, 0x80, 0x0 ;  /* 0x000000000000781c */ /* 0x000ff60003f2f008 */
[----:B------:R-:W-:Y:S02]  /*37e0*/  @!UPT UIADD3 URZ, URZ, URZ, URZ ;  /* 0x0000003f3f3ff290 */ /* 0x000fe4000fffe03f */
[----:B------:R-:W-:Y:S05]  /*37f0*/  @!P1 BRA P0, `(.L_x_273) ;  /* 0x0000000000b09947 */ /* 0x000fea0000000000 */
.L_x_272:
[----:B------:R-:W2:Y:S01]  /*3800*/  LDL R45, [R1] ;  /* 0x00000000012d7983 */ /* 0x000ea20000100800 */
[----:B------:R-:W-:Y:S01]  /*3810*/  UIADD3 UR13, UR5, 0x1, -UR7 ;  /* 0x00000001050d7890 */ /* 0x000fe2000fffe807 */
[----:B------:R-:W-:Y:S01]  /*3820*/  IMAD.U32 R0, RZ, RZ, UR19 ;  /* 0x00000013ff007e24 */ /* 0x000fe2000f8e00ff */
[----:B------:R-:W-:Y:S01]  /*3830*/  UIADD3 UR12, -UR10, UR5, -UR7 ;  /* 0x000000050a0c7290 */ /* 0x000fe2000fffe907 */
[----:B------:R-:W3:Y:S01]  /*3840*/  LDL R44, [R1+0x4] ;  /* 0x00000400012c7983 */ /* 0x000ee20000100800 */
[----:B------:R-:W-:Y:S02]  /*3850*/  IMAD.U32 R50, RZ, RZ, UR25 ;  /* 0x00000019ff327e24 */ /* 0x000fe4000f8e00ff */
[----:B---3--:R-:W-:Y:S02]  /*3860*/  IMAD R0, R0, 0x20, R44 ;  /* 0x0000002000007824 */ /* 0x008fe400078e022c */
[----:B--2---:R-:W-:Y:S01]  /*3870*/  VIADD R49, R45, UR11 ;  /* 0x0000000b2d317c36 */ /* 0x004fe20008000000 */
[----:B------:R-:W-:Y:S01]  /*3880*/  UIADD3 UR11, UR13, UR25, URZ ;  /* 0x000000190d0b7290 */ /* 0x000fe2000fffe03f */
[C---:B------:R-:W-:Y:S02]  /*3890*/  VIADD R48, R0.reuse, 0x1 ;  /* 0x0000000100307836 */ /* 0x040fe40000000000 */
[C---:B------:R-:W-:Y:S01]  /*38a0*/  VIADD R44, R49.reuse, 0x8 ;  /* 0x00000008312c7836 */ /* 0x040fe20000000000 */
[C---:B------:R-:W-:Y:S01]  /*38b0*/  VIADDMNMX R45, R49.reuse, UR12, RZ, !PT ;  /* 0x0000000c312d7c46 */ /* 0x040fe2000f8001ff */
[C---:B------:R-:W-:Y:S02]  /*38c0*/  VIADD R47, R0.reuse, 0x8 ;  /* 0x00000008002f7836 */ /* 0x040fe40000000000 */
[----:B------:R-:W-:Y:S01]  /*38d0*/  IMAD.U32 R46, RZ, RZ, UR11 ;  /* 0x0000000bff2e7e24 */ /* 0x000fe2000f8e00ff */
[----:B------:R-:W-:Y:S02]  /*38e0*/  ISETP.GE.AND P0, PT, R0, R45, PT ;  /* 0x0000002d0000720c */ /* 0x000fe40003f06270 */
[----:B------:R-:W-:Y:S01]  /*38f0*/  IADD3 R50, R44, UR13, R50 ;  /* 0x0000000d2c327c10 */ /* 0x000fe2000fffe032 */
[----:B------:R-:W-:Y:S01]  /*3900*/  UMOV UR13, UR10 ;  /* 0x0000000a000d7c82 */ /* 0x000fe20008000000 */
[----:B------:R-:W-:Y:S01]  /*3910*/  VIADDMNMX R49, R49, R46, UR5, PT ;  /* 0x0000000531317e46 */ /* 0x000fe2000b80012e */
[----:B------:R-:W-:Y:S01]  /*3920*/  VIADD R46, R0, 0x9 ;  /* 0x00000009002e7836 */ /* 0x000fe20000000000 */
[----:B------:R-:W-:Y:S02]  /*3930*/  VIADDMNMX R44, R44, UR12, RZ, !PT ;  /* 0x0000000c2c2c7c46 */ /* 0x000fe4000f8001ff */
[C---:B------:R-:W-:Y:S02]  /*3940*/  ISETP.GE.OR P0, PT, R0.reuse, R49, !P0 ;  /* 0x000000310000720c */ /* 0x040fe40004706670 */
[-C--:B------:R-:W-:Y:S02]  /*3950*/  ISETP.GE.AND P3, PT, R0, R44.reuse, PT ;  /* 0x0000002c0000720c */ /* 0x080fe40003f66270 */
[----:B------:R-:W-:Y:S02]  /*3960*/  FSEL R4, R4, -INF , !P0 ;  /* 0xff80000004047808 */ /* 0x000fe40004000000 */
[-C--:B------:R-:W-:Y:S02]  /*3970*/  ISETP.GE.AND P2, PT, R48, R44.reuse, PT ;  /* 0x0000002c3000720c */ /* 0x080fe40003f46270 */
[CC--:B------:R-:W-:Y:S02]  /*3980*/  ISETP.GE.AND P1, PT, R47.reuse, R44.reuse, PT ;  /* 0x0000002c2f00720c */ /* 0x0c0fe40003f26270 */
[----:B------:R-:W-:Y:S02]  /*3990*/  ISETP.GE.AND P0, PT, R46, R44, PT ;  /* 0x0000002c2e00720c */ /* 0x000fe40003f06270 */
[-C--:B------:R-:W-:Y:S02]  /*39a0*/  ISETP.GE.AND P6, PT, R48, R45.reuse, PT ;  /* 0x0000002d3000720c */ /* 0x080fe40003fc6270 */
[CC--:B------:R-:W-:Y:S02]  /*39b0*/  ISETP.GE.AND P5, PT, R47.reuse, R45.reuse, PT ;  /* 0x0000002d2f00720c */ /* 0x0c0fe40003fa6270 */
[----:B------:R-:W-:Y:S02]  /*39c0*/  ISETP.GE.AND P4, PT, R46, R45, PT ;  /* 0x0000002d2e00720c */ /* 0x000fe40003f86270 */
[----:B------:R-:W-:Y:S02]  /*39d0*/  VIMNMX R44, R50, UR5, PT ;  /* 0x00000005322c7c48 */ /* 0x000fe4000bfe0100 */
[-C--:B------:R-:W-:Y:S02]  /*39e0*/  ISETP.GE.OR P6, PT, R48, R49.reuse, !P6 ;  /* 0x000000313000720c */ /* 0x080fe400077c6670 */
[CC--:B------:R-:W-:Y:S02]  /*39f0*/  ISETP.GE.OR P5, PT, R47.reuse, R49.reuse, !P5 ;  /* 0x000000312f00720c */ /* 0x0c0fe40006fa6670 */
[----:B------:R-:W-:Y:S02]  /*3a00*/  ISETP.GE.OR P4, PT, R46, R49, !P4 ;  /* 0x000000312e00720c */ /* 0x000fe40006786670 */
[-C--:B------:R-:W-:Y:S02]  /*3a10*/  ISETP.GE.OR P3, PT, R0, R44.reuse, !P3 ;  /* 0x0000002c0000720c */ /* 0x080fe40005f66670 */
[-C--:B------:R-:W-:Y:S02]  /*3a20*/  ISETP.GE.OR P2, PT, R48, R44.reuse, !P2 ;  /* 0x0000002c3000720c */ /* 0x080fe40005746670 */
[-C--:B------:R-:W-:Y:S02]  /*3a30*/  ISETP.GE.OR P1, PT, R47, R44.reuse, !P1 ;  /* 0x0000002c2f00720c */ /* 0x080fe40004f26670 */
[----:B------:R-:W-:Y:S02]  /*3a40*/  ISETP.GE.OR P0, PT, R46, R44, !P0 ;  /* 0x0000002c2e00720c */ /* 0x000fe40004706670 */
[----:B------:R-:W-:Y:S02]  /*3a50*/  FSEL R5, R5, -INF , !P6 ;  /* 0xff80000005057808 */ /* 0x000fe40007000000 */
[----:B------:R-:W-:Y:S02]  /*3a60*/  FSEL R8, R8, -INF , !P5 ;  /* 0xff80000008087808 */ /* 0x000fe40006800000 */
[----:B------:R-:W-:Y:S02]  /*3a70*/  FSEL R9, R9, -INF , !P4 ;  /* 0xff80000009097808 */ /* 0x000fe40006000000 */
[----:B------:R-:W-:Y:S02]  /*3a80*/  FSEL R6, R6, -INF , !P3 ;  /* 0xff80000006067808 */ /* 0x000fe40005800000 */
[----:B------:R-:W-:Y:S02]  /*3a90*/  FSEL R7, R7, -INF , !P2 ;  /* 0xff80000007077808 */ /* 0x000fe40005000000 */
[----:B------:R-:W-:Y:S02]  /*3aa0*/  FSEL R10, R10, -INF , !P1 ;  /* 0xff8000000a0a7808 */ /* 0x000fe40004800000 */
[----:B------:R-:W-:Y:S07]  /*3ab0*/  FSEL R11, R11, -INF , !P0 ;  /* 0xff8000000b0b7808 */ /* 0x000fee0004000000 */
.L_x_273:
[C---:B------:R-:W-:Y:S01]  /*3ac0*/  FMUL.FTZ R44, R244.reuse, 1.4426950216293334961 ;  /* 0x3fb8aa3bf42c7820 */ /* 0x040fe20000410000 */
[----:B------:R-:W-:Y:S01]  /*3ad0*/  FSETP.NEU.FTZ.AND P0, PT, R244, -INF , PT ;  /* 0xff800000f400780b */ /* 0x000fe20003f1d000 */
[C---:B------:R-:W-:Y:S01]  /*3ae0*/  FMUL.FTZ R0, R245.reuse, 1.4426950216293334961 ;  /* 0x3fb8aa3bf5007820 */ /* 0x040fe20000410000 */
        /* <DEDUP_REMOVED lines=13> */
[----:B------:R-:W-:Y:S05]  /*3bc0*/  FFMA.FTZ R0, R11, UR22, -R0 ;  /* 0x000000160b007c23 */ /* 0x000fea0008010800 */
[----:B------:R-:W-:Y:S10]  /*3bd0*/  MUFU.EX2 R58, R5 ;  /* 0x00000005003a7308 */ /* 0x000ff40000000800 */
[----:B------:R-:W-:Y:S10]  /*3be0*/  MUFU.EX2 R57, R6 ;  /* 0x0000000600397308 */ /* 0x000ff40000000800 */
[----:B------:R-:W-:Y:S10]  /*3bf0*/  MUFU.EX2 R56, R7 ;  /* 0x0000000700387308 */ /* 0x000ff40000000800 */
[----:B------:R-:W-:Y:S10]  /*3c00*/  MUFU.EX2 R55, R8 ;  /* 0x0000000800377308 */ /* 0x000ff40000000800 */
[----:B------:R-:W-:Y:S10]  /*3c10*/  MUFU.EX2 R54, R44 ;  /* 0x0000002c00367308 */ /* 0x000ff40000000800 */
[----:B------:R-:W-:Y:S10]  /*3c20*/  MUFU.EX2 R53, R10 ;  /* 0x0000000a00357308 */ /* 0x000ff40000000800 */
[----:B------:R-:W2:Y:S02]  /*3c30*/  MUFU.EX2 R52, R0 ;  /* 0x0000000000347308 */ /* 0x000ea40000000800 */
[----:B--2---:R-:W-:Y:S02]  /*3c40*/  F2FP.BF16.F32.PACK_AB R0, R52, R53 ;  /* 0x000000353400723e */ /* 0x004fe400000010ff */
[----:B------:R-:W-:Y:S02]  /*3c50*/  F2FP.BF16.F32.PACK_AB R6, R58, R59 ;  /* 0x0000003b3a06723e */ /* 0x000fe400000010ff */
[----:B------:R-:W-:Y:S02]  /*3c60*/  F2FP.BF16.F32.PACK_AB R5, R56, R57 ;  /* 0x000000393805723e */ /* 0x000fe400000010ff */
[----:B------:R-:W-:Y:S01]  /*3c70*/  F2FP.BF16.F32.PACK_AB R4, R54, R55 ;  /* 0x000000373604723e */ /* 0x000fe200000010ff */
[----:B------:R-:W-:Y:S05]  /*3c80*/  STS [R248+0x15000], R6 ;  /* 0x01500006f8007388 */ /* 0x000fea0000000800 */
[----:B------:R-:W-:Y:S05]  /*3c90*/  STS [R251+0x15000], R5 ;  /* 0x01500005fb007388 */ /* 0x000fea0000000800 */
[----:B------:R-:W-:Y:S05]  /*3ca0*/  STS [R249+0x15000], R4 ;  /* 0x01500004f9007388 */ /* 0x000fea0000000800 */
[----:B------:R-:W-:Y:S05]  /*3cb0*/  STS [R250+0x15000], R0 ;  /* 0x01500000fa007388 */ /* 0x000fea0000000800 */
[----:B------:R-:W2:Y:S05]  /*3cc0*/  LDSM.16.M88.4 R8, [R2+0x8000] ;  /* 0x008000000208783b */ /* 0x000eaa0000000200 */
[----:B------:R-:W1:Y:S05]  /*3cd0*/  LDSM.16.M88.4 R44, [R224+0x8000] ;  /* 0x00800000e02c783b */ /* 0x000e6a0000000200 */
[----:B------:R-:W3:Y:S01]  /*3ce0*/  LDSM.16.M88.4 R48, [R228+0x8000] ;  /* 0x00800000e430783b */ /* 0x000ee20000000200 */
[C---:B--2---:R-:W-:Y:S06]  /*3cf0*/  HMMA.16816.F32.BF16 R4, R8.reuse, R132, RZ ;  /* 0x000000840804723c */ /* 0x044fec00000418ff */
[----:B------:R-:W-:Y:S11]  /*3d00*/  HMMA.16816.F32.BF16 R8, R8, R134, RZ ;  /* 0x000000860808723c */ /* 0x000ff600000418ff */
[----:B------:R-:W-:Y:S07]  /*3d10*/  @!UPT UIADD3 URZ, URZ, URZ, URZ ;  /* 0x0000003f3f3ff290 */ /* 0x000fee000fffe03f */
[C---:B-1----:R-:W-:Y:S06]  /*3d20*/  HMMA.16816.F32.BF16 R4, R44.reuse, R136, R4 ;  /* 0x000000882c04723c */ /* 0x042fec0000041804 */
        /* <DEDUP_REMOVED lines=156> */
.L_x_274:
        /* <DEDUP_REMOVED lines=344> */
.L_x_275:
[----:B------:R-:W-:Y:S02]  /*5c70*/  UISETP.GT.AND UP0, UPT, UR6, UR21, UPT ;  /* 0x000000150600728c */ /* 0x000fe4000bf04270 */
[----:B------:R-:W-:Y:S04]  /*5c80*/  UIADD3 UR6, UR6, -0x1, URZ ;  /* 0xffffffff06067890 */ /* 0x000fe8000fffe03f */
[----:B------:R-:W-:Y:S11]  /*5c90*/  PLOP3.LUT P0, PT, PT, PT, UP0, 0x80, 0x0 ;  /* 0x000000000000781c */ /* 0x000ff60003f0f008 */
[----:B------:R-:W-:Y:S02]  /*5ca0*/  @!UPT UIADD3 URZ, URZ, URZ, URZ ;  /* 0x0000003f3f3ff290 */ /* 0x000fe4000fffe03f */
        /* <DEDUP_REMOVED lines=9> */
[----:B------:R-:W2:Y:S01]  /*5d40*/  S2R R19, SR_TID.X ;  /* 0x0000000000137919 */ /* 0x000ea20000002100 */
        /* <DEDUP_REMOVED lines=25> */
[----:B-1----:R-:W-:Y:S01]  /*5ee0*/  FMUL.FTZ R5, R131, UR6 ;  /* 0x0000000683057c20 */ /* 0x002fe20008410000 */
[----:B------:R1:W-:Y:S01]  /*5ef0*/  STS [R252+0x4c00], R18 ;  /* 0x004c0012fc007388 */ /* 0x0003e20000000800 */
[----:B------:R-:W-:Y:S01]  /*5f00*/  FMUL.FTZ R124, R124, UR6 ;  /* 0x000000067c7c7c20 */ /* 0x000fe20008410000 */
[----:B------:R-:W-:Y:S01]  /*5f10*/  FMUL.FTZ R4, R125, UR6 ;  /* 0x000000067d047c20 */ /* 0x000fe20008410000 */
[----:B------:R-:W-:Y:S01]  /*5f20*/  F2FP.BF16.F32.PACK_AB R24, R25, R24 ;  /* 0x000000181918723e */ /* 0x000fe200000010ff */
[----:B------:R-:W-:Y:S01]  /*5f30*/  @UP0 UIADD3 UR10, UR24, UR31, URZ ;  /* 0x0000001f180a0290 */ /* 0x000fe2000fffe03f */
[----:B------:R-:W-:Y:S01]  /*5f40*/  F2FP.BF16.F32.PACK_AB R26, R27, R26 ;  /* 0x0000001a1b1a723e */ /* 0x000fe200000010ff */
[----:B------:R-:W-:Y:S01]  /*5f50*/  @UP0 UIADD3 UR12, UR24, UR31, URZ ;  /* 0x0000001f180c0290 */ /* 0x000fe2000fffe03f */
[----:B------:R-:W-:Y:S01]  /*5f60*/  F2FP.BF16.F32.PACK_AB R20, R21, R20 ;  /* 0x000000141514723e */ /* 0x000fe200000010ff */
[----:B------:R-:W-:Y:S01]  /*5f70*/  STS [R252+0x5000], R24 ;  /* 0x00500018fc007388 */ /* 0x000fe20000000800 */
[----:B------:R-:W-:Y:S01]  /*5f80*/  F2FP.BF16.F32.PACK_AB R22, R23, R22 ;  /* 0x000000161716723e */ /* 0x000fe200000010ff */
[----:B------:R-:W-:Y:S01]  /*5f90*/  @UP0 ULDC.64 UR16, c[0x0][0x458] ;  /* 0x0001160000100ab9 */ /* 0x000fe20000000a00 */
[----:B------:R-:W-:Y:S01]  /*5fa0*/  F2FP.BF16.F32.PACK_AB R28, R29, R28 ;  /* 0x0000001c1d1c723e */ /* 0x000fe200000010ff */
[----:B------:R-:W-:Y:S01]  /*5fb0*/  STS [R252+0x5400], R26 ;  /* 0x0054001afc007388 */ /* 0x000fe20000000800 */
[----:B---3--:R-:W-:Y:S01]  /*5fc0*/  FMUL.FTZ R12, R109, UR6 ;  /* 0x000000066d0c7c20 */ /* 0x008fe20008410000 */
[----:B------:R-:W-:Y:S01]  /*5fd0*/  F2FP.BF16.F32.PACK_AB R30, R31, R30 ;  /* 0x0000001e1f1e723e */ /* 0x000fe200000010ff */
[----:B------:R-:W-:Y:S01]  /*5fe0*/  FMUL.FTZ R126, R126, UR6 ;  /* 0x000000067e7e7c20 */ /* 0x000fe20008410000 */
[----:B------:R-:W-:Y:S01]  /*5ff0*/  F2FP.BF16.F32.PACK_AB R32, R33, R32 ;  /* 0x000000202120723e */ /* 0x000fe200000010ff */
[----:B----4-:R-:W-:Y:S01]  /*6000*/  FMUL.FTZ R14, R113, UR6 ;  /* 0x00000006710e7c20 */ /* 0x010fe20008410000 */
[----:B------:R-:W-:Y:S01]  /*6010*/  F2FP.BF16.F32.PACK_AB R34, R35, R34 ;  /* 0x000000222322723e */ /* 0x000fe200000010ff */
[----:B------:R-:W-:Y:S01]  /*6020*/  STS [R252+0x5800], R20 ;  /* 0x00580014fc007388 */ /* 0x000fe20000000800 */
[----:B------:R-:W-:Y:S01]  /*6030*/  F2FP.BF16.F32.PACK_AB R40, R41, R40 ;  /* 0x000000282928723e */ /* 0x000fe200000010ff */
[----:B--2---:R-:W-:Y:S01]  /*6040*/  FMUL.FTZ R16, R105, UR6 ;  /* 0x0000000669107c20 */ /* 0x004fe20008410000 */
[----:B------:R-:W-:Y:S01]  /*6050*/  F2FP.BF16.F32.PACK_AB R42, R43, R42 ;  /* 0x0000002a2b2a723e */ /* 0x000fe200000010ff */
[----:B------:R-:W-:Y:S01]  /*6060*/  STS [R252+0x5c00], R22 ;  /* 0x005c0016fc007388 */ /* 0x000fe20000000800 */
[----:B------:R-:W-:Y:S01]  /*6070*/  F2FP.BF16.F32.PACK_AB R36, R37, R36 ;  /* 0x000000242524723e */ /* 0x000fe200000010ff */
[----:B-1----:R-:W-:Y:S01]  /*6080*/  FMUL.FTZ R18, R101, UR6 ;  /* 0x0000000665127c20 */ /* 0x002fe20008410000 */
[----:B------:R-:W-:Y:S01]  /*6090*/  F2FP.BF16.F32.PACK_AB R38, R39, R38 ;  /* 0x000000262726723e */ /* 0x000fe200000010ff */
[----:B------:R-:W-:Y:S01]  /*60a0*/  STS [R252+0x6000], R28 ;  /* 0x0060001cfc007388 */ /* 0x000fe20000000800 */
[----:B------:R-:W-:Y:S01]  /*60b0*/  F2FP.BF16.F32.PACK_AB R17, R17, R102 ;  /* 0x000000661111723e */ /* 0x000fe200000010ff */
[----:B------:R-:W-:Y:S01]  /*60c0*/  FMUL.FTZ R0, R127, UR6 ;  /* 0x000000067f007c20 */ /* 0x000fe20008410000 */
[----:B------:R-:W-:Y:S01]  /*60d0*/  F2FP.BF16.F32.PACK_AB R18, R18, R100 ;  /* 0x000000641212723e */ /* 0x000fe200000010ff */
[----:B------:R-:W-:Y:S01]  /*60e0*/  STS [R252+0x6400], R30 ;  /* 0x0064001efc007388 */ /* 0x000fe20000000800 */
[----:B------:R-:W-:Y:S01]  /*60f0*/  F2FP.BF16.F32.PACK_AB R16, R16, R104 ;  /* 0x000000681010723e */ /* 0x000fe200000010ff */
[----:B------:R-:W-:Y:S01]  /*6100*/  @UP0 ULDC.64 UR14, c[0x0][0x450] ;  /* 0x00011400000e0ab9 */ /* 0x000fe20000000a00 */
[----:B------:R-:W-:Y:S01]  /*6110*/  F2FP.BF16.F32.PACK_AB R15, R15, R106 ;  /* 0x0000006a0f0f723e */ /* 0x000fe200000010ff */
[----:B------:R-:W-:Y:S01]  /*6120*/  STS [R252+0x7000], R40 ;  /* 0x00700028fc007388 */ /* 0x000fe20000000800 */
[----:B------:R-:W-:Y:S01]  /*6130*/  F2FP.BF16.F32.PACK_AB R14, R14, R112 ;  /* 0x000000700e0e723e */ /* 0x000fe200000010ff */
[----:B------:R-:W-:Y:S01]  /*6140*/  @UP0 UIMAD.WIDE.U32 UR6, UR10, UR16, URZ ;  /* 0x000000100a0602a5 */ /* 0x000fe2000f8e003f */
[----:B------:R-:W-:Y:S01]  /*6150*/  F2FP.BF16.F32.PACK_AB R13, R13, R114 ;  /* 0x000000720d0d723e */ /* 0x000fe200000010ff */
[----:B------:R-:W-:Y:S01]  /*6160*/  STS [R252+0x7400], R42 ;  /* 0x0074002afc007388 */ /* 0x000fe20000000800 */
[----:B------:R-:W-:Y:S01]  /*6170*/  F2FP.BF16.F32.PACK_AB R12, R12, R108 ;  /* 0x0000006c0c0c723e */ /* 0x000fe200000010ff */
[----:B------:R-:W-:Y:S01]  /*6180*/  @UP0 UIMAD UR13, UR10, UR17, URZ ;  /* 0x000000110a0d02a4 */ /* 0x000fe2000f8e023f */
        /* <DEDUP_REMOVED lines=11> */
[----:B------:R-:W-:Y:S01]  /*6240*/  @UP0 UIADD3 UR21, UR7, UR13, URZ ;  /* 0x0000000d07150290 */ /* 0x000fe2000fffe03f */
[----:B------:R-:W-:Y:S01]  /*6250*/  F2FP.BF16.F32.PACK_AB R5, R5, R130 ;  /* 0x000000820505723e */ /* 0x000fe200000010ff */
[----:B------:R-:W-:Y:S01]  /*6260*/  STS [R252+0x7c00], R38 ;  /* 0x007c0026fc007388 */ /* 0x000fe20000000800 */
[----:B------:R-:W-:Y:S01]  /*6270*/  F2FP.BF16.F32.PACK_AB R4, R4, R124 ;  /* 0x0000007c0404723e */ /* 0x000fe200000010ff */
[----:B------:R-:W-:Y:S01]  /*6280*/  @UP0 UIADD3 UR20, UR11, UR12, URZ ;  /* 0x0000000c0b140290 */ /* 0x000fe2000fffe03f */
[----:B------:R-:W-:Y:S01]  /*6290*/  PLOP3.LUT P0, PT, PT, PT, UP0, 0x80, 0x0 ;  /* 0x000000000000781c */ /* 0x000fe20003f0f008 */
[----:B------:R-:W-:Y:S01]  /*62a0*/  STS [R252], R18 ;  /* 0x00000012fc007388 */ /* 0x000fe20000000800 */
[----:B------:R-:W-:Y:S01]  /*62b0*/  F2FP.BF16.F32.PACK_AB R0, R0, R126 ;  /* 0x0000007e0000723e */ /* 0x000fe200000010ff */
[----:B------:R-:W-:Y:S01]  /*62c0*/  @UP0 UMOV UR18, UR10 ;  /* 0x0000000a00120c82 */ /* 0x000fe20008000000 */
[----:B------:R-:W-:Y:S01]  /*62d0*/  @UP0 UMOV UR13, UR6 ;  /* 0x00000006000d0c82 */ /* 0x000fe20008000000 */
        /* <DEDUP_REMOVED lines=14> */
[----:B------:R1:W-:Y:S02]  /*63c0*/  STS [R252+0x3c00], R0 ;  /* 0x003c0000fc007388 */ /* 0x0003e40000000800 */
[----:B-1----:R-:W-:Y:S01]  /*63d0*/  SHF.R.S32.HI R0, RZ, 0x1f, R19 ;  /* 0x0000001fff007819 */ /* 0x002fe20000011413 */
[----:B------:R-:W-:Y:S06]  /*63e0*/  @P0 BRA `(.L_x_277) ;  /* 0x0000000000340947 */ /* 0x000fec0003800000 */
        /* <DEDUP_REMOVED lines=13> */
.L_x_277:
        /* <DEDUP_REMOVED lines=14> */
.L_x_278:
[----:B------:R-:W-:Y:S01]  /*65a0*/  LEA.HI R0, R0, R19, RZ, 0x3 ;  /* 0x0000001300007211 */ /* 0x000fe200078f18ff */
[----:B------:R-:W-:Y:S01]  /*65b0*/  UIMAD UR5, UR19, -0x20, UR5 ;  /* 0xffffffe0130578a4 */ /* 0x000fe2000f8e0205 */
[----:B------:R-:W-:Y:S02]  /*65c0*/  BAR.SYNC.DEFER_BLOCKING 0x0 ;  /* 0x0000000000007b1d */ /* 0x000fe40000010000 */
[----:B------:R-:W-:-:S04]  /*65d0*/  SHF.R.S32.HI R0, RZ, 0x3, R0 ;  /* 0x00000003ff007819 */ /* 0x000fc80000011400 */
[----:B------:R-:W-:-:S13]  /*65e0*/  ISETP.GE.AND P0, PT, R0, UR5, PT ;  /* 0x0000000500007c0c */ /* 0x000fda000bf06270 */
[----:B------:R-:W-:Y:S05]  /*65f0*/  @P0 BRA `(.L_x_267) ;  /* 0x0000000000d40947 */ /* 0x000fea0003800000 */
[----:B------:R-:W2:Y:S01]  /*6600*/  LDL.64 R6, [R1+0x8] ;  /* 0x0000080001067983 */ /* 0x000ea20000100a00 */
[----:B------:R-:W-:Y:S01]  /*6610*/  USHF.L.U32 UR5, UR19, 0x5, URZ ;  /* 0x0000000513057899 */ /* 0x000fe2000800063f */
[----:B------:R-:W-:Y:S01]  /*6620*/  SHF.R.S32.HI R8, RZ, 0x1f, R0 ;  /* 0x0000001fff087819 */ /* 0x000fe20000011400 */
[----:B------:R-:W-:Y:S01]  /*6630*/  USHF.R.S32.HI UR11, URZ, 0x1f, UR54 ;  /* 0x0000001f3f0b7899 */ /* 0x000fe20008011436 */
[----:B------:R-:W1:Y:S01]  /*6640*/  LDS.128 R40, [R237+0x12000] ;  /* 0x01200000ed287984 */ /* 0x000e620000000c00 */
        /* <DEDUP_REMOVED lines=14> */
[----:B------:R-:W4:Y:S04]  /*6730*/  LDS.128 R24, [R237+0x14000] ;  /* 0x01400000ed187984 */ /* 0x000f280000000c00 */
[----:B------:R-:W4:Y:S01]  /*6740*/  LDS.128 R36, [R237+0x17000] ;  /* 0x01700000ed247984 */ /* 0x000f220000000c00 */
[--C-:B--2---:R-:W-:Y:S01]  /*6750*/  SHF.R.S32.HI R5, RZ, 0x1f, R6.reuse ;  /* 0x0000001fff057819 */ /* 0x104fe20000011406 */
[----:B------:R-:W-:-:S04]  /*6760*/  IMAD.MOV.U32 R4, RZ, RZ, R6 ;  /* 0x000000ffff047224 */ /* 0x000fc800078e0006 */
        /* <DEDUP_REMOVED lines=10> */
[----:B------:R-:W-:Y:S01]  /*6810*/  IMAD.WIDE.U32 R4, R4, UR54, R6 ;  /* 0x0000003604047c25 */ /* 0x000fe2000f8e0006 */
[----:B------:R-:W-:Y:S01]  /*6820*/  MOV R0, UR6 ;  /* 0x0000000600007c02 */ /* 0x000fe20008000f00 */
[----:B------:R-:W-:-:S02]  /*6830*/  UIMAD UR5, UR54, UR7, UR5 ;  /* 0x00000007360572a4 */ /* 0x000fc4000f8e0205 */
[----:B------:R-:W-:Y:S01]  /*6840*/  VIADD R5, R5, UR10 ;  /* 0x0000000a05057c36 */ /* 0x000fe20008000000 */
[----:B------:R-:W-:Y:S01]  /*6850*/  ULDC.64 UR6, c[0x0][0x3f0] ;  /* 0x0000fc0000067ab9 */ /* 0x000fe20000000a00 */
[----:B------:R-:W-:Y:S01]  /*6860*/  IMAD.WIDE.U32 R8, R0, UR54, R8 ;  /* 0x0000003600087c25 */ /* 0x000fe2000f8e0008 */
[----:B------:R-:W-:-:S04]  /*6870*/  LEA R6, P0, R4, UR6, 0x1 ;  /* 0x0000000604067c11 */ /* 0x000fc8000f8008ff */
[----:B------:R-:W-:Y:S01]  /*6880*/  LEA.HI.X R7, R4, UR7, R5, 0x1, P0 ;  /* 0x0000000704077c11 */ /* 0x000fe200080f0c05 */
[----:B------:R-:W-:Y:S01]  /*6890*/  ULDC.64 UR6, c[0x0][0x3f8] ;  /* 0x0000fe0000067ab9 */ /* 0x000fe20000000a00 */
[----:B------:R-:W-:Y:S02]  /*68a0*/  IADD3 R0, R9, UR5, RZ ;  /* 0x0000000509007c10 */ /* 0x000fe4000fffe0ff */
[C---:B------:R-:W-:Y:S01]  /*68b0*/  LEA R4, P0, R8.reuse, UR6, 0x1 ;  /* 0x0000000608047c11 */ /* 0x040fe2000f8008ff */
[----:B-1----:R1:W-:Y:S03]  /*68c0*/  STG.E.128 desc[UR8][R6.64+0x100], R40 ;  /* 0x0001002806007986 */ /* 0x0023e6000c101d08 */
[----:B------:R-:W-:Y:S01]  /*68d0*/  LEA.HI.X R5, R8, UR7, R0, 0x1, P0 ;  /* 0x0000000708057c11 */ /* 0x000fe200080f0c00 */
[----:B---3--:R1:W-:Y:S04]  /*68e0*/  STG.E.128 desc[UR8][R6.64+0x80], R16 ;  /* 0x0000801006007986 */ /* 0x0083e8000c101d08 */
[----:B----4-:R1:W-:Y:S04]  /*68f0*/  STG.E.128 desc[UR8][R6.64], R12 ;  /* 0x0000000c06007986 */ /* 0x0103e8000c101d08 */
[----:B------:R1:W-:Y:S04]  /*6900*/  STG.E.128 desc[UR8][R6.64+0x180], R20 ;  /* 0x0001801406007986 */ /* 0x0003e8000c101d08 */
[----:B------:R1:W-:Y:S04]  /*6910*/  STG.E.128 desc[UR8][R4.64+0x100], R32 ;  /* 0x0001002004007986 */ /* 0x0003e8000c101d08 */
[----:B------:R1:W-:Y:S04]  /*6920*/  STG.E.128 desc[UR8][R4.64+0x80], R28 ;  /* 0x0000801c04007986 */ /* 0x0003e8000c101d08 */
[----:B------:R1:W-:Y:S04]  /*6930*/  STG.E.128 desc[UR8][R4.64], R24 ;  /* 0x0000001804007986 */ /* 0x0003e8000c101d08 */
[----:B------:R1:W-:Y:S02]  /*6940*/  STG.E.128 desc[UR8][R4.64+0x180], R36 ;  /* 0x0001802404007986 */ /* 0x0003e4000c101d08 */
.L_x_267:
[----:B------:R-:W-:Y:S05]  /*6950*/  BSYNC B1 ;  /* 0x0000000000017941 */ /* 0x000fea0003800000 */
.L_x_259:
[----:B-12---:R-:W2:Y:S01]  /*6960*/  LDL R4, [R1+0x10] ;  /* 0x0000100001047983 */ /* 0x006ea20000100800 */
[----:B------:R-:W-:Y:S02]  /*6970*/  ULDC UR5, c[0x0][0xc] ;  /* 0x0000030000057ab9 */ /* 0x000fe40000000800 */
[----:B------:R-:W-:Y:S01]  /*6980*/  UIADD3 UR19, UR5, UR19, URZ ;  /* 0x0000001305137290 */ /* 0x000fe2000fffe03f */
[----:B--2---:R-:W-:-:S13]  /*6990*/  R2UR UR6, R4 ;  /* 0x00000000040672ca */ /* 0x004fda00000e0000 */
[----:B------:R-:W-:-:S06]  /*69a0*/  UISETP.GE.AND UP0, UPT, UR19, UR6, UPT ;  /* 0x000000061300728c */ /* 0x000fcc000bf06270 */
[----:B------:R-:W-:-:S13]  /*69b0*/  PLOP3.LUT P0, PT, PT, PT, UP0, 0x80, 0x0 ;  /* 0x000000000000781c */ /* 0x000fda0003f0f008 */
[----:B------:R-:W-:Y:S05]  /*69c0*/  @P0 BRA `(.L_x_279) ;  /* 0x0000000000040947 */ /* 0x000fea0003800000 */
[----:B------:R-:W-:Y:S05]  /*69d0*/  BRA `(.L_x_280) ;  /* 0xffffffa0005c7947 */ /* 0x000fea000383ffff */
.L_x_279:
[----:B------:R-:W-:Y:S05]  /*69e0*/  EXIT ;  /* 0x000000000000794d */ /* 0x000fea0003800000 */
.L_x_281:
        /* <DEDUP_REMOVED lines=9> */
.L_x_2028:


//--------------------- .text._ZN5flash44flash_bwd_dq_dk_dv_loop_seqk_parallel_kernelI23Flash_bwd_kernel_traitsILi256ELi64ELi32ELi8ELi4ELi1ELi2ELb1ELb1EN7cutlass10bfloat16_tE19Flash_kernel_traitsILi256ELi64ELi32ELi8ES3_EELb0ELb0ELb1ELb0ELb0ELb1ELb1EEEvNS_16Flash_bwd_paramsE --------------------------
	.section	.text._ZN5flash44flash_bwd_dq_dk_dv_loop_seqk_parallel_kernelI23Flash_bwd_kernel_traitsILi256ELi64ELi32ELi8ELi4ELi1ELi2ELb1ELb1EN7cutlass10bfloat16_tE19Flash_kernel_traitsILi256ELi64ELi32ELi8ES3_EELb0ELb0ELb1ELb0ELb0ELb1ELb1EEEvNS_16Flash_bwd_paramsE,"ax",@progbits
	.align	128
        .global         _ZN5flash44flash_bwd_dq_dk_dv_loop_seqk_parallel_kernelI23Flash_bwd_kernel_traitsILi256ELi64ELi32ELi8ELi4ELi1ELi2ELb1ELb1EN7cutlass10bfloat16_tE19Flash_kernel_traitsILi256ELi64ELi32ELi8ES3_EELb0ELb0ELb1ELb0ELb0ELb1ELb1EEEvNS_16Flash_bwd_paramsE
        .type           _ZN5flash44flash_bwd_dq_dk_dv_loop_seqk_parallel_kernelI23Flash_bwd_kernel_traitsILi256ELi64ELi32ELi8ELi4ELi1ELi2ELb1ELb1EN7cutlass10bfloat16_tE19Flash_kernel_traitsILi256ELi64ELi32ELi8ES3_EELb0ELb0ELb1ELb0ELb0ELb1ELb1EEEvNS_16Flash_bwd_paramsE,@function
        .size           _ZN5flash44flash_bwd_dq_dk_dv_loop_seqk_parallel_kernelI23Flash_bwd_kernel_traitsILi256ELi64ELi32ELi8ELi4ELi1ELi2ELb1ELb1EN7cutlass10bfloat16_tE19Flash_kernel_traitsILi256ELi64ELi32ELi8ES3_EELb0ELb0ELb1ELb0ELb0ELb1ELb1EEEvNS_16Flash_bwd_paramsE,(.L_x_2029 - _ZN5flash44flash_bwd_dq_dk_dv_loop_seqk_parallel_kernelI23Flash_bwd_kernel_traitsILi256ELi64ELi32ELi8ELi4ELi1ELi2ELb1ELb1EN7cutlass10bfloat16_tE19Flash_kernel_traitsILi256ELi64ELi32ELi8ES3_EELb0ELb0ELb1ELb0ELb0ELb1ELb1EEEvNS_16Flash_bwd_paramsE)
        .other          _ZN5flash44flash_bwd_dq_dk_dv_loop_seqk_parallel_kernelI23Flash_bwd_kernel_traitsILi256ELi64ELi32ELi8ELi4ELi1ELi2ELb1ELb1EN7cutlass10bfloat16_tE19Flash_kernel_traitsILi256ELi64ELi32ELi8ES3_EELb0ELb0ELb1ELb0ELb0ELb1ELb1EEEvNS_16Flash_bwd_paramsE,@"STO_CUDA_ENTRY STV_DEFAULT"
_ZN5flash44flash_bwd_dq_dk_dv_loop_seqk_parallel_kernelI23Flash_bwd_kernel_traitsILi256ELi64ELi32ELi8ELi4ELi1ELi2ELb1ELb1EN7cutlass10bfloat16_tE19Flash_kernel_traitsILi256ELi64ELi32ELi8ES3_EELb0ELb0ELb1ELb0ELb0ELb1ELb1EEEvNS_16Flash_bwd_paramsE:
.text._ZN5flash44flash_bwd_dq_dk_dv_loop_seqk_parallel_kernelI23Flash_bwd_kernel_traitsILi256ELi64ELi32ELi8ELi4ELi1ELi2ELb1ELb1EN7cutlass10bfloat16_tE19Flash_kernel_traitsILi256ELi64ELi32ELi8ES3_EELb0ELb0ELb1ELb0ELb0ELb1ELb1EEEvNS_16Flash_bwd_paramsE:
        /* <DEDUP_REMOVED lines=12> */
[----:B------:R-:W2:Y:S01]  /*00c0*/  S2UR UR53, SR_CTAID.Z ;  /* 0x00000000003579c3 */ /* 0x000ea20000002700 */
[----:B------:R-:W-:Y:S01]  /*00d0*/  UMOV UR5, 0x400 ;  /* 0x0000040000057882 */ /* 0x000fe20000000000 */
[----:B------:R-:W-:Y:S01]  /*00e0*/  IMAD.MOV.U32 R224, RZ, RZ, 0x20 ;  /* 0x00000020ffe07424 */ /* 0x000fe200078e00ff */
[----:B------:R-:W-:Y:S01]  /*00f0*/  ULDC.64 UR8, c[0x0][0x208] ;  /* 0x0000820000087ab9 */ /* 0x000fe20000000a00 */
[----:B------:R-:W-:Y:S01]  /*0100*/  IMAD.MOV.U32 R227, RZ, RZ, 0x40 ;  /* 0x00000040ffe37424 */ /* 0x000fe200078e00ff */
[----:B------:R-:W-:Y:S01]  /*0110*/  ULDC UR57, c[0x0][0x394] ;  /* 0x0000e50000397ab9 */ /* 0x000fe20000000800 */
[----:B------:R-:W-:Y:S02]  /*0120*/  IMAD.MOV.U32 R250, RZ, RZ, 0x1c0 ;  /* 0x000001c0fffa7424 */ /* 0x000fe400078e00ff */
[----:B------:R-:W3:Y:S08]  /*0130*/  S2UR UR4, SR_CgaCtaId ;  /* 0x00000000000479c3 */ /* 0x000ef00000008800 */
[----:B------:R-:W4:Y:S01]  /*0140*/  S2UR UR45, SR_CTAID.Y ;  /* 0x00000000002d79c3 */ /* 0x000f220000002600 */
[----:B--2---:R-:W-:Y:S01]  /*0150*/  USHF.R.S32.HI UR6, URZ, 0x1f, UR53 ;  /* 0x0000001f3f067899 */ /* 0x004fe20008011435 */
[----:B-1----:R-:W-:Y:S01]  /*0160*/  SHF.R.S32.HI R16, RZ, 0x1f, R12 ;  /* 0x0000001fff107819 */ /* 0x002fe2000001140c */
[----:B---3--:R-:W-:-:S03]  /*0170*/  ULEA UR4, UR4, UR5, 0x18 ;  /* 0x0000000504047291 */ /* 0x008fc6000f8ec03f */
[CC--:B------:R-:W-:Y:S01]  /*0180*/  LEA.HI R15, R16.reuse, R12.reuse, RZ, 0x4 ;  /* 0x0000000c100f7211 */ /* 0x0c0fe200078f20ff */
[----:B------:R-:W-:Y:S01]  /*0190*/  UIADD3 UR61, UR4, 0x14000, URZ ;  /* 0x00014000043d7890 */ /* 0x000fe2000fffe03f */
[CC--:B------:R-:W-:Y:S02]  /*01a0*/  LEA.HI R18, R16.reuse, R12.reuse, RZ, 0x3 ;  /* 0x0000000c10127211 */ /* 0x0c0fe400078f18ff */
[----:B------:R-:W-:Y:S01]  /*01b0*/  LEA.HI R17, R16, R12, RZ, 0x2 ;  /* 0x0000000c10117211 */ /* 0x000fe200078f10ff */
[----:B----4-:R-:W-:Y:S01]  /*01c0*/  USHF.L.U32 UR5, UR45, 0x7, URZ ;  /* 0x000000072d057899 */ /* 0x010fe2000800063f */
[----:B------:R-:W-:Y:S02]  /*01d0*/  SHF.R.S32.HI R6, RZ, 0x4, R15 ;  /* 0x00000004ff067819 */ /* 0x000fe4000001140f */
[----:B------:R-:W-:Y:S02]  /*01e0*/  LOP3.LUT R0, R18, 0xfffffff8, RZ, 0xc0, !PT ;  /* 0xfffffff812007812 */ /* 0x000fe400078ec0ff */
[----:B------:R-:W-:-:S02]  /*01f0*/  SHF.R.S32.HI R9, RZ, 0x2, R17 ;  /* 0x00000002ff097819 */ /* 0x000fc40000011411 */
[----:B------:R-:W-:Y:S01]  /*0200*/  SHF.R.S32.HI R2, RZ, 0x1f, R17 ;  /* 0x0000001fff027819 */ /* 0x000fe20000011411 */
[----:B------:R-:W-:Y:S01]  /*0210*/  IMAD.IADD R0, R12, 0x1, -R0 ;  /* 0x000000010c007824 */ /* 0x000fe200078e0a00 */
[----:B------:R-:W-:Y:S02]  /*0220*/  LEA.HI R11, R16, R12, RZ, 0x5 ;  /* 0x0000000c100b7211 */ /* 0x000fe400078f28ff */
[----:B------:R-:W-:Y:S01]  /*0230*/  LEA.HI R3, R15, R6, RZ, 0x1 ;  /* 0x000000060f037211 */ /* 0x000fe200078f08ff */
[----:B------:R-:W-:Y:S01]  /*0240*/  IMAD.SHL.U32 R7, R0, 0x40, RZ ;  /* 0x0000004000077824 */ /* 0x000fe200078e00ff */
[----:B------:R-:W-:Y:S02]  /*0250*/  LEA.HI R2, R2, R9, RZ, 0x3 ;  /* 0x0000000902027211 */ /* 0x000fe400078f18ff */
[----:B------:R-:W-:Y:S02]  /*0260*/  LOP3.LUT R5, R11, 0xffffffe0, RZ, 0xc0, !PT ;  /* 0xffffffe00b057812 */ /* 0x000fe400078ec0ff */
[----:B------:R-:W-:-:S02]  /*0270*/  LOP3.LUT R3, R3, 0xfffffffe, RZ, 0xc0, !PT ;  /* 0xfffffffe03037812 */ /* 0x000fc400078ec0ff */
[----:B------:R-:W-:Y:S01]  /*0280*/  LOP3.LUT R4, R2, 0xfffffff8, RZ, 0xc0, !PT ;  /* 0xfffffff802047812 */ /* 0x000fe200078ec0ff */
[----:B------:R-:W-:Y:S01]  /*0290*/  IMAD.IADD R2, R12, 0x1, -R5 ;  /* 0x000000010c027824 */ /* 0x000fe200078e0a05 */
[----:B------:R-:W-:Y:S01]  /*02a0*/  LOP3.LUT P4, RZ, R0, 0x2, RZ, 0xc0, !PT ;  /* 0x0000000200ff7812 */ /* 0x000fe2000788c0ff */
[----:B------:R-:W-:Y:S01]  /*02b0*/  IMAD.IADD R13, R6, 0x1, -R3 ;  /* 0x00000001060d7824 */ /* 0x000fe200078e0a03 */
[----:B------:R-:W-:Y:S01]  /*02c0*/  LOP3.LUT R3, R7, 0x1c0, RZ, 0xc0, !PT ;  /* 0x000001c007037812 */ /* 0x000fe200078ec0ff */
[----:B------:R-:W-:Y:S01]  /*02d0*/  IMAD.IADD R9, R9, 0x1, -R4 ;  /* 0x0000000109097824 */ /* 0x000fe200078e0a04 */
[----:B------:R-:W-:Y:S01]  /*02e0*/  SHF.R.S32.HI R6, RZ, 0x3, R18 ;  /* 0x00000003ff067819 */ /* 0x000fe20000011412 */
[----:B------:R-:W-:Y:S01]  /*02f0*/  IMAD.SHL.U32 R7, R0, 0x20, RZ ;  /* 0x0000002000077824 */ /* 0x000fe200078e00ff */
[----:B------:R-:W-:Y:S02]  /*0300*/  SHF.R.S32.HI R4, RZ, 0x1f, R2 ;  /* 0x0000001fff047819 */ /* 0x000fe40000011402 */
[----:B------:R-:W-:-:S02]  /*0310*/  LOP3.LUT R5, R3, 0x8, R18, 0xf8, !PT ;  /* 0x0000000803057812 */ /* 0x000fc400078ef812 */
[----:B------:R-:W-:Y:S01]  /*0320*/  LEA.HI R19, R4, R2, RZ, 0x2 ;  /* 0x0000000204137211 */ /* 0x000fe200078f10ff */
[----:B------:R-:W-:Y:S01]  /*0330*/  IMAD.SHL.U32 R4, R6, 0x40, RZ ;  /* 0x0000004006047824 */ /* 0x000fe200078e00ff */
[----:B------:R-:W-:Y:S02]  /*0340*/  SHF.R.U32.HI R3, RZ, 0x3, R3 ;  /* 0x00000003ff037819 */ /* 0x000fe40000011603 */
[----:B------:R-:W-:Y:S02]  /*0350*/  LOP3.LUT P3, RZ, R0, 0x4, RZ, 0xc0, !PT ;  /* 0x0000000400ff7812 */ /* 0x000fe4000786c0ff */
[----:B------:R-:W-:Y:S02]  /*0360*/  LOP3.LUT R2, R5, R3, RZ, 0x3c, !PT ;  /* 0x0000000305027212 */ /* 0x000fe400078e3cff */
[----:B------:R-:W-:Y:S01]  /*0370*/  LOP3.LUT R3, R4, 0x1c0, RZ, 0xc0, !PT ;  /* 0x000001c004037812 */ /* 0x000fe200078ec0ff */
[----:B------:R-:W-:Y:S01]  /*0380*/  IMAD.SHL.U32 R4, R0, 0x8, RZ ;  /* 0x0000000800047824 */ /* 0x000fe200078e00ff */
[----:B------:R-:W-:Y:S01]  /*0390*/  LEA.HI R8, R16, R12, RZ, 0x7 ;  /* 0x0000000c10087211 */ /* 0x000fe200078f38ff */
[----:B------:R-:W-:Y:S01]  /*03a0*/  IMAD.SHL.U32 R0, R13, 0x100, RZ ;  /* 0x000001000d007824 */ /* 0x000fe200078e00ff */
[----:B------:R-:W-:-:S02]  /*03b0*/  SHF.R.U32.HI R5, RZ, 0x3, R3 ;  /* 0x00000003ff057819 */ /* 0x000fc40000011603 */
[----:B------:R-:W-:Y:S02]  /*03c0*/  SHF.R.S32.HI R8, RZ, 0x7, R8 ;  /* 0x00000007ff087819 */ /* 0x000fe40000011408 */
[----:B------:R-:W-:Y:S02]  /*03d0*/  LOP3.LUT R6, R3, 0x38, R4, 0xf8, !PT ;  /* 0x0000003803067812 */ /* 0x000fe400078ef804 */
[----:B------:R-:W-:Y:S01]  /*03e0*/  LOP3.LUT R3, R0, 0x100, RZ, 0xc0, !PT ;  /* 0x0000010000037812 */ /* 0x000fe200078ec0ff */
[----:B------:R-:W-:Y:S01]  /*03f0*/  IMAD R0, R8, 0x2, R13 ;  /* 0x0000000208007824 */ /* 0x000fe200078e020d */
[----:B------:R-:W-:Y:S02]  /*0400*/  LOP3.LUT R4, R9, 0x1, RZ, 0xc0, !PT ;  /* 0x0000000109047812 */ /* 0x000fe400078ec0ff */
[----:B------:R-:W-:Y:S01]  /*0410*/  LOP3.LUT R14, R3, 0xe0, R7, 0xf8, !PT ;  /* 0x000000e0030e7812 */ /* 0x000fe200078ef807 */
[----:B------:R-:W-:Y:S01]  /*0420*/  IMAD.U32 R234, R0, 0x200, R2 ;  /* 0x0000020000ea7824 */ /* 0x000fe200078e0002 */
[----:B------:R-:W-:-:S02]  /*0430*/  LOP3.LUT R3, R17, 0x7ffffffc, RZ, 0xc0, !PT ;  /* 0x7ffffffc11037812 */ /* 0x000fc400078ec0ff */
[----:B------:R-:W-:Y:S01]  /*0440*/  ISETP.NE.U32.AND P1, PT, R4, 0x1, PT ;  /* 0x000000010400780c */ /* 0x000fe20003f25070 */
[----:B------:R-:W-:Y:S01]  /*0450*/  IMAD.SHL.U32 R4, R9, 0x20, RZ ;  /* 0x0000002009047824 */ /* 0x000fe200078e00ff */
[----:B------:R-:W-:Y:S01]  /*0460*/  LOP3.LUT R10, R6, R5, RZ, 0x3c, !PT ;  /* 0x00000005060a7212 */ /* 0x000fe200078e3cff */
[----:B------:R-:W-:Y:S01]  /*0470*/  IMAD.IADD R17, R12, 0x1, -R3 ;  /* 0x000000010c117824 */ /* 0x000fe200078e0a03 */
[--C-:B------:R-:W-:Y:S01]  /*0480*/  SHF.R.S32.HI R2, RZ, 0x5, R11.reuse ;  /* 0x00000005ff027819 */ /* 0x100fe2000001140b */
[----:B------:R-:W-:Y:S01]  /*0490*/  IMAD.SHL.U32 R3, R8, 0x10, RZ ;  /* 0x0000001008037824 */ /* 0x000fe200078e00ff */
[----:B------:R-:W-:Y:S02]  /*04a0*/  SHF.R.S32.HI R5, RZ, 0x1f, R11 ;  /* 0x0000001fff057819 */ /* 0x000fe4000001140b */
[----:B------:R-:W-:Y:S02]  /*04b0*/  LOP3.LUT R0, R15, 0xfffffff0, RZ, 0xc0, !PT ;  /* 0xfffffff00f007812 */ /* 0x000fe400078ec0ff */
[----:B------:R-:W-:-:S02]  /*04c0*/  LOP3.LUT R4, R4, 0xe0, RZ, 0xc0, !PT ;  /* 0x000000e004047812 */ /* 0x000fc400078ec0ff */
[-C--:B------:R-:W-:Y:S01]  /*04d0*/  LEA.HI R5, R5, R2.reuse, RZ, 0x2 ;  /* 0x0000000205057211 */ /* 0x080fe200078f10ff */
[----:B------:R-:W-:Y:S01]  /*04e0*/  IMAD.IADD R0, R12, 0x1, -R0 ;  /* 0x000000010c007824 */ /* 0x000fe200078e0a00 */
[----:B------:R-:W-:Y:S02]  /*04f0*/  LEA.HI R6, R11, R2, RZ, 0x1 ;  /* 0x000000020b067211 */ /* 0x000fe400078f08ff */
[----:B------:R-:W-:Y:S01]  /*0500*/  LEA.HI R7, R16, R12, RZ, 0x6 ;  /* 0x0000000c10077211 */ /* 0x000fe200078f30ff */
[----:B------:R-:W-:Y:S01]  /*0510*/  IMAD.SHL.U32 R12, R12, 0x2, RZ ;  /* 0x000000020c0c7824 */ /* 0x000fe200078e00ff */
[----:B------:R-:W-:Y:S02]  /*0520*/  LOP3.LUT R15, R4, 0x10, R3, 0xf8, !PT ;  /* 0x00000010040f7812 */ /* 0x000fe400078ef803 */
[----:B------:R-:W-:Y:S02]  /*0530*/  LOP3.LUT R5, R5, 0xfffffffc, RZ, 0xc0, !PT ;  /* 0xfffffffc05057812 */ /* 0x000fe400078ec0ff */
[----:B------:R-:W-:-:S02]  /*0540*/  LOP3.LUT R4, R6, 0x3ffffe, RZ, 0xc0, !PT ;  /* 0x003ffffe06047812 */ /* 0x000fc400078ec0ff */
[----:B------:R-:W-:Y:S01]  /*0550*/  LOP3.LUT R8, R3, 0x6, R12, 0xf8, !PT ;  /* 0x0000000603087812 */ /* 0x000fe200078ef80c */
[C---:B------:R-:W-:Y:S01]  /*0560*/  IMAD.IADD R12, R2.reuse, 0x1, -R5 ;  /* 0x00000001020c7824 */ /* 0x040fe200078e0a05 */
[----:B------:R-:W-:Y:S01]  /*0570*/  SHF.R.S32.HI R6, RZ, 0x1f, R0 ;  /* 0x0000001fff067819 */ /* 0x000fe20000011400 */
[C---:B------:R-:W-:Y:S01]  /*0580*/  IMAD.IADD R16, R2.reuse, 0x1, -R4 ;  /* 0x0000000102107824 */ /* 0x040fe200078e0a04 */
[----:B------:R-:W-:Y:S01]  /*0590*/  SHF.R.S32.HI R3, RZ, 0x6, R7 ;  /* 0x00000006ff037819 */ /* 0x000fe20000011407 */
[----:B------:R-:W-:Y:S01]  /*05a0*/  IMAD.SHL.U32 R2, R2, 0x8, RZ ;  /* 0x0000000802027824 */ /* 0x000fe200078e00ff */
[----:B------:R-:W-:Y:S01]  /*05b0*/  LEA.HI R226, R6, R0, RZ, 0x3 ;  /* 0x0000000006e27211 */ /* 0x000fe200078f18ff */
[----:B------:R1:W-:Y:S01]  /*05c0*/  STL [R1+0x4], R8 ;  /* 0x0000040801007387 */ /* 0x0003e20000100800 */
[----:B------:R-:W-:Y:S01]  /*05d0*/  LOP3.LUT P0, RZ, R0, 0x4, RZ, 0xc0, !PT ;  /* 0x0000000400ff7812 */ /* 0x000fe2000780c0ff */
[----:B------:R-:W-:Y:S01]  /*05e0*/  IMAD R237, R3, 0x200, R10 ;  /* 0x0000020003ed7824 */ /* 0x000fe200078e020a */
[----:B------:R-:W-:Y:S01]  /*05f0*/  LOP3.LUT R11, R2, 0x38, RZ, 0xc0, !PT ;  /* 0x00000038020b7812 */ /* 0x000fe200078ec0ff */
[----:B------:R-:W-:Y:S01]  /*0600*/  IMAD.SHL.U32 R5, R0, 0x20, RZ ;  /* 0x0000002000057824 */ /* 0x000fe200078e00ff */
[----:B------:R-:W-:Y:S01]  /*0610*/  LOP3.LUT R2, R226, 0xfffffff8, RZ, 0xc0, !PT ;  /* 0xfffffff8e2027812 */ /* 0x000fe200078ec0ff */
[----:B------:R-:W-:Y:S01]  /*0620*/  IMAD.SHL.U32 R7, R0, 0x4, RZ ;  /* 0x0000000400077824 */ /* 0x000fe200078e00ff */
[----:B------:R-:W-:Y:S01]  /*0630*/  LOP3.LUT P2, RZ, R9, 0x2, RZ, 0xc0, !PT ;  /* 0x0000000209ff7812 */ /* 0x000fe2000784c0ff */
[----:B------:R-:W-:Y:S01]  /*0640*/  IMAD.SHL.U32 R4, R13, 0x20, RZ ;  /* 0x000000200d047824 */ /* 0x000fe200078e00ff */
[----:B------:R-:W-:Y:S01]  /*0650*/  SEL R225, R224, 0xffffffe0, !P3 ;  /* 0xffffffe0e0e17807 */ /* 0x000fe20005800000 */
[----:B------:R-:W-:Y:S01]  /*0660*/  IMAD.IADD R2, R0, 0x1, -R2 ;  /* 0x0000000100027824 */ /* 0x000fe200078e0a02 */
[----:B------:R-:W-:Y:S01]  /*0670*/  SEL R231, R227, 0xffffffc0, !P3 ;  /* 0xffffffc0e3e77807 */ /* 0x000fe20005800000 */
[C---:B------:R-:W-:Y:S01]  /*0680*/  IMAD.SHL.U32 R0, R9.reuse, 0x40, RZ ;  /* 0x0000004009007824 */ /* 0x040fe200078e00ff */
[----:B------:R-:W-:Y:S01]  /*0690*/  LOP3.LUT R4, R4, 0x20, RZ, 0xc0, !PT ;  /* 0x0000002004047812 */ /* 0x000fe200078ec0ff */
[----:B------:R-:W-:Y:S01]  /*06a0*/  IMAD.SHL.U32 R6, R9, 0x4, RZ ;  /* 0x0000000409067824 */ /* 0x000fe200078e00ff */
[----:B------:R-:W-:Y:S01]  /*06b0*/  LOP3.LUT P6, RZ, R2, 0x2, RZ, 0xc0, !PT ;  /* 0x0000000202ff7812 */ /* 0x000fe200078cc0ff */
[----:B------:R-:W-:Y:S01]  /*06c0*/  IMAD.SHL.U32 R226, R226, 0x40, RZ ;  /* 0x00000040e2e27824 */ /* 0x000fe200078e00ff */
[----:B------:R-:W-:-:S02]  /*06d0*/  LOP3.LUT R0, R0, 0x1c0, RZ, 0xc0, !PT ;  /* 0x000001c000007812 */ /* 0x000fc400078ec0ff */
[C---:B------:R-:W-:Y:S01]  /*06e0*/  LOP3.LUT P5, RZ, R2.reuse, 0x4, RZ, 0xc0, !PT ;  /* 0x0000000402ff7812 */ /* 0x040fe200078ac0ff */
[----:B------:R-:W-:Y:S01]  /*06f0*/  IMAD.SHL.U32 R2, R2, 0x40, RZ ;  /* 0x0000004002027824 */ /* 0x000fe200078e00ff */
[----:B------:R-:W-:Y:S02]  /*0700*/  LOP3.LUT R226, R226, 0xfffffe00, RZ, 0xc0, !PT ;  /* 0xfffffe00e2e27812 */ /* 0x000fe400078ec0ff */
[----:B------:R-:W-:Y:S01]  /*0710*/  SEL R250, R250, 0x240, !P1 ;  /* 0x00000240fafa7807 */ /* 0x000fe20004800000 */
[----:B-1----:R-:W-:Y:S01]  /*0720*/  IMAD.SHL.U32 R8, R3, 0x8, RZ ;  /* 0x0000000803087824 */ /* 0x002fe200078e00ff */
[----:B------:R-:W-:Y:S01]  /*0730*/  LOP3.LUT R2, R2, 0x1c0, RZ, 0xc0, !PT ;  /* 0x000001c002027812 */ /* 0x000fe200078ec0ff */
[----:B------:R-:W-:Y:S01]  /*0740*/  IMAD.SHL.U32 R3, R13, 0x8, RZ ;  /* 0x000000080d037824 */ /* 0x000fe200078e00ff */
[----:B------:R-:W-:Y:S02]  /*0750*/  SEL R227, R227, 0xffffffc0, !P5 ;  /* 0xffffffc0e3e37807 */ /* 0x000fe40006800000 */
[----:B------:R-:W-:-:S02]  /*0760*/  LOP3.LUT R9, R4, 0x18, R8, 0xf8, !PT ;  /* 0x0000001804097812 */ /* 0x000fc400078ef808 */
        /* <DEDUP_REMOVED lines=23> */
[C---:B------:R-:W-:Y:S01]  /*08e0*/  IMAD R9, R12.reuse, 0x10, R4 ;  /* 0x000000100c097824 */ /* 0x040fe200078e0204 */
[----:B------:R-:W-:Y:S01]  /*08f0*/  LEA R237, R237, UR4, 0x1 ;  /* 0x00000004eded7c11 */ /* 0x000fe2000f8e08ff */
        /* <DEDUP_REMOVED lines=28> */
[----:B------:R-:W-:Y:S02]  /*0ac0*/  IMAD.IADD R231, R229, 0x1, R231 ;  /* 0x00000001e5e77824 */ /* 0x000fe400078e02e7 */
[----:B------:R-:W-:Y:S02]  /*0ad0*/  IMAD.IADD R225, R225, 0x1, R3 ;  /* 0x00000001e1e17824 */ /* 0x000fe400078e0203 */
[----:B------:R-:W-:-:S02]  /*0ae0*/  IMAD.IADD R250, R250, 0x1, R249 ;  /* 0x00000001fafa7824 */ /* 0x000fc400078e02f9 */
[----:B------:R-:W-:Y:S02]  /*0af0*/  VIADD R236, R235, 0x800 ;  /* 0x00000800ebec7836 */ /* 0x000fe40000000000 */
[----:B-1----:R-:W-:-:S07]  /*0b00*/  IMAD.IADD R227, R224, 0x1, R227 ;  /* 0x00000001e0e37824 */ /* 0x002fce00078e02e3 */
.L_x_304:
        /* <DEDUP_REMOVED lines=16> */
[----:B-12---:R-:W-:Y:S01]  /*0c10*/  IMAD.U32 R4, RZ, RZ, UR6 ;  /* 0x00000006ff047e24 */ /* 0x006fe2000f8e00ff */
        /* <DEDUP_REMOVED lines=50> */
.L_x_282:
        /* <DEDUP_REMOVED lines=103> */
[----:B------:R-:W-:Y:S01]  /*15b0*/  @!UP2 UIADD3 UR48, UR41, UR33, URZ ;  /* 0x000000212930a290 */ /* 0x000fe2000fffe03f */
[----:B------:R-:W-:Y:S01]  /*15c0*/  @UP1 ULDC.64 UR30, c[0x0][0x248] ;  /* 0x00009200001e1ab9 */ /* 0x000fe20000000a00 */
[----:B------:R-:W-:Y:S01]  /*15d0*/  @UP1 ULDC.64 UR26, c[0x0][0x250] ;  /* 0x00009400001a1ab9 */ /* 0x000fe20000000a00 */
[----:B------:R-:W-:Y:S01]  /*15e0*/  UIMAD.WIDE.U32 UR32, UR10, UR14, URZ ;  /* 0x0000000e0a2072a5 */ /* 0x000fe2000f8e003f */
[----:B------:R-:W-:Y:S01]  /*15f0*/  IMAD.MOV.U32 R6, RZ, RZ, R0 ;  /* 0x000000ffff067224 */ /* 0x000fe200078e0000 */
[----:B------:R-:W-:-:S02]  /*1600*/  @UP2 UIADD3 UR46, UR13, UR12, URZ ;  /* 0x0000000c0d2e2290 */ /* 0x000fc4000fffe03f */
[----:B------:R-:W-:Y:S02]  /*1610*/  UIMAD UR14, UR10, UR16, UR11 ;  /* 0x000000100a0e72a4 */ /* 0x000fe4000f8e020b */
[----:B------:R-:W-:Y:S01]  /*1620*/  @UP1 UIMAD.WIDE.U32 UR12, UR29, UR30, URZ ;  /* 0x0000001e1d0c12a5 */ /* 0x000fe2000f8e003f */
[----:B------:R-:W-:Y:S01]  /*1630*/  @!P2 IADD3 R6, -R6, RZ, RZ ;  /* 0x000000ff0606a210 */ /* 0x000fe20007ffe1ff */
[----:B------:R-:W-:Y:S01]  /*1640*/  @UP1 UIMAD.WIDE.U32 UR10, UR35, UR26, URZ ;  /* 0x0000001a230a12a5 */ /* 0x000fe2000f8e003f */
[----:B------:R-:W-:Y:S01]  /*1650*/  @!P3 LOP3.LUT R6, RZ, R8, RZ, 0x33, !PT ;  /* 0x00000008ff06b212 */ /* 0x000fe200078e33ff */
[----:B------:R-:W-:Y:S02]  /*1660*/  @!UP3 UIMAD UR17, UR45, UR58, UR53 ;  /* 0x0000003a2d11b2a4 */ /* 0x000fe4000f8e0235 */
[----:B------:R-:W-:Y:S02]  /*1670*/  UIMAD UR47, UR53, UR59, URZ ;  /* 0x0000003b352f72a4 */ /* 0x000fe4000f8e023f */
[----:B------:R-:W-:-:S02]  /*1680*/  @UP1 UIMAD UR18, UR29, UR31, URZ ;  /* 0x0000001f1d1212a4 */ /* 0x000fc4000f8e023f */
[----:B------:R-:W-:Y:S02]  /*1690*/  @UP1 UIMAD UR16, UR35, UR27, URZ ;  /* 0x0000001b231012a4 */ /* 0x000fe4000f8e023f */
[----:B------:R-:W-:Y:S02]  /*16a0*/  @!UP3 UIMAD UR21, UR17, UR50, URZ ;  /* 0x000000321115b2a4 */ /* 0x000fe4000f8e023f */
[----:B------:R-:W-:Y:S02]  /*16b0*/  USEL UR50, UR34, URZ, UP4 ;  /* 0x0000003f22327287 */ /* 0x000fe4000a000000 */
[----:B------:R-:W-:Y:S02]  /*16c0*/  USHF.R.S32.HI UR51, URZ, 0x1f, UR47 ;  /* 0x0000001f3f337899 */ /* 0x000fe4000801142f */
[----:B------:R-:W-:Y:S02]  /*16d0*/  @UP1 UIADD3 UR29, UR11, UR16, URZ ;  /* 0x000000100b1d1290 */ /* 0x000fe4000fffe03f */
[----:B------:R-:W-:-:S02]  /*16e0*/  USEL UR49, UR49, URZ, UP4 ;  /* 0x0000003f31317287 */ /* 0x000fc4000a000000 */
        /* <DEDUP_REMOVED lines=17> */
.L_x_284:
        /* <DEDUP_REMOVED lines=13> */
.L_x_285:
        /* <DEDUP_REMOVED lines=11> */
.L_x_286:
[----:B------:R-:W-:-:S04]  /*1980*/  UIMAD UR6, UR45, UR58, UR53 ;  /* 0x0000003a2d0672a4 */ /* 0x000fc8000f8e0235 */
[----:B------:R-:W-:-:S12]  /*1990*/  UIMAD UR6, UR6, UR56, URZ ;  /* 0x00000038060672a4 */ /* 0x000fd8000f8e023f */
.L_x_287:
[----:B------:R-:W1:Y:S01]  /*19a0*/  S2R R19, SR_TID.X ;  /* 0x0000000000137919 */ /* 0x000e620000002100 */
[----:B------:R-:W2:Y:S01]  /*19b0*/  LDC.64 R12, c[0x0][0x420] ;  /* 0x00010800ff0c7b82 */ /* 0x000ea20000000a00 */
[----:B------:R-:W-:Y:S01]  /*19c0*/  UIADD3 UR42, UR15, UR6, URZ ;  /* 0x000000060f2a7290 */ /* 0x000fe2000fffe03f */
[----:B------:R-:W-:Y:S01]  /*19d0*/  BSSY B1, `(.L_x_283) ;  /* 0x0000521000017945 */ /* 0x000fe20003800000 */
[----:B------:R-:W-:Y:S01]  /*19e0*/  UIADD3 UR6, -UR5, UR7, UR24 ;  /* 0x0000000705067290 */ /* 0x000fe2000fffe118 */
[----:B------:R-:W-:Y:S01]  /*19f0*/  ULDC UR43, c[0x0][0x398] ;  /* 0x0000e600002b7ab9 */ /* 0x000fe20000000800 */
[----:B------:R-:W-:Y:S02]  /*1a00*/  UIMAD UR14, UR59, UR58, URZ ;  /* 0x0000003a3b0e72a4 */ /* 0x000fe4000f8e023f */
[----:B------:R-:W-:Y:S02]  /*1a10*/  UIADD3 UR6, UR6, -UR43, URZ ;  /* 0x8000002b06067290 */ /* 0x000fe4000fffe03f */
[----:B------:R-:W-:-:S02]  /*1a20*/  UIADD3 UR39, UR15, UR21, URZ ;  /* 0x000000150f277290 */ /* 0x000fc4000fffe03f */
[----:B------:R-:W-:Y:S01]  /*1a30*/  USHF.R.S32.HI UR18, URZ, 0x1f, UR53 ;  /* 0x0000001f3f127899 */ /* 0x000fe20008011435 */
[----:B------:R-:W-:Y:S01]  /*1a40*/  ULDC.64 UR12, c[0x0][0x428] ;  /* 0x00010a00000c7ab9 */ /* 0x000fe20000000a00 */
[----:B------:R-:W-:Y:S02]  /*1a50*/  ULDC.64 UR16, c[0x0][0x258] ;  /* 0x0000960000107ab9 */ /* 0x000fe40000000a00 */
[----:B------:R-:W-:Y:S01]  /*1a60*/  UIMAD UR11, UR18, UR12, URZ ;  /* 0x0000000c120b72a4 */ /* 0x000fe2000f8e023f */
[----:B------:R-:W-:Y:S01]  /*1a70*/  ULDC.64 UR58, c[0x0][0x2b0] ;  /* 0x0000ac00003a7ab9 */ /* 0x000fe20000000a00 */
[----:B------:R-:W-:Y:S02]  /*1a80*/  ULDC.64 UR40, c[0x0][0x210] ;  /* 0x0000840000287ab9 */ /* 0x000fe40000000a00 */
[----:B------:R-:W-:Y:S02]  /*1a90*/  UIMAD UR13, UR53, UR13, UR11 ;  /* 0x0000000d350d72a4 */ /* 0x000fe4000f8e020b */
[----:B------:R-:W-:Y:S01]  /*1aa0*/  UIMAD UR11, UR18, UR16, URZ ;  /* 0x00000010120b72a4 */ /* 0x000fe2000f8e023f */
[----:B--2---:R-:W-:-:S03]  /*1ab0*/  IMAD R14, R12, UR19, RZ ;  /* 0x000000130c0e7c24 */ /* 0x004fc6000f8e02ff */
[----:B------:R-:W-:Y:S01]  /*1ac0*/  UIMAD UR17, UR53, UR17, UR11 ;  /* 0x00000011351172a4 */ /* 0x000fe2000f8e020b */
[----:B------:R-:W-:Y:S01]  /*1ad0*/  IMAD R14, R13, UR15, R14 ;  /* 0x0000000f0d0e7c24 */ /* 0x000fe2000f8e020e */
[----:B-1----:R-:W-:-:S04]  /*1ae0*/  SHF.R.S32.HI R15, RZ, 0x1f, R19 ;  /* 0x0000001fff0f7819 */ /* 0x002fc80000011413 */
[----:B------:R-:W-:-:S04]  /*1af0*/  LEA.HI R0, R15, R19, RZ, 0x3 ;  /* 0x000000130f007211 */ /* 0x000fc800078f18ff */
[----:B------:R-:W-:Y:S02]  /*1b00*/  LOP3.LUT R4, R0, 0xfffffff8, RZ, 0xc0, !PT ;  /* 0xfffffff800047812 */ /* 0x000fe400078ec0ff */
[----:B------:R-:W-:-:S03]  /*1b10*/  SHF.R.S32.HI R0, RZ, 0x3, R0 ;  /* 0x00000003ff007819 */ /* 0x000fc60000011400 */
[----:B------:R-:W-:Y:S01]  /*1b20*/  IMAD.IADD R17, R19, 0x1, -R4 ;  /* 0x0000000113117824 */ /* 0x000fe200078e0a04 */
[----:B------:R-:W-:Y:S02]  /*1b30*/  SHF.R.S32.HI R20, RZ, 0x1f, R0 ;  /* 0x0000001fff147819 */ /* 0x000fe40000011400 */
[----:B------:R-:W-:Y:S01]  /*1b40*/  IADD3 R7, P1, R0, UR15, RZ ;  /* 0x0000000f00077c10 */ /* 0x000fe2000ff3e0ff */
[----:B------:R-:W-:-:S03]  /*1b50*/  IMAD.SHL.U32 R4, R17, 0x8, RZ ;  /* 0x0000000811047824 */ /* 0x000fc600078e00ff */
[----:B------:R-:W-:Y:S01]  /*1b60*/  IADD3.X R8, R20, UR19, RZ, P1, !PT ;  /* 0x0000001314087c10 */ /* 0x000fe20008ffe4ff */
[----:B------:R-:W-:Y:S01]  /*1b70*/  ULDC.64 UR18, c[0x0][0x400] ;  /* 0x0001000000127ab9 */ /* 0x000fe20000000a00 */
[----:B------:R-:W-:-:S03]  /*1b80*/  SHF.R.S32.HI R5, RZ, 0x1f, R4 ;  /* 0x0000001fff057819 */ /* 0x000fc60000011404 */
[----:B------:R-:W-:Y:S02]  /*1b90*/  IMAD R10, R8, UR36, RZ ;  /* 0x00000024080a7c24 */ /* 0x000fe4000f8e02ff */
[----:B------:R-:W-:-:S04]  /*1ba0*/  IMAD.WIDE.U32 R8, R7, UR36, R4 ;  /* 0x0000002407087c25 */ /* 0x000fc8000f8e0004 */
[----:B------:R-:W-:Y:S01]  /*1bb0*/  IMAD R7, R7, UR37, R10 ;  /* 0x0000002507077c24 */ /* 0x000fe2000f8e020a */
[----:B------:R-:W-:-:S04]  /*1bc0*/  IADD3 R10, P1, R8, UR52, RZ ;  /* 0x00000034080a7c10 */ /* 0x000fc8000ff3e0ff */
[----:B------:R-:W-:Y:S01]  /*1bd0*/  IADD3.X R11, R9, UR22, R7, P1, !PT ;  /* 0x00000016090b7c10 */ /* 0x000fe20008ffe407 */
[----:B------:R-:W-:Y:S01]  /*1be0*/  USHF.R.S32.HI UR22, URZ, 0x1f, UR6 ;  /* 0x0000001f3f167899 */ /* 0x000fe20008011406 */
[----:B------:R-:W-:Y:S01]  /*1bf0*/  IADD3 R8, P1, R4, UR10, RZ ;  /* 0x0000000a04087c10 */ /* 0x000fe2000ff3e0ff */
[----:B------:R-:W-:Y:S01]  /*1c00*/  USHF.L.U32 UR10, UR14, 0x6, URZ ;  /* 0x000000060e0a7899 */ /* 0x000fe2000800063f */
[----:B------:R-:W-:Y:S01]  /*1c10*/  LEA.HI R7, R15, R19, RZ, 0x5 ;  /* 0x000000130f077211 */ /* 0x000fe200078f28ff */
[----:B------:R-:W-:Y:S01]  /*1c20*/  ULEA.HI UR22, UR22, UR6, URZ, 0x6 ;  /* 0x0000000616167291 */ /* 0x000fe2000f8f303f */
[----:B------:R-:W-:Y:S01]  /*1c30*/  IADD3.X R9, R5, UR48, RZ, P1, !PT ;  /* 0x0000003005097c10 */ /* 0x000fe20008ffe4ff */
[----:B------:R-:W-:Y:S01]  /*1c40*/  UIADD3 UR21, UP2, UP0, UR32, UR10, UR47 ;  /* 0x0000000a20157290 */ /* 0x000fe2000f85e02f */
[----:B------:R-:W-:Y:S01]  /*1c50*/  LOP3.LUT R16, R7, 0xffffffe0, RZ, 0xc0, !PT ;  /* 0xffffffe007107812 */ /* 0x000fe200078ec0ff */
[----:B------:R-:W-:Y:S01]  /*1c60*/  USHF.R.S32.HI UR10, URZ, 0x1f, UR10 ;  /* 0x0000001f3f0a7899 */ /* 0x000fe2000801140a */
[----:B------:R-:W-:Y:S01]  /*1c70*/  SHF.R.S32.HI R7, RZ, 0x5, R7 ;  /* 0x00000005ff077819 */ /* 0x000fe20000011407 */
[----:B------:R-:W-:Y:S01]  /*1c80*/  IMAD.WIDE.U32 R8, R12, UR15, R8 ;  /* 0x0000000f0c087c25 */ /* 0x000fe2000f8e0008 */
[----:B------:R-:W-:-:S02]  /*1c90*/  USHF.R.S32.HI UR22, URZ, 0x6, UR22 ;  /* 0x000000063f167899 */ /* 0x000fc40008011416 */
[----:B------:R-:W-:Y:S01]  /*1ca0*/  UIADD3.X UR6, UR44, UR10, UR51, UP2, UP0 ;  /* 0x0000000a2c067290 */ /* 0x000fe200097e0433 */
[----:B------:R-:W-:Y:S01]  /*1cb0*/  IMAD.IADD R16, R19, 0x1, -R16 ;  /* 0x0000000113107824 */ /* 0x000fe200078e0a10 */
[----:B------:R-:W-:Y:S01]  /*1cc0*/  UISETP.LT.AND UP0, UPT, URZ, UR22, UPT ;  /* 0x000000163f00728c */ /* 0x000fe2000bf01270 */
[----:B------:R-:W-:Y:S01]  /*1cd0*/  IMAD.U32 R15, RZ, RZ, UR12 ;  /* 0x0000000cff0f7e24 */ /* 0x000fe2000f8e00ff */
[----:B------:R-:W-:Y:S01]  /*1ce0*/  UIADD3 UR12, UP3, UP2, UR50, UR21, UR54 ;  /* 0x00000015320c7290 */ /* 0x000fe2000fa7e036 */
[----:B------:R-:W-:Y:S01]  /*1cf0*/  IMAD.IADD R9, R9, 0x1, R14 ;  /* 0x0000000109097824 */ /* 0x000fe200078e020e */
[----:B------:R-:W-:Y:S01]  /*1d00*/  USEL UR22, URZ, UR22, !UP0 ;  /* 0x000000163f167287 */ /* 0x000fe2000c000000 */
[----:B------:R-:W-:Y:S01]  /*1d10*/  IMAD.U32 R14, RZ, RZ, UR16 ;  /* 0x00000010ff0e7e24 */ /* 0x000fe2000f8e00ff */
[----:B------:R-:W-:Y:S01]  /*1d20*/  UIADD3.X UR6, UR49, UR6, UR46, UP3, UP2 ;  /* 0x0000000631067290 */ /* 0x000fe20009fe442e */
[----:B------:R-:W-:Y:S01]  /*1d30*/  IMAD R7, R7, UR14, R16 ;  /* 0x0000000e07077c24 */ /* 0x000fe2000f8e0210 */
[----:B------:R-:W-:Y:S01]  /*1d40*/  UISETP.GT.AND UP0, UPT, UR38, UR22, UPT ;  /* 0x000000162600728c */ /* 0x000fe2000bf04270 */
[----:B------:R-:W-:Y:S01]  /*1d50*/  IMAD.WIDE.U32 R10, R14, UR53, R10 ;  /* 0x000000350e0a7c25 */ /* 0x000fe2000f8e000a */
[----:B------:R-:W-:-:S02]  /*1d60*/  UIMAD.WIDE UR10, UR39, 0x4, UR58 ;  /* 0x00000004270a78a5 */ /* 0x000fc4000f8e023a */
[----:B------:R-:W-:Y:S01]  /*1d70*/  IADD3 R14, P1, R7, UR12, RZ ;  /* 0x0000000c070e7c10 */ /* 0x000fe2000ff3e0ff */
[----:B------:R-:W-:Y:S01]  /*1d80*/  IMAD.WIDE.U32 R8, R15, UR53, R8 ;  /* 0x000000350f087c25 */ /* 0x000fe2000f8e0008 */
[----:B------:R-:W-:Y:S01]  /*1d90*/  ULDC.64 UR58, c[0x0][0x478] ;  /* 0x00011e00003a7ab9 */ /* 0x000fe20000000a00 */
[----:B------:R-:W-:Y:S01]  /*1da0*/  ULDC.64 UR32, c[0x0][0x3e0] ;  /* 0x0000f80000207ab9 */ /* 0x000fe20000000a00 */
[----:B------:R-:W-:Y:S01]  /*1db0*/  LEA.HI.X.SX32 R16, R7, UR6, 0x1, P1 ;  /* 0x0000000607107c11 */ /* 0x000fe200088f0eff */
[----:B------:R-:W-:Y:S01]  /*1dc0*/  VIADD R9, R9, UR13 ;  /* 0x0000000d09097c36 */ /* 0x000fe20008000000 */
[----:B------:R-:W-:Y:S01]  /*1dd0*/  LEA R238, P1, R14, UR18, 0x2 ;  /* 0x000000120eee7c11 */ /* 0x000fe2000f8210ff */
[-C--:B------:R-:W-:Y:S01]  /*1de0*/  IMAD R15, R20, R12.reuse, RZ ;  /* 0x0000000c140f7224 */ /* 0x080fe200078e02ff */
[----:B------:R-:W-:Y:S01]  /*1df0*/  UIMAD.WIDE UR12, UR42, 0x4, UR58 ;  /* 0x000000042a0c78a5 */ /* 0x000fe2000f8e023a */
[----:B------:R-:W-:Y:S01]  /*1e00*/  IMAD.WIDE.U32 R8, R0, R12, R8 ;  /* 0x0000000c00087225 */ /* 0x000fe200078e0008 */
[----:B------:R-:W-:Y:S01]  /*1e10*/  LEA.HI.X R239, R14, UR19, R16, 0x2, P1 ;  /* 0x000000130eef7c11 */ /* 0x000fe200088f1410 */
[----:B------:R-:W-:Y:S01]  /*1e20*/  UIADD3 UR6, UR38, -0x1, URZ ;  /* 0xffffffff26067890 */ /* 0x000fe2000fffe03f */
[----:B------:R-:W-:Y:S01]  /*1e30*/  PLOP3.LUT P1, PT, PT, PT, UP0, 0x80, 0x0 ;  /* 0x000000000000781c */ /* 0x000fe20003f2f008 */
[----:B------:R-:W-:Y:S01]  /*1e40*/  IMAD R15, R0, R13, R15 ;  /* 0x0000000d000f7224 */ /* 0x000fe200078e020f */
[----:B------:R-:W-:Y:S01]  /*1e50*/  LEA R242, P3, R10, UR40, 0x1 ;  /* 0x000000280af27c11 */ /* 0x000fe2000f8608ff */
[----:B------:R-:W-:Y:S01]  /*1e60*/  VIADD R11, R11, UR17 ;  /* 0x000000110b0b7c36 */ /* 0x000fe20008000000 */
[----:B------:R-:W-:Y:S01]  /*1e70*/  LEA R240, P2, R8, UR32, 0x1 ;  /* 0x0000002008f07c11 */ /* 0x000fe2000f8408ff */
[----:B------:R-:W-:Y:S01]  /*1e80*/  IMAD.IADD R7, R9, 0x1, R15 ;  /* 0x0000000109077824 */ /* 0x000fe200078e020f */
[----:B------:R-:W-:Y:S01]  /*1e90*/  UMOV UR17, UR10 ;  /* 0x0000000a00117c82 */ /* 0x000fe20008000000 */
[----:B------:R-:W-:Y:S01]  /*1ea0*/  UMOV UR16, UR11 ;  /* 0x0000000b00107c82 */ /* 0x000fe20008000000 */
[----:B------:R-:W-:Y:S01]  /*1eb0*/  LEA.HI.X R243, R10, UR41, R11, 0x1, P3 ;  /* 0x000000290af37c11 */ /* 0x000fe200098f0c0b */
[----:B------:R-:W-:Y:S01]  /*1ec0*/  UMOV UR19, UR12 ;  /* 0x0000000c00137c82 */ /* 0x000fe20008000000 */
[----:B------:R-:W-:Y:S01]  /*1ed0*/  LEA.HI.X R241, R8, UR33, R7, 0x1, P2 ;  /* 0x0000002108f17c11 */ /* 0x000fe200090f0c07 */
[----:B------:R-:W-:-:S02]  /*1ee0*/  UMOV UR18, UR13 ;  /* 0x0000000d00127c82 */ /* 0x000fc40008000000 */
[----:B------:R-:W-:Y:S05]  /*1ef0*/  @P1 BRA `(.L_x_288) ;  /* 0x0000000400481947 */ /* 0x000fea0003800000 */
        /* <DEDUP_REMOVED lines=27> */
.L_x_289:
        /* <DEDUP_REMOVED lines=13> */
.L_x_290:
        /* <DEDUP_REMOVED lines=42> */
.L_x_288:
        /* <DEDUP_REMOVED lines=33> */
.L_x_293:
[----:B------:R-:W-:Y:S05]  /*2630*/  BSYNC B0 ;  /* 0x0000000000007941 */ /* 0x000fea0003800000 */
.L_x_292:
        /* <DEDUP_REMOVED lines=60> */
[C---:B------:R-:W-:Y:S01]  /*2a00*/  SHF.L.U64.HI R7, R44.reuse, 0x2, R246 ;  /* 0x000000022c077819 */ /* 0x040fe200000102f6 */
        /* <DEDUP_REMOVED lines=14> */
[----:B------:R-:W-:Y:S01]  /*2af0*/  IADD3 R0, P1, R0, UR24, RZ ;  /* 0x0000001800007c10 */ /* 0x000fe2000ff3e0ff */
[----:B------:R-:W-:Y:S01]  /*2b00*/  ULDC.64 UR10, c[0x0][0x260] ;  /* 0x00009800000a7ab9 */ /* 0x000fe20000000a00 */
[----:B------:R-:W-:-:S03]  /*2b10*/  MOV R7, UR24 ;  /* 0x0000001800077c02 */ /* 0x000fc60008000f00 */
[----:B------:R-:W-:Y:S01]  /*2b20*/  IMAD.WIDE.U32 R4, R0, UR30, R4 ;  /* 0x0000001e00047c25 */ /* 0x000fe2000f8e0004 */
[----:B------:R-:W-:Y:S02]  /*2b30*/  LEA.HI.X.SX32 R7, R7, R20, 0x1, P1 ;  /* 0x0000001407077211 */ /* 0x000fe400008f0eff */
[----:B------:R-:W-:-:S03]  /*2b40*/  IADD3 R4, P1, R4, UR34, RZ ;  /* 0x0000002204047c10 */ /* 0x000fc6000ff3e0ff */
[----:B------:R-:W-:-:S04]  /*2b50*/  IMAD R7, R7, UR30, RZ ;  /* 0x0000001e07077c24 */ /* 0x000fc8000f8e02ff */
[----:B------:R-:W-:Y:S02]  /*2b60*/  IMAD R7, R0, UR31, R7 ;  /* 0x0000001f00077c24 */ /* 0x000fe4000f8e0207 */
        /* <DEDUP_REMOVED lines=15> */
.L_x_295:
[----:B------:R-:W-:Y:S05]  /*2c60*/  BSYNC B0 ;  /* 0x0000000000007941 */ /* 0x000fea0003800000 */
.L_x_294:
[----:B------:R-:W-:Y:S01]  /*2c70*/  IMAD.MOV.U32 R0, RZ, RZ, 0x20 ;  /* 0x00000020ff007424 */ /* 0x000fe200078e00ff */
[----:B------:R-:W-:Y:S01]  /*2c80*/  LOP3.LUT P1, RZ, R17, 0x2, RZ, 0xc0, !PT ;  /* 0x0000000211ff7812 */ /* 0x000fe2000782c0ff */
[----:B------:R-:W-:Y:S01]  /*2c90*/  IMAD.MOV.U32 R192, RZ, RZ, 0x40 ;  /* 0x00000040ffc07424 */ /* 0x000fe200078e00ff */
[----:B---3--:R-:W-:Y:S01]  /*2ca0*/  LEA R4, R234, UR61, 0x1 ;  /* 0x0000003dea047c11 */ /* 0x008fe2000f8e08ff */
[----:B------:R-:W-:Y:S01]  /*2cb0*/  ULDC UR26, c[0x0][0x398] ;  /* 0x0000e600001a7ab9 */ /* 0x000fe20000000800 */
[----:B------:R-:W-:Y:S01]  /*2cc0*/  SEL R0, R0, 0xffffffe0, !P1 ;  /* 0xffffffe000007807 */ /* 0x000fe20004800000 */
[----:B------:R-:W-:Y:S01]  /*2cd0*/  ULDC UR27, c[0x0][0x2dc] ;  /* 0x0000b700001b7ab9 */ /* 0x000fe20000000800 */
[----:B------:R-:W-:Y:S01]  /*2ce0*/  LEA R180, R234, UR4, 0x1 ;  /* 0x00000004eab47c11 */ /* 0x000fe2000f8e08ff */
[----:B------:R-:W-:Y:S01]  /*2cf0*/  UIADD3 UR10, UR24, UR7, URZ ;  /* 0x00000007180a7290 */ /* 0x000fe2000fffe03f */
[----:B------:R-:W-:Y:S01]  /*2d00*/  IMAD.SHL.U32 R247, R44, 0x4, RZ ;  /* 0x000000042cf77824 */ /* 0x000fe200078e00ff */
        /* <DEDUP_REMOVED lines=34> */
[----:B------:R-:W-:Y:S01]  /*2f30*/  UIADD3 UR24, UR10, -UR43, URZ ;  /* 0x8000002b0a187290 */ /* 0x000fe2000fffe03f */
[----:B------:R-:W0:Y:S01]  /*2f40*/  LDGDEPBAR ;  /* 0x00000000000079af */ /* 0x000e220000000000 */
[----:B------:R-:W-:Y:S01]  /*2f50*/  ULDC UR21, c[0x0][0x39c] ;  /* 0x0000e70000157ab9 */ /* 0x000fe20000000800 */
[----:B------:R-:W-:Y:S02]  /*2f60*/  ULDC UR23, c[0x0][0x2ec] ;  /* 0x0000bb0000177ab9 */ /* 0x000fe40000000800 */
[----:B------:R3:W5:Y:S04]  /*2f70*/  @!P0 LDG.E R244, desc[UR8][R10.64] ;  /* 0x000000080af48981 */ /* 0x000768000c1e1900 */
[----:B------:R3:W5:Y:S01]  /*2f80*/  @!P4 LDG.E R245, desc[UR8][R10.64+0x20] ;  /* 0x000020080af5c981 */ /* 0x000762000c1e1900 */
[----:B------:R-:W-:-:S02]  /*2f90*/  LOP3.LUT P0, RZ, R17, 0x4, RZ, 0xc0, !PT ;  /* 0x0000000411ff7812 */ /* 0x000fc4000780c0ff */
[----:B------:R-:W-:Y:S01]  /*2fa0*/  CS2R R16, SRZ ;  /* 0x0000000000107805 */ /* 0x000fe2000001ff00 */
[----:B------:R-:W-:Y:S01]  /*2fb0*/  UMOV UR13, UR11 ;  /* 0x0000000b000d7c82 */ /* 0x000fe20008000000 */
        /* <DEDUP_REMOVED lines=20> */
.L_x_300:
[----:B------:R-:W0:Y:S01]  /*3100*/  LDGDEPBAR ;  /* 0x00000000000079af */ /* 0x000e220000000000 */
[----:B------:R-:W-:Y:S01]  /*3110*/  LEA R0, R234, UR4, 0x1 ;  /* 0x00000004ea007c11 */ /* 0x000fe2000f8e08ff */
[----:B------:R-:W-:Y:S01]  /*3120*/  USHF.L.U32 UR11, UR6, 0x6, URZ ;  /* 0x00000006060b7899 */ /* 0x000fe2000800063f */
[----:B------:R-:W-:Y:S03]  /*3130*/  UMOV UR10, UR57 ;  /* 0x00000039000a7c82 */ /* 0x000fe60008000000 */
[----:B------:R-:W-:Y:S01]  /*3140*/  UISETP.GE.AND UP0, UPT, UR11, UR24, UPT ;  /* 0x000000180b00728c */ /* 0x000fe2000bf06270 */
[----:B------:R-:W-:Y:S04]  /*3150*/  DEPBAR.LE SB0, 0x0 ;  /* 0x000080000000791a */ /* 0x000fe80000000000 */
[----:B------:R-:W-:Y:S06]  /*3160*/  BAR.SYNC.DEFER_BLOCKING 0x0 ;  /* 0x0000000000007b1d */ /* 0x000fec0000010000 */
[----:B--23--:R-:W-:Y:S04]  /*3170*/  LDSM.16.M88.4 R8, [R2] ;  /* 0x000000000208783b */ /* 0x00cfe80000000200 */
[----:B------:R-:W2:Y:S04]  /*3180*/  LDSM.16.M88.4 R44, [R0+0x10000] ;  /* 0x01000000002c783b */ /* 0x000ea80000000200 */
[----:B------:R-:W-:Y:S04]  /*3190*/  LDSM.16.M88.4 R48, [R224] ;  /* 0x00000000e030783b */ /* 0x000fe80000000200 */
[----:B------:R-:W3:Y:S04]  /*31a0*/  LDSM.16.M88.4 R52, [R229+-0x4000] ;  /* 0xffc00000e534783b */ /* 0x000ee80000000200 */
[----:B------:R-:W-:Y:S04]  /*31b0*/  LDSM.16.M88.4 R56, [R228] ;  /* 0x00000000e438783b */ /* 0x000fe80000000200 */
[----:B------:R-:W4:Y:S04]  /*31c0*/  LDSM.16.M88.4 R60, [R230+-0x4000] ;  /* 0xffc00000e63c783b */ /* 0x000f280000000200 */
[----:B------:R-:W-:Y:S01]  /*31d0*/  LDSM.16.M88.4 R64, [R231+-0x4000] ;  /* 0xffc00000e740783b */ /* 0x000fe20000000200 */
[C---:B-12---:R-:W-:Y:S06]  /*31e0*/  HMMA.16816.F32.BF16 R4, R8.reuse, R44, RZ ;  /* 0x0000002c0804723c */ /* 0x046fec00000418ff */
        /* <DEDUP_REMOVED lines=26> */
[----:B------:R-:W-:Y:S06]  /*3390*/  IADD3 R60, P0, R247, UR19, RZ ;  /* 0x00000013f73c7c10 */ /* 0x000fec000ff1e0ff */
[----:B------:R-:W-:Y:S02]  /*33a0*/  IADD3.X R61, R246, UR18, RZ, P0, !PT ;  /* 0x00000012f63d7c10 */ /* 0x000fe400087fe4ff */
[----:B------:R-:W-:Y:S03]  /*33b0*/  PLOP3.LUT P0, PT, PT, PT, UP0, 0x80, 0x0 ;  /* 0x000000000000781c */ /* 0x000fe60003f0f008 */
[----:B-----5:R-:W5:Y:S02]  /*33c0*/  LDG.E R69, desc[UR8][R60.64] ;  /* 0x000000083c457981 */ /* 0x020f64000c1e1900 */
[C---:B--2---:R-:W-:Y:S02]  /*33d0*/  HMMA.16816.F32.BF16 R4, R44.reuse, R64, R4 ;  /* 0x000000402c04723c */ /* 0x044fe40000041804 */
[----:B------:R2:W5:Y:S04]  /*33e0*/  LDG.E R68, desc[UR8][R60.64+0x20] ;  /* 0x000020083c447981 */ /* 0x000568000c1e1900 */
[----:B------:R-:W-:Y:S01]  /*33f0*/  HMMA.16816.F32.BF16 R8, R44, R66, R8 ;  /* 0x000000422c08723c */ /* 0x000fe20000041808 */
[----:B------:R-:W-:Y:S04]  /*3400*/  LDSM.16.M88.4 R44, [R224+0x4000] ;  /* 0x00400000e02c783b */ /* 0x000fe80000000200 */
[----:B------:R-:W-:Y:S11]  /*3410*/  LDSM.16.M88.4 R64, [R229+-0x2000] ;  /* 0xffe00000e540783b */ /* 0x000ff60000000200 */
[----:B------:R-:W-:Y:S02]  /*3420*/  @!UPT UIADD3 URZ, URZ, URZ, URZ ;  /* 0x0000003f3f3ff290 */ /* 0x000fe4000fffe03f */
[C---:B---3--:R-:W-:Y:S01]  /*3430*/  HMMA.16816.F32.BF16 R4, R48.reuse, R52, R4 ;  /* 0x000000343004723c */ /* 0x048fe20000041804 */
        /* <DEDUP_REMOVED lines=56> */
[----:B------:R-:W-:Y:S01]  /*37c0*/  USHF.L.U32 UR10, UR20, 0x5, URZ ;  /* 0x00000005140a7899 */ /* 0x000fe2000800063f */
[----:B-12---:R-:W-:Y:S01]  /*37d0*/  MOV R11, R52 ;  /* 0x00000034000b7202 */ /* 0x006fe20000000f00 */
[----:B------:R-:W-:Y:S01]  /*37e0*/  UIADD3 UR14, UR11, 0x40, URZ ;  /* 0x000000400b0e7890 */ /* 0x000fe2000fffe03f */
[----:B------:R-:W-:Y:S01]  /*37f0*/  MOV R9, R54 ;  /* 0x0000003600097202 */ /* 0x000fe20000000f00 */
[----:B------:R-:W-:Y:S01]  /*3800*/  IMAD.MOV.U32 R10, RZ, RZ, R53 ;  /* 0x000000ffff0a7224 */ /* 0x000fe200078e0035 */
[----:B------:R-:W-:Y:S01]  /*3810*/  UIADD3 UR12, UR10, UR7, URZ ;  /* 0x000000070a0c7290 */ /* 0x000fe2000fffe03f */
[----:B------:R-:W-:Y:S01]  /*3820*/  MOV R7, R56 ;  /* 0x0000003800077202 */ /* 0x000fe20000000f00 */
[----:B------:R-:W-:Y:S01]  /*3830*/  IMAD.MOV.U32 R8, RZ, RZ, R55 ;  /* 0x000000ffff087224 */ /* 0x000fe200078e0037 */
[----:B------:R-:W-:Y:S01]  /*3840*/  UIADD3 UR15, UR10, 0x20, URZ ;  /* 0x000000200a0f7890 */ /* 0x000fe2000fffe03f */
[----:B------:R-:W-:Y:S01]  /*3850*/  MOV R5, R58 ;  /* 0x0000003a00057202 */ /* 0x000fe20000000f00 */
[----:B------:R-:W-:Y:S01]  /*3860*/  IMAD.MOV.U32 R6, RZ, RZ, R57 ;  /* 0x000000ffff067224 */ /* 0x000fe200078e0039 */
[----:B------:R-:W-:Y:S01]  /*3870*/  UIADD3 UR10, UR13, UR12, -UR5 ;  /* 0x0000000c0d0a7290 */ /* 0x000fe2000fffe805 */
[----:B------:R-:W-:Y:S02]  /*3880*/  IMAD.MOV.U32 R44, RZ, RZ, R59 ;  /* 0x000000ffff2c7224 */ /* 0x000fe400078e003b */
[----:B------:R-:W-:Y:S01]  /*3890*/  IMAD.U32 R0, RZ, RZ, UR15 ;  /* 0x0000000fff007e24 */ /* 0x000fe2000f8e00ff */
[----:B------:R-:W-:Y:S03]  /*38a0*/  UISETP.GE.AND UP0, UPT, UR14, UR10, UPT ;  /* 0x0000000a0e00728c */ /* 0x000fe6000bf06270 */
[----:B------:R-:W-:Y:S01]  /*38b0*/  UMOV UR10, UR13 ;  /* 0x0000000d000a7c82 */ /* 0x000fe20008000000 */
[----:B------:R-:W-:Y:S02]  /*38c0*/  ISETP.LT.AND P0, PT, R0, UR5, PT ;  /* 0x0000000500007c0c */ /* 0x000fe4000bf01270 */
[----:B------:R-:W-:Y:S11]  /*38d0*/  PLOP3.LUT P1, PT, PT, PT, UP0, 0x80, 0x0 ;  /* 0x000000000000781c */ /* 0x000ff60003f2f008 */
[----:B------:R-:W-:Y:S02]  /*38e0*/  @!UPT UIADD3 URZ, URZ, URZ, URZ ;  /* 0x0000003f3f3ff290 */ /* 0x000fe4000fffe03f */
[----:B------:R-:W-:Y:S05]  /*38f0*/  @!P1 BRA P0, `(.L_x_297) ;  /* 0x0000000000b09947 */ /* 0x000fea0000000000 */
.L_x_296:
[----:B------:R-:W3:Y:S01]  /*3900*/  LDL R45, [R1] ;  /* 0x00000000012d7983 */ /* 0x000ee20000100800 */
[----:B------:R-:W-:Y:S01]  /*3910*/  UIADD3 UR13, UR5, 0x1, -UR7 ;  /* 0x00000001050d7890 */ /* 0x000fe2000fffe807 */
[----:B------:R-:W-:Y:S01]  /*3920*/  IMAD.U32 R0, RZ, RZ, UR20 ;  /* 0x00000014ff007e24 */ /* 0x000fe2000f8e00ff */
[----:B------:R-:W-:Y:S01]  /*3930*/  UIADD3 UR12, -UR10, UR5, -UR7 ;  /* 0x000000050a0c7290 */ /* 0x000fe2000fffe907 */
[----:B--2---:R-:W2:Y:S01]  /*3940*/  LDL R4, [R1+0x4] ;  /* 0x0000040001047983 */ /* 0x004ea20000100800 */
[----:B------:R-:W-:Y:S02]  /*3950*/  IMAD.U32 R10, RZ, RZ, UR26 ;  /* 0x0000001aff0a7e24 */ /* 0x000fe4000f8e00ff */
[----:B--2---:R-:W-:Y:S02]  /*3960*/  IMAD R0, R0, 0x20, R4 ;  /* 0x0000002000007824 */ /* 0x004fe400078e0204 */
[----:B---3--:R-:W-:Y:S01]  /*3970*/  VIADD R9, R45, UR11 ;  /* 0x0000000b2d097c36 */ /* 0x008fe20008000000 */
        /* <DEDUP_REMOVED lines=30> */
[----:B-1----:R-:W-:Y:S02]  /*3b60*/  FSEL R8, R55, -INF , !P5 ;  /* 0xff80000037087808 */ /* 0x002fe40006800000 */
[----:B------:R-:W-:Y:S02]  /*3b70*/  FSEL R9, R54, -INF , !P4 ;  /* 0xff80000036097808 */ /* 0x000fe40006000000 */
[----:B------:R-:W-:Y:S02]  /*3b80*/  FSEL R6, R57, -INF , !P3 ;  /* 0xff80000039067808 */ /* 0x000fe40005800000 */
[----:B------:R-:W-:Y:S02]  /*3b90*/  FSEL R7, R56, -INF , !P2 ;  /* 0xff80000038077808 */ /* 0x000fe40005000000 */
[----:B------:R-:W-:Y:S02]  /*3ba0*/  FSEL R10, R53, -INF , !P1 ;  /* 0xff800000350a7808 */ /* 0x000fe40004800000 */
[----:B------:R-:W-:Y:S07]  /*3bb0*/  FSEL R11, R52, -INF , !P0 ;  /* 0xff800000340b7808 */ /* 0x000fee0004000000 */
.L_x_297:
        /* <DEDUP_REMOVED lines=8> */
[----:B------:R-:W-:Y:S03]  /*3c40*/  FFMA.FTZ R5, R5, UR23, -R4 ;  /* 0x0000001705057c23 */ /* 0x000fe60008010804 */
[----:B------:R1:W-:Y:S10]  /*3c50*/  MUFU.EX2 R67, R0 ;  /* 0x0000000000437308 */ /* 0x0003f40000000800 */
[----:B------:R2:W3:Y:S01]  /*3c60*/  MUFU.EX2 R66, R5 ;  /* 0x0000000500427308 */ /* 0x0004e20000000800 */
[----:B-1----:R-:W-:Y:S05]  /*3c70*/  FSEL R0, R45, RZ, P0 ;  /* 0x000000ff2d007208 */ /* 0x002fea0000000000 */
[--C-:B--2---:R-:W-:Y:S01]  /*3c80*/  FFMA.FTZ R5, R6, UR23, -R0.reuse ;  /* 0x0000001706057c23 */ /* 0x104fe20008010800 */
[----:B---3--:R-:W-:Y:S03]  /*3c90*/  F2FP.BF16.F32.PACK_AB R6, R66, R67 ;  /* 0x000000434206723e */ /* 0x008fe600000010ff */
[----:B------:R1:W-:Y:S02]  /*3ca0*/  MUFU.EX2 R65, R5 ;  /* 0x0000000500417308 */ /* 0x0003e40000000800 */
[----:B------:R-:W-:Y:S01]  /*3cb0*/  STS [R248+0x15000], R6 ;  /* 0x01500006f8007388 */ /* 0x000fe20000000800 */
[----:B-1----:R-:W-:Y:S07]  /*3cc0*/  FFMA.FTZ R5, R7, UR23, -R0 ;  /* 0x0000001707057c23 */ /* 0x002fee0008010800 */
[----:B------:R1:W2:Y:S02]  /*3cd0*/  MUFU.EX2 R64, R5 ;  /* 0x0000000500407308 */ /* 0x0002a40000000800 */
[--C-:B-1----:R-:W-:Y:S01]  /*3ce0*/  FFMA.FTZ R5, R8, UR23, -R4.reuse ;  /* 0x0000001708057c23 */ /* 0x102fe20008010804 */
[----:B------:R-:W-:Y:S07]  /*3cf0*/  FFMA.FTZ R4, R9, UR23, -R4 ;  /* 0x0000001709047c23 */ /* 0x000fee0008010804 */
[----:B------:R2:W-:Y:S10]  /*3d00*/  MUFU.EX2 R63, R5 ;  /* 0x00000005003f7308 */ /* 0x0005f40000000800 */
[----:B------:R1:W3:Y:S01]  /*3d10*/  MUFU.EX2 R62, R4 ;  /* 0x00000004003e7308 */ /* 0x0002e20000000800 */
[----:B--2---:R-:W-:Y:S05]  /*3d20*/  F2FP.BF16.F32.PACK_AB R5, R64, R65 ;  /* 0x000000414005723e */ /* 0x004fea00000010ff */
[----:B------:R-:W-:Y:S01]  /*3d30*/  STS [R251+0x15000], R5 ;  /* 0x01500005fb007388 */ /* 0x000fe20000000800 */
[--C-:B-1----:R-:W-:Y:S01]  /*3d40*/  FFMA.FTZ R4, R10, UR23, -R0.reuse ;  /* 0x000000170a047c23 */ /* 0x102fe20008010800 */
[----:B------:R-:W-:Y:S03]  /*3d50*/  FFMA.FTZ R0, R11, UR23, -R0 ;  /* 0x000000170b007c23 */ /* 0x000fe60008010800 */
[----:B------:R3:W-:Y:S10]  /*3d60*/  MUFU.EX2 R61, R4 ;  /* 0x00000004003d7308 */ /* 0x0007f40000000800 */
[----:B------:R-:W1:Y:S01]  /*3d70*/  MUFU.EX2 R60, R0 ;  /* 0x00000000003c7308 */ /* 0x000e620000000800 */
[----:B---3--:R-:W-:Y:S05]  /*3d80*/  F2FP.BF16.F32.PACK_AB R4, R62, R63 ;  /* 0x0000003f3e04723e */ /* 0x008fea00000010ff */
        /* <DEDUP_REMOVED lines=190> */
.L_x_298:
        /* <DEDUP_REMOVED lines=344> */
.L_x_299:
        /* <DEDUP_REMOVED lines=133> */
.L_x_301:
        /* <DEDUP_REMOVED lines=14> */
.L_x_302:
[----:B------:R-:W-:Y:S01]  /*6820*/  LEA.HI R4, R4, R19, RZ, 0x3 ;  /* 0x0000001304047211 */ /* 0x000fe200078f18ff */
[----:B------:R-:W-:Y:S01]  /*6830*/  UIMAD UR5, UR20, -0x20, UR5 ;  /* 0xffffffe0140578a4 */ /* 0x000fe2000f8e0205 */
[----:B------:R-:W-:Y:S02]  /*6840*/  BAR.SYNC.DEFER_BLOCKING 0x0 ;  /* 0x0000000000007b1d */ /* 0x000fe40000010000 */
[----:B------:R-:W-:-:S04]  /*6850*/  SHF.R.S32.HI R0, RZ, 0x3, R4 ;  /* 0x00000003ff007819 */ /* 0x000fc80000011404 */
[----:B------:R-:W-:-:S13]  /*6860*/  ISETP.GE.AND P0, PT, R0, UR5, PT ;  /* 0x0000000500007c0c */ /* 0x000fda000bf06270 */
[----:B------:R-:W-:Y:S05]  /*6870*/  @P0 BRA `(.L_x_291) ;  /* 0x0000000000d80947 */ /* 0x000fea0003800000 */
[----:B------:R-:W-:Y:S01]  /*6880*/  USHF.L.U32 UR5, UR20, 0x5, URZ ;  /* 0x0000000514057899 */ /* 0x000fe2000800063f */
[----:B------:R-:W-:Y:S01]  /*6890*/  LOP3.LUT R5, R4, 0xfffffff8, RZ, 0xc0, !PT ;  /* 0xfffffff804057812 */ /* 0x000fe200078ec0ff */
[----:B------:R-:W1:Y:S01]  /*68a0*/  LDS.128 R40, [R237+0x12000] ;  /* 0x01200000ed287984 */ /* 0x000e620000000c00 */
[----:B------:R-:W-:Y:S01]  /*68b0*/  SHF.R.S32.HI R8, RZ, 0x1f, R0 ;  /* 0x0000001fff087819 */ /* 0x000fe20000011400 */
[----:B------:R-:W-:Y:S02]  /*68c0*/  USHF.R.S32.HI UR11, URZ, 0x1f, UR53 ;  /* 0x0000001f3f0b7899 */ /* 0x000fe40008011435 */
[----:B------:R-:W-:Y:S01]  /*68d0*/  IMAD.U32 R4, RZ, RZ, UR5 ;  /* 0x00000005ff047e24 */ /* 0x000fe2000f8e00ff */
[----:B------:R-:W-:Y:S01]  /*68e0*/  IADD3 R0, P0, R0, UR5, RZ ;  /* 0x0000000500007c10 */ /* 0x000fe2000ff1e0ff */
[----:B------:R-:W-:Y:S01]  /*68f0*/  IMAD.IADD R5, R19, 0x1, -R5 ;  /* 0x0000000113057824 */ /* 0x000fe200078e0a05 */
[----:B------:R-:W-:Y:S01]  /*6900*/  LDS.128 R12, [R237+0x10000] ;  /* 0x01000000ed0c7984 */ /* 0x000fe20000000c00 */
[----:B------:R-:W-:Y:S01]  /*6910*/  ULDC.64 UR6, c[0x0][0x468] ;  /* 0x00011a0000067ab9 */ /* 0x000fe20000000a00 */
[----:B------:R-:W-:Y:S01]  /*6920*/  LEA.HI.X.SX32 R8, R4, R8, 0x1, P0 ;  /* 0x0000000804087211 */ /* 0x000fe200000f0eff */
[----:B------:R-:W-:Y:S01]  /*6930*/  IMAD.SHL.U32 R4, R5, 0x8, RZ ;  /* 0x0000000805047824 */ /* 0x000fe200078e00ff */
[----:B------:R-:W2:Y:S01]  /*6940*/  LDS.128 R16, [R237+0x11000] ;  /* 0x01100000ed107984 */ /* 0x000ea20000000c00 */
[----:B------:R-:W-:-:S02]  /*6950*/  UIMAD UR5, UR11, UR6, URZ ;  /* 0x000000060b0572a4 */ /* 0x000fc4000f8e023f */
[C---:B------:R-:W-:Y:S01]  /*6960*/  IMAD R9, R8.reuse, UR14, RZ ;  /* 0x0000000e08097c24 */ /* 0x040fe2000f8e02ff */
[--C-:B------:R-:W-:Y:S01]  /*6970*/  SHF.R.S32.HI R5, RZ, 0x1f, R4.reuse ;  /* 0x0000001fff057819 */ /* 0x100fe20000011404 */
[----:B------:R-:W3:Y:S01]  /*6980*/  LDS.128 R20, [R237+0x13000] ;  /* 0x01300000ed147984 */ /* 0x000ee20000000c00 */
[----:B------:R-:W-:Y:S01]  /*6990*/  IMAD R8, R8, UR16, RZ ;  /* 0x0000001008087c24 */ /* 0x000fe2000f8e02ff */
[----:B------:R-:W-:Y:S01]  /*69a0*/  UIMAD UR10, UR53, UR7, UR5 ;  /* 0x00000007350a72a4 */ /* 0x000fe2000f8e0205 */
[C---:B------:R-:W-:Y:S01]  /*69b0*/  IMAD R9, R0.reuse, UR15, R9 ;  /* 0x0000000f00097c24 */ /* 0x040fe2000f8e0209 */
[----:B------:R-:W4:Y:S01]  /*69c0*/  LDS.128 R32, [R237+0x16000] ;  /* 0x01600000ed207984 */ /* 0x000f220000000c00 */
[----:B------:R-:W-:-:S03]  /*69d0*/  IMAD.WIDE.U32 R6, R0, UR14, R4 ;  /* 0x0000000e00067c25 */ /* 0x000fc6000f8e0004 */
[----:B------:R-:W4:Y:S01]  /*69e0*/  LDS.128 R28, [R237+0x15000] ;  /* 0x01500000ed1c7984 */ /* 0x000f220000000c00 */
[----:B------:R-:W-:Y:S01]  /*69f0*/  IMAD.WIDE.U32 R4, R0, UR16, R4 ;  /* 0x0000001000047c25 */ /* 0x000fe2000f8e0004 */
[----:B------:R-:W-:Y:S02]  /*6a00*/  IADD3 R6, P0, R6, UR18, RZ ;  /* 0x0000001206067c10 */ /* 0x000fe4000ff1e0ff */
[----:B------:R-:W4:Y:S01]  /*6a10*/  LDS.128 R24, [R237+0x14000] ;  /* 0x01400000ed187984 */ /* 0x000f220000000c00 */
[----:B------:R-:W-:Y:S01]  /*6a20*/  IMAD R0, R0, UR17, R8 ;  /* 0x0000001100007c24 */ /* 0x000fe2000f8e0208 */
[----:B------:R-:W-:Y:S02]  /*6a30*/  IADD3.X R7, R7, UR19, R9, P0, !PT ;  /* 0x0000001307077c10 */ /* 0x000fe400087fe409 */
[----:B------:R-:W4:Y:S01]  /*6a40*/  LDS.128 R36, [R237+0x17000] ;  /* 0x01700000ed247984 */ /* 0x000f220000000c00 */
[----:B------:R-:W-:Y:S02]  /*6a50*/  IADD3 R8, P0, R4, UR13, RZ ;  /* 0x0000000d04087c10 */ /* 0x000fe4000ff1e0ff */
[----:B------:R-:W-:Y:S01]  /*6a60*/  MOV R4, UR6 ;  /* 0x0000000600047c02 */ /* 0x000fe20008000f00 */
[----:B------:R-:W-:Y:S01]  /*6a70*/  ULDC.64 UR6, c[0x0][0x470] ;  /* 0x00011c0000067ab9 */ /* 0x000fe20000000a00 */
[----:B------:R-:W-:Y:S01]  /*6a80*/  IADD3.X R9, R5, UR21, R0, P0, !PT ;  /* 0x0000001505097c10 */ /* 0x000fe200087fe400 */
[----:B------:R-:W-:Y:S01]  /*6a90*/  UIMAD UR5, UR11, UR6, URZ ;  /* 0x000000060b0572a4 */ /* 0x000fe2000f8e023f */
[----:B------:R-:W-:-:S02]  /*6aa0*/  IMAD.U32 R0, RZ, RZ, UR6 ;  /* 0x00000006ff007e24 */ /* 0x000fc4000f8e00ff */
[----:B------:R-:W-:Y:S01]  /*6ab0*/  IMAD.WIDE.U32 R4, R4, UR53, R6 ;  /* 0x0000003504047c25 */ /* 0x000fe2000f8e0006 */
[----:B------:R-:W-:-:S03]  /*6ac0*/  UIMAD UR5, UR53, UR7, UR5 ;  /* 0x00000007350572a4 */ /* 0x000fc6000f8e0205 */
[----:B------:R-:W-:Y:S01]  /*6ad0*/  ULDC.64 UR6, c[0x0][0x3f0] ;  /* 0x0000fc0000067ab9 */ /* 0x000fe20000000a00 */
[----:B------:R-:W-:Y:S01]  /*6ae0*/  VIADD R5, R5, UR10 ;  /* 0x0000000a05057c36 */ /* 0x000fe20008000000 */
[----:B------:R-:W-:Y:S01]  /*6af0*/  LEA R6, P0, R4, UR6, 0x1 ;  /* 0x0000000604067c11 */ /* 0x000fe2000f8008ff */
[----:B------:R-:W-:-:S03]  /*6b00*/  IMAD.WIDE.U32 R8, R0, UR53, R8 ;  /* 0x0000003500087c25 */ /* 0x000fc6000f8e0008 */
[----:B------:R-:W-:Y:S01]  /*6b10*/  LEA.HI.X R7, R4, UR7, R5, 0x1, P0 ;  /* 0x0000000704077c11 */ /* 0x000fe200080f0c05 */
[----:B------:R-:W-:Y:S01]  /*6b20*/  ULDC.64 UR6, c[0x0][0x3f8] ;  /* 0x0000fe0000067ab9 */ /* 0x000fe20000000a00 */
[----:B------:R-:W-:Y:S02]  /*6b30*/  IADD3 R0, R9, UR5, RZ ;  /* 0x0000000509007c10 */ /* 0x000fe4000fffe0ff */
[C---:B------:R-:W-:Y:S01]  /*6b40*/  LEA R4, P0, R8.reuse, UR6, 0x1 ;  /* 0x0000000608047c11 */ /* 0x040fe2000f8008ff */
[----:B-1----:R1:W-:Y:S03]  /*6b50*/  STG.E.128 desc[UR8][R6.64+0x100], R40 ;  /* 0x0001002806007986 */ /* 0x0023e6000c101d08 */
[----:B------:R-:W-:Y:S01]  /*6b60*/  LEA.HI.X R5, R8, UR7, R0, 0x1, P0 ;  /* 0x0000000708057c11 */ /* 0x000fe200080f0c00 */
[----:B--2---:R1:W-:Y:S04]  /*6b70*/  STG.E.128 desc[UR8][R6.64+0x80], R16 ;  /* 0x0000801006007986 */ /* 0x0043e8000c101d08 */
[----:B------:R1:W-:Y:S04]  /*6b80*/  STG.E.128 desc[UR8][R6.64], R12 ;  /* 0x0000000c06007986 */ /* 0x0003e8000c101d08 */
[----:B---3--:R1:W-:Y:S04]  /*6b90*/  STG.E.128 desc[UR8][R6.64+0x180], R20 ;  /* 0x0001801406007986 */ /* 0x0083e8000c101d08 */
[----:B----4-:R1:W-:Y:S04]  /*6ba0*/  STG.E.128 desc[UR8][R4.64+0x100], R32 ;  /* 0x0001002004007986 */ /* 0x0103e8000c101d08 */
[----:B------:R1:W-:Y:S04]  /*6bb0*/  STG.E.128 desc[UR8][R4.64+0x80], R28 ;  /* 0x0000801c04007986 */ /* 0x0003e8000c101d08 */
[----:B------:R1:W-:Y:S04]  /*6bc0*/  STG.E.128 desc[UR8][R4.64], R24 ;  /* 0x0000001804007986 */ /* 0x0003e8000c101d08 */
[----:B------:R1:W-:Y:S02]  /*6bd0*/  STG.E.128 desc[UR8][R4.64+0x180], R36 ;  /* 0x0001802404007986 */ /* 0x0003e4000c101d08 */
.L_x_291:
[----:B------:R-:W-:Y:S05]  /*6be0*/  BSYNC B1 ;  /* 0x0000000000017941 */ /* 0x000fea0003800000 */
.L_x_283:
[----:B------:R-:W-:Y:S02]  /*6bf0*/  ULDC UR5, c[0x0][0xc] ;  /* 0x0000030000057ab9 */ /* 0x000fe40000000800 */
[----:B------:R-:W-:-:S04]  /*6c00*/  UIADD3 UR20, UR5, UR20, URZ ;  /* 0x0000001405147290 */ /* 0x000fc8000fffe03f */
[----:B------:R-:W-:-:S06]  /*6c10*/  UISETP.GE.AND UP0, UPT, UR20, UR60, UPT ;  /* 0x0000003c1400728c */ /* 0x000fcc000bf06270 */
[----:B------:R-:W-:-:S13]  /*6c20*/  PLOP3.LUT P0, PT, PT, PT, UP0, 0x80, 0x0 ;  /* 0x000000000000781c */ /* 0x000fda0003f0f008 */
[----:B------:R-:W-:Y:S05]  /*6c30*/  @P0 BRA `(.L_x_303) ;  /* 0x0000000000040947 */ /* 0x000fea0003800000 */
[----:B------:R-:W-:Y:S05]  /*6c40*/  BRA `(.L_x_304) ;  /* 0xffffff9c00b07947 */ /* 0x000fea000383ffff */
.L_x_303:
[----:B------:R-:W-:Y:S05]  /*6c50*/  EXIT ;  /* 0x000000000000794d */ /* 0x000fea0003800000 */
.L_x_305:
        /* <DEDUP_REMOVED lines=10> */
.L_x_2029:


//--------------------- .text._ZN5flash44flash_bwd_dq_dk_dv_loop_seqk_parallel_kernelI23Flash_bwd_kernel_traitsILi256ELi64ELi32ELi8ELi4ELi1ELi2ELb1ELb1EN7cutlass10bfloat16_tE19Flash_kernel_traitsILi256ELi64ELi32ELi8ES3_EELb0ELb0ELb1ELb1ELb0ELb0ELb0EEEvNS_16Flash_bwd_paramsE --------------------------
	.section	.text._ZN5flash44flash_bwd_dq_dk_dv_loop_seqk_parallel_kernelI23Flash_bwd_kernel_traitsILi256ELi64ELi32ELi8ELi4ELi1ELi2ELb1ELb1EN7cutlass10bfloat16_tE19Flash_kernel_traitsILi256ELi64ELi32ELi8ES3_EELb0ELb0ELb1ELb1ELb0ELb0ELb0EEEvNS_16Flash_bwd_paramsE,"ax",@progbits
	.align	128
        .global         _ZN5flash44flash_bwd_dq_dk_dv_loop_seqk_parallel_kernelI23Flash_bwd_kernel_traitsILi256ELi64ELi32ELi8ELi4ELi1ELi2ELb1ELb1EN7cutlass10bfloat16_tE19Flash_kernel_traitsILi256ELi64ELi32ELi8ES3_EELb0ELb0ELb1ELb1ELb0ELb0ELb0EEEvNS_16Flash_bwd_paramsE
        .type           _ZN5flash44flash_bwd_dq_dk_dv_loop_seqk_parallel_kernelI23Flash_bwd_kernel_traitsILi256ELi64ELi32ELi8ELi4ELi1ELi2ELb1ELb1EN7cutlass10bfloat16_tE19Flash_kernel_traitsILi256ELi64ELi32ELi8ES3_EELb0ELb0ELb1ELb1ELb0ELb0ELb0EEEvNS_16Flash_bwd_paramsE,@function
        .size           _ZN5flash44flash_bwd_dq_dk_dv_loop_seqk_parallel_kernelI23Flash_bwd_kernel_traitsILi256ELi64ELi32ELi8ELi4ELi1ELi2ELb1ELb1EN7cutlass10bfloat16_tE19Flash_kernel_traitsILi256ELi64ELi32ELi8ES3_EELb0ELb0ELb1ELb1ELb0ELb0ELb0EEEvNS_16Flash_bwd_paramsE,(.L_x_2030 - _ZN5flash44flash_bwd_dq_dk_dv_loop_seqk_parallel_kernelI23Flash_bwd_kernel_traitsILi256ELi64ELi32ELi8ELi4ELi1ELi2ELb1ELb1EN7cutlass10bfloat16_tE19Flash_kernel_traitsILi256ELi64ELi32ELi8ES3_EELb0ELb0ELb1ELb1ELb0ELb0ELb0EEEvNS_16Flash_bwd_paramsE)
        .other          _ZN5flash44flash_bwd_dq_dk_dv_loop_seqk_parallel_kernelI23Flash_bwd_kernel_traitsILi256ELi64ELi32ELi8ELi4ELi1ELi2ELb1ELb1EN7cutlass10bfloat16_tE19Flash_kernel_traitsILi256ELi64ELi32ELi8ES3_EELb0ELb0ELb1ELb1ELb0ELb0ELb0EEEvNS_16Flash_bwd_paramsE,@"STO_CUDA_ENTRY STV_DEFAULT"
_ZN5flash44flash_bwd_dq_dk_dv_loop_seqk_parallel_kernelI23Flash_bwd_kernel_traitsILi256ELi64ELi32ELi8ELi4ELi1ELi2ELb1ELb1EN7cutlass10bfloat16_tE19Flash_kernel_traitsILi256ELi64ELi32ELi8ES3_EELb0ELb0ELb1ELb1ELb0ELb0ELb0EEEvNS_16Flash_bwd_paramsE:
.text._ZN5flash44flash_bwd_dq_dk_dv_loop_seqk_parallel_kernelI23Flash_bwd_kernel_traitsILi256ELi64ELi32ELi8ELi4ELi1ELi2ELb1ELb1EN7cutlass10bfloat16_tE19Flash_kernel_traitsILi256ELi64ELi32ELi8ES3_EELb0ELb0ELb1ELb1ELb0ELb0ELb0EEEvNS_16Flash_bwd_paramsE:
[----:B------:R-:W-:Y:S08]  /*0000*/  LDC R1, c[0x0][0x28] ;  /* 0x00000a00ff017b82 */ /* 0x000ff00000000800 */
[----:B------:R-:W1:Y:S01]  /*0010*/  S2UR UR26, SR_CTAID.X ;  /* 0x00000000001a79c3 */ /* 0x000e620000002500 */
[----:B------:R-:W-:Y:S02]  /*0020*/  ULDC UR4, c[0x0][0x2c8] ;  /* 0x0000b20000047ab9 */ /* 0x000fe40000000800 */
[----:B------:R-:W-:-:S04]  /*0030*/  UIADD3 UR5, UR4, 0x1f, URZ ;  /* 0x0000001f04057890 */ /* 0x000fc8000fffe03f */
[----:B------:R-:W-:-:S04]  /*0040*/  USHF.R.S32.HI UR4, URZ, 0x1f, UR5 ;  /* 0x0000001f3f047899 */ /* 0x000fc80008011405 */
[----:B------:R-:W-:-:S04]  /*0050*/  ULEA.HI UR4, UR4, UR5, URZ, 0x5 ;  /* 0x0000000504047291 */ /* 0x000fc8000f8f283f */
[----:B------:R-:W-:-:S04]  /*0060*/  USHF.R.S32.HI UR61, URZ, 0x5, UR4 ;  /* 0x000000053f3d7899 */ /* 0x000fc80008011404 */
        /* <DEDUP_REMOVED lines=19> */
[CC--:B------:R-:W-:Y:S01]  /*01a0*/  LEA.HI R17, R12.reuse, R16.reuse, RZ, 0x3 ;  /* 0x000000100c117211 */ /* 0x0c0fe200078f18ff */
[----:B------:R-:W-:Y:S01]  /*01b0*/  IMAD.U32 R252, RZ, RZ, UR7 ;  /* 0x00000007fffc7e24 */ /* 0x000fe2000f8e00ff */
        /* <DEDUP_REMOVED lines=105> */
[C---:B------:R-:W-:Y:S01]  /*0850*/  SEL R227, R223.reuse, 0xffffffc0, !P0 ;  /* 0xffffffc0dfe37807 */ /* 0x040fe20004000000 */
        /* <DEDUP_REMOVED lines=10> */
[----:B------:R-:W-:Y:S01]  /*0900*/  SEL R0, R220, 0xffffffe0, !P5 ;  /* 0xffffffe0dc007807 */ /* 0x000fe20006800000 */
[----:B------:R-:W-:Y:S01]  /*0910*/  VIADD R247, R246, 0x10 ;  /* 0x00000010f6f77836 */ /* 0x000fe20000000000 */
[----:B------:R-:W-:Y:S01]  /*0920*/  SEL R220, R220, 0xffffffe0, !P3 ;  /* 0xffffffe0dcdc7807 */ /* 0x000fe20005800000 */
[----:B------:R-:W-:Y:S01]  /*0930*/  @P2 VIADD R247, R246, 0xfffffff0 ;  /* 0xfffffff0f6f72836 */ /* 0x000fe20000000000 */
[----:B------:R-:W-:Y:S01]  /*0940*/  LEA R2, R2, UR4, 0x1 ;  /* 0x0000000402027c11 */ /* 0x000fe2000f8e08ff */
[----:B------:R-:W-:Y:S01]  /*0950*/  IMAD.IADD R249, R246, 0x1, R248 ;  /* 0x00000001f6f97824 */ /* 0x000fe200078e02f8 */
[----:B------:R-:W-:Y:S01]  /*0960*/  LEA R228, R228, UR5, 0x1 ;  /* 0x00000005e4e47c11 */ /* 0x000fe2000f8e08ff */
[----:B------:R-:W-:Y:S01]  /*0970*/  IMAD.IADD R248, R248, 0x1, R247 ;  /* 0x00000001f8f87824 */ /* 0x000fe200078e02f7 */
[----:B------:R-:W-:Y:S01]  /*0980*/  LEA R226, R230, UR5, 0x1 ;  /* 0x00000005e6e27c11 */ /* 0x000fe2000f8e08ff */
[----:B------:R-:W-:Y:S01]  /*0990*/  IMAD.IADD R220, R2, 0x1, R220 ;  /* 0x0000000102dc7824 */ /* 0x000fe200078e02dc */
[----:B------:R-:W-:Y:S01]  /*09a0*/  SHF.R.S32.HI R245, RZ, 0x2, R245 ;  /* 0x00000002fff57819 */ /* 0x000fe200000114f5 */
        /* <DEDUP_REMOVED lines=9> */
[----:B------:R-:W-:Y:S02]  /*0a40*/  IMAD R245, R6, 0x10, R245 ;  /* 0x0000001006f57824 */ /* 0x000fe400078e02f5 */
[----:B------:R-:W-:Y:S02]  /*0a50*/  IMAD.U32 R4, RZ, RZ, UR10 ;  /* 0x0000000aff047e24 */ /* 0x000fe4000f8e00ff */
[----:B------:R-:W-:Y:S02]  /*0a60*/  IMAD.IADD R227, R225, 0x1, R227 ;  /* 0x00000001e1e37824 */ /* 0x000fe400078e02e3 */
[----:B------:R-:W-:Y:S02]  /*0a70*/  IMAD.IADD R221, R221, 0x1, R3 ;  /* 0x00000001dddd7824 */ /* 0x000fe400078e0203 */
[----:B------:R-:W-:Y:S02]  /*0a80*/  VIADD R232, R231, 0x800 ;  /* 0x00000800e7e87836 */ /* 0x000fe40000000000 */
[----:B------:R-:W-:-:S07]  /*0a90*/  IMAD.IADD R223, R220, 0x1, R223 ;  /* 0x00000001dcdf7824 */ /* 0x000fce00078e02df */
.L_x_340:
        /* <DEDUP_REMOVED lines=67> */
.L_x_306:
        /* <DEDUP_REMOVED lines=94> */
[----:B------:R-:W-:Y:S01]  /*14b0*/  @UP0 UIADD3 UR42, UR19, UR30, URZ ;  /* 0x0000001e132a0290 */ /* 0x000fe2000fffe03f */
[----:B------:R-:W-:Y:S01]  /*14c0*/  @UP0 UMOV UR40, UR18 ;  /* 0x0000001200280c82 */ /* 0x000fe20008000000 */
[----:B------:R-:W-:-:S02]  /*14d0*/  @UP1 UIADD3 UR22, UR13, UR12, URZ ;  /* 0x0000000c0d161290 */ /* 0x000fc4000fffe03f */
[----:B------:R-:W-:Y:S01]  /*14e0*/  ULEA UR20, UR43, 0xffffffc0, 0x6 ;  /* 0xffffffc02b147891 */ /* 0x000fe2000f8e303f */
[----:B------:R-:W-:Y:S01]  /*14f0*/  ULDC.64 UR18, c[0x0][0x488] ;  /* 0x0001220000127ab9 */ /* 0x000fe20000000a00 */
[----:B------:R-:W-:Y:S01]  /*1500*/  @UP0 UMOV UR37, UR16 ;  /* 0x0000001000250c82 */ /* 0x000fe20008000000 */
[----:B------:R-:W-:Y:S09]  /*1510*/  @!P1 BRA `(.L_x_308) ;  /* 0x0000000000309947 */ /* 0x000ff20003800000 */
        /* <DEDUP_REMOVED lines=12> */
.L_x_308:
        /* <DEDUP_REMOVED lines=13> */
.L_x_309:
        /* <DEDUP_REMOVED lines=39> */
.L_x_310:
[----:B------:R-:W-:-:S04]  /*1920*/  UIMAD UR6, UR45, UR59, UR55 ;  /* 0x0000003b2d0672a4 */ /* 0x000fc8000f8e0237 */
[----:B------:R-:W-:-:S12]  /*1930*/  UIMAD UR6, UR6, UR57, URZ ;  /* 0x00000039060672a4 */ /* 0x000fd8000f8e023f */
.L_x_311:
[----:B------:R-:W1:Y:S01]  /*1940*/  S2R R37, SR_TID.X ;  /* 0x0000000000257919 */ /* 0x000e620000002100 */
[----:B------:R-:W-:Y:S01]  /*1950*/  UIMAD UR11, UR60, UR59, URZ ;  /* 0x0000003b3c0b72a4 */ /* 0x000fe2000f8e023f */
[----:B------:R-:W2:Y:S01]  /*1960*/  LDC.64 R8, c[0x0][0x420] ;  /* 0x00010800ff087b82 */ /* 0x000ea20000000a00 */
[----:B------:R-:W-:Y:S01]  /*1970*/  UIADD3 UR36, UR20, UR6, URZ ;  /* 0x0000000614247290 */ /* 0x000fe2000fffe03f */
        /* <DEDUP_REMOVED lines=9> */
[----:B------:R-:W-:Y:S02]  /*1a10*/  USHF.R.S32.HI UR54, URZ, 0x1f, UR55 ;  /* 0x0000001f3f367899 */ /* 0x000fe40008011437 */
[----:B------:R-:W-:Y:S01]  /*1a20*/  UIADD3.X UR6, UR16, UR6, UR22, UP3, UP1 ;  /* 0x0000000610067290 */ /* 0x000fe20009fe2416 */
[----:B------:R-:W-:Y:S02]  /*1a30*/  ULDC.64 UR18, c[0x0][0x428] ;  /* 0x00010a0000127ab9 */ /* 0x000fe40000000a00 */
[----:B------:R-:W-:Y:S01]  /*1a40*/  ULDC.64 UR22, c[0x0][0x258] ;  /* 0x0000960000167ab9 */ /* 0x000fe20000000a00 */
[----:B------:R-:W-:Y:S01]  /*1a50*/  IMAD.U32 R29, RZ, RZ, UR18 ;  /* 0x00000012ff1d7e24 */ /* 0x000fe2000f8e00ff */
[----:B------:R-:W-:Y:S01]  /*1a60*/  ULDC.64 UR48, c[0x0][0x478] ;  /* 0x00011e0000307ab9 */ /* 0x000fe20000000a00 */
[----:B------:R-:W-:Y:S01]  /*1a70*/  IMAD.U32 R34, RZ, RZ, UR22 ;  /* 0x00000016ff227e24 */ /* 0x000fe2000f8e00ff */
[----:B------:R-:W-:Y:S01]  /*1a80*/  ULDC.64 UR52, c[0x0][0x2b0] ;  /* 0x0000ac0000347ab9 */ /* 0x000fe20000000a00 */
[----:B------:R-:W-:Y:S01]  /*1a90*/  UIMAD.WIDE UR16, UR36, 0x4, UR48 ;  /* 0x00000004241078a5 */ /* 0x000fe2000f8e0230 */
        /* <DEDUP_REMOVED lines=10> */
[----:B------:R-:W-:Y:S01]  /*1b40*/  UIADD3 UR11, -UR5, UR7, UR27 ;  /* 0x00000007050b7290 */ /* 0x000fe2000fffe11b */
[----:B------:R-:W-:-:S03]  /*1b50*/  IMAD.IADD R37, R37, 0x1, -R5 ;  /* 0x0000000125257824 */ /* 0x000fc600078e0a05 */
[----:B------:R-:W-:Y:S01]  /*1b60*/  IADD3 R4, P0, R0, UR12, RZ ;  /* 0x0000000c00047c10 */ /* 0x000fe2000ff1e0ff */
[----:B------:R-:W-:-:S03]  /*1b70*/  ULDC.64 UR12, c[0x0][0x400] ;  /* 0x00010000000c7ab9 */ /* 0x000fc60000000a00 */
[----:B------:R-:W-:Y:S01]  /*1b80*/  LEA.HI.X.SX32 R0, R0, UR6, 0x1, P0 ;  /* 0x0000000600007c11 */ /* 0x000fe200080f0eff */
[----:B------:R-:W-:Y:S01]  /*1b90*/  UIADD3 UR6, UR11, -UR47, URZ ;  /* 0x8000002f0b067290 */ /* 0x000fe2000fffe03f */
[----:B------:R-:W-:-:S03]  /*1ba0*/  LEA R234, P0, R4, UR12, 0x2 ;  /* 0x0000000c04ea7c11 */ /* 0x000fc6000f8010ff */
        /* <DEDUP_REMOVED lines=15> */
[----:B------:R-:W-:-:S02]  /*1ca0*/  SHF.R.S32.HI R0, RZ, 0x3, R10 ;  /* 0x00000003ff007819 */ /* 0x000fc4000001140a */
        /* <DEDUP_REMOVED lines=22> */
[----:B------:R-:W-:Y:S01]  /*1e10*/  UIMAD UR21, UR54, UR22, URZ ;  /* 0x00000016361572a4 */ /* 0x000fe2000f8e023f */
[----:B------:R-:W-:Y:S01]  /*1e20*/  PLOP3.LUT P2, PT, PT, PT, UP1, 0x80, 0x0 ;  /* 0x000000000000781c */ /* 0x000fe20003f4f018 */
[----:B------:R-:W-:Y:S01]  /*1e30*/  IMAD R35, R22, UR29, R10 ;  /* 0x0000001d16237c24 */ /* 0x000fe2000f8e020a */
[----:B------:R-:W-:Y:S01]  /*1e40*/  SEL R10, RZ, 0x8, P6 ;  /* 0x00000008ff0a7807 */ /* 0x000fe20003000000 */
[----:B------:R-:W-:Y:S01]  /*1e50*/  VIADD R11, R7, UR11 ;  /* 0x0000000b070b7c36 */ /* 0x000fe20008000000 */
[----:B------:R-:W-:-:S02]  /*1e60*/  UIMAD UR21, UR55, UR23, UR21 ;  /* 0x00000017371572a4 */ /* 0x000fc4000f8e0215 */
[----:B------:R-:W-:Y:S01]  /*1e70*/  LOP3.LUT R26, R10, R18, R14, 0xfe, !PT ;  /* 0x000000120a1a7212 */ /* 0x000fe200078efe0e */
[----:B------:R-:W-:Y:S01]  /*1e80*/  IMAD.MOV.U32 R10, RZ, RZ, R6 ;  /* 0x000000ffff0a7224 */ /* 0x000fe200078e0006 */
[----:B------:R-:W-:Y:S01]  /*1e90*/  IADD3.X R13, R13, UR38, R35, P0, !PT ;  /* 0x000000260d0d7c10 */ /* 0x000fe200087fe423 */
[-C--:B------:R-:W-:Y:S01]  /*1ea0*/  IMAD R6, R39, R8.reuse, RZ ;  /* 0x0000000827067224 */ /* 0x080fe200078e02ff */
[----:B------:R-:W-:Y:S01]  /*1eb0*/  UIMAD.WIDE UR22, UR30, 0x4, UR52 ;  /* 0x000000041e1678a5 */ /* 0x000fe2000f8e0234 */
[----:B------:R-:W-:Y:S01]  /*1ec0*/  IMAD.WIDE.U32 R10, R0, R8, R10 ;  /* 0x00000008000a7225 */ /* 0x000fe200078e000a */
[----:B------:R-:W-:Y:S01]  /*1ed0*/  UMOV UR19, UR16 ;  /* 0x0000001000137c82 */ /* 0x000fe20008000000 */
[----:B------:R-:W-:Y:S02]  /*1ee0*/  UMOV UR18, UR17 ;  /* 0x0000001100127c82 */ /* 0x000fe40008000000 */
[----:B------:R-:W-:Y:S01]  /*1ef0*/  IMAD.WIDE.U32 R20, R34, UR55, R12 ;  /* 0x0000003722147c25 */ /* 0x000fe2000f8e000c */
[----:B------:R-:W-:Y:S01]  /*1f00*/  LEA R238, P0, R10, UR12, 0x1 ;  /* 0x0000000c0aee7c11 */ /* 0x000fe2000f8008ff */
[----:B------:R-:W-:Y:S01]  /*1f10*/  UMOV UR17, UR22 ;  /* 0x0000001600117c82 */ /* 0x000fe20008000000 */
[----:B------:R-:W-:Y:S01]  /*1f20*/  UMOV UR16, UR23 ;  /* 0x0000001700107c82 */ /* 0x000fe20008000000 */
[----:B------:R-:W-:Y:S01]  /*1f30*/  IMAD R6, R0, R9, R6 ;  /* 0x0000000900067224 */ /* 0x000fe200078e0206 */
[----:B------:R-:W-:Y:S01]  /*1f40*/  LEA R237, P1, R20, UR14, 0x1 ;  /* 0x0000000e14ed7c11 */ /* 0x000fe2000f8208ff */
[----:B------:R-:W-:-:S02]  /*1f50*/  VIADD R36, R21, UR21 ;  /* 0x0000001515247c36 */ /* 0x000fc40008000000 */
        /* <DEDUP_REMOVED lines=24> */
.L_x_313:
        /* <DEDUP_REMOVED lines=18> */
.L_x_314:
        /* <DEDUP_REMOVED lines=30> */
.L_x_316:
[----:B------:R-:W-:Y:S05]  /*23e0*/  BSYNC B0 ;  /* 0x0000000000007941 */ /* 0x000fea0003800000 */
.L_x_315:
        /* <DEDUP_REMOVED lines=29> */
.L_x_312:
        /* <DEDUP_REMOVED lines=70> */
.L_x_319:
[----:B------:R-:W-:Y:S05]  /*2a20*/  BSYNC B0 ;  /* 0x0000000000007941 */ /* 0x000fea0003800000 */
.L_x_318:
        /* <DEDUP_REMOVED lines=54> */
.L_x_321:
[----:B------:R-:W-:Y:S05]  /*2d90*/  BSYNC B0 ;  /* 0x0000000000007941 */ /* 0x000fea0003800000 */
.L_x_320:
        /* <DEDUP_REMOVED lines=44> */
.L_x_323:
[----:B------:R-:W-:Y:S05]  /*3060*/  BSYNC B0 ;  /* 0x0000000000007941 */ /* 0x000fea0003800000 */
.L_x_322:
        /* <DEDUP_REMOVED lines=39> */
.L_x_325:
[----:B------:R-:W-:Y:S05]  /*32e0*/  BSYNC B0 ;  /* 0x0000000000007941 */ /* 0x000fea0003800000 */
.L_x_324:
        /* <DEDUP_REMOVED lines=42> */
.L_x_327:
[----:B------:R-:W-:Y:S05]  /*3590*/  BSYNC B0 ;  /* 0x0000000000007941 */ /* 0x000fea0003800000 */
.L_x_326:
        /* <DEDUP_REMOVED lines=61> */
.L_x_329:
[----:B------:R-:W-:Y:S05]  /*3970*/  BSYNC B0 ;  /* 0x0000000000007941 */ /* 0x000fea0003800000 */
.L_x_328:
[----:B------:R-:W0:Y:S01]  /*3980*/  LDGDEPBAR ;  /* 0x00000000000079af */ /* 0x000e220000000000 */
[----:B------:R-:W-:Y:S01]  /*3990*/  ULDC.64 UR14, c[0x0][0x3c8] ;  /* 0x0000f200000e7ab9 */ /* 0x000fe20000000a00 */
[----:B------:R-:W-:Y:S02]  /*39a0*/  USHF.R.S32.HI UR11, URZ, 0x1f, UR55 ;  /* 0x0000001f3f0b7899 */ /* 0x000fe40008011437 */
[----:B------:R-:W-:Y:S01]  /*39b0*/  UISETP.NE.U32.AND UP1, UPT, UR14, URZ, UPT ;  /* 0x0000003f0e00728c */ /* 0x000fe2000bf25070 */
[----:B--234-:R-:W-:Y:S01]  /*39c0*/  IMAD.MOV.U32 R6, RZ, RZ, 0x20 ;  /* 0x00000020ff067424 */ /* 0x01cfe200078e00ff */
[C---:B------:R-:W-:Y:S01]  /*39d0*/  LOP3.LUT P2, RZ, R37.reuse, 0x4, RZ, 0xc0, !PT ;  /* 0x0000000425ff7812 */ /* 0x040fe2000784c0ff */
[----:B------:R-:W-:Y:S01]  /*39e0*/  IMAD.MOV.U32 R192, RZ, RZ, 0x40 ;  /* 0x00000040ffc07424 */ /* 0x000fe200078e00ff */
[----:B------:R-:W-:Y:S01]  /*39f0*/  UISETP.NE.AND.EX UP1, UPT, UR15, URZ, UPT, UP1 ;  /* 0x0000003f0f00728c */ /* 0x000fe2000bf25310 */
[----:B------:R-:W-:Y:S02]  /*3a00*/  LOP3.LUT P1, RZ, R37, 0x2, RZ, 0xc0, !PT ;  /* 0x0000000225ff7812 */ /* 0x000fe4000782c0ff */
[----:B------:R-:W-:Y:S01]  /*3a10*/  LEA R180, R230, UR4, 0x1 ;  /* 0x00000004e6b47c11 */ /* 0x000fe2000f8e08ff */
[----:B------:R-:W-:Y:S01]  /*3a20*/  IMAD.SHL.U32 R244, R245, 0x4, RZ ;  /* 0x00000004f5f47824 */ /* 0x000fe200078e00ff */
[----:B------:R-:W-:-:S02]  /*3a30*/  CS2R R126, SRZ ;  /* 0x00000000007e7805 */ /* 0x000fc4000001ff00 */
[----:B------:R-:W-:Y:S02]  /*3a40*/  PLOP3.LUT P0, PT, PT, PT, UP1, 0x80, 0x0 ;  /* 0x000000000000781c */ /* 0x000fe40003f0f018 */
[----:B------:R-:W-:Y:S02]  /*3a50*/  CS2R R124, SRZ ;  /* 0x00000000007c7805 */ /* 0x000fe4000001ff00 */
[----:B------:R-:W-:Y:S02]  /*3a60*/  CS2R R130, SRZ ;  /* 0x0000000000827805 */ /* 0x000fe4000001ff00 */
[----:B------:R-:W-:Y:S02]  /*3a70*/  CS2R R128, SRZ ;  /* 0x0000000000807805 */ /* 0x000fe4000001ff00 */
[----:B------:R-:W-:Y:S01]  /*3a80*/  CS2R R122, SRZ ;  /* 0x00000000007a7805 */ /* 0x000fe2000001ff00 */
        /* <DEDUP_REMOVED lines=9> */
[----:B------:R-:W-:Y:S02]  /*3b20*/  @UP1 UIADD3 UR6, UR13, UR6, URZ ;  /* 0x000000060d061290 */ /* 0x000fe4000fffe03f */
[----:B------:R-:W-:Y:S02]  /*3b30*/  UIADD3 UR11, UR4, 0x14000, URZ ;  /* 0x00014000040b7890 */ /* 0x000fe4000fffe03f */
[----:B------:R-:W-:Y:S01]  /*3b40*/  @UP1 ULEA.HI.X UR15, UR12, UR15, UR6, 0x2, UP0 ;  /* 0x0000000f0c0f1291 */ /* 0x000fe200080f1406 */
[----:B------:R-:W-:Y:S01]  /*3b50*/  IMAD.U32 R4, RZ, RZ, UR14 ;  /* 0x0000000eff047e24 */ /* 0x000fe2000f8e00ff */
[----:B------:R-:W-:Y:S01]  /*3b60*/  SEL R192, R192, 0xffffffc0, !P2 ;  /* 0xffffffc0c0c07807 */ /* 0x000fe20005000000 */
[----:B------:R-:W-:Y:S01]  /*3b70*/  @UP1 ULDC UR6, c[0x0][0x2e8] ;  /* 0x0000ba0000061ab9 */ /* 0x000fe20000000800 */
[----:B------:R-:W-:-:S02]  /*3b80*/  CS2R R120, SRZ ;  /* 0x0000000000787805 */ /* 0x000fc4000001ff00 */
[----:B------:R-:W-:Y:S01]  /*3b90*/  CS2R R118, SRZ ;  /* 0x0000000000767805 */ /* 0x000fe2000001ff00 */
[----:B------:R-:W-:Y:S01]  /*3ba0*/  IMAD.U32 R5, RZ, RZ, UR15 ;  /* 0x0000000fff057e24 */ /* 0x000fe2000f8e00ff */
[----:B------:R-:W-:Y:S02]  /*3bb0*/  CS2R R116, SRZ ;  /* 0x0000000000747805 */ /* 0x000fe4000001ff00 */
[----:B------:R-:W-:Y:S02]  /*3bc0*/  CS2R R110, SRZ ;  /* 0x00000000006e7805 */ /* 0x000fe4000001ff00 */
[----:B------:R-:W-:Y:S02]  /*3bd0*/  CS2R R108, SRZ ;  /* 0x00000000006c7805 */ /* 0x000fe4000001ff00 */
[----:B------:R-:W-:Y:S02]  /*3be0*/  CS2R R114, SRZ ;  /* 0x0000000000727805 */ /* 0x000fe4000001ff00 */
[----:B------:R-:W-:-:S02]  /*3bf0*/  CS2R R112, SRZ ;  /* 0x0000000000707805 */ /* 0x000fc4000001ff00 */
[----:B------:R-:W-:Y:S01]  /*3c00*/  CS2R R106, SRZ ;  /* 0x00000000006a7805 */ /* 0x000fe2000001ff00 */
[----:B------:R-:W2:Y:S01]  /*3c10*/  @P0 LDG.E R4, desc[UR8][R4.64] ;  /* 0x0000000804040981 */ /* 0x000ea2000c1e1900 */
[----:B------:R-:W2:Y:S01]  /*3c20*/  @P0 MUFU.RCP R0, UR6 ;  /* 0x0000000600000d08 */ /* 0x000ea20008001000 */
[----:B------:R-:W-:Y:S02]  /*3c30*/  CS2R R104, SRZ ;  /* 0x0000000000687805 */ /* 0x000fe4000001ff00 */
[----:B------:R-:W-:Y:S01]  /*3c40*/  CS2R R102, SRZ ;  /* 0x0000000000667805 */ /* 0x000fe2000001ff00 */
[----:B------:R3:W4:Y:S01]  /*3c50*/  LDSM.16.M88.4 R132, [R180+0x14000] ;  /* 0x01400000b484783b */ /* 0x0007220000000200 */
        /* <DEDUP_REMOVED lines=14> */
[----:B------:R-:W-:Y:S01]  /*3d40*/  CS2R R26, SRZ ;  /* 0x00000000001a7805 */ /* 0x000fe2000001ff00 */
[----:B------:R3:W1:Y:S01]  /*3d50*/  LDSM.16.M88.4 R136, [R225] ;  /* 0x00000000e188783b */ /* 0x0006620000000200 */
[----:B------:R-:W-:Y:S02]  /*3d60*/  CS2R R24, SRZ ;  /* 0x0000000000187805 */ /* 0x000fe4000001ff00 */
[----:B------:R-:W-:Y:S02]  /*3d70*/  CS2R R18, SRZ ;  /* 0x0000000000127805 */ /* 0x000fe4000001ff00 */
[----:B------:R-:W-:Y:S01]  /*3d80*/  CS2R R16, SRZ ;  /* 0x0000000000107805 */ /* 0x000fe2000001ff00 */
[----:B------:R3:W1:Y:S01]  /*3d90*/  LDSM.16.M88.4 R140, [R226] ;  /* 0x00000000e28c783b */ /* 0x0006620000000200 */
[----:B------:R-:W-:-:S02]  /*3da0*/  CS2R R14, SRZ ;  /* 0x00000000000e7805 */ /* 0x000fc4000001ff00 */
[----:B------:R-:W-:Y:S02]  /*3db0*/  CS2R R12, SRZ ;  /* 0x00000000000c7805 */ /* 0x000fe4000001ff00 */
[----:B------:R-:W-:Y:S01]  /*3dc0*/  SHF.L.U64.HI R243, R245, 0x2, R243 ;  /* 0x00000002f5f37819 */ /* 0x000fe200000102f3 */
[----:B------:R3:W1:Y:S01]  /*3dd0*/  LDSM.16.M88.4 R144, [R227] ;  /* 0x00000000e390783b */ /* 0x0006620000000200 */
[----:B------:R-:W-:Y:S01]  /*3de0*/  ULDC UR12, c[0x0][0x394] ;  /* 0x0000e500000c7ab9 */ /* 0x000fe20000000800 */
[----:B------:R-:W-:Y:S01]  /*3df0*/  UMOV UR6, URZ ;  /* 0x0000003f00067c82 */ /* 0x000fe20008000000 */
[----:B------:R-:W-:Y:S01]  /*3e00*/  ULDC UR23, c[0x0][0x398] ;  /* 0x0000e60000177ab9 */ /* 0x000fe20000000800 */
[----:B------:R3:W1:Y:S01]  /*3e10*/  LDSM.16.M88.4 R152, [R225+0x1000] ;  /* 0x00100000e198783b */ /* 0x0006620000000200 */
        /* <DEDUP_REMOVED lines=8> */
[----:B------:R3:W1:Y:S01]  /*3ea0*/  LDSM.16.M88.4 R188, [R226+0x3000] ;  /* 0x00300000e2bc783b */ /* 0x0006620000000200 */
[----:B--2---:R-:W-:Y:S01]  /*3eb0*/  @P0 FMUL.FTZ R5, R4, R0 ;  /* 0x0000000004050220 */ /* 0x004fe20000410000 */
[----:B------:R-:W-:-:S02]  /*3ec0*/  LEA R4, R230, UR11, 0x1 ;  /* 0x0000000be6047c11 */ /* 0x000fc4000f8e08ff */
[----:B------:R-:W-:Y:S02]  /*3ed0*/  SEL R0, R6, 0xffffffe0, !P1 ;  /* 0xffffffe006007807 */ /* 0x000fe40004800000 */
[----:B------:R-:W-:Y:S02]  /*3ee0*/  @P0 R2UR UR11, R5 ;  /* 0x00000000050b02ca */ /* 0x000fe400000e0000 */
[----:B------:R-:W-:-:S05]  /*3ef0*/  IADD3 R192, R0, R4, R192 ;  /* 0x0000000400c07210 */ /* 0x000fca0007ffe0c0 */
[----:B------:R3:W2:Y:S04]  /*3f00*/  LDSM.16.M88.4 R160, [R192+0x1000] ;  /* 0x00100000c0a0783b */ /* 0x0006a80000000200 */
[----:B------:R3:W1:Y:S02]  /*3f10*/  LDSM.16.M88.4 R176, [R192+0x2000] ;  /* 0x00200000c0b0783b */ /* 0x0006640000000200 */
[----:B------:R-:W-:Y:S02]  /*3f20*/  @UP1 UMOV UR6, UR11 ;  /* 0x0000000b00061c82 */ /* 0x000fe40008000000 */
[----:B----4-:R-:W1:Y:S03]  /*3f30*/  LDSM.16.M88.4 R192, [R192+0x3000] ;  /* 0x00300000c0c0783b */ /* 0x010e660000000200 */
.L_x_334:
[----:B------:R-:W0:Y:S01]  /*3f40*/  LDGDEPBAR ;  /* 0x00000000000079af */ /* 0x000e220000000000 */
[----:B------:R-:W-:Y:S01]  /*3f50*/  LEA R0, R230, UR4, 0x1 ;  /* 0x00000004e6007c11 */ /* 0x000fe2000f8e08ff */
[----:B------:R-:W-:Y:S01]  /*3f60*/  USHF.L.U32 UR13, UR26, 0x5, URZ ;  /* 0x000000051a0d7899 */ /* 0x000fe2000800063f */
[----:B------:R-:W-:Y:S01]  /*3f70*/  IADD3 R60, P0, R244, UR19, RZ ;  /* 0x00000013f43c7c10 */ /* 0x000fe2000ff1e0ff */
[----:B------:R-:W-:Y:S01]  /*3f80*/  USHF.L.U32 UR11, UR10, 0x6, URZ ;  /* 0x000000060a0b7899 */ /* 0x000fe2000800063f */
[----:B------:R-:W-:Y:S02]  /*3f90*/  UMOV UR12, UR58 ;  /* 0x0000003a000c7c82 */ /* 0x000fe40008000000 */
[----:B------:R-:W-:Y:S01]  /*3fa0*/  IADD3.X R61, R243, UR18, RZ, P0, !PT ;  /* 0x00000012f33d7c10 */ /* 0x000fe200087fe4ff */
[----:B------:R-:W-:Y:S01]  /*3fb0*/  UISETP.GE.AND UP0, UPT, UR11, UR22, UPT ;  /* 0x000000160b00728c */ /* 0x000fe2000bf06270 */
[----:B------:R-:W-:Y:S04]  /*3fc0*/  DEPBAR.LE SB0, 0x0 ;  /* 0x000080000000791a */ /* 0x000fe80000000000 */
[----:B------:R-:W-:Y:S06]  /*3fd0*/  BAR.SYNC.DEFER_BLOCKING 0x0 ;  /* 0x0000000000007b1d */ /* 0x000fec0000010000 */
[----:B-1----:R-:W-:Y:S04]  /*3fe0*/  LDSM.16.M88.4 R8, [R2] ;  /* 0x000000000208783b */ /* 0x002fe80000000200 */
[----:B------:R-:W4:Y:S04]  /*3ff0*/  LDSM.16.M88.4 R44, [R0+0x10000] ;  /* 0x01000000002c783b */ /* 0x000f280000000200 */
[----:B------:R-:W-:Y:S04]  /*4000*/  LDSM.16.M88.4 R48, [R220] ;  /* 0x00000000dc30783b */ /* 0x000fe80000000200 */
[----:B------:R-:W3:Y:S04]  /*4010*/  LDSM.16.M88.4 R52, [R225+-0x4000] ;  /* 0xffc00000e134783b */ /* 0x000ee80000000200 */
[----:B------:R-:W-:Y:S04]  /*4020*/  LDSM.16.M88.4 R56, [R226+-0x4000] ;  /* 0xffc00000e238783b */ /* 0x000fe80000000200 */
[----:B-----5:R1:W5:Y:S01]  /*4030*/  LDG.E R62, desc[UR8][R60.64] ;  /* 0x000000083c3e7981 */ /* 0x020362000c1e1900 */
[C---:B----4-:R-:W-:Y:S03]  /*4040*/  HMMA.16816.F32.BF16 R4, R8.reuse, R44, RZ ;  /* 0x0000002c0804723c */ /* 0x050fe600000418ff */
        /* <DEDUP_REMOVED lines=70> */
[----:B------:R-:W-:Y:S05]  /*44b0*/  HMMA.16816.F32.BF16 R8, R44, R58, R8 ;  /* 0x0000003a2c08723c */ /* 0x000fea0000041808 */
[----:B------:R-:W-:Y:S06]  /*44c0*/  VIADD R56, R250, UR13 ;  /* 0x0000000dfa387c36 */ /* 0x000fec0008000000 */
[----:B------:R-:W-:Y:S05]  /*44d0*/  IADD3 R0, R245, -UR7, -R56 ;  /* 0x80000007f5007c10 */ /* 0x000fea000fffe838 */
[----:B------:R-:W-:Y:S04]  /*44e0*/  VIADD R0, R0, UR5 ;  /* 0x0000000500007c36 */ /* 0x000fe80008000000 */
[----:B------:R-:W-:Y:S01]  /*44f0*/  VIADD R0, R0, UR11 ;  /* 0x0000000b00007c36 */ /* 0x000fe20008000000 */
[C---:B---3--:R-:W-:Y:S05]  /*4500*/  HMMA.16816.F32.BF16 R4, R48.reuse, R52, R4 ;  /* 0x000000343004723c */ /* 0x048fea0000041804 */
[C---:B------:R-:W-:Y:S01]  /*4510*/  VIADD R47, R0.reuse, 0x7 ;  /* 0x00000007002f7836 */ /* 0x040fe20000000000 */
[----:B------:R-:W-:Y:S04]  /*4520*/  HMMA.16816.F32.BF16 R8, R48, R54, R8 ;  /* 0x000000363008723c */ /* 0x000fe80000041808 */
[----:B------:R-:W-:Y:S01]  /*4530*/  ISETP.GE.AND P0, PT, R47, RZ, PT ;  /* 0x000000ff2f00720c */ /* 0x000fe20003f06270 */
[C---:B------:R-:W-:Y:S02]  /*4540*/  VIADD R57, R0.reuse, 0x8 ;  /* 0x0000000800397836 */ /* 0x040fe40000000000 */
[----:B------:R-:W-:Y:S01]  /*4550*/  IABS R48, R0 ;  /* 0x0000000000307213 */ /* 0x000fe20000000000 */
[C---:B------:R-:W-:Y:S02]  /*4560*/  VIADD R44, R0.reuse, 0xfffffff7 ;  /* 0xfffffff7002c7836 */ /* 0x040fe40000000000 */
[----:B------:R-:W-:Y:S01]  /*4570*/  ISETP.GE.AND P1, PT, R57, RZ, PT ;  /* 0x000000ff3900720c */ /* 0x000fe20003f26270 */
[C---:B------:R-:W-:Y:S02]  /*4580*/  VIADD R46, R0.reuse, 0xffffffff ;  /* 0xffffffff002e7836 */ /* 0x040fe40000000000 */
[----:B------:R-:W-:Y:S03]  /*4590*/  VIADD R45, R0, 0xfffffff8 ;  /* 0xfffffff8002d7836 */ /* 0x000fe60000000000 */
[----:B------:R-:W-:Y:S02]  /*45a0*/  ISETP.GE.AND P2, PT, R46, RZ, PT ;  /* 0x000000ff2e00720c */ /* 0x000fe40003f46270 */
[----:B------:R-:W-:Y:S02]  /*45b0*/  @!P0 IADD3 R47, -R0, -0x7, RZ ;  /* 0xfffffff9002f8810 */ /* 0x000fe40007ffe1ff */
[----:B------:R-:W-:Y:S02]  /*45c0*/  ISETP.GE.AND P0, PT, R44, RZ, PT ;  /* 0x000000ff2c00720c */ /* 0x000fe40003f06270 */
[----:B------:R-:W-:Y:S02]  /*45d0*/  I2FP.F32.S32 R47, R47 ;  /* 0x0000002f002f7245 */ /* 0x000fe40000201400 */
[C---:B------:R-:W-:Y:S02]  /*45e0*/  @!P1 IADD3 R57, -R0.reuse, -0x8, RZ ;  /* 0xfffffff800399810 */ /* 0x040fe40007ffe1ff */
[----:B------:R-:W-:Y:S01]  /*45f0*/  ISETP.GE.AND P1, PT, R45, RZ, PT ;  /* 0x000000ff2d00720c */ /* 0x000fe20003f26270 */
[----:B------:R-:W-:Y:S01]  /*4600*/  FFMA.FTZ R7, R47, -UR6, R7 ;  /* 0x800000062f077c23 */ /* 0x000fe20008010007 */
[----:B------:R-:W-:Y:S02]  /*4610*/  I2FP.F32.S32 R57, R57 ;  /* 0x0000003900397245 */ /* 0x000fe40000201400 */
[C---:B------:R-:W-:Y:S03]  /*4620*/  @!P2 IADD3 R46, -R0.reuse, 0x1, RZ ;  /* 0x00000001002ea810 */ /* 0x040fe60007ffe1ff */
[C---:B------:R-:W-:Y:S01]  /*4630*/  @!P0 IADD3 R44, -R0.reuse, 0x9, RZ ;  /* 0x00000009002c8810 */ /* 0x040fe20007ffe1ff */
[----:B------:R-:W-:Y:S01]  /*4640*/  FFMA.FTZ R6, R57, -UR6, R6 ;  /* 0x8000000639067c23 */ /* 0x000fe20008010006 */
[----:B------:R-:W-:Y:S02]  /*4650*/  PLOP3.LUT P0, PT, PT, PT, UP0, 0x80, 0x0 ;  /* 0x000000000000781c */ /* 0x000fe40003f0f008 */
[----:B------:R-:W-:Y:S02]  /*4660*/  I2FP.F32.S32 R46, R46 ;  /* 0x0000002e002e7245 */ /* 0x000fe40000201400 */
[----:B------:R-:W-:Y:S02]  /*4670*/  @!P1 IADD3 R45, -R0, 0x8, RZ ;  /* 0x00000008002d9810 */ /* 0x000fe40007ffe1ff */
[----:B------:R-:W-:Y:S01]  /*4680*/  I2FP.F32.S32 R0, R48 ;  /* 0x0000003000007245 */ /* 0x000fe20000201400 */
[C---:B------:R-:W-:Y:S01]  /*4690*/  FFMA.FTZ R5, R46.reuse, -UR6, R5 ;  /* 0x800000062e057c23 */ /* 0x040fe20008010005 */
[----:B------:R-:W-:Y:S01]  /*46a0*/  I2FP.F32.S32 R45, R45 ;  /* 0x0000002d002d7245 */ /* 0x000fe20000201400 */
[----:B------:R-:W-:Y:S01]  /*46b0*/  FFMA.FTZ R11, R46, -UR6, R11 ;  /* 0x800000062e0b7c23 */ /* 0x000fe2000801000b */
[----:B------:R-:W-:Y:S01]  /*46c0*/  I2FP.F32.S32 R44, R44 ;  /* 0x0000002c002c7245 */ /* 0x000fe20000201400 */
[C---:B------:R-:W-:Y:S01]  /*46d0*/  FFMA.FTZ R4, R0.reuse, -UR6, R4 ;  /* 0x8000000600047c23 */ /* 0x040fe20008010004 */
[----:B------:R-:W-:Y:S01]  /*46e0*/  FFMA.FTZ R10, R0, -UR6, R10 ;  /* 0x80000006000a7c23 */ /* 0x000fe2000801000a */
[----:B------:R-:W-:Y:S02]  /*46f0*/  FFMA.FTZ R8, R45, -UR6, R8 ;  /* 0x800000062d087c23 */ /* 0x000fe40008010008 */
[----:B------:R-:W-:Y:S01]  /*4700*/  FFMA.FTZ R9, R44, -UR6, R9 ;  /* 0x800000062c097c23 */ /* 0x000fe20008010009 */
[----:B-1--4-:R-:W-:Y:S06]  /*4710*/  @!P0 BRA `(.L_x_330) ;  /* 0x00000000002c8947 */ /* 0x012fec0003800000 */
        /* <DEDUP_REMOVED lines=11> */
.L_x_330:
[----:B------:R-:W-:Y:S01]  /*47d0*/  UIADD3 UR14, UR5, 0x1, -UR7 ;  /* 0x00000001050e7890 */ /* 0x000fe2000fffe807 */
[----:B------:R-:W-:Y:S01]  /*47e0*/  VIADD R44, R245, UR11 ;  /* 0x0000000bf52c7c36 */ /* 0x000fe20008000000 */
[----:B------:R-:W-:Y:S01]  /*47f0*/  UIADD3 UR13, -UR12, UR5, -UR7 ;  /* 0x000000050c0d7290 */ /* 0x000fe2000fffe907 */
[C---:B------:R-:W-:Y:S01]  /*4800*/  VIADD R48, R56.reuse, 0x1 ;  /* 0x0000000138307836 */ /* 0x040fe20000000000 */
[----:B------:R-:W-:Y:S01]  /*4810*/  UIADD3 UR15, UR14, UR23, URZ ;  /* 0x000000170e0f7290 */ /* 0x000fe2000fffe03f */
[----:B------:R-:W-:Y:S02]  /*4820*/  IMAD.U32 R49, RZ, RZ, UR23 ;  /* 0x00000017ff317e24 */ /* 0x000fe4000f8e00ff */
[----:B------:R-:W-:Y:S01]  /*4830*/  VIADD R47, R56, 0x8 ;  /* 0x00000008382f7836 */ /* 0x000fe20000000000 */
[----:B------:R-:W-:Y:S01]  /*4840*/  VIADDMNMX R0, R44, UR13, RZ, !PT ;  /* 0x0000000d2c007c46 */ /* 0x000fe2000f8001ff */
[C---:B------:R-:W-:Y:S02]  /*4850*/  VIADD R46, R56.reuse, 0x9 ;  /* 0x00000009382e7836 */ /* 0x040fe40000000000 */
[----:B------:R-:W-:Y:S01]  /*4860*/  IMAD.U32 R45, RZ, RZ, UR15 ;  /* 0x0000000fff2d7e24 */ /* 0x000fe2000f8e00ff */
[-C--:B------:R-:W-:Y:S02]  /*4870*/  ISETP.GE.AND P1, PT, R56, R0.reuse, PT ;  /* 0x000000003800720c */ /* 0x080fe40003f26270 */
[-C--:B------:R-:W-:Y:S02]  /*4880*/  ISETP.GE.AND P0, PT, R48, R0.reuse, PT ;  /* 0x000000003000720c */ /* 0x080fe40003f06270 */
[C---:B------:R-:W-:Y:S01]  /*4890*/  VIADDMNMX R45, R44.reuse, R45, UR5, PT ;  /* 0x000000052c2d7e46 */ /* 0x040fe2000b80012d */
[----:B------:R-:W-:Y:S01]  /*48a0*/  VIADD R44, R44, 0x8 ;  /* 0x000000082c2c7836 */ /* 0x000fe20000000000 */
[-C--:B------:R-:W-:Y:S02]  /*48b0*/  ISETP.GE.AND P2, PT, R47, R0.reuse, PT ;  /* 0x000000002f00720c */ /* 0x080fe40003f46270 */
[-C--:B------:R-:W-:Y:S02]  /*48c0*/  ISETP.GE.OR P1, PT, R56, R45.reuse, !P1 ;  /* 0x0000002d3800720c */ /* 0x080fe40004f26670 */
[----:B------:R-:W-:Y:S01]  /*48d0*/  IADD3 R49, R44, UR14, R49 ;  /* 0x0000000e2c317c10 */ /* 0x000fe2000fffe031 */
[----:B------:R-:W-:Y:S01]  /*48e0*/  UMOV UR14, UR12 ;  /* 0x0000000c000e7c82 */ /* 0x000fe20008000000 */
[-C--:B------:R-:W-:Y:S02]  /*48f0*/  ISETP.GE.OR P0, PT, R48, R45.reuse, !P0 ;  /* 0x0000002d3000720c */ /* 0x080fe40004706670 */
[----:B------:R-:W-:Y:S02]  /*4900*/  VIADDMNMX R44, R44, UR13, RZ, !PT ;  /* 0x0000000d2c2c7c46 */ /* 0x000fe4000f8001ff */
[----:B------:R-:W-:Y:S02]  /*4910*/  FSEL R4, R4, -INF , !P1 ;  /* 0xff80000004047808 */ /* 0x000fe40004800000 */
[----:B------:R-:W-:Y:S02]  /*4920*/  ISETP.GE.AND P1, PT, R46, R0, PT ;  /* 0x000000002e00720c */ /* 0x000fe40003f26270 */
[----:B------:R-:W-:Y:S02]  /*4930*/  FSEL R5, R5, -INF , !P0 ;  /* 0xff80000005057808 */ /* 0x000fe40004000000 */
[----:B------:R-:W-:Y:S02]  /*4940*/  VIMNMX R0, R49, UR5, PT ;  /* 0x0000000531007c48 */ /* 0x000fe4000bfe0100 */
[----:B------:R-:W-:Y:S02]  /*4950*/  ISETP.GE.AND P0, PT, R56, R44, PT ;  /* 0x0000002c3800720c */ /* 0x000fe40003f06270 */
[-C--:B------:R-:W-:Y:S02]  /*4960*/  ISETP.GE.OR P2, PT, R47, R45.reuse, !P2 ;  /* 0x0000002d2f00720c */ /* 0x080fe40005746670 */
[----:B------:R-:W-:Y:S02]  /*4970*/  ISETP.GE.OR P1, PT, R46, R45, !P1 ;  /* 0x0000002d2e00720c */ /* 0x000fe40004f26670 */
[----:B------:R-:W-:Y:S02]  /*4980*/  ISETP.GE.OR P0, PT, R56, R0, !P0 ;  /* 0x000000003800720c */ /* 0x000fe40004706670 */
        /* <DEDUP_REMOVED lines=12> */
.L_x_331:
        /* <DEDUP_REMOVED lines=236> */
.L_x_332:
        /* <DEDUP_REMOVED lines=385> */
.L_x_333:
        /* <DEDUP_REMOVED lines=147> */
.L_x_335:
        /* <DEDUP_REMOVED lines=20> */
.L_x_336:
        /* <DEDUP_REMOVED lines=51> */
.L_x_338:
[----:B------:R-:W-:Y:S05]  /*7ec0*/  BSYNC B0 ;  /* 0x0000000000007941 */ /* 0x000fea0003800000 */
.L_x_337:
        /* <DEDUP_REMOVED lines=30> */
.L_x_317:
[----:B------:R-:W-:Y:S05]  /*80b0*/  BSYNC B1 ;  /* 0x0000000000017941 */ /* 0x000fea0003800000 */
.L_x_307:
[----:B------:R-:W-:Y:S02]  /*80c0*/  ULDC UR5, c[0x0][0xc] ;  /* 0x0000030000057ab9 */ /* 0x000fe40000000800 */
[----:B------:R-:W-:-:S04]  /*80d0*/  UIADD3 UR26, UR5, UR26, URZ ;  /* 0x0000001a051a7290 */ /* 0x000fc8000fffe03f */
[----:B------:R-:W-:-:S06]  /*80e0*/  UISETP.GE.AND UP0, UPT, UR26, UR61, UPT ;  /* 0x0000003d1a00728c */ /* 0x000fcc000bf06270 */
[----:B------:R-:W-:-:S13]  /*80f0*/  PLOP3.LUT P0, PT, PT, PT, UP0, 0x80, 0x0 ;  /* 0x000000000000781c */ /* 0x000fda0003f0f008 */
[----:B------:R-:W-:Y:S05]  /*8100*/  @P0 BRA `(.L_x_339) ;  /* 0x0000000000040947 */ /* 0x000fea0003800000 */
[----:B------:R-:W-:Y:S05]  /*8110*/  BRA `(.L_x_340) ;  /* 0xffffff8800607947 */ /* 0x000fea000383ffff */
.L_x_339:
[----:B------:R-:W-:Y:S05]  /*8120*/  EXIT ;  /* 0x000000000000794d */ /* 0x000fea0003800000 */
.L_x_341:
        /* <DEDUP_REMOVED lines=13> */
.L_x_2030:


//--------------------- .text._ZN5flash44flash_bwd_dq_dk_dv_loop_seqk_parallel_kernelI23Flash_bwd_kernel_traitsILi256ELi64ELi32ELi8ELi4ELi1ELi2ELb1ELb1EN7cutlass10bfloat16_tE19Flash_kernel_traitsILi256ELi64ELi32ELi8ES3_EELb0ELb0ELb1ELb1ELb0ELb0ELb1EEEvNS_16Flash_bwd_paramsE --------------------------
	.section	.text._ZN5flash44flash_bwd_dq_dk_dv_loop_seqk_parallel_kernelI23Flash_bwd_kernel_traitsILi256ELi64ELi32ELi8ELi4ELi1ELi2ELb1ELb1EN7cutlass10bfloat16_tE19Flash_kernel_traitsILi256ELi64ELi32ELi8ES3_EELb0ELb0ELb1ELb1ELb0ELb0ELb1EEEvNS_16Flash_bwd_paramsE,"ax",@progbits
	.align	128
        .global         _ZN5flash44flash_bwd_dq_dk_dv_loop_seqk_parallel_kernelI23Flash_bwd_kernel_traitsILi256ELi64ELi32ELi8ELi4ELi1ELi2ELb1ELb1EN7cutlass10bfloat16_tE19Flash_kernel_traitsILi256ELi64ELi32ELi8ES3_EELb0ELb0ELb1ELb1ELb0ELb0ELb1EEEvNS_16Flash_bwd_paramsE
        .type           _ZN5flash44flash_bwd_dq_dk_dv_loop_seqk_parallel_kernelI23Flash_bwd_kernel_traitsILi256ELi64ELi32ELi8ELi4ELi1ELi2ELb1ELb1EN7cutlass10bfloat16_tE19Flash_kernel_traitsILi256ELi64ELi32ELi8ES3_EELb0ELb0ELb1ELb1ELb0ELb0ELb1EEEvNS_16Flash_bwd_paramsE,@function
        .size           _ZN5flash44flash_bwd_dq_dk_dv_loop_seqk_parallel_kernelI23Flash_bwd_kernel_traitsILi256ELi64ELi32ELi8ELi4ELi1ELi2ELb1ELb1EN7cutlass10bfloat16_tE19Flash_kernel_traitsILi256ELi64ELi32ELi8ES3_EELb0ELb0ELb1ELb1ELb0ELb0ELb1EEEvNS_16Flash_bwd_paramsE,(.L_x_2031 - _ZN5flash44flash_bwd_dq_dk_dv_loop_seqk_parallel_kernelI23Flash_bwd_kernel_traitsILi256ELi64ELi32ELi8ELi4ELi1ELi2ELb1ELb1EN7cutlass10bfloat16_tE19Flash_kernel_traitsILi256ELi64ELi32ELi8ES3_EELb0ELb0ELb1ELb1ELb0ELb0ELb1EEEvNS_16Flash_bwd_paramsE)
        .other          _ZN5flash44flash_bwd_dq_dk_dv_loop_seqk_parallel_kernelI23Flash_bwd_kernel_traitsILi256ELi64ELi32ELi8ELi4ELi1ELi2ELb1ELb1EN7cutlass10bfloat16_tE19Flash_kernel_traitsILi256ELi64ELi32ELi8ES3_EELb0ELb0ELb1ELb1ELb0ELb0ELb1EEEvNS_16Flash_bwd_paramsE,@"STO_CUDA_ENTRY STV_DEFAULT"
_ZN5flash44flash_bwd_dq_dk_dv_loop_seqk_parallel_kernelI23Flash_bwd_kernel_traitsILi256ELi64ELi32ELi8ELi4ELi1ELi2ELb1ELb1EN7cutlass10bfloat16_tE19Flash_kernel_traitsILi256ELi64ELi32ELi8ES3_EELb0ELb0ELb1ELb1ELb0ELb0ELb1EEEvNS_16Flash_bwd_paramsE:
.text._ZN5flash44flash_bwd_dq_dk_dv_loop_seqk_parallel_kernelI23Flash_bwd_kernel_traitsILi256ELi64ELi32ELi8ELi4ELi1ELi2ELb1ELb1EN7cutlass10bfloat16_tE19Flash_kernel_traitsILi256ELi64ELi32ELi8ES3_EELb0ELb0ELb1ELb1ELb0ELb0ELb1EEEvNS_16Flash_bwd_paramsE:
        /* <DEDUP_REMOVED lines=170> */
.L_x_376:
        /* <DEDUP_REMOVED lines=67> */
.L_x_342:
        /* <DEDUP_REMOVED lines=113> */
.L_x_344:
        /* <DEDUP_REMOVED lines=13> */
.L_x_345:
        /* <DEDUP_REMOVED lines=39> */
.L_x_346:
[----:B------:R-:W-:-:S04]  /*1920*/  UIMAD UR6, UR45, UR59, UR55 ;  /* 0x0000003b2d0672a4 */ /* 0x000fc8000f8e0237 */
[----:B------:R-:W-:-:S12]  /*1930*/  UIMAD UR6, UR6, UR57, URZ ;  /* 0x00000039060672a4 */ /* 0x000fd8000f8e023f */
.L_x_347:
        /* <DEDUP_REMOVED lines=12> */
[----:B------:R-:W-:Y:S01]  /*1a00*/  UIADD3 UR12, UP3, UP1, UR14, UR12, UR23 ;  /* 0x0000000c0e0c7290 */ /* 0x000fe2000f97e017 */
[----:B------:R-:W-:Y:S01]  /*1a10*/  ULDC.64 UR18, c[0x0][0x428] ;  /* 0x00010a0000127ab9 */ /* 0x000fe20000000a00 */
[----:B------:R-:W-:Y:S01]  /*1a20*/  UIADD3 UR30, UR20, UR50, URZ ;  /* 0x00000032141e7290 */ /* 0x000fe2000fffe03f */
[----:B------:R-:W-:Y:S01]  /*1a30*/  IMAD.U32 R29, RZ, RZ, UR18 ;  /* 0x00000012ff1d7e24 */ /* 0x000fe2000f8e00ff */
[----:B------:R-:W-:Y:S01]  /*1a40*/  UIADD3.X UR6, UR16, UR6, UR22, UP3, UP1 ;  /* 0x0000000610067290 */ /* 0x000fe20009fe2416 */
[----:B------:R-:W-:Y:S02]  /*1a50*/  ULDC.64 UR48, c[0x0][0x478] ;  /* 0x00011e0000307ab9 */ /* 0x000fe40000000a00 */
[----:B------:R-:W-:Y:S01]  /*1a60*/  ULDC.64 UR22, c[0x0][0x258] ;  /* 0x0000960000167ab9 */ /* 0x000fe20000000a00 */
[----:B------:R-:W-:Y:S01]  /*1a70*/  ULDC.64 UR52, c[0x0][0x2b0] ;  /* 0x0000ac0000347ab9 */ /* 0x000fe20000000a00 */
[----:B------:R-:W-:Y:S01]  /*1a80*/  IMAD.U32 R34, RZ, RZ, UR22 ;  /* 0x00000016ff227e24 */ /* 0x000fe2000f8e00ff */
[----:B------:R-:W-:Y:S01]  /*1a90*/  UIMAD.WIDE UR16, UR36, 0x4, UR48 ;  /* 0x00000004241078a5 */ /* 0x000fe2000f8e0230 */
        /* <DEDUP_REMOVED lines=28> */
[----:B------:R-:W-:Y:S01]  /*1c60*/  SHF.R.S32.HI R0, RZ, 0x3, R10 ;  /* 0x00000003ff007819 */ /* 0x000fe2000001140a */
[----:B------:R-:W-:Y:S01]  /*1c70*/  VIADD R16, R4, 0xc0 ;  /* 0x000000c004107836 */ /* 0x000fe20000000000 */
[----:B------:R-:W-:Y:S01]  /*1c80*/  ISETP.GE.AND P5, PT, R17, UR46, PT ;  /* 0x0000002e11007c0c */ /* 0x000fe2000bfa6270 */
[----:B------:R-:W-:Y:S01]  /*1c90*/  UIMAD UR11, UR54, UR18, URZ ;  /* 0x00000012360b72a4 */ /* 0x000fe2000f8e023f */
[----:B------:R-:W-:-:S02]  /*1ca0*/  IADD3.X R7, R5, UR39, RZ, P0, !PT ;  /* 0x0000002705077c10 */ /* 0x000fc400087fe4ff */
[----:B------:R-:W-:Y:S01]  /*1cb0*/  SHF.R.S32.HI R39, RZ, 0x1f, R0 ;  /* 0x0000001fff277819 */ /* 0x000fe20000011400 */
[----:B------:R-:W-:Y:S01]  /*1cc0*/  UIMAD UR11, UR55, UR19, UR11 ;  /* 0x00000013370b72a4 */ /* 0x000fe2000f8e020b */
[----:B------:R-:W-:Y:S01]  /*1cd0*/  IADD3 R22, P0, R0, UR20, RZ ;  /* 0x0000001400167c10 */ /* 0x000fe2000ff1e0ff */
[----:B------:R-:W-:Y:S01]  /*1ce0*/  IMAD.WIDE.U32 R6, R8, UR20, R6 ;  /* 0x0000001408067c25 */ /* 0x000fe2000f8e0006 */
[----:B------:R-:W-:Y:S01]  /*1cf0*/  SEL R10, RZ, 0xffffffff, P5 ;  /* 0xffffffffff0a7807 */ /* 0x000fe20002800000 */
[----:B------:R-:W-:Y:S01]  /*1d00*/  UIMAD UR20, UR54, UR22, URZ ;  /* 0x00000016361472a4 */ /* 0x000fe2000f8e023f */
[----:B------:R-:W-:Y:S01]  /*1d10*/  IADD3.X R27, R39, UR21, RZ, P0, !PT ;  /* 0x00000015271b7c10 */ /* 0x000fe200087fe4ff */
[----:B------:R-:W-:Y:S01]  /*1d20*/  USHF.R.S32.HI UR21, URZ, 0x6, UR6 ;  /* 0x000000063f157899 */ /* 0x000fe20008011406 */
[----:B------:R-:W-:Y:S01]  /*1d30*/  ISETP.GE.AND P3, PT, R4, UR46, PT ;  /* 0x0000002e04007c0c */ /* 0x000fe2000bf66270 */
[----:B------:R-:W-:Y:S01]  /*1d40*/  IMAD.SHL.U32 R10, R10, 0x2, RZ ;  /* 0x000000020a0a7824 */ /* 0x000fe200078e00ff */
[----:B------:R-:W-:Y:S01]  /*1d50*/  ISETP.GE.AND P4, PT, R15, UR46, PT ;  /* 0x0000002e0f007c0c */ /* 0x000fe2000bf86270 */
[----:B------:R-:W-:Y:S01]  /*1d60*/  UISETP.LT.AND UP1, UPT, URZ, UR21, UPT ;  /* 0x000000153f00728c */ /* 0x000fe2000bf21270 */
[----:B------:R-:W-:Y:S01]  /*1d70*/  SEL R11, RZ, 0x1, P3 ;  /* 0x00000001ff0b7807 */ /* 0x000fe20001800000 */
[----:B------:R-:W-:Y:S01]  /*1d80*/  IMAD.IADD R7, R7, 0x1, R12 ;  /* 0x0000000107077824 */ /* 0x000fe200078e020c */
[----:B------:R-:W-:Y:S01]  /*1d90*/  ISETP.GE.AND P6, PT, R16, UR46, PT ;  /* 0x0000002e10007c0c */ /* 0x000fe2000bfc6270 */
[----:B------:R-:W-:Y:S01]  /*1da0*/  USEL UR21, URZ, UR21, !UP1 ;  /* 0x000000153f157287 */ /* 0x000fe2000c800000 */
[----:B------:R-:W-:Y:S01]  /*1db0*/  LOP3.LUT R18, R10, 0x2, R11, 0xe2, !PT ;  /* 0x000000020a127812 */ /* 0x000fe200078ee20b */
[----:B------:R-:W-:Y:S01]  /*1dc0*/  IMAD R10, R27, UR28, RZ ;  /* 0x0000001c1b0a7c24 */ /* 0x000fe2000f8e02ff */
[----:B------:R-:W-:Y:S01]  /*1dd0*/  SEL R14, RZ, 0x4, P4 ;  /* 0x00000004ff0e7807 */ /* 0x000fe20002000000 */
[----:B------:R-:W-:Y:S01]  /*1de0*/  IMAD.WIDE.U32 R12, R22, UR28, R4 ;  /* 0x0000001c160c7c25 */ /* 0x000fe2000f8e0004 */
[----:B------:R-:W-:-:S02]  /*1df0*/  UISETP.GT.AND UP1, UPT, UR43, UR21, UPT ;  /* 0x000000152b00728c */ /* 0x000fc4000bf24270 */
[----:B------:R-:W-:Y:S01]  /*1e00*/  UIMAD UR20, UR55, UR23, UR20 ;  /* 0x00000017371472a4 */ /* 0x000fe2000f8e0214 */
[----:B------:R-:W-:Y:S01]  /*1e10*/  IMAD R35, R22, UR29, R10 ;  /* 0x0000001d16237c24 */ /* 0x000fe2000f8e020a */
[----:B------:R-:W-:Y:S01]  /*1e20*/  SEL R10, RZ, 0x8, P6 ;  /* 0x00000008ff0a7807 */ /* 0x000fe20003000000 */
[----:B------:R-:W-:Y:S01]  /*1e30*/  IMAD.WIDE.U32 R6, R29, UR55, R6 ;  /* 0x000000371d067c25 */ /* 0x000fe2000f8e0006 */
[----:B------:R-:W-:Y:S01]  /*1e40*/  IADD3 R12, P0, R12, UR44, RZ ;  /* 0x0000002c0c0c7c10 */ /* 0x000fe2000ff1e0ff */
[----:B------:R-:W-:Y:S01]  /*1e50*/  UIMAD.WIDE UR22, UR30, 0x4, UR52 ;  /* 0x000000041e1678a5 */ /* 0x000fe2000f8e0234 */
[----:B------:R-:W-:Y:S01]  /*1e60*/  LOP3.LUT R26, R10, R18, R14, 0xfe, !PT ;  /* 0x000000120a1a7212 */ /* 0x000fe200078efe0e */
[----:B------:R-:W-:Y:S01]  /*1e70*/  IMAD.MOV.U32 R10, RZ, RZ, R6 ;  /* 0x000000ffff0a7224 */ /* 0x000fe200078e0006 */
[----:B------:R-:W-:Y:S01]  /*1e80*/  PLOP3.LUT P2, PT, PT, PT, UP1, 0x80, 0x0 ;  /* 0x000000000000781c */ /* 0x000fe20003f4f018 */
[----:B------:R-:W-:Y:S01]  /*1e90*/  VIADD R11, R7, UR11 ;  /* 0x0000000b070b7c36 */ /* 0x000fe20008000000 */
[----:B------:R-:W-:Y:S01]  /*1ea0*/  IADD3.X R13, R13, UR38, R35, P0, !PT ;  /* 0x000000260d0d7c10 */ /* 0x000fe200087fe423 */
[-C--:B------:R-:W-:Y:S01]  /*1eb0*/  IMAD R6, R39, R8.reuse, RZ ;  /* 0x0000000827067224 */ /* 0x080fe200078e02ff */
[----:B------:R-:W-:Y:S01]  /*1ec0*/  UMOV UR19, UR16 ;  /* 0x0000001000137c82 */ /* 0x000fe20008000000 */
[----:B------:R-:W-:Y:S01]  /*1ed0*/  IMAD.WIDE.U32 R10, R0, R8, R10 ;  /* 0x00000008000a7225 */ /* 0x000fe200078e000a */
[----:B------:R-:W-:Y:S01]  /*1ee0*/  UMOV UR18, UR17 ;  /* 0x0000001100127c82 */ /* 0x000fe20008000000 */
[----:B------:R-:W-:Y:S01]  /*1ef0*/  UMOV UR17, UR22 ;  /* 0x0000001600117c82 */ /* 0x000fe20008000000 */
[----:B------:R-:W-:Y:S01]  /*1f00*/  UMOV UR16, UR23 ;  /* 0x0000001700107c82 */ /* 0x000fe20008000000 */
        /* <DEDUP_REMOVED lines=29> */
.L_x_349:
        /* <DEDUP_REMOVED lines=18> */
.L_x_350:
        /* <DEDUP_REMOVED lines=30> */
.L_x_352:
[----:B------:R-:W-:Y:S05]  /*23e0*/  BSYNC B0 ;  /* 0x0000000000007941 */ /* 0x000fea0003800000 */
.L_x_351:
        /* <DEDUP_REMOVED lines=29> */
.L_x_348:
        /* <DEDUP_REMOVED lines=70> */
.L_x_355:
[----:B------:R-:W-:Y:S05]  /*2a20*/  BSYNC B0 ;  /* 0x0000000000007941 */ /* 0x000fea0003800000 */
.L_x_354:
        /* <DEDUP_REMOVED lines=54> */
.L_x_357:
[----:B------:R-:W-:Y:S05]  /*2d90*/  BSYNC B0 ;  /* 0x0000000000007941 */ /* 0x000fea0003800000 */
.L_x_356:
        /* <DEDUP_REMOVED lines=44> */
.L_x_359:
[----:B------:R-:W-:Y:S05]  /*3060*/  BSYNC B0 ;  /* 0x0000000000007941 */ /* 0x000fea0003800000 */
.L_x_358:
        /* <DEDUP_REMOVED lines=39> */
.L_x_361:
[----:B------:R-:W-:Y:S05]  /*32e0*/  BSYNC B0 ;  /* 0x0000000000007941 */ /* 0x000fea0003800000 */
.L_x_360:
        /* <DEDUP_REMOVED lines=42> */
.L_x_363:
[----:B------:R-:W-:Y:S05]  /*3590*/  BSYNC B0 ;  /* 0x0000000000007941 */ /* 0x000fea0003800000 */
.L_x_362:
        /* <DEDUP_REMOVED lines=61> */
.L_x_365:
[----:B------:R-:W-:Y:S05]  /*3970*/  BSYNC B0 ;  /* 0x0000000000007941 */ /* 0x000fea0003800000 */
.L_x_364:
        /* <DEDUP_REMOVED lines=8> */
[----:B------:R-:W-:Y:S01]  /*3a00*/  LOP3.LUT P1, RZ, R37, 0x2, RZ, 0xc0, !PT ;  /* 0x0000000225ff7812 */ /* 0x000fe2000782c0ff */
[----:B------:R-:W-:Y:S01]  /*3a10*/  ULDC UR24, c[0x0][0x398] ;  /* 0x0000e60000187ab9 */ /* 0x000fe20000000800 */
        /* <DEDUP_REMOVED lines=83> */
.L_x_370:
[----:B------:R-:W0:Y:S01]  /*3f50*/  LDGDEPBAR ;  /* 0x00000000000079af */ /* 0x000e220000000000 */
[----:B------:R-:W-:Y:S01]  /*3f60*/  LEA R0, R230, UR4, 0x1 ;  /* 0x00000004e6007c11 */ /* 0x000fe2000f8e08ff */
[----:B------:R-:W-:Y:S02]  /*3f70*/  USHF.L.U32 UR13, UR26, 0x5, URZ ;  /* 0x000000051a0d7899 */ /* 0x000fe4000800063f */
[----:B------:R-:W-:Y:S01]  /*3f80*/  USHF.L.U32 UR11, UR10, 0x6, URZ ;  /* 0x000000060a0b7899 */ /* 0x000fe2000800063f */
[----:B------:R-:W-:Y:S03]  /*3f90*/  UMOV UR12, UR58 ;  /* 0x0000003a000c7c82 */ /* 0x000fe60008000000 */
[----:B------:R-:W-:Y:S01]  /*3fa0*/  UISETP.GE.AND UP0, UPT, UR11, UR23, UPT ;  /* 0x000000170b00728c */ /* 0x000fe2000bf06270 */
[----:B------:R-:W-:Y:S04]  /*3fb0*/  DEPBAR.LE SB0, 0x0 ;  /* 0x000080000000791a */ /* 0x000fe80000000000 */
[----:B------:R-:W-:Y:S06]  /*3fc0*/  BAR.SYNC.DEFER_BLOCKING 0x0 ;  /* 0x0000000000007b1d */ /* 0x000fec0000010000 */
[----:B-1----:R-:W-:Y:S04]  /*3fd0*/  LDSM.16.M88.4 R8, [R2] ;  /* 0x000000000208783b */ /* 0x002fe80000000200 */
[----:B------:R-:W4:Y:S04]  /*3fe0*/  LDSM.16.M88.4 R44, [R0+0x10000] ;  /* 0x01000000002c783b */ /* 0x000f280000000200 */
[----:B------:R-:W-:Y:S04]  /*3ff0*/  LDSM.16.M88.4 R48, [R220] ;  /* 0x00000000dc30783b */ /* 0x000fe80000000200 */
[----:B------:R-:W3:Y:S04]  /*4000*/  LDSM.16.M88.4 R52, [R225+-0x4000] ;  /* 0xffc00000e134783b */ /* 0x000ee80000000200 */
[----:B------:R-:W-:Y:S04]  /*4010*/  LDSM.16.M88.4 R56, [R224] ;  /* 0x00000000e038783b */ /* 0x000fe80000000200 */
[----:B------:R-:W2:Y:S04]  /*4020*/  LDSM.16.M88.4 R60, [R226+-0x4000] ;  /* 0xffc00000e23c783b */ /* 0x000ea80000000200 */
[----:B------:R-:W-:Y:S01]  /*4030*/  LDSM.16.M88.4 R64, [R227+-0x4000] ;  /* 0xffc00000e340783b */ /* 0x000fe20000000200 */
[C---:B----4-:R-:W-:Y:S06]  /*4040*/  HMMA.16816.F32.BF16 R4, R8.reuse, R44, RZ ;  /* 0x0000002c0804723c */ /* 0x050fec00000418ff */
[----:B------:R-:W-:Y:S01]  /*4050*/  HMMA.16816.F32.BF16 R8, R8, R46, RZ ;  /* 0x0000002e0808723c */ /* 0x000fe200000418ff */
[----:B------:R-:W4:Y:S11]  /*4060*/  LDSM.16.M88.4 R44, [R223] ;  /* 0x00000000df2c783b */ /* 0x000f360000000200 */
[----:B------:R-:W-:Y:S06]  /*4070*/  @!UPT UIADD3 URZ, URZ, URZ, URZ ;  /* 0x0000003f3f3ff290 */ /* 0x000fec000fffe03f */
[C---:B---3--:R-:W-:Y:S06]  /*4080*/  HMMA.16816.F32.BF16 R4, R48.reuse, R52, R4 ;  /* 0x000000343004723c */ /* 0x048fec0000041804 */
[----:B------:R-:W-:Y:S01]  /*4090*/  HMMA.16816.F32.BF16 R8, R48, R54, R8 ;  /* 0x000000363008723c */ /* 0x000fe20000041808 */
[----:B------:R-:W-:Y:S04]  /*40a0*/  LDSM.16.M88.4 R48, [R2+0x2000] ;  /* 0x002000000230783b */ /* 0x000fe80000000200 */
[----:B------:R-:W3:Y:S11]  /*40b0*/  LDSM.16.M88.4 R52, [R0+0x11000] ;  /* 0x011000000034783b */ /* 0x000ef60000000200 */
        /* <DEDUP_REMOVED lines=23> */
[----:B------:R-:W-:Y:S06]  /*4230*/  LDSM.16.M88.4 R64, [R225+-0x2000] ;  /* 0xffe00000e140783b */ /* 0x000fec0000000200 */
[----:B------:R-:W-:Y:S04]  /*4240*/  IADD3 R44, P0, R244, UR19, RZ ;  /* 0x00000013f42c7c10 */ /* 0x000fe8000ff1e0ff */
[----:B------:R-:W-:Y:S05]  /*4250*/  IADD3.X R45, R243, UR18, RZ, P0, !PT ;  /* 0x00000012f32d7c10 */ /* 0x000fea00087fe4ff */
[----:B-----5:R-:W5:Y:S02]  /*4260*/  LDG.E R69, desc[UR8][R44.64] ;  /* 0x000000082c457981 */ /* 0x020f64000c1e1900 */
[C---:B---3--:R-:W-:Y:S02]  /*4270*/  HMMA.16816.F32.BF16 R4, R48.reuse, R52, R4 ;  /* 0x000000343004723c */ /* 0x048fe40000041804 */
[----:B------:R3:W5:Y:S04]  /*4280*/  LDG.E R68, desc[UR8][R44.64+0x20] ;  /* 0x000020082c447981 */ /* 0x000768000c1e1900 */
[----:B------:R-:W-:Y:S01]  /*4290*/  HMMA.16816.F32.BF16 R8, R48, R54, R8 ;  /* 0x000000363008723c */ /* 0x000fe20000041808 */
[----:B------:R-:W-:Y:S04]  /*42a0*/  LDSM.16.M88.4 R48, [R224+0x4000] ;  /* 0x00400000e030783b */ /* 0x000fe80000000200 */
[----:B------:R-:W-:Y:S11]  /*42b0*/  LDSM.16.M88.4 R52, [R226+-0x2000] ;  /* 0xffe00000e234783b */ /* 0x000ff60000000200 */
[----:B------:R-:W-:Y:S02]  /*42c0*/  @!UPT UIADD3 URZ, URZ, URZ, URZ ;  /* 0x0000003f3f3ff290 */ /* 0x000fe4000fffe03f */
[C---:B--2---:R-:W-:Y:S01]  /*42d0*/  HMMA.16816.F32.BF16 R4, R56.reuse, R60, R4 ;  /* 0x0000003c3804723c */ /* 0x044fe20000041804 */
[----:B---3--:R-:W2:Y:S05]  /*42e0*/  LDSM.16.M88.4 R44, [R220+0x4000] ;  /* 0x00400000dc2c783b */ /* 0x008eaa0000000200 */
        /* <DEDUP_REMOVED lines=9> */
[C---:B------:R-:W-:Y:S06]  /*4380*/  HMMA.16816.F32.BF16 R4, R48.reuse, R52, R4 ;  /* 0x000000343004723c */ /* 0x040fec0000041804 */
        /* <DEDUP_REMOVED lines=17> */
[C---:B---3--:R-:W-:Y:S06]  /*44a0*/  HMMA.16816.F32.BF16 R4, R56.reuse, R60, R4 ;  /* 0x0000003c3804723c */ /* 0x048fec0000041804 */
[----:B------:R-:W-:Y:S11]  /*44b0*/  HMMA.16816.F32.BF16 R8, R56, R62, R8 ;  /* 0x0000003e3808723c */ /* 0x000ff60000041808 */
[----:B------:R-:W-:Y:S07]  /*44c0*/  @!UPT UIADD3 URZ, URZ, URZ, URZ ;  /* 0x0000003f3f3ff290 */ /* 0x000fee000fffe03f */
[C---:B--2---:R-:W-:Y:S06]  /*44d0*/  HMMA.16816.F32.BF16 R4, R44.reuse, R64, R4 ;  /* 0x000000402c04723c */ /* 0x044fec0000041804 */
[----:B------:R-:W-:Y:S11]  /*44e0*/  HMMA.16816.F32.BF16 R8, R44, R66, R8 ;  /* 0x000000422c08723c */ /* 0x000ff60000041808 */
[----:B------:R-:W-:Y:S07]  /*44f0*/  @!UPT UIADD3 URZ, URZ, URZ, URZ ;  /* 0x0000003f3f3ff290 */ /* 0x000fee000fffe03f */
[----:B------:R-:W-:Y:S01]  /*4500*/  FMUL.FTZ R51, R6, UR20 ;  /* 0x0000001406337c20 */ /* 0x000fe20008410000 */
[----:B------:R-:W-:Y:S01]  /*4510*/  IADD3 R6, R250, UR13, RZ ;  /* 0x0000000dfa067c10 */ /* 0x000fe2000fffe0ff */
[----:B------:R-:W-:Y:S01]  /*4520*/  FMUL.FTZ R7, R7, UR20 ;  /* 0x0000001407077c20 */ /* 0x000fe20008410000 */
[----:B------:R-:W-:Y:S01]  /*4530*/  FMUL.FTZ R4, R4, UR20 ;  /* 0x0000001404047c20 */ /* 0x000fe20008410000 */
[----:B------:R-:W-:Y:S01]  /*4540*/  FMUL.FTZ R5, R5, UR20 ;  /* 0x0000001405057c20 */ /* 0x000fe20008410000 */
[----:B------:R-:W-:Y:S01]  /*4550*/  IADD3 R0, R245, -UR7, -R6 ;  /* 0x80000007f5007c10 */ /* 0x000fe2000fffe806 */
[----:B------:R-:W-:Y:S01]  /*4560*/  MUFU.TANH R48, R7 ;  /* 0x0000000700307308 */ /* 0x000fe20000002400 */
[----:B------:R-:W-:Y:S01]  /*4570*/  FMUL.FTZ R8, R8, UR20 ;  /* 0x0000001408087c20 */ /* 0x000fe20008410000 */
[----:B------:R-:W-:Y:S01]  /*4580*/  FMUL.FTZ R10, R10, UR20 ;  /* 0x000000140a0a7c20 */ /* 0x000fe20008410000 */
[----:B------:R-:W-:Y:S01]  /*4590*/  IADD3 R0, R0, UR5, RZ ;  /* 0x0000000500007c10 */ /* 0x000fe2000fffe0ff */
[----:B------:R-:W-:Y:S03]  /*45a0*/  FMUL.FTZ R54, R9, UR20 ;  /* 0x0000001409367c20 */ /* 0x000fe60008410000 */
[----:B------:R-:W-:Y:S03]  /*45b0*/  IADD3 R0, R0, UR11, RZ ;  /* 0x0000000b00007c10 */ /* 0x000fe6000fffe0ff */
[----:B------:R2:W3:Y:S01]  /*45c0*/  MUFU.TANH R7, R4 ;  /* 0x0000000400077308 */ /* 0x0004e20000002400 */
[C---:B------:R-:W-:Y:S02]  /*45d0*/  IADD3 R46, R0.reuse, 0x8, RZ ;  /* 0x00000008002e7810 */ /* 0x040fe40007ffe0ff */
[----:B------:R-:W-:Y:S02]  /*45e0*/  IADD3 R45, R0, 0x7, RZ ;  /* 0x00000007002d7810 */ /* 0x000fe40007ffe0ff */
[----:B------:R-:W-:Y:S05]  /*45f0*/  ISETP.GE.AND P1, PT, R46, RZ, PT ;  /* 0x000000ff2e00720c */ /* 0x000fea0003f26270 */
[----:B------:R4:W1:Y:S01]  /*4600*/  MUFU.TANH R47, R5 ;  /* 0x00000005002f7308 */ /* 0x0008620000002400 */
[----:B------:R-:W-:Y:S02]  /*4610*/  ISETP.GE.AND P0, PT, R45, RZ, PT ;  /* 0x000000ff2d00720c */ /* 0x000fe40003f06270 */
[----:B------:R-:W-:Y:S04]  /*4620*/  IADD3 R44, R0, -0x1, RZ ;  /* 0xffffffff002c7810 */ /* 0x000fe80007ffe0ff */
[----:B------:R-:W-:Y:S03]  /*4630*/  ISETP.GE.AND P2, PT, R44, RZ, PT ;  /* 0x000000ff2c00720c */ /* 0x000fe60003f46270 */
[----:B------:R1:W-:Y:S01]  /*4640*/  MUFU.TANH R52, R8 ;  /* 0x0000000800347308 */ /* 0x0003e20000002400 */
[C---:B--2---:R-:W-:Y:S01]  /*4650*/  IADD3 R4, R0.reuse, -0x9, RZ ;  /* 0xfffffff700047810 */ /* 0x044fe20007ffe0ff */
[----:B---3--:R-:W-:Y:S01]  /*4660*/  FFMA.FTZ R50, -R7, R7, 1 ;  /* 0x3f80000007327423 */ /* 0x008fe20000010107 */
[C---:B------:R-:W-:Y:S02]  /*4670*/  @!P1 IADD3 R46, -R0.reuse, -0x8, RZ ;  /* 0xfffffff8002e9810 */ /* 0x040fe40007ffe1ff */
[C---:B------:R-:W-:Y:S05]  /*4680*/  @!P0 IADD3 R45, -R0.reuse, -0x7, RZ ;  /* 0xfffffff9002d8810 */ /* 0x040fea0007ffe1ff */
[----:B------:R2:W-:Y:S01]  /*4690*/  MUFU.TANH R53, R10 ;  /* 0x0000000a00357308 */ /* 0x0005e20000002400 */
[----:B----4-:R-:W-:Y:S01]  /*46a0*/  IADD3 R5, R0, -0x8, RZ ;  /* 0xfffffff800057810 */ /* 0x010fe20007ffe0ff */
[----:B-1----:R-:W-:Y:S01]  /*46b0*/  FFMA.FTZ R49, -R47, R47, 1 ;  /* 0x3f8000002f317423 */ /* 0x002fe2000001012f */
[----:B------:R-:W-:Y:S02]  /*46c0*/  ISETP.GE.AND P0, PT, R4, RZ, PT ;  /* 0x000000ff0400720c */ /* 0x000fe40003f06270 */
[----:B------:R-:W-:Y:S02]  /*46d0*/  ISETP.GE.AND P1, PT, R5, RZ, PT ;  /* 0x000000ff0500720c */ /* 0x000fe40003f26270 */
[C---:B------:R-:W-:Y:S03]  /*46e0*/  @!P2 IADD3 R44, -R0.reuse, 0x1, RZ ;  /* 0x00000001002ca810 */ /* 0x040fe60007ffe1ff */
[----:B------:R-:W1:Y:S01]  /*46f0*/  MUFU.TANH R51, R51 ;  /* 0x0000003300337308 */ /* 0x000e620000002400 */
[----:B------:R-:W-:Y:S04]  /*4700*/  IABS R8, R0 ;  /* 0x0000000000087213 */ /* 0x000fe80000000000 */
[----:B------:R-:W-:Y:S02]  /*4710*/  MOV R9, R8 ;  /* 0x0000000800097202 */ /* 0x000fe40000000f00 */
[----:B------:R-:W-:Y:S03]  /*4720*/  I2FP.F32.S32 R8, R44 ;  /* 0x0000002c00087245 */ /* 0x000fe60000201400 */
[----:B------:R-:W3:Y:S01]  /*4730*/  MUFU.TANH R54, R54 ;  /* 0x0000003600367308 */ /* 0x000ee20000002400 */
[C---:B------:R-:W-:Y:S02]  /*4740*/  @!P0 IADD3 R4, -R0.reuse, 0x9, RZ ;  /* 0x0000000900048810 */ /* 0x040fe40007ffe1ff */
[----:B------:R-:W-:Y:S01]  /*4750*/  @!P1 IADD3 R5, -R0, 0x8, RZ ;  /* 0x0000000800059810 */ /* 0x000fe20007ffe1ff */
[----:B------:R-:W-:Y:S01]  /*4760*/  FMUL.FTZ R0, R11, UR20 ;  /* 0x000000140b007c20 */ /* 0x000fe20008410000 */
[----:B------:R-:W-:Y:S02]  /*4770*/  PLOP3.LUT P0, PT, PT, PT, UP0, 0x80, 0x0 ;  /* 0x000000000000781c */ /* 0x000fe40003f0f008 */
[----:B------:R-:W-:Y:S01]  /*4780*/  I2FP.F32.S32 R11, R46 ;  /* 0x0000002e000b7245 */ /* 0x000fe20000201400 */
[----:B------:R-:W-:Y:S01]  /*4790*/  FFMA.FTZ R46, R8, -UR6, R47 ;  /* 0x80000006082e7c23 */ /* 0x000fe2000801002f */
[----:B--2---:R-:W-:Y:S01]  /*47a0*/  I2FP.F32.S32 R10, R45 ;  /* 0x0000002d000a7245 */ /* 0x004fe20000201400 */
[----:B------:R-:W2:Y:S01]  /*47b0*/  MUFU.TANH R0, R0 ;  /* 0x0000000000007308 */ /* 0x000ea20000002400 */
[----:B------:R-:W-:Y:S01]  /*47c0*/  I2FP.F32.S32 R5, R5 ;  /* 0x0000000500057245 */ /* 0x000fe20000201400 */
[----:B-1----:R-:W-:Y:S01]  /*47d0*/  FFMA.FTZ R11, R11, -UR6, R51 ;  /* 0x800000060b0b7c23 */ /* 0x002fe20008010033 */
[----:B------:R-:W-:Y:S01]  /*47e0*/  I2FP.F32.S32 R4, R4 ;  /* 0x0000000400047245 */ /* 0x000fe20000201400 */
[----:B------:R-:W-:Y:S01]  /*47f0*/  FFMA.FTZ R10, R10, -UR6, R48 ;  /* 0x800000060a0a7c23 */ /* 0x000fe20008010030 */
[----:B------:R-:W-:Y:S01]  /*4800*/  I2FP.F32.S32 R9, R9 ;  /* 0x0000000900097245 */ /* 0x000fe20000201400 */
[----:B------:R-:W-:Y:S01]  /*4810*/  FFMA.FTZ R45, R5, -UR6, R52 ;  /* 0x80000006052d7c23 */ /* 0x000fe20008010034 */
[----:B------:R-:W-:Y:S01]  /*4820*/  FFMA.FTZ R51, -R51, R51, 1 ;  /* 0x3f80000033337423 */ /* 0x000fe20000010133 */
[----:B---3--:R-:W-:Y:S01]  /*4830*/  FFMA.FTZ R44, R4, -UR6, R54 ;  /* 0x80000006042c7c23 */ /* 0x008fe20008010036 */
[----:B------:R-:W-:Y:S01]  /*4840*/  FFMA.FTZ R48, -R48, R48, 1 ;  /* 0x3f80000030307423 */ /* 0x000fe20000010130 */
[----:B------:R-:W-:Y:S01]  /*4850*/  FFMA.FTZ R47, -R52, R52, 1 ;  /* 0x3f800000342f7423 */ /* 0x000fe20000010134 */
[----:B------:R-:W-:Y:S01]  /*4860*/  FFMA.FTZ R5, -R53, R53, 1 ;  /* 0x3f80000035057423 */ /* 0x000fe20000010135 */
[----:B------:R-:W-:Y:S01]  /*4870*/  FFMA.FTZ R4, -R54, R54, 1 ;  /* 0x3f80000036047423 */ /* 0x000fe20000010136 */
[C---:B------:R-:W-:Y:S01]  /*4880*/  FFMA.FTZ R7, R9.reuse, -UR6, R7 ;  /* 0x8000000609077c23 */ /* 0x040fe20008010007 */
[----:B------:R-:W-:Y:S01]  /*4890*/  FFMA.FTZ R9, R9, -UR6, R53 ;  /* 0x8000000609097c23 */ /* 0x000fe20008010035 */
[----:B------:R-:W-:Y:S01]  /*48a0*/  FMUL.FTZ R59, R51, UR20 ;  /* 0x00000014333b7c20 */ /* 0x000fe20008410000 */
[----:B------:R-:W-:Y:S01]  /*48b0*/  FMUL.FTZ R58, R48, UR20 ;  /* 0x00000014303a7c20 */ /* 0x000fe20008410000 */
[----:B--2---:R-:W-:Y:S01]  /*48c0*/  FFMA.FTZ R8, R8, -UR6, R0 ;  /* 0x8000000608087c23 */ /* 0x004fe20008010000 */
[----:B------:R-:W-:Y:S01]  /*48d0*/  FFMA.FTZ R0, -R0, R0, 1 ;  /* 0x3f80000000007423 */ /* 0x000fe20000010100 */
[----:B------:R-:W-:Y:S01]  /*48e0*/  FMUL.FTZ R53, R50, UR20 ;  /* 0x0000001432357c20 */ /* 0x000fe20008410000 */
[----:B------:R-:W-:Y:S01]  /*48f0*/  FMUL.FTZ R52, R49, UR20 ;  /* 0x0000001431347c20 */ /* 0x000fe20008410000 */
[----:B------:R-:W-:Y:S01]  /*4900*/  FMUL.FTZ R56, R47, UR20 ;  /* 0x000000142f387c20 */ /* 0x000fe20008410000 */
[----:B------:R-:W-:Y:S01]  /*4910*/  FMUL.FTZ R57, R5, UR20 ;  /* 0x0000001405397c20 */ /* 0x000fe20008410000 */
[----:B------:R-:W-:Y:S01]  /*4920*/  FMUL.FTZ R54, R4, UR20 ;  /* 0x0000001404367c20 */ /* 0x000fe20008410000 */
[----:B------:R-:W-:Y:S01]  /*4930*/  FMUL.FTZ R55, R0, UR20 ;  /* 0x0000001400377c20 */ /* 0x000fe20008410000 */
[----:B------:R-:W-:Y:S06]  /*4940*/  @!P0 BRA `(.L_x_366) ;  /* 0x00000000002c8947 */ /* 0x000fec0003800000 */
        /* <DEDUP_REMOVED lines=11> */
.L_x_366:
        /* <DEDUP_REMOVED lines=11> */
[CC--:B------:R-:W-:Y:S02]  /*4ab0*/  ISETP.GE.AND P0, PT, R49.reuse, R0.reuse, PT ;  /* 0x000000003100720c */ /* 0x0c0fe40003f06270 */
[C---:B------:R-:W-:Y:S01]  /*4ac0*/  VIADDMNMX R5, R4.reuse, R5, UR5, PT ;  /* 0x0000000504057e46 */ /* 0x040fe2000b800105 */
[----:B------:R-:W-:Y:S01]  /*4ad0*/  VIADD R4, R4, 0x8 ;  /* 0x0000000804047836 */ /* 0x000fe20000000000 */
[-C--:B------:R-:W-:Y:S02]  /*4ae0*/  ISETP.GE.AND P2, PT, R48, R0.reuse, PT ;  /* 0x000000003000720c */ /* 0x080fe40003f46270 */
[-C--:B------:R-:W-:Y:S02]  /*4af0*/  ISETP.GE.OR P1, PT, R6, R5.reuse, !P1 ;  /* 0x000000050600720c */ /* 0x080fe40004f26670 */
[C---:B------:R-:W-:Y:S01]  /*4b00*/  IADD3 R50, R4.reuse, UR14, R50 ;  /* 0x0000000e04327c10 */ /* 0x040fe2000fffe032 */
[----:B------:R-:W-:Y:S01]  /*4b10*/  UMOV UR14, UR12 ;  /* 0x0000000c000e7c82 */ /* 0x000fe20008000000 */
[-C--:B------:R-:W-:Y:S02]  /*4b20*/  ISETP.GE.OR P0, PT, R49, R5.reuse, !P0 ;  /* 0x000000053100720c */ /* 0x080fe40004706670 */
[----:B------:R-:W-:Y:S02]  /*4b30*/  VIADDMNMX R4, R4, UR13, RZ, !PT ;  /* 0x0000000d04047c46 */ /* 0x000fe4000f8001ff */
[----:B------:R-:W-:Y:S02]  /*4b40*/  FSEL R7, R7, -INF , !P1 ;  /* 0xff80000007077808 */ /* 0x000fe40004800000 */
[C---:B------:R-:W-:Y:S02]  /*4b50*/  ISETP.GE.AND P1, PT, R47.reuse, R0, PT ;  /* 0x000000002f00720c */ /* 0x040fe40003f26270 */
        /* <DEDUP_REMOVED lines=18> */
.L_x_367:
        /* <DEDUP_REMOVED lines=115> */
[----:B------:R-:W-:Y:S01]  /*53b0*/  F2FP.BF16.F32.PACK_AB R4, R4, R0 ;  /* 0x000000000404723e */ /* 0x000fe200000010ff */
[----:B------:R-:W-:Y:S01]  /*53c0*/  FMUL.FTZ R10, R61, R10 ;  /* 0x0000000a3d0a7220 */ /* 0x000fe20000410000 */
[----:B------:R-:W-:Y:S01]  /*53d0*/  FMUL.FTZ R9, R60, R11 ;  /* 0x0000000b3c097220 */ /* 0x000fe20000410000 */
        /* <DEDUP_REMOVED lines=126> */
.L_x_368:
        /* <DEDUP_REMOVED lines=385> */
.L_x_369:
        /* <DEDUP_REMOVED lines=147> */
.L_x_371:
        /* <DEDUP_REMOVED lines=20> */
.L_x_372:
        /* <DEDUP_REMOVED lines=51> */
.L_x_374:
[----:B------:R-:W-:Y:S05]  /*8170*/  BSYNC B0 ;  /* 0x0000000000007941 */ /* 0x000fea0003800000 */
.L_x_373:
        /* <DEDUP_REMOVED lines=30> */
.L_x_353:
[----:B------:R-:W-:Y:S05]  /*8360*/  BSYNC B1 ;  /* 0x0000000000017941 */ /* 0x000fea0003800000 */
.L_x_343:
[----:B------:R-:W-:Y:S02]  /*8370*/  ULDC UR5, c[0x0][0xc] ;  /* 0x0000030000057ab9 */ /* 0x000fe40000000800 */
[----:B------:R-:W-:-:S04]  /*8380*/  UIADD3 UR26, UR5, UR26, URZ ;  /* 0x0000001a051a7290 */ /* 0x000fc8000fffe03f */
[----:B------:R-:W-:-:S06]  /*8390*/  UISETP.GE.AND UP0, UPT, UR26, UR61, UPT ;  /* 0x0000003d1a00728c */ /* 0x000fcc000bf06270 */
[----:B------:R-:W-:-:S13]  /*83a0*/  PLOP3.LUT P0, PT, PT, PT, UP0, 0x80, 0x0 ;  /* 0x000000000000781c */ /* 0x000fda0003f0f008 */
[----:B------:R-:W-:Y:S05]  /*83b0*/  @P0 BRA `(.L_x_375) ;  /* 0x0000000000040947 */ /* 0x000fea0003800000 */
[----:B------:R-:W-:Y:S05]  /*83c0*/  BRA `(.L_x_376) ;  /* 0xffffff8400b47947 */ /* 0x000fea000383ffff */
.L_x_375:
[----:B------:R-:W-:Y:S05]  /*83d0*/  EXIT ;  /* 0x000000000000794d */ /* 0x000fea0003800000 */
.L_x_377:
        /* <DEDUP_REMOVED lines=10> */
.L_x_2031:


//--------------------- .text._ZN5flash25flash_bwd_dot_do_o_kernelILb0E23Flash_bwd_kernel_traitsILi256ELi64ELi32ELi8ELi4ELi1ELi2ELb1ELb1EN7cutlass10bfloat16_tE19Flash_kernel_traitsILi256ELi64ELi32ELi8ES3_EEEEvNS_16Flash_bwd_paramsE --------------------------
	.section	.text._ZN5flash25flash_bwd_dot_do_o_kernelILb0E23Flash_bwd_kernel_traitsILi256ELi64ELi32ELi8ELi4ELi1ELi2ELb1ELb1EN7cutlass10bfloat16_tE19Flash_kernel_traitsILi256ELi64ELi32ELi8ES3_EEEEvNS_16Flash_bwd_paramsE,"ax",@progbits
	.align	128
        .global         _ZN5flash25flash_bwd_dot_do_o_kernelILb0E23Flash_bwd_kernel_traitsILi256ELi64ELi32ELi8ELi4ELi1ELi2ELb1ELb1EN7cutlass10bfloat16_tE19Flash_kernel_traitsILi256ELi64ELi32ELi8ES3_EEEEvNS_16Flash_bwd_paramsE
        .type           _ZN5flash25flash_bwd_dot_do_o_kernelILb0E23Flash_bwd_kernel_traitsILi256ELi64ELi32ELi8ELi4ELi1ELi2ELb1ELb1EN7cutlass10bfloat16_tE19Flash_kernel_traitsILi256ELi64ELi32ELi8ES3_EEEEvNS_16Flash_bwd_paramsE,@function
        .size           _ZN5flash25flash_bwd_dot_do_o_kernelILb0E23Flash_bwd_kernel_traitsILi256ELi64ELi32ELi8ELi4ELi1ELi2ELb1ELb1EN7cutlass10bfloat16_tE19Flash_kernel_traitsILi256ELi64ELi32ELi8ES3_EEEEvNS_16Flash_bwd_paramsE,(.L_x_2032 - _ZN5flash25flash_bwd_dot_do_o_kernelILb0E23Flash_bwd_kernel_traitsILi256ELi64ELi32ELi8ELi4ELi1ELi2ELb1ELb1EN7cutlass10bfloat16_tE19Flash_kernel_traitsILi256ELi64ELi32ELi8ES3_EEEEvNS_16Flash_bwd_paramsE)
        .other          _ZN5flash25flash_bwd_dot_do_o_kernelILb0E23Flash_bwd_kernel_traitsILi256ELi64ELi32ELi8ELi4ELi1ELi2ELb1ELb1EN7cutlass10bfloat16_tE19Flash_kernel_traitsILi256ELi64ELi32ELi8ES3_EEEEvNS_16Flash_bwd_paramsE,@"STO_CUDA_ENTRY STV_DEFAULT"
_ZN5flash25flash_bwd_dot_do_o_kernelILb0E23Flash_bwd_kernel_traitsILi256ELi64ELi32ELi8ELi4ELi1ELi2ELb1ELb1EN7cutlass10bfloat16_tE19Flash_kernel_traitsILi256ELi64ELi32ELi8ES3_EEEEvNS_16Flash_bwd_paramsE:
.text._ZN5flash25flash_bwd_dot_do_o_kernelILb0E23Flash_bwd_kernel_traitsILi256ELi64ELi32ELi8ELi4ELi1ELi2ELb1ELb1EN7cutlass10bfloat16_tE19Flash_kernel_traitsILi256ELi64ELi32ELi8ES3_EEEEvNS_16Flash_bwd_paramsE:
[----:B------:R-:W-:Y:S08]  /*0000*/  LDC R1, c[0x0][0x28] ;  /* 0x00000a00ff017b82 */ /* 0x000ff00000000800 */
[----:B------:R-:W0:Y:S01]  /*0010*/  LDC.64 R2, c[0x0][0x2f0] ;  /* 0x0000bc00ff027b82 */ /* 0x000e220000000a00 */
[----:B------:R-:W1:Y:S01]  /*0020*/  S2R R9, SR_CTAID.Y ;  /* 0x0000000000097919 */ /* 0x000e620000002600 */
[----:B------:R-:W-:Y:S01]  /*0030*/  IMAD.MOV.U32 R11, RZ, RZ, -0x1 ;  /* 0xffffffffff0b7424 */ /* 0x000fe200078e00ff */
[----:B------:R-:W-:Y:S01]  /*0040*/  ULDC.64 UR6, c[0x0][0x208] ;  /* 0x0000820000067ab9 */ /* 0x000fe20000000a00 */
[----:B0-----:R-:W-:-:S04]  /*0050*/  ISETP.NE.U32.AND P0, PT, R2, RZ, PT ;  /* 0x000000ff0200720c */ /* 0x001fc80003f05070 */
[----:B------:R-:W-:-:S13]  /*0060*/  ISETP.NE.AND.EX P0, PT, R3, RZ, PT, P0 ;  /* 0x000000ff0300720c */ /* 0x000fda0003f05300 */
[----:B------:R-:W0:Y:S01]  /*0070*/  @P0 LDC.64 R4, c[0x0][0x2f0] ;  /* 0x0000bc00ff040b82 */ /* 0x000e220000000a00 */
[----:B-1----:R-:W-:-:S07]  /*0080*/  @P0 VIADD R7, R9, 0x1 ;  /* 0x0000000109070836 */ /* 0x002fce0000000000 */
[----:B------:R-:W1:Y:S01]  /*0090*/  @P0 LDC.64 R2, c[0x0][0x2f0] ;  /* 0x0000bc00ff020b82 */ /* 0x000e620000000a00 */
[----:B0-----:R-:W-:-:S06]  /*00a0*/  @P0 IMAD.WIDE R4, R7, 0x4, R4 ;  /* 0x0000000407040825 */ /* 0x001fcc00078e0204 */
[----:B------:R-:W2:Y:S01]  /*00b0*/  @P0 LDG.E R4, desc[UR6][R4.64] ;  /* 0x0000000604040981 */ /* 0x000ea2000c1e1900 */
[----:B-1----:R-:W-:-:S05]  /*00c0*/  @P0 IMAD.WIDE R2, R9, 0x4, R2 ;  /* 0x0000000409020825 */ /* 0x002fca00078e0202 */
[----:B------:R-:W2:Y:S01]  /*00d0*/  @P0 LDG.E R11, desc[UR6][R2.64] ;  /* 0x00000006020b0981 */ /* 0x000ea2000c1e1900 */
[----:B------:R-:W0:Y:S02]  /*00e0*/  S2UR UR4, SR_CTAID.X ;  /* 0x00000000000479c3 */ /* 0x000e240000002500 */
[----:B0-----:R-:W-:Y:S01]  /*00f0*/  USHF.L.U32 UR4, UR4, 0x6, URZ ;  /* 0x0000000604047899 */ /* 0x001fe2000800063f */
[----:B--2---:R-:W-:-:S06]  /*0100*/  @P0 IADD3 R0, R4, -R11, RZ ;  /* 0x8000000b04000210 */ /* 0x004fcc0007ffe0ff */
[----:B------:R-:W0:Y:S02]  /*0110*/  @!P0 LDC R0, c[0x0][0x2c4] ;  /* 0x0000b100ff008b82 */ /* 0x000e240000000800 */
[----:B0-----:R-:W-:-:S13]  /*0120*/  ISETP.GT.AND P0, PT, R0, UR4, PT ;  /* 0x0000000400007c0c */ /* 0x001fda000bf04270 */
[----:B------:R-:W-:Y:S05]  /*0130*/  @!P0 EXIT ;  /* 0x000000000000894d */ /* 0x000fea0003800000 */
[----:B------:R-:W-:Y:S01]  /*0140*/  ISETP.NE.AND P1, PT, R11, -0x1, PT ;  /* 0xffffffff0b00780c */ /* 0x000fe20003f25270 */
[----:B------:R-:W0:Y:S01]  /*0150*/  S2R R13, SR_TID.X ;  /* 0x00000000000d7919 */ /* 0x000e220000002100 */
[----:B------:R-:W-:Y:S01]  /*0160*/  ULDC.U8 UR8, c[0x0][0x3d8] ;  /* 0x0000f60000087ab9 */ /* 0x000fe20000000000 */
[----:B------:R-:W1:Y:S01]  /*0170*/  S2UR UR5, SR_CTAID.Z ;  /* 0x00000000000579c3 */ /* 0x000e620000002700 */
[----:B------:R-:W-:-:S09]  /*0180*/  ISETP.NE.AND P0, PT, RZ, UR8, PT ;  /* 0x00000008ff007c0c */ /* 0x000fd2000bf05270 */
[----:B------:R-:W2:Y:S01]  /*0190*/  @!P1 LDC.64 R18, c[0x0][0x418] ;  /* 0x00010600ff129b82 */ /* 0x000ea20000000a00 */
[--C-:B------:R-:W-:Y:S02]  /*01a0*/  @!P1 SHF.R.S32.HI R3, RZ, 0x1f, R9.reuse ;  /* 0x0000001fff039819 */ /* 0x100fe40000011409 */
[----:B------:R-:W-:-:S05]  /*01b0*/  @!P1 SHF.R.S32.HI R5, RZ, 0x1f, R9 ;  /* 0x0000001fff059819 */ /* 0x000fca0000011409 */
[----:B------:R-:W3:Y:S08]  /*01c0*/  @P1 LDC.64 R16, c[0x0][0x420] ;  /* 0x00010800ff101b82 */ /* 0x000ef00000000a00 */
[----:B------:R-:W4:Y:S08]  /*01d0*/  @!P1 LDC.64 R20, c[0x0][0x290] ;  /* 0x0000a400ff149b82 */ /* 0x000f300000000a00 */
[----:B------:R-:W5:Y:S01]  /*01e0*/  @P1 LDC.64 R14, c[0x0][0x298] ;  /* 0x0000a600ff0e1b82 */ /* 0x000f620000000a00 */
[----:B--2---:R-:W-:-:S04]  /*01f0*/  @!P1 IMAD R4, R3, R18, RZ ;  /* 0x0000001203049224 */ /* 0x004fc800078e02ff */
[----:B------:R-:W-:Y:S02]  /*0200*/  @!P1 IMAD R19, R9, R19, R4 ;  /* 0x0000001309139224 */ /* 0x000fe400078e0204 */
[----:B---3--:R-:W-:-:S04]  /*0210*/  @P1 IMAD.WIDE.U32 R2, R11, R16, RZ ;  /* 0x000000100b021225 */ /* 0x008fc800078e00ff */
[----:B------:R-:W-:Y:S02]  /*0220*/  @P1 IMAD R17, R11, R17, R3 ;  /* 0x000000110b111224 */ /* 0x000fe400078e0203 */
[----:B------:R-:W-:Y:S02]  /*0230*/  @P1 IMAD.MOV.U32 R39, RZ, RZ, R2 ;  /* 0x000000ffff271224 */ /* 0x000fe400078e0002 */
[----:B----4-:R-:W-:Y:S02]  /*0240*/  @!P1 IMAD R6, R5, R20, RZ ;  /* 0x0000001405069224 */ /* 0x010fe400078e02ff */
[----:B------:R-:W-:-:S04]  /*0250*/  @!P1 IMAD.WIDE.U32 R2, R9, R18, RZ ;  /* 0x0000001209029225 */ /* 0x000fc800078e00ff */
[----:B------:R-:W-:Y:S01]  /*0260*/  @!P1 IMAD R21, R9, R21, R6 ;  /* 0x0000001509159224 */ /* 0x000fe200078e0206 */
[----:B------:R-:W-:Y:S01]  /*0270*/  @!P1 IADD3 R17, R3, R19, RZ ;  /* 0x0000001303119210 */ /* 0x000fe20007ffe0ff */
[----:B-----5:R-:W-:-:S04]  /*0280*/  @P1 IMAD.WIDE.U32 R4, R11, R14, RZ ;  /* 0x0000000e0b041225 */ /* 0x020fc800078e00ff */
[----:B------:R-:W-:-:S04]  /*0290*/  @!P1 IMAD.WIDE.U32 R6, R9, R20, RZ ;  /* 0x0000001409069225 */ /* 0x000fc800078e00ff */
[----:B------:R-:W-:Y:S02]  /*02a0*/  @P1 IMAD R15, R11, R15, R5 ;  /* 0x0000000f0b0f1224 */ /* 0x000fe400078e0205 */
[----:B------:R-:W-:Y:S01]  /*02b0*/  @P1 IMAD.MOV.U32 R73, RZ, RZ, R4 ;  /* 0x000000ffff491224 */ /* 0x000fe200078e0004 */
[----:B------:R-:W-:Y:S01]  /*02c0*/  @!P1 MOV R73, R6 ;  /* 0x0000000600499202 */ /* 0x000fe20000000f00 */
[----:B------:R-:W-:Y:S02]  /*02d0*/  @!P1 IMAD.MOV.U32 R39, RZ, RZ, R2 ;  /* 0x000000ffff279224 */ /* 0x000fe400078e0002 */
[----:B------:R-:W-:Y:S01]  /*02e0*/  @!P1 IMAD.IADD R15, R7, 0x1, R21 ;  /* 0x00000001070f9824 */ /* 0x000fe200078e0215 */
[----:B01----:R-:W-:Y:S06]  /*02f0*/  @!P0 BRA `(.L_x_378) ;  /* 0x0000000000208947 */ /* 0x003fec0003800000 */
[----:B------:R-:W0:Y:S08]  /*0300*/  LDC R4, c[0x0][0x2d4] ;  /* 0x0000b500ff047b82 */ /* 0x000e300000000800 */
[----:B------:R-:W1:Y:S08]  /*0310*/  LDC R2, c[0x0][0x2c0] ;  /* 0x0000b000ff027b82 */ /* 0x000e700000000800 */
[----:B------:R-:W1:Y:S01]  /*0320*/  LDC R3, c[0x0][0x2e4] ;  /* 0x0000b900ff037b82 */ /* 0x000e620000000800 */
[----:B0-----:R-:W-:-:S02]  /*0330*/  @!P1 IMAD R11, R9, R4, RZ ;  /* 0x00000004090b9224 */ /* 0x001fc400078e02ff */
[----:B-1----:R-:W-:Y:S02]  /*0340*/  IMAD R2, R2, 0x80, R3 ;  /* 0x0000008002027824 */ /* 0x002fe400078e0203 */
[----:B------:R-:W-:-:S04]  /*0350*/  IMAD R3, R9, 0x80, R11 ;  /* 0x0000008009037824 */ /* 0x000fc800078e020b */
[----:B------:R-:W-:Y:S01]  /*0360*/  IMAD R6, R2, UR5, R3 ;  /* 0x0000000502067c24 */ /* 0x000fe2000f8e0203 */
[----:B------:R-:W-:Y:S06]  /*0370*/  BRA `(.L_x_379) ;  /* 0x0000000000107947 */ /* 0x000fec0003800000 */
.L_x_378:
[----:B------:R-:W0:Y:S08]  /*0380*/  LDC R6, c[0x0][0x270] ;  /* 0x00009c00ff067b82 */ /* 0x000e300000000800 */
[----:B------:R-:W1:Y:S01]  /*0390*/  LDC R3, c[0x0][0x2d4] ;  /* 0x0000b500ff037b82 */ /* 0x000e620000000800 */
[----:B0-----:R-:W-:-:S04]  /*03a0*/  IMAD R6, R9, R6, UR5 ;  /* 0x0000000509067e24 */ /* 0x001fc8000f8e0206 */
[----:B-1----:R-:W-:-:S07]  /*03b0*/  IMAD R6, R6, R3, RZ ;  /* 0x0000000306067224 */ /* 0x002fce00078e02ff */
.L_x_379:
[----:B------:R-:W-:Y:S01]  /*03c0*/  SHF.R.S32.HI R2, RZ, 0x1f, R13 ;  /* 0x0000001fff027819 */ /* 0x000fe2000001140d */
[----:B------:R-:W0:Y:S01]  /*03d0*/  LDC.64 R36, c[0x0][0x420] ;  /* 0x00010800ff247b82 */ /* 0x000e220000000a00 */
[----:B------:R-:W-:Y:S01]  /*03e0*/  USHF.R.S32.HI UR8, URZ, 0x1f, UR4 ;  /* 0x0000001f3f087899 */ /* 0x000fe20008011404 */
[----:B------:R-:W-:Y:S01]  /*03f0*/  BSSY B0, `(.L_x_380) ;  /* 0x0000047000007945 */ /* 0x000fe20003800000 */
[----:B------:R-:W-:Y:S01]  /*0400*/  LEA.HI R77, R2, R13, RZ, 0x3 ;  /* 0x0000000d024d7211 */ /* 0x000fe200078f18ff */
[----:B------:R-:W-:Y:S01]  /*0410*/  USHF.R.S32.HI UR9, URZ, 0x1f, UR5 ;  /* 0x0000001f3f097899 */ /* 0x000fe20008011405 */
[----:B------:R-:W-:Y:S02]  /*0420*/  CS2R R18, SRZ ;  /* 0x0000000000127805 */ /* 0x000fe4000001ff00 */
[----:B------:R-:W-:Y:S02]  /*0430*/  CS2R R10, SRZ ;  /* 0x00000000000a7805 */ /* 0x000fe4000001ff00 */
[----:B------:R-:W-:Y:S01]  /*0440*/  LOP3.LUT R2, R77, 0x1ffffff8, RZ, 0xc0, !PT ;  /* 0x1ffffff84d027812 */ /* 0x000fe200078ec0ff */
[----:B------:R-:W1:Y:S01]  /*0450*/  LDC.64 R70, c[0x0][0x298] ;  /* 0x0000a600ff467b82 */ /* 0x000e620000000a00 */
[----:B------:R-:W-:-:S02]  /*0460*/  SHF.R.S32.HI R77, RZ, 0x3, R77 ;  /* 0x00000003ff4d7819 */ /* 0x000fc4000001144d */
[----:B------:R-:W-:Y:S02]  /*0470*/  CS2R R22, SRZ ;  /* 0x0000000000167805 */ /* 0x000fe4000001ff00 */
[----:B------:R-:W-:Y:S02]  /*0480*/  IADD3 R2, -R2, R13, RZ ;  /* 0x0000000d02027210 */ /* 0x000fe40007ffe1ff */
[----:B------:R-:W-:Y:S02]  /*0490*/  CS2R R12, SRZ ;  /* 0x00000000000c7805 */ /* 0x000fe4000001ff00 */
[----:B------:R-:W-:Y:S02]  /*04a0*/  CS2R R20, SRZ ;  /* 0x0000000000147805 */ /* 0x000fe4000001ff00 */
[----:B------:R-:W-:Y:S02]  /*04b0*/  CS2R R26, SRZ ;  /* 0x00000000001a7805 */ /* 0x000fe4000001ff00 */
[----:B------:R-:W-:Y:S01]  /*04c0*/  CS2R R24, SRZ ;  /* 0x0000000000187805 */ /* 0x000fe2000001ff00 */
[----:B------:R-:W-:Y:S01]  /*04d0*/  IMAD.SHL.U32 R68, R2, 0x8, RZ ;  /* 0x0000000802447824 */ /* 0x000fe200078e00ff */
[----:B------:R-:W2:Y:S01]  /*04e0*/  LDC.64 R42, c[0x0][0x428] ;  /* 0x00010a00ff2a7b82 */ /* 0x000ea20000000a00 */
[----:B------:R-:W-:-:S02]  /*04f0*/  CS2R R34, SRZ ;  /* 0x0000000000227805 */ /* 0x000fc4000001ff00 */
[----:B------:R-:W-:Y:S02]  /*0500*/  CS2R R30, SRZ ;  /* 0x00000000001e7805 */ /* 0x000fe4000001ff00 */
[----:B------:R-:W-:Y:S02]  /*0510*/  CS2R R28, SRZ ;  /* 0x00000000001c7805 */ /* 0x000fe4000001ff00 */
[--C-:B------:R-:W-:Y:S02]  /*0520*/  SHF.R.S32.HI R69, RZ, 0x1f, R68.reuse ;  /* 0x0000001fff457819 */ /* 0x100fe40000011444 */
[----:B------:R-:W-:Y:S02]  /*0530*/  CS2R R32, SRZ ;  /* 0x0000000000207805 */ /* 0x000fe4000001ff00 */
[----:B------:R-:W-:Y:S01]  /*0540*/  SHF.R.S32.HI R75, RZ, 0x1f, R77 ;  /* 0x0000001fff4b7819 */ /* 0x000fe2000001144d */
[C---:B0-----:R-:W-:Y:S01]  /*0550*/  IMAD R4, R36.reuse, UR8, RZ ;  /* 0x0000000824047c24 */ /* 0x041fe2000f8e02ff */
[----:B------:R-:W0:Y:S01]  /*0560*/  LDC.64 R8, c[0x0][0x2a0] ;  /* 0x0000a800ff087b82 */ /* 0x000e220000000a00 */
[----:B------:R-:W-:-:S04]  /*0570*/  IMAD.WIDE.U32 R2, R36, UR4, R68 ;  /* 0x0000000424027c25 */ /* 0x000fc8000f8e0044 */
[----:B------:R-:W-:Y:S01]  /*0580*/  IMAD R7, R37, UR4, R4 ;  /* 0x0000000425077c24 */ /* 0x000fe2000f8e0204 */
[----:B------:R-:W-:Y:S01]  /*0590*/  IADD3 R38, P0, R39, R2, RZ ;  /* 0x0000000227267210 */ /* 0x000fe20007f1e0ff */
[C---:B-1----:R-:W-:Y:S02]  /*05a0*/  IMAD R2, R70.reuse, UR8, RZ ;  /* 0x0000000846027c24 */ /* 0x042fe4000f8e02ff */
[----:B------:R-:W-:Y:S01]  /*05b0*/  IMAD.WIDE.U32 R4, R70, UR4, R68 ;  /* 0x0000000446047c25 */ /* 0x000fe2000f8e0044 */
[----:B------:R-:W-:Y:S02]  /*05c0*/  IADD3.X R39, R17, R3, R7, P0, !PT ;  /* 0x0000000311277210 */ /* 0x000fe400007fe407 */
[----:B------:R-:W-:Y:S01]  /*05d0*/  CS2R R16, SRZ ;  /* 0x0000000000107805 */ /* 0x000fe2000001ff00 */
[----:B------:R-:W-:Y:S01]  /*05e0*/  VIADD R7, R0, -UR4 ;  /* 0x8000000400077c36 */ /* 0x000fe20008000000 */
[----:B------:R-:W-:Y:S01]  /*05f0*/  IADD3 R0, R77, 0x20, RZ ;  /* 0x000000204d007810 */ /* 0x000fe20007ffe0ff */
[----:B------:R-:W-:Y:S01]  /*0600*/  IMAD R3, R71, UR4, R2 ;  /* 0x0000000447037c24 */ /* 0x000fe2000f8e0202 */
[----:B------:R-:W-:Y:S01]  /*0610*/  IADD3 R72, P2, R73, R4, RZ ;  /* 0x0000000449487210 */ /* 0x000fe20007f5e0ff */
[C---:B--2---:R-:W-:Y:S01]  /*0620*/  IMAD R2, R42.reuse, UR9, RZ ;  /* 0x000000092a027c24 */ /* 0x044fe2000f8e02ff */
[-C--:B------:R-:W-:Y:S01]  /*0630*/  ISETP.GE.AND P0, PT, R77, R7.reuse, PT ;  /* 0x000000074d00720c */ /* 0x080fe20003f06270 */
[----:B------:R-:W-:Y:S01]  /*0640*/  IMAD.WIDE.U32 R38, R42, UR5, R38 ;  /* 0x000000052a267c25 */ /* 0x000fe2000f8e0026 */
[----:B------:R-:W-:-:S02]  /*0650*/  ISETP.GE.AND P1, PT, R0, R7, PT ;  /* 0x000000070000720c */ /* 0x000fc40003f26270 */
[----:B------:R-:W-:Y:S01]  /*0660*/  IADD3.X R73, R15, R5, R3, P2, !PT ;  /* 0x000000050f497210 */ /* 0x000fe200017fe403 */
[----:B------:R-:W-:Y:S01]  /*0670*/  IMAD R43, R43, UR5, R2 ;  /* 0x000000052b2b7c24 */ /* 0x000fe2000f8e0202 */
[----:B------:R-:W-:Y:S01]  /*0680*/  CS2R R4, SRZ ;  /* 0x0000000000047805 */ /* 0x000fe2000001ff00 */
[C---:B0-----:R-:W-:Y:S01]  /*0690*/  IMAD R0, R8.reuse, UR9, RZ ;  /* 0x0000000908007c24 */ /* 0x041fe2000f8e02ff */
[----:B------:R-:W-:Y:S01]  /*06a0*/  CS2R R14, SRZ ;  /* 0x00000000000e7805 */ /* 0x000fe2000001ff00 */
[----:B------:R-:W-:Y:S01]  /*06b0*/  IMAD.WIDE.U32 R72, R8, UR5, R72 ;  /* 0x0000000508487c25 */ /* 0x000fe2000f8e0048 */
[----:B------:R-:W-:-:S03]  /*06c0*/  IADD3 R43, R39, R43, RZ ;  /* 0x0000002b272b7210 */ /* 0x000fc60007ffe0ff */
[----:B------:R-:W-:Y:S01]  /*06d0*/  IMAD R3, R9, UR5, R0 ;  /* 0x0000000509037c24 */ /* 0x000fe2000f8e0200 */
[----:B------:R-:W-:Y:S01]  /*06e0*/  CS2R R8, SRZ ;  /* 0x0000000000087805 */ /* 0x000fe2000001ff00 */
[----:B------:R-:W-:Y:S01]  /*06f0*/  VIADD R0, R6, UR4 ;  /* 0x0000000406007c36 */ /* 0x000fe20008000000 */
[----:B------:R-:W-:Y:S01]  /*0700*/  CS2R R6, SRZ ;  /* 0x0000000000067805 */ /* 0x000fe2000001ff00 */
[----:B------:R-:W-:Y:S01]  /*0710*/  VIADD R74, R68, 0x40 ;  /* 0x00000040444a7836 */ /* 0x000fe20000000000 */
[----:B------:R-:W-:Y:S06]  /*0720*/  @P0 BRA `(.L_x_381) ;  /* 0x00000000004c0947 */ /* 0x000fec0003800000 */
[C---:B------:R-:W-:Y:S01]  /*0730*/  VIADD R40, R68.reuse, 0x80 ;  /* 0x0000008044287836 */ /* 0x040fe20000000000 */
[----:B------:R-:W-:Y:S01]  /*0740*/  MOV R42, R38 ;  /* 0x00000026002a7202 */ /* 0x000fe20000000f00 */
[-C--:B------:R-:W-:Y:S01]  /*0750*/  IMAD R2, R75, R36.reuse, RZ ;  /* 0x000000244b027224 */ /* 0x080fe200078e02ff */
[----:B------:R-:W-:Y:S01]  /*0760*/  ULDC UR10, c[0x0][0x2d0] ;  /* 0x0000b400000a7ab9 */ /* 0x000fe20000000800 */
[----:B------:R-:W-:Y:S01]  /*0770*/  VIADD R44, R68, 0xc0 ;  /* 0x000000c0442c7836 */ /* 0x000fe20000000000 */
[----:B------:R-:W-:Y:S01]  /*0780*/  ISETP.GE.AND P4, PT, R40, UR10, PT ;  /* 0x0000000a28007c0c */ /* 0x000fe2000bf86270 */
[C---:B------:R-:W-:Y:S01]  /*0790*/  IMAD.WIDE.U32 R40, R77.reuse, R36, R42 ;  /* 0x000000244d287225 */ /* 0x040fe200078e002a */
[----:B------:R-:W-:Y:S01]  /*07a0*/  ISETP.GE.AND P2, PT, R68, UR10, PT ;  /* 0x0000000a44007c0c */ /* 0x000fe2000bf46270 */
[----:B------:R-:W-:Y:S01]  /*07b0*/  ULDC.64 UR12, c[0x0][0x3e0] ;  /* 0x0000f800000c7ab9 */ /* 0x000fe20000000a00 */
[----:B------:R-:W-:Y:S01]  /*07c0*/  ISETP.GE.AND P5, PT, R44, UR10, PT ;  /* 0x0000000a2c007c0c */ /* 0x000fe2000bfa6270 */
[----:B------:R-:W-:Y:S01]  /*07d0*/  IMAD R45, R77, R37, R2 ;  /* 0x000000254d2d7224 */ /* 0x000fe200078e0202 */
[----:B------:R-:W-:-:S02]  /*07e0*/  ISETP.GE.AND P3, PT, R74, UR10, PT ;  /* 0x0000000a4a007c0c */ /* 0x000fc4000bf66270 */
[----:B------:R-:W-:Y:S01]  /*07f0*/  LEA R44, P6, R40, UR12, 0x1 ;  /* 0x0000000c282c7c11 */ /* 0x000fe2000f8c08ff */
[----:B------:R-:W-:-:S05]  /*0800*/  IMAD.IADD R41, R41, 0x1, R45 ;  /* 0x0000000129297824 */ /* 0x000fca00078e022d */
[----:B------:R-:W-:-:S05]  /*0810*/  LEA.HI.X R45, R40, UR13, R41, 0x1, P6 ;  /* 0x0000000d282d7c11 */ /* 0x000fca000b0f0c29 */
[----:B------:R0:W5:Y:S04]  /*0820*/  @!P2 LDG.E.128 R12, desc[UR6][R44.64] ;  /* 0x000000062c0ca981 */ /* 0x000168000c1e1d00 */
[----:B------:R0:W5:Y:S04]  /*0830*/  @!P3 LDG.E.128 R8, desc[UR6][R44.64+0x80] ;  /* 0x000080062c08b981 */ /* 0x000168000c1e1d00 */
[----:B------:R0:W5:Y:S04]  /*0840*/  @!P4 LDG.E.128 R4, desc[UR6][R44.64+0x100] ;  /* 0x000100062c04c981 */ /* 0x000168000c1e1d00 */
[----:B------:R0:W5:Y:S02]  /*0850*/  @!P5 LDG.E.128 R28, desc[UR6][R44.64+0x180] ;  /* 0x000180062c1cd981 */ /* 0x000164000c1e1d00 */
.L_x_381:
[----:B------:R-:W-:Y:S05]  /*0860*/  BSYNC B0 ;  /* 0x0000000000007941 */ /* 0x000fea0003800000 */
.L_x_380:
[----:B------:R-:W-:Y:S04]  /*0870*/  BSSY B0, `(.L_x_382) ;  /* 0x0000017000007945 */ /* 0x000fe80003800000 */
[----:B------:R-:W-:Y:S05]  /*0880*/  @P1 BRA `(.L_x_383) ;  /* 0x0000000000541947 */ /* 0x000fea0003800000 */
[----:B------:R-:W-:Y:S01]  /*0890*/  IADD3 R41, P2, R77, 0x20, RZ ;  /* 0x000000204d297810 */ /* 0x000fe20007f5e0ff */
[C---:B------:R-:W-:Y:S01]  /*08a0*/  VIADD R40, R68.reuse, 0x80 ;  /* 0x0000008044287836 */ /* 0x040fe20000000000 */
[----:B------:R-:W-:Y:S01]  /*08b0*/  MOV R39, R43 ;  /* 0x0000002b00277202 */ /* 0x000fe20000000f00 */
[----:B------:R-:W-:Y:S01]  /*08c0*/  VIADD R42, R68, 0xc0 ;  /* 0x000000c0442a7836 */ /* 0x000fe20000000000 */
[----:B------:R-:W-:Y:S01]  /*08d0*/  ULDC UR10, c[0x0][0x2d0] ;  /* 0x0000b400000a7ab9 */ /* 0x000fe20000000800 */
[----:B0-----:R-:W-:Y:S01]  /*08e0*/  IMAD.X R45, RZ, RZ, R75, P2 ;  /* 0x000000ffff2d7224 */ /* 0x001fe200010e064b */
[----:B------:R-:W-:Y:S01]  /*08f0*/  ISETP.GE.AND P5, PT, R40, UR10, PT ;  /* 0x0000000a28007c0c */ /* 0x000fe2000bfa6270 */
[-C--:B------:R-:W-:Y:S01]  /*0900*/  IMAD.WIDE.U32 R38, R41, R36.reuse, R38 ;  /* 0x0000002429267225 */ /* 0x080fe200078e0026 */
[----:B------:R-:W-:Y:S01]  /*0910*/  ISETP.GE.AND P6, PT, R42, UR10, PT ;  /* 0x0000000a2a007c0c */ /* 0x000fe2000bfc6270 */
[----:B------:R-:W-:Y:S01]  /*0920*/  ULDC.64 UR12, c[0x0][0x3e0] ;  /* 0x0000f800000c7ab9 */ /* 0x000fe20000000a00 */
[----:B------:R-:W-:Y:S01]  /*0930*/  ISETP.GE.AND P3, PT, R68, UR10, PT ;  /* 0x0000000a44007c0c */ /* 0x000fe2000bf66270 */
[----:B------:R-:W-:Y:S01]  /*0940*/  IMAD R2, R45, R36, RZ ;  /* 0x000000242d027224 */ /* 0x000fe200078e02ff */
[----:B------:R-:W-:-:S02]  /*0950*/  ISETP.GE.AND P4, PT, R74, UR10, PT ;  /* 0x0000000a4a007c0c */ /* 0x000fc4000bf86270 */
[----:B------:R-:W-:Y:S01]  /*0960*/  LEA R36, P2, R38, UR12, 0x1 ;  /* 0x0000000c26247c11 */ /* 0x000fe2000f8408ff */
[----:B------:R-:W-:-:S05]  /*0970*/  IMAD R37, R41, R37, R2 ;  /* 0x0000002529257224 */ /* 0x000fca00078e0202 */
[----:B------:R-:W-:-:S04]  /*0980*/  IADD3 R37, R39, R37, RZ ;  /* 0x0000002527257210 */ /* 0x000fc80007ffe0ff */
[----:B------:R-:W-:-:S05]  /*0990*/  LEA.HI.X R37, R38, UR13, R37, 0x1, P2 ;  /* 0x0000000d26257c11 */ /* 0x000fca00090f0c25 */
[----:B------:R1:W5:Y:S04]  /*09a0*/  @!P3 LDG.E.128 R24, desc[UR6][R36.64] ;  /* 0x000000062418b981 */ /* 0x000368000c1e1d00 */
[----:B------:R1:W5:Y:S04]  /*09b0*/  @!P4 LDG.E.128 R20, desc[UR6][R36.64+0x80] ;  /* 0x000080062414c981 */ /* 0x000368000c1e1d00 */
[----:B------:R1:W5:Y:S04]  /*09c0*/  @!P5 LDG.E.128 R16, desc[UR6][R36.64+0x100] ;  /* 0x000100062410d981 */ /* 0x000368000c1e1d00 */
[----:B------:R1:W5:Y:S02]  /*09d0*/  @!P6 LDG.E.128 R32, desc[UR6][R36.64+0x180] ;  /* 0x000180062420e981 */ /* 0x000364000c1e1d00 */
.L_x_383:
[----:B------:R-:W-:Y:S05]  /*09e0*/  BSYNC B0 ;  /* 0x0000000000007941 */ /* 0x000fea0003800000 */
.L_x_382:
[----:B------:R-:W-:Y:S01]  /*09f0*/  BSSY B0, `(.L_x_384) ;  /* 0x000001e000007945 */ /* 0x000fe20003800000 */
[----:B------:R-:W-:Y:S02]  /*0a00*/  CS2R R38, SRZ ;  /* 0x0000000000267805 */ /* 0x000fe4000001ff00 */
[----:B-1----:R-:W-:Y:S02]  /*0a10*/  CS2R R36, SRZ ;  /* 0x0000000000247805 */ /* 0x002fe4000001ff00 */
[----:B------:R-:W-:Y:S02]  /*0a20*/  CS2R R42, SRZ ;  /* 0x00000000002a7805 */ /* 0x000fe4000001ff00 */
[----:B------:R-:W-:Y:S02]  /*0a30*/  CS2R R40, SRZ ;  /* 0x0000000000287805 */ /* 0x000fe4000001ff00 */
[----:B------:R-:W-:Y:S02]  /*0a40*/  CS2R R46, SRZ ;  /* 0x00000000002e7805 */ /* 0x000fe4000001ff00 */
[----:B0-----:R-:W-:-:S02]  /*0a50*/  CS2R R44, SRZ ;  /* 0x00000000002c7805 */ /* 0x001fc4000001ff00 */
[----:B------:R-:W-:Y:S02]  /*0a60*/  CS2R R50, SRZ ;  /* 0x0000000000327805 */ /* 0x000fe4000001ff00 */
[----:B------:R-:W-:Y:S01]  /*0a70*/  CS2R R48, SRZ ;  /* 0x0000000000307805 */ /* 0x000fe2000001ff00 */
[----:B------:R-:W-:Y:S01]  /*0a80*/  IMAD.IADD R3, R73, 0x1, R3 ;  /* 0x0000000149037824 */ /* 0x000fe200078e0203 */
[----:B------:R-:W-:Y:S06]  /*0a90*/  @P0 BRA `(.L_x_385) ;  /* 0x00000000004c0947 */ /* 0x000fec0003800000 */
[C---:B------:R-:W-:Y:S01]  /*0aa0*/  VIADD R2, R68.reuse, 0x80 ;  /* 0x0000008044027836 */ /* 0x040fe20000000000 */
[----:B------:R-:W-:Y:S01]  /*0ab0*/  ULDC UR8, c[0x0][0x2d0] ;  /* 0x0000b40000087ab9 */ /* 0x000fe20000000800 */
[-C--:B------:R-:W-:Y:S01]  /*0ac0*/  IMAD R54, R75, R70.reuse, RZ ;  /* 0x000000464b367224 */ /* 0x080fe200078e02ff */
[----:B------:R-:W-:Y:S01]  /*0ad0*/  IADD3 R56, R68, 0xc0, RZ ;  /* 0x000000c044387810 */ /* 0x000fe20007ffe0ff */
[----:B------:R-:W-:Y:S01]  /*0ae0*/  ULDC.64 UR4, c[0x0][0x280] ;  /* 0x0000a00000047ab9 */ /* 0x000fe20000000a00 */
[----:B------:R-:W-:Y:S01]  /*0af0*/  ISETP.GE.AND P4, PT, R2, UR8, PT ;  /* 0x0000000802007c0c */ /* 0x000fe2000bf86270 */
[----:B------:R-:W-:Y:S01]  /*0b00*/  IMAD.MOV.U32 R2, RZ, RZ, R72 ;  /* 0x000000ffff027224 */ /* 0x000fe200078e0048 */
[----:B------:R-:W-:Y:S01]  /*0b10*/  ISETP.GE.AND P5, PT, R56, UR8, PT ;  /* 0x0000000838007c0c */ /* 0x000fe2000bfa6270 */
[C---:B------:R-:W-:Y:S01]  /*0b20*/  IMAD R55, R77.reuse, R71, R54 ;  /* 0x000000474d377224 */ /* 0x040fe200078e0236 */
[----:B------:R-:W-:Y:S01]  /*0b30*/  ISETP.GE.AND P2, PT, R68, UR8, PT ;  /* 0x0000000844007c0c */ /* 0x000fe2000bf46270 */
[----:B------:R-:W-:Y:S01]  /*0b40*/  IMAD.WIDE.U32 R52, R77, R70, R2 ;  /* 0x000000464d347225 */ /* 0x000fe200078e0002 */
[----:B------:R-:W-:-:S03]  /*0b50*/  ISETP.GE.AND P3, PT, R74, UR8, PT ;  /* 0x000000084a007c0c */ /* 0x000fc6000bf66270 */
[----:B------:R-:W-:Y:S01]  /*0b60*/  IMAD.IADD R53, R53, 0x1, R55 ;  /* 0x0000000135357824 */ /* 0x000fe200078e0237 */
[----:B------:R-:W-:-:S04]  /*0b70*/  LEA R54, P0, R52, UR4, 0x1 ;  /* 0x0000000434367c11 */ /* 0x000fc8000f8008ff */
[----:B------:R-:W-:-:S05]  /*0b80*/  LEA.HI.X R55, R52, UR5, R53, 0x1, P0 ;  /* 0x0000000534377c11 */ /* 0x000fca00080f0c35 */
[----:B------:R0:W5:Y:S04]  /*0b90*/  @!P2 LDG.E.128 R44, desc[UR6][R54.64] ;  /* 0x00000006362ca981 */ /* 0x000168000c1e1d00 */
[----:B------:R0:W5:Y:S04]  /*0ba0*/  @!P3 LDG.E.128 R40, desc[UR6][R54.64+0x80] ;  /* 0x000080063628b981 */ /* 0x000168000c1e1d00 */
[----:B------:R0:W5:Y:S04]  /*0bb0*/  @!P4 LDG.E.128 R36, desc[UR6][R54.64+0x100] ;  /* 0x000100063624c981 */ /* 0x000168000c1e1d00 */
[----:B------:R0:W5:Y:S02]  /*0bc0*/  @!P5 LDG.E.128 R48, desc[UR6][R54.64+0x180] ;  /* 0x000180063630d981 */ /* 0x000164000c1e1d00 */
.L_x_385:
[----:B------:R-:W-:Y:S05]  /*0bd0*/  BSYNC B0 ;  /* 0x0000000000007941 */ /* 0x000fea0003800000 */
.L_x_384:
[----:B------:R-:W-:Y:S01]  /*0be0*/  BSSY B0, `(.L_x_386) ;  /* 0x000001f000007945 */ /* 0x000fe20003800000 */
[----:B0-----:R-:W-:Y:S02]  /*0bf0*/  CS2R R54, SRZ ;  /* 0x0000000000367805 */ /* 0x001fe4000001ff00 */
[----:B------:R-:W-:Y:S02]  /*0c00*/  CS2R R52, SRZ ;  /* 0x0000000000347805 */ /* 0x000fe4000001ff00 */
[----:B------:R-:W-:Y:S02]  /*0c10*/  CS2R R62, SRZ ;  /* 0x00000000003e7805 */ /* 0x000fe4000001ff00 */
[----:B------:R-:W-:Y:S02]  /*0c20*/  CS2R R58, SRZ ;  /* 0x00000000003a7805 */ /* 0x000fe4000001ff00 */
[----:B------:R-:W-:Y:S02]  /*0c30*/  CS2R R56, SRZ ;  /* 0x0000000000387805 */ /* 0x000fe4000001ff00 */
[----:B------:R-:W-:-:S02]  /*0c40*/  CS2R R60, SRZ ;  /* 0x00000000003c7805 */ /* 0x000fc4000001ff00 */
[----:B------:R-:W-:Y:S02]  /*0c50*/  CS2R R66, SRZ ;  /* 0x0000000000427805 */ /* 0x000fe4000001ff00 */
[----:B------:R-:W-:Y:S01]  /*0c60*/  CS2R R64, SRZ ;  /* 0x0000000000407805 */ /* 0x000fe2000001ff00 */
[----:B------:R-:W-:Y:S06]  /*0c70*/  @P1 BRA `(.L_x_387) ;  /* 0x0000000000541947 */ /* 0x000fec0003800000 */
[----:B------:R-:W-:Y:S01]  /*0c80*/  IADD3 R2, P0, R77, 0x20, RZ ;  /* 0x000000204d027810 */ /* 0x000fe20007f1e0ff */
[----:B------:R-:W-:Y:S01]  /*0c90*/  IMAD.MOV.U32 R73, RZ, RZ, R3 ;  /* 0x000000ffff497224 */ /* 0x000fe200078e0003 */
[----:B------:R-:W-:Y:S02]  /*0ca0*/  ULDC UR4, c[0x0][0x2d0] ;  /* 0x0000b40000047ab9 */ /* 0x000fe40000000800 */
[----:B------:R-:W-:Y:S01]  /*0cb0*/  IADD3.X R69, RZ, R75, RZ, P0, !PT ;  /* 0x0000004bff457210 */ /* 0x000fe200007fe4ff */
[-C--:B------:R-:W-:Y:S01]  /*0cc0*/  IMAD.WIDE.U32 R72, R2, R70.reuse, R72 ;  /* 0x0000004602487225 */ /* 0x080fe200078e0048 */
[----:B------:R-:W-:Y:S02]  /*0cd0*/  ISETP.GE.AND P1, PT, R68, UR4, PT ;  /* 0x0000000444007c0c */ /* 0x000fe4000bf26270 */
[----:B------:R-:W-:Y:S01]  /*0ce0*/  ISETP.GE.AND P2, PT, R74, UR4, PT ;  /* 0x000000044a007c0c */ /* 0x000fe2000bf46270 */
[----:B------:R-:W-:-:S04]  /*0cf0*/  IMAD R69, R69, R70, RZ ;  /* 0x0000004645457224 */ /* 0x000fc800078e02ff */
[----:B------:R-:W-:Y:S02]  /*0d00*/  IMAD R3, R2, R71, R69 ;  /* 0x0000004702037224 */ /* 0x000fe400078e0245 */
[C---:B------:R-:W-:Y:S01]  /*0d10*/  VIADD R2, R68.reuse, 0x80 ;  /* 0x0000008044027836 */ /* 0x040fe20000000000 */
[----:B------:R-:W-:Y:S01]  /*0d20*/  IADD3 R68, R68, 0xc0, RZ ;  /* 0x000000c044447810 */ /* 0x000fe20007ffe0ff */
[----:B------:R-:W-:-:S03]  /*0d30*/  IMAD.IADD R3, R73, 0x1, R3 ;  /* 0x0000000149037824 */ /* 0x000fc600078e0203 */
[----:B------:R-:W-:Y:S02]  /*0d40*/  ISETP.GE.AND P3, PT, R2, UR4, PT ;  /* 0x0000000402007c0c */ /* 0x000fe4000bf66270 */
[----:B------:R-:W-:Y:S01]  /*0d50*/  ISETP.GE.AND P4, PT, R68, UR4, PT ;  /* 0x0000000444007c0c */ /* 0x000fe2000bf86270 */
[----:B------:R-:W-:Y:S02]  /*0d60*/  ULDC.64 UR4, c[0x0][0x280] ;  /* 0x0000a00000047ab9 */ /* 0x000fe40000000a00 */
[----:B------:R-:W-:-:S04]  /*0d70*/  LEA R2, P0, R72, UR4, 0x1 ;  /* 0x0000000448027c11 */ /* 0x000fc8000f8008ff */
[----:B------:R-:W-:-:S05]  /*0d80*/  LEA.HI.X R3, R72, UR5, R3, 0x1, P0 ;  /* 0x0000000548037c11 */ /* 0x000fca00080f0c03 */
[----:B------:R0:W5:Y:S04]  /*0d90*/  @!P1 LDG.E.128 R64, desc[UR6][R2.64] ;  /* 0x0000000602409981 */ /* 0x000168000c1e1d00 */
[----:B------:R0:W5:Y:S04]  /*0da0*/  @!P2 LDG.E.128 R60, desc[UR6][R2.64+0x80] ;  /* 0x00008006023ca981 */ /* 0x000168000c1e1d00 */
[----:B------:R0:W5:Y:S04]  /*0db0*/  @!P3 LDG.E.128 R52, desc[UR6][R2.64+0x100] ;  /* 0x000100060234b981 */ /* 0x000168000c1e1d00 */
[----:B------:R0:W5:Y:S02]  /*0dc0*/  @!P4 LDG.E.128 R56, desc[UR6][R2.64+0x180] ;  /* 0x000180060238c981 */ /* 0x000164000c1e1d00 */
.L_x_387:
[----:B------:R-:W-:Y:S05]  /*0dd0*/  BSYNC B0 ;  /* 0x0000000000007941 */ /* 0x000fea0003800000 */
.L_x_386:
[C---:B0----5:R-:W-:Y:S01]  /*0de0*/  LOP3.LUT R3, R12.reuse, 0xffff0000, RZ, 0xc0, !PT ;  /* 0xffff00000c037812 */ /* 0x061fe200078ec0ff */
[----:B------:R-:W-:Y:S01]  /*0df0*/  IMAD.U32 R2, R12, 0x10000, RZ ;  /* 0x000100000c027824 */ /* 0x000fe200078e00ff */
[C---:B------:R-:W-:Y:S01]  /*0e00*/  LOP3.LUT R68, R44.reuse, 0xffff0000, RZ, 0xc0, !PT ;  /* 0xffff00002c447812 */ /* 0x040fe200078ec0ff */
[----:B------:R-:W-:Y:S01]  /*0e10*/  ULDC.64 UR4, c[0x0][0x478] ;  /* 0x00011e0000047ab9 */ /* 0x000fe20000000a00 */
[----:B------:R-:W-:Y:S02]  /*0e20*/  SHF.L.U32 R69, R44, 0x10, RZ ;  /* 0x000000102c457819 */ /* 0x000fe400000006ff */
[----:B------:R-:W-:Y:S01]  /*0e30*/  LOP3.LUT R12, R13, 0xffff0000, RZ, 0xc0, !PT ;  /* 0xffff00000d0c7812 */ /* 0x000fe200078ec0ff */
[----:B------:R-:W-:Y:S01]  /*0e40*/  FMUL.FTZ R71, R3, R68 ;  /* 0x0000004403477220 */ /* 0x000fe20000410000 */
[----:B------:R-:W-:Y:S01]  /*0e50*/  IMAD.U32 R68, R13, 0x10000, RZ ;  /* 0x000100000d447824 */ /* 0x000fe200078e00ff */
[C---:B------:R-:W-:Y:S01]  /*0e60*/  LOP3.LUT R3, R45.reuse, 0xffff0000, RZ, 0xc0, !PT ;  /* 0xffff00002d037812 */ /* 0x040fe200078ec0ff */
[----:B------:R-:W-:-:S02]  /*0e70*/  IMAD.U32 R13, R45, 0x10000, RZ ;  /* 0x000100002d0d7824 */ /* 0x000fc400078e00ff */
[----:B------:R-:W-:Y:S01]  /*0e80*/  FFMA.FTZ R69, R2, R69, R71 ;  /* 0x0000004502457223 */ /* 0x000fe20000010047 */
[C---:B------:R-:W-:Y:S01]  /*0e90*/  SHF.L.U32 R44, R14.reuse, 0x10, RZ ;  /* 0x000000100e2c7819 */ /* 0x040fe200000006ff */
[C---:B------:R-:W-:Y:S01]  /*0ea0*/  IMAD.U32 R2, R15.reuse, 0x10000, RZ ;  /* 0x000100000f027824 */ /* 0x040fe200078e00ff */
[----:B------:R-:W-:Y:S01]  /*0eb0*/  LOP3.LUT R45, R14, 0xffff0000, RZ, 0xc0, !PT ;  /* 0xffff00000e2d7812 */ /* 0x000fe200078ec0ff */
[----:B------:R-:W-:Y:S01]  /*0ec0*/  FFMA.FTZ R13, R68, R13, R69 ;  /* 0x0000000d440d7223 */ /* 0x000fe20000010045 */
[----:B------:R-:W-:Y:S01]  /*0ed0*/  LOP3.LUT R14, R15, 0xffff0000, RZ, 0xc0, !PT ;  /* 0xffff00000f0e7812 */ /* 0x000fe200078ec0ff */
[C---:B------:R-:W-:Y:S01]  /*0ee0*/  IMAD.U32 R15, R46.reuse, 0x10000, RZ ;  /* 0x000100002e0f7824 */ /* 0x040fe200078e00ff */
[----:B------:R-:W-:Y:S01]  /*0ef0*/  LOP3.LUT R46, R46, 0xffff0000, RZ, 0xc0, !PT ;  /* 0xffff00002e2e7812 */ /* 0x000fe200078ec0ff */
[----:B------:R-:W-:Y:S01]  /*0f00*/  FFMA.FTZ R71, R12, R3, R13 ;  /* 0x000000030c477223 */ /* 0x000fe2000001000d */
[C---:B------:R-:W-:Y:S01]  /*0f10*/  SHF.L.U32 R69, R47.reuse, 0x10, RZ ;  /* 0x000000102f457819 */ /* 0x040fe200000006ff */
[----:B------:R-:W-:Y:S01]  /*0f20*/  IMAD.U32 R3, R8, 0x10000, RZ ;  /* 0x0001000008037824 */ /* 0x000fe200078e00ff */
[----:B------:R-:W-:Y:S01]  /*0f30*/  LOP3.LUT R47, R47, 0xffff0000, RZ, 0xc0, !PT ;  /* 0xffff00002f2f7812 */ /* 0x000fe200078ec0ff */
[----:B------:R-:W-:Y:S01]  /*0f40*/  FFMA.FTZ R68, R44, R15, R71 ;  /* 0x0000000f2c447223 */ /* 0x000fe20000010047 */
[----:B------:R-:W-:Y:S01]  /*0f50*/  SHF.L.U32 R44, R40, 0x10, RZ ;  /* 0x00000010282c7819 */ /* 0x000fe200000006ff */
[----:B------:R-:W-:Y:S01]  /*0f60*/  IMAD.U32 R12, R9, 0x10000, RZ ;  /* 0x00010000090c7824 */ /* 0x000fe200078e00ff */
[----:B------:R-:W-:Y:S01]  /*0f70*/  LOP3.LUT R8, R8, 0xffff0000, RZ, 0xc0, !PT ;  /* 0xffff000008087812 */ /* 0x000fe200078ec0ff */
[----:B------:R-:W-:Y:S01]  /*0f80*/  FFMA.FTZ R71, R45, R46, R68 ;  /* 0x0000002e2d477223 */ /* 0x000fe20000010044 */
[----:B------:R-:W-:Y:S01]  /*0f90*/  LOP3.LUT R15, R40, 0xffff0000, RZ, 0xc0, !PT ;  /* 0xffff0000280f7812 */ /* 0x000fe200078ec0ff */
[----:B------:R-:W-:Y:S01]  /*0fa0*/  IMAD.U32 R45, R10, 0x10000, RZ ;  /* 0x000100000a2d7824 */ /* 0x000fe200078e00ff */
[----:B------:R-:W-:Y:S01]  /*0fb0*/  LOP3.LUT R70, R24, 0xffff0000, RZ, 0xc0, !PT ;  /* 0xffff000018467812 */ /* 0x000fe200078ec0ff */
[----:B------:R-:W-:Y:S01]  /*0fc0*/  FFMA.FTZ R71, R2, R69, R71 ;  /* 0x0000004502477223 */ /* 0x000fe20000010047 */
[----:B------:R-:W-:Y:S01]  /*0fd0*/  SHF.L.U32 R24, R24, 0x10, RZ ;  /* 0x0000001018187819 */ /* 0x000fe200000006ff */
[----:B------:R-:W-:Y:S01]  /*0fe0*/  IMAD.U32 R46, R42, 0x10000, RZ ;  /* 0x000100002a2e7824 */ /* 0x000fe200078e00ff */
[----:B------:R-:W-:Y:S01]  /*0ff0*/  LOP3.LUT R13, R9, 0xffff0000, RZ, 0xc0, !PT ;  /* 0xffff0000090d7812 */ /* 0x000fe200078ec0ff */
[----:B------:R-:W-:Y:S01]  /*1000*/  FFMA.FTZ R68, R14, R47, R71 ;  /* 0x0000002f0e447223 */ /* 0x000fe20000010047 */
[C---:B------:R-:W-:Y:S01]  /*1010*/  SHF.L.U32 R71, R38.reuse, 0x10, RZ ;  /* 0x0000001026477819 */ /* 0x040fe200000006ff */
[C---:B------:R-:W-:Y:S01]  /*1020*/  IMAD.U32 R9, R41.reuse, 0x10000, RZ ;  /* 0x0001000029097824 */ /* 0x040fe200078e00ff */
[----:B------:R-:W-:Y:S01]  /*1030*/  LOP3.LUT R40, R41, 0xffff0000, RZ, 0xc0, !PT ;  /* 0xffff000029287812 */ /* 0x000fe200078ec0ff */
[----:B------:R-:W-:Y:S01]  /*1040*/  FFMA.FTZ R73, R3, R44, R68 ;  /* 0x0000002c03497223 */ /* 0x000fe20000010044 */
[----:B------:R-:W-:Y:S01]  /*1050*/  LOP3.LUT R68, R38, 0xffff0000, RZ, 0xc0, !PT ;  /* 0xffff000026447812 */ /* 0x000fe200078ec0ff */
[----:B------:R-:W-:Y:S01]  /*1060*/  IMAD.U32 R69, R43, 0x10000, RZ ;  /* 0x000100002b457824 */ /* 0x000fe200078e00ff */
[C---:B------:R-:W-:Y:S01]  /*1070*/  LOP3.LUT R38, R39.reuse, 0xffff0000, RZ, 0xc0, !PT ;  /* 0xffff000027267812 */ /* 0x040fe200078ec0ff */
[----:B------:R-:W-:Y:S01]  /*1080*/  FFMA.FTZ R73, R8, R15, R73 ;  /* 0x0000000f08497223 */ /* 0x000fe20000010049 */
[----:B------:R-:W-:Y:S01]  /*1090*/  IMAD.U32 R15, R39, 0x10000, RZ ;  /* 0x00010000270f7824 */ /* 0x000fe200078e00ff */
[C---:B------:R-:W-:Y:S01]  /*10a0*/  LOP3.LUT R39, R64.reuse, 0xffff0000, RZ, 0xc0, !PT ;  /* 0xffff000040277812 */ /* 0x040fe200078ec0ff */
[----:B------:R-:W-:-:S02]  /*10b0*/  IMAD.U32 R64, R64, 0x10000, RZ ;  /* 0x0001000040407824 */ /* 0x000fc400078e00ff */
[----:B------:R-:W-:Y:S01]  /*10c0*/  FFMA.FTZ R12, R12, R9, R73 ;  /* 0x000000090c0c7223 */ /* 0x000fe20000010049 */
[----:B------:R-:W-:Y:S01]  /*10d0*/  LOP3.LUT R41, R10, 0xffff0000, RZ, 0xc0, !PT ;  /* 0xffff00000a297812 */ /* 0x000fe200078ec0ff */
[----:B------:R-:W-:Y:S02]  /*10e0*/  IMAD.U32 R9, R62, 0x10000, RZ ;  /* 0x000100003e097824 */ /* 0x000fe400078e00ff */
[----:B------:R-:W-:Y:S01]  /*10f0*/  FMUL.FTZ R39, R39, R70 ;  /* 0x0000004627277220 */ /* 0x000fe20000410000 */
[----:B------:R-:W-:Y:S01]  /*1100*/  FFMA.FTZ R12, R13, R40, R12 ;  /* 0x000000280d0c7223 */ /* 0x000fe2000001000c */
[----:B------:R-:W-:Y:S01]  /*1110*/  SHF.L.U32 R13, R22, 0x10, RZ ;  /* 0x00000010160d7819 */ /* 0x000fe200000006ff */
[----:B------:R-:W-:Y:S02]  /*1120*/  IMAD.U32 R44, R36, 0x10000, RZ ;  /* 0x00010000242c7824 */ /* 0x000fe400078e00ff */
[----:B------:R-:W-:Y:S01]  /*1130*/  FFMA.FTZ R24, R64, R24, R39 ;  /* 0x0000001840187223 */ /* 0x000fe20000010027 */
[C---:B------:R-:W-:Y:S01]  /*1140*/  IMAD.U32 R39, R65.reuse, 0x10000, RZ ;  /* 0x0001000041277824 */ /* 0x040fe200078e00ff */
[----:B------:R-:W-:Y:S01]  /*1150*/  LOP3.LUT R65, R65, 0xffff0000, RZ, 0xc0, !PT ;  /* 0xffff000041417812 */ /* 0x000fe200078ec0ff */
[C---:B------:R-:W-:Y:S01]  /*1160*/  IMAD.U32 R64, R25.reuse, 0x10000, RZ ;  /* 0x0001000019407824 */ /* 0x040fe200078e00ff */
[----:B------:R-:W-:Y:S01]  /*1170*/  LOP3.LUT R25, R25, 0xffff0000, RZ, 0xc0, !PT ;  /* 0xffff000019197812 */ /* 0x000fe200078ec0ff */
[----:B------:R-:W-:Y:S01]  /*1180*/  FFMA.FTZ R12, R45, R46, R12 ;  /* 0x0000002e2d0c7223 */ /* 0x000fe2000001000c */
[----:B------:R-:W-:Y:S01]  /*1190*/  LOP3.LUT R2, R42, 0xffff0000, RZ, 0xc0, !PT ;  /* 0xffff00002a027812 */ /* 0x000fe200078ec0ff */
[----:B------:R-:W-:Y:S01]  /*11a0*/  FFMA.FTZ R24, R39, R64, R24 ;  /* 0x0000004027187223 */ /* 0x000fe20000010018 */
[C---:B------:R-:W-:Y:S01]  /*11b0*/  IMAD.U32 R39, R26.reuse, 0x10000, RZ ;  /* 0x000100001a277824 */ /* 0x040fe200078e00ff */
[----:B------:R-:W-:Y:S01]  /*11c0*/  LOP3.LUT R26, R26, 0xffff0000, RZ, 0xc0, !PT ;  /* 0xffff00001a1a7812 */ /* 0x000fe200078ec0ff */
[----:B------:R-:W-:-:S02]  /*11d0*/  IMAD.U32 R8, R6, 0x10000, RZ ;  /* 0x0001000006087824 */ /* 0x000fc400078e00ff */
[----:B------:R-:W-:Y:S01]  /*11e0*/  FFMA.FTZ R24, R65, R25, R24 ;  /* 0x0000001941187223 */ /* 0x000fe20000010018 */
[C---:B------:R-:W-:Y:S01]  /*11f0*/  SHF.L.U32 R25, R66.reuse, 0x10, RZ ;  /* 0x0000001042197819 */ /* 0x040fe200000006ff */
        /* <DEDUP_REMOVED lines=9> */
[----:B------:R-:W-:Y:S01]  /*1290*/  LOP3.LUT R63, R63, 0xffff0000, RZ, 0xc0, !PT ;  /* 0xffff00003f3f7812 */ /* 0x000fe200078ec0ff */
[----:B------:R-:W-:Y:S01]  /*12a0*/  FFMA.FTZ R24, R25, R26, R24 ;  /* 0x0000001a19187223 */ /* 0x000fe20000010018 */
[----:B------:R-:W-:Y:S01]  /*12b0*/  SHF.L.U32 R26, R27, 0x10, RZ ;  /* 0x000000101b1a7819 */ /* 0x000fe200000006ff */
[C---:B------:R-:W-:Y:S01]  /*12c0*/  IMAD.U32 R25, R67.reuse, 0x10000, RZ ;  /* 0x0001000043197824 */ /* 0x040fe200078e00ff */
[----:B------:R-:W-:Y:S01]  /*12d0*/  LOP3.LUT R67, R67, 0xffff0000, RZ, 0xc0, !PT ;  /* 0xffff000043437812 */ /* 0x000fe200078ec0ff */
[----:B------:R-:W-:Y:S01]  /*12e0*/  FFMA.FTZ R10, R11, R42, R10 ;  /* 0x0000002a0b0a7223 */ /* 0x000fe2000001000a */
[----:B------:R-:W-:Y:S01]  /*12f0*/  LOP3.LUT R27, R27, 0xffff0000, RZ, 0xc0, !PT ;  /* 0xffff00001b1b7812 */ /* 0x000fe200078ec0ff */
[----:B------:R-:W-:Y:S01]  /*1300*/  FFMA.FTZ R24, R25, R26, R24 ;  /* 0x0000001a19187223 */ /* 0x000fe20000010018 */
[----:B------:R-:W-:Y:S01]  /*1310*/  IMAD.U32 R25, R60, 0x10000, RZ ;  /* 0x000100003c197824 */ /* 0x000fe200078e00ff */
[----:B------:R-:W-:Y:S01]  /*1320*/  SHF.L.U32 R43, R4, 0x10, RZ ;  /* 0x00000010042b7819 */ /* 0x000fe200000006ff */
[----:B------:R-:W-:-:S02]  /*1330*/  IMAD.U32 R26, R20, 0x10000, RZ ;  /* 0x00010000141a7824 */ /* 0x000fc400078e00ff */
        /* <DEDUP_REMOVED lines=10> */
[----:B------:R-:W-:Y:S01]  /*13e0*/  FFMA.FTZ R43, R43, R44, R10 ;  /* 0x0000002c2b2b7223 */ /* 0x000fe2000001000a */
[----:B------:R-:W-:Y:S01]  /*13f0*/  LOP3.LUT R24, R62, 0xffff0000, RZ, 0xc0, !PT ;  /* 0xffff00003e187812 */ /* 0x000fe200078ec0ff */
[----:B------:R-:W-:Y:S01]  /*1400*/  FFMA.FTZ R20, R25, R26, R20 ;  /* 0x0000001a19147223 */ /* 0x000fe20000010014 */
[----:B------:R-:W-:Y:S01]  /*1410*/  LOP3.LUT R14, R4, 0xffff0000, RZ, 0xc0, !PT ;  /* 0xffff0000040e7812 */ /* 0x000fe200078ec0ff */
[----:B------:R-:W-:Y:S01]  /*1420*/  IMAD.U32 R4, R5, 0x10000, RZ ;  /* 0x0001000005047824 */ /* 0x000fe200078e00ff */
[----:B------:R-:W-:Y:S01]  /*1430*/  LOP3.LUT R47, R36, 0xffff0000, RZ, 0xc0, !PT ;  /* 0xffff0000242f7812 */ /* 0x000fe200078ec0ff */
[----:B------:R-:W-:Y:S01]  /*1440*/  FFMA.FTZ R20, R61, R21, R20 ;  /* 0x000000153d147223 */ /* 0x000fe20000010014 */
[----:B------:R-:W-:-:S02]  /*1450*/  LOP3.LUT R21, R22, 0xffff0000, RZ, 0xc0, !PT ;  /* 0xffff000016157812 */ /* 0x000fc400078ec0ff */
[----:B------:R-:W-:Y:S01]  /*1460*/  LOP3.LUT R22, R23, 0xffff0000, RZ, 0xc0, !PT ;  /* 0xffff000017167812 */ /* 0x000fe200078ec0ff */
[----:B------:R-:W-:Y:S01]  /*1470*/  FFMA.FTZ R9, R9, R13, R20 ;  /* 0x0000000d09097223 */ /* 0x000fe20000010014 */
[----:B------:R-:W-:Y:S01]  /*1480*/  LOP3.LUT R13, R52, 0xffff0000, RZ, 0xc0, !PT ;  /* 0xffff0000340d7812 */ /* 0x000fe200078ec0ff */
[----:B------:R-:W-:Y:S01]  /*1490*/  FFMA.FTZ R43, R14, R47, R43 ;  /* 0x0000002f0e2b7223 */ /* 0x000fe2000001002b */
[----:B------:R-:W-:Y:S01]  /*14a0*/  LOP3.LUT R10, R16, 0xffff0000, RZ, 0xc0, !PT ;  /* 0xffff0000100a7812 */ /* 0x000fe200078ec0ff */
[----:B------:R-:W-:Y:S01]  /*14b0*/  FFMA.FTZ R9, R24, R21, R9 ;  /* 0x0000001518097223 */ /* 0x000fe20000010009 */
[----:B------:R-:W-:Y:S02]  /*14c0*/  SHF.L.U32 R3, R37, 0x10, RZ ;  /* 0x0000001025037819 */ /* 0x000fe400000006ff */
[----:B------:R-:W-:Y:S01]  /*14d0*/  LOP3.LUT R5, R5, 0xffff0000, RZ, 0xc0, !PT ;  /* 0xffff000005057812 */ /* 0x000fe200078ec0ff */
[----:B------:R-:W-:Y:S01]  /*14e0*/  FFMA.FTZ R2, R2, R12, R9 ;  /* 0x0000000c02027223 */ /* 0x000fe20000010009 */
[----:B------:R-:W-:Y:S01]  /*14f0*/  SHF.L.U32 R9, R52, 0x10, RZ ;  /* 0x0000001034097819 */ /* 0x000fe200000006ff */
[----:B------:R-:W-:Y:S01]  /*1500*/  FFMA.FTZ R4, R4, R3, R43 ;  /* 0x0000000304047223 */ /* 0x000fe2000001002b */
[----:B------:R-:W-:Y:S01]  /*1510*/  LOP3.LUT R36, R37, 0xffff0000, RZ, 0xc0, !PT ;  /* 0xffff000025247812 */ /* 0x000fe200078ec0ff */
[----:B------:R-:W-:Y:S01]  /*1520*/  FFMA.FTZ R2, R63, R22, R2 ;  /* 0x000000163f027223 */ /* 0x000fe20000010002 */
[----:B------:R-:W-:Y:S01]  /*1530*/  LOP3.LUT R16, R17, 0xffff0000, RZ, 0xc0, !PT ;  /* 0xffff000011107812 */ /* 0x000fe200078ec0ff */
[----:B------:R-:W-:Y:S01]  /*1540*/  IMAD.U32 R3, R54, 0x10000, RZ ;  /* 0x0001000036037824 */ /* 0x000fe200078e00ff */
[----:B------:R-:W-:Y:S01]  /*1550*/  LOP3.LUT R37, R6, 0xffff0000, RZ, 0xc0, !PT ;  /* 0xffff000006257812 */ /* 0x000fe200078ec0ff */
[----:B------:R-:W-:Y:S01]  /*1560*/  FFMA.FTZ R2, R9, R11, R2 ;  /* 0x0000000b09027223 */ /* 0x000fe20000010002 */
[----:B------:R-:W-:Y:S01]  /*1570*/  SHF.L.U32 R11, R17, 0x10, RZ ;  /* 0x00000010110b7819 */ /* 0x000fe200000006ff */
[C---:B------:R-:W-:Y:S01]  /*1580*/  IMAD.U32 R9, R53.reuse, 0x10000, RZ ;  /* 0x0001000035097824 */ /* 0x040fe200078e00ff */
[----:B------:R-:W-:Y:S01]  /*1590*/  LOP3.LUT R53, R53, 0xffff0000, RZ, 0xc0, !PT ;  /* 0xffff000035357812 */ /* 0x000fe200078ec0ff */
[----:B------:R-:W-:Y:S01]  /*15a0*/  FFMA.FTZ R2, R13, R10, R2 ;  /* 0x0000000a0d027223 */ /* 0x000fe20000010002 */
[----:B------:R-:W-:Y:S01]  /*15b0*/  FFMA.FTZ R5, R5, R36, R4 ;  /* 0x0000002405057223 */ /* 0x000fe20000010004 */
[----:B------:R-:W-:Y:S01]  /*15c0*/  SHF.L.U32 R4, R18, 0x10, RZ ;  /* 0x0000001012047819 */ /* 0x000fe200000006ff */
[----:B------:R-:W-:-:S02]  /*15d0*/  IMAD.U32 R6, R7, 0x10000, RZ ;  /* 0x0001000007067824 */ /* 0x000fc400078e00ff */
[----:B------:R-:W-:Y:S01]  /*15e0*/  FFMA.FTZ R2, R9, R11, R2 ;  /* 0x0000000b09027223 */ /* 0x000fe20000010002 */
[----:B------:R-:W-:Y:S01]  /*15f0*/  FFMA.FTZ R8, R8, R71, R5 ;  /* 0x0000004708087223 */ /* 0x000fe20000010005 */
[----:B------:R-:W-:Y:S01]  /*1600*/  LOP3.LUT R10, R54, 0xffff0000, RZ, 0xc0, !PT ;  /* 0xffff0000360a7812 */ /* 0x000fe200078ec0ff */
[----:B------:R-:W-:Y:S02]  /*1610*/  IMAD.U32 R17, R55, 0x10000, RZ ;  /* 0x0001000037117824 */ /* 0x000fe400078e00ff */
[----:B------:R-:W-:Y:S01]  /*1620*/  FFMA.FTZ R2, R53, R16, R2 ;  /* 0x0000001035027223 */ /* 0x000fe20000010002 */
[----:B------:R-:W-:Y:S01]  /*1630*/  LOP3.LUT R11, R18, 0xffff0000, RZ, 0xc0, !PT ;  /* 0xffff0000120b7812 */ /* 0x000fe200078ec0ff */
[----:B------:R-:W-:Y:S01]  /*1640*/  FFMA.FTZ R37, R37, R68, R8 ;  /* 0x0000004425257223 */ /* 0x000fe20000010008 */
[----:B------:R-:W-:Y:S01]  /*1650*/  LOP3.LUT R7, R7, 0xffff0000, RZ, 0xc0, !PT ;  /* 0xffff000007077812 */ /* 0x000fe200078ec0ff */
[----:B------:R-:W-:Y:S01]  /*1660*/  FFMA.FTZ R9, R3, R4, R2 ;  /* 0x0000000403097223 */ /* 0x000fe20000010002 */
[----:B------:R-:W-:-:S02]  /*1670*/  IMAD.U32 R18, R19, 0x10000, RZ ;  /* 0x0001000013127824 */ /* 0x000fc400078e00ff */
[----:B------:R-:W-:Y:S01]  /*1680*/  FFMA.FTZ R14, R6, R15, R37 ;  /* 0x0000000f060e7223 */ /* 0x000fe20000010025 */
[----:B------:R-:W-:Y:S01]  /*1690*/  LOP3.LUT R55, R55, 0xffff0000, RZ, 0xc0, !PT ;  /* 0xffff000037377812 */ /* 0x000fe200078ec0ff */
[----:B------:R-:W-:Y:S01]  /*16a0*/  FFMA.FTZ R16, R10, R11, R9 ;  /* 0x0000000b0a107223 */ /* 0x000fe20000010009 */
[----:B------:R-:W-:Y:S01]  /*16b0*/  LOP3.LUT R19, R19, 0xffff0000, RZ, 0xc0, !PT ;  /* 0xffff000013137812 */ /* 0x000fe200078ec0ff */
[----:B------:R-:W-:Y:S01]  /*16c0*/  IMAD.U32 R2, R28, 0x10000, RZ ;  /* 0x000100001c027824 */ /* 0x000fe200078e00ff */
[----:B------:R-:W-:Y:S01]  /*16d0*/  SHF.L.U32 R9, R48, 0x10, RZ ;  /* 0x0000001030097819 */ /* 0x000fe200000006ff */
[----:B------:R-:W-:Y:S01]  /*16e0*/  FFMA.FTZ R16, R17, R18, R16 ;  /* 0x0000001211107223 */ /* 0x000fe20000010010 */
[----:B------:R-:W-:Y:S01]  /*16f0*/  FFMA.FTZ R7, R7, R38, R14 ;  /* 0x0000002607077223 */ /* 0x000fe2000001000e */
[----:B------:R-:W-:Y:S01]  /*1700*/  LOP3.LUT R28, R28, 0xffff0000, RZ, 0xc0, !PT ;  /* 0xffff00001c1c7812 */ /* 0x000fe200078ec0ff */
[----:B------:R-:W-:Y:S01]  /*1710*/  IMAD.U32 R17, R56, 0x10000, RZ ;  /* 0x0001000038117824 */ /* 0x000fe200078e00ff */
[----:B------:R-:W-:Y:S01]  /*1720*/  LOP3.LUT R11, R48, 0xffff0000, RZ, 0xc0, !PT ;  /* 0xffff0000300b7812 */ /* 0x000fe200078ec0ff */
[----:B------:R-:W-:-:S02]  /*1730*/  IMAD.U32 R14, R32, 0x10000, RZ ;  /* 0x00010000200e7824 */ /* 0x000fc400078e00ff */
[----:B------:R-:W-:Y:S01]  /*1740*/  FFMA.FTZ R16, R55, R19, R16 ;  /* 0x0000001337107223 */ /* 0x000fe20000010010 */
[----:B------:R-:W-:Y:S01]  /*1750*/  FFMA.FTZ R7, R2, R9, R7 ;  /* 0x0000000902077223 */ /* 0x000fe20000010007 */
[----:B------:R-:W-:Y:S01]  /*1760*/  LOP3.LUT R9, R56, 0xffff0000, RZ, 0xc0, !PT ;  /* 0xffff000038097812 */ /* 0x000fe200078ec0ff */
[----:B------:R-:W-:Y:S01]  /*1770*/  IMAD.U32 R6, R49, 0x10000, RZ ;  /* 0x0001000031067824 */ /* 0x000fe200078e00ff */
[----:B------:R-:W-:Y:S01]  /*1780*/  LOP3.LUT R32, R32, 0xffff0000, RZ, 0xc0, !PT ;  /* 0xffff000020207812 */ /* 0x000fe200078ec0ff */
[----:B------:R-:W-:Y:S01]  /*1790*/  FFMA.FTZ R14, R17, R14, R16 ;  /* 0x0000000e110e7223 */ /* 0x000fe20000010010 */
[----:B------:R-:W-:Y:S01]  /*17a0*/  SHF.L.U32 R3, R29, 0x10, RZ ;  /* 0x000000101d037819 */ /* 0x000fe200000006ff */
        /* <DEDUP_REMOVED lines=10> */
[----:B------:R-:W-:-:S02]  /*1850*/  IMAD.U32 R4, R30, 0x10000, RZ ;  /* 0x000100001e047824 */ /* 0x000fc400078e00ff */
[----:B------:R-:W-:Y:S01]  /*1860*/  FFMA.FTZ R29, R29, R8, R6 ;  /* 0x000000081d1d7223 */ /* 0x000fe20000010006 */
[----:B------:R-:W-:Y:S01]  /*1870*/  IMAD.U32 R13, R50, 0x10000, RZ ;  /* 0x00010000320d7824 */ /* 0x000fe200078e00ff */
        /* <DEDUP_REMOVED lines=21> */
[----:B------:R-:W-:Y:S01]  /*19d0*/  FFMA.FTZ R10, R31, R12, R10 ;  /* 0x0000000c1f0a7223 */ /* 0x000fe2000001000a */
[----:B------:R-:W0:Y:S01]  /*19e0*/  S2R R7, SR_TID.X ;  /* 0x0000000000077919 */ /* 0x000e220000002100 */
[----:B------:R-:W-:-:S02]  /*19f0*/  SHF.R.S32.HI R8, RZ, 0x1f, R0 ;  /* 0x0000001fff087819 */ /* 0x000fc40000011400 */
[----:B------:R-:W-:Y:S01]  /*1a00*/  FFMA.FTZ R35, R59, R35, R2 ;  /* 0x000000233b237223 */ /* 0x000fe20000010002 */
[----:B------:R-:W1:Y:S04]  /*1a10*/  SHFL.BFLY PT, R3, R10, 0x4, 0x1f ;  /* 0x0c801f000a037f89 */ /* 0x000e6800000e0000 */
[----:B------:R-:W2:Y:S01]  /*1a20*/  SHFL.BFLY PT, R2, R35, 0x4, 0x1f ;  /* 0x0c801f0023027f89 */ /* 0x000ea200000e0000 */
[----:B-1----:R-:W-:Y:S01]  /*1a30*/  FADD.FTZ R3, R10, R3 ;  /* 0x000000030a037221 */ /* 0x002fe20000010000 */
[----:B--2---:R-:W-:Y:S01]  /*1a40*/  FADD.FTZ R4, R35, R2 ;  /* 0x0000000223047221 */ /* 0x004fe20000010000 */
[----:B0-----:R-:W-:-:S03]  /*1a50*/  LOP3.LUT P0, RZ, R7, 0x7, RZ, 0xc0, !PT ;  /* 0x0000000707ff7812 */ /* 0x001fc6000780c0ff */
[----:B------:R-:W0:Y:S01]  /*1a60*/  SHFL.BFLY PT, R2, R3, 0x2, 0x1f ;  /* 0x0c401f0003027f89 */ /* 0x000e2200000e0000 */
[----:B------:R-:W-:-:S03]  /*1a70*/  LEA.HI R7, P1, R7, R0, RZ, 0x1d ;  /* 0x0000000007077211 */ /* 0x000fc6000783e8ff */
[----:B------:R-:W1:Y:S01]  /*1a80*/  SHFL.BFLY PT, R5, R4, 0x2, 0x1f ;  /* 0x0c401f0004057f89 */ /* 0x000e6200000e0000 */
[----:B------:R-:W-:Y:S01]  /*1a90*/  IADD3.X R8, RZ, R8, RZ, P1, !PT ;  /* 0x00000008ff087210 */ /* 0x000fe20000ffe4ff */
[----:B0-----:R-:W-:Y:S01]  /*1aa0*/  FADD.FTZ R9, R3, R2 ;  /* 0x0000000203097221 */ /* 0x001fe20000010000 */
[C---:B------:R-:W-:Y:S01]  /*1ab0*/  LEA R2, P1, R7.reuse, UR4, 0x2 ;  /* 0x0000000407027c11 */ /* 0x040fe2000f8210ff */
[----:B------:R-:W-:Y:S01]  /*1ac0*/  ULDC UR4, c[0x0][0x384] ;  /* 0x0000e10000047ab9 */ /* 0x000fe20000000800 */
[----:B-1----:R-:W-:Y:S02]  /*1ad0*/  FADD.FTZ R5, R4, R5 ;  /* 0x0000000504057221 */ /* 0x002fe40000010000 */
[----:B------:R-:W0:Y:S01]  /*1ae0*/  SHFL.BFLY PT, R12, R9, 0x1, 0x1f ;  /* 0x0c201f00090c7f89 */ /* 0x000e2200000e0000 */
[----:B------:R-:W-:-:S03]  /*1af0*/  LEA.HI.X R3, R7, UR5, R8, 0x2, P1 ;  /* 0x0000000507037c11 */ /* 0x000fc600088f1408 */
[----:B------:R-:W1:Y:S01]  /*1b00*/  SHFL.BFLY PT, R6, R5, 0x1, 0x1f ;  /* 0x0c201f0005067f89 */ /* 0x000e6200000e0000 */
[----:B0-----:R-:W-:Y:S01]  /*1b10*/  @!P0 FADD.FTZ R0, R9, R12 ;  /* 0x0000000c09008221 */ /* 0x001fe20000010000 */
[----:B-1----:R-:W-:-:S03]  /*1b20*/  FADD.FTZ R6, R5, R6 ;  /* 0x0000000605067221 */ /* 0x002fc60000010000 */
[----:B------:R-:W-:Y:S01]  /*1b30*/  @!P0 FMUL.FTZ R5, R0, UR4 ;  /* 0x0000000400058c20 */ /* 0x000fe20008410000 */
[----:B------:R-:W-:-:S04]  /*1b40*/  FMUL.FTZ R7, R6, UR4 ;  /* 0x0000000406077c20 */ /* 0x000fc80008410000 */
[----:B------:R0:W-:Y:S01]  /*1b50*/  @!P0 STG.E desc[UR6][R2.64], R5 ;  /* 0x0000000502008986 */ /* 0x0001e2000c101906 */
[----:B------:R-:W-:Y:S05]  /*1b60*/  @P0 EXIT ;  /* 0x000000000000094d */ /* 0x000fea0003800000 */
[----:B------:R-:W-:Y:S01]  /*1b70*/  STG.E desc[UR6][R2.64+0x80], R7 ;  /* 0x0000800702007986 */ /* 0x000fe2000c101906 */
[----:B------:R-:W-:Y:S05]  /*1b80*/  EXIT ;  /* 0x000000000000794d */ /* 0x000fea0003800000 */
.L_x_388:
        /* <DEDUP_REMOVED lines=15> */
.L_x_2032:


//--------------------- .text._ZN5flash25flash_bwd_dot_do_o_kernelILb1E23Flash_bwd_kernel_traitsILi256ELi64ELi32ELi8ELi4ELi1ELi2ELb1ELb1EN7cutlass10bfloat16_tE19Flash_kernel_traitsILi256ELi64ELi32ELi8ES3_EEEEvNS_16Flash_bwd_paramsE --------------------------
	.section	.text._ZN5flash25flash_bwd_dot_do_o_kernelILb1E23Flash_bwd_kernel_traitsILi256ELi64ELi32ELi8ELi4ELi1ELi2ELb1ELb1EN7cutlass10bfloat16_tE19Flash_kernel_traitsILi256ELi64ELi32ELi8ES3_EEEEvNS_16Flash_bwd_paramsE,"ax",@progbits
	.align	128
        .global         _ZN5flash25flash_bwd_dot_do_o_kernelILb1E23Flash_bwd_kernel_traitsILi256ELi64ELi32ELi8ELi4ELi1ELi2ELb1ELb1EN7cutlass10bfloat16_tE19Flash_kernel_traitsILi256ELi64ELi32ELi8ES3_EEEEvNS_16Flash_bwd_paramsE
        .type           _ZN5flash25flash_bwd_dot_do_o_kernelILb1E23Flash_bwd_kernel_traitsILi256ELi64ELi32ELi8ELi4ELi1ELi2ELb1ELb1EN7cutlass10bfloat16_tE19Flash_kernel_traitsILi256ELi64ELi32ELi8ES3_EEEEvNS_16Flash_bwd_paramsE,@function
        .size           _ZN5flash25flash_bwd_dot_do_o_kernelILb1E23Flash_bwd_kernel_traitsILi256ELi64ELi32ELi8ELi4ELi1ELi2ELb1ELb1EN7cutlass10bfloat16_tE19Flash_kernel_traitsILi256ELi64ELi32ELi8ES3_EEEEvNS_16Flash_bwd_paramsE,(.L_x_2033 - _ZN5flash25flash_bwd_dot_do_o_kernelILb1E23Flash_bwd_kernel_traitsILi256ELi64ELi32ELi8ELi4ELi1ELi2ELb1ELb1EN7cutlass10bfloat16_tE19Flash_kernel_traitsILi256ELi64ELi32ELi8ES3_EEEEvNS_16Flash_bwd_paramsE)
        .other          _ZN5flash25flash_bwd_dot_do_o_kernelILb1E23Flash_bwd_kernel_traitsILi256ELi64ELi32ELi8ELi4ELi1ELi2ELb1ELb1EN7cutlass10bfloat16_tE19Flash_kernel_traitsILi256ELi64ELi32ELi8ES3_EEEEvNS_16Flash_bwd_paramsE,@"STO_CUDA_ENTRY STV_DEFAULT"
_ZN5flash25flash_bwd_dot_do_o_kernelILb1E23Flash_bwd_kernel_traitsILi256ELi64ELi32ELi8ELi4ELi1ELi2ELb1ELb1EN7cutlass10bfloat16_tE19Flash_kernel_traitsILi256ELi64ELi32ELi8ES3_EEEEvNS_16Flash_bwd_paramsE:
.text._ZN5flash25flash_bwd_dot_do_o_kernelILb1E23Flash_bwd_kernel_traitsILi256ELi64ELi32ELi8ELi4ELi1ELi2ELb1ELb1EN7cutlass10bfloat16_tE19Flash_kernel_traitsILi256ELi64ELi32ELi8ES3_EEEEvNS_16Flash_bwd_paramsE:
        /* <DEDUP_REMOVED lines=14> */
[----:B------:R-:W0:Y:S02]  /*00e0*/  S2R R69, SR_CTAID.X ;  /* 0x0000000000457919 */ /* 0x000e240000002500 */
[----:B0-----:R-:W-:Y:S01]  /*00f0*/  IMAD.SHL.U32 R69, R69, 0x40, RZ ;  /* 0x0000004045457824 */ /* 0x001fe200078e00ff */
[----:B--2---:R-:W-:-:S06]  /*0100*/  @P0 IADD3 R2, R6, -R17, RZ ;  /* 0x8000001106020210 */ /* 0x004fcc0007ffe0ff */
[----:B------:R-:W0:Y:S02]  /*0110*/  @!P0 LDC R2, c[0x0][0x2c4] ;  /* 0x0000b100ff028b82 */ /* 0x000e240000000800 */
[----:B0-----:R-:W-:-:S13]  /*0120*/  ISETP.GT.AND P1, PT, R2, R69, PT ;  /* 0x000000450200720c */ /* 0x001fda0003f24270 */
[----:B------:R-:W-:Y:S05]  /*0130*/  @!P1 EXIT ;  /* 0x000000000000994d */ /* 0x000fea0003800000 */
[----:B------:R-:W-:Y:S01]  /*0140*/  ISETP.NE.AND P1, PT, R17, -0x1, PT ;  /* 0xffffffff1100780c */ /* 0x000fe20003f25270 */
[----:B------:R-:W0:Y:S01]  /*0150*/  LDC R16, c[0x0][0x2d4] ;  /* 0x0000b500ff107b82 */ /* 0x000e220000000800 */
[----:B------:R-:W-:Y:S01]  /*0160*/  IMAD.WIDE R4, R15, 0x80, RZ ;  /* 0x000000800f047825 */ /* 0x000fe200078e02ff */
[----:B------:R-:W1:Y:S01]  /*0170*/  S2R R68, SR_TID.X ;  /* 0x0000000000447919 */ /* 0x000e620000002100 */
[----:B------:R-:W-:Y:S01]  /*0180*/  HFMA2.MMA R27, -RZ, RZ, 0, 0 ;  /* 0x00000000ff1b7435 */ /* 0x000fe200000001ff */
[----:B------:R-:W2:Y:S01]  /*0190*/  S2R R36, SR_CTAID.Z ;  /* 0x0000000000247919 */ /* 0x000ea20000002700 */
[----:B------:R-:W-:-:S03]  /*01a0*/  SEL R0, R4, RZ, P0 ;  /* 0x000000ff04007207 */ /* 0x000fc60000000000 */
[----:B------:R-:W3:Y:S01]  /*01b0*/  LDC R31, c[0x0][0x270] ;  /* 0x00009c00ff1f7b82 */ /* 0x000ee20000000800 */
[----:B------:R-:W-:Y:S02]  /*01c0*/  SEL R21, R5, RZ, P0 ;  /* 0x000000ff05157207 */ /* 0x000fe40000000000 */
[----:B------:R-:W-:Y:S01]  /*01d0*/  IADD3 R19, P0, R69, R0, RZ ;  /* 0x0000000045137210 */ /* 0x000fe20007f1e0ff */
[----:B------:R-:W-:Y:S01]  /*01e0*/  @P1 IMAD.MOV.U32 R25, RZ, RZ, R17 ;  /* 0x000000ffff191224 */ /* 0x000fe200078e0011 */
[----:B------:R-:W-:-:S03]  /*01f0*/  @!P1 SHF.R.S32.HI R3, RZ, 0x1f, R15 ;  /* 0x0000001fff039819 */ /* 0x000fc6000001140f */
[----:B------:R-:W4:Y:S08]  /*0200*/  @P1 LDC.64 R10, c[0x0][0x420] ;  /* 0x00010800ff0a1b82 */ /* 0x000f300000000a00 */
[----:B------:R-:W5:Y:S01]  /*0210*/  @!P1 LDC.64 R12, c[0x0][0x418] ;  /* 0x00010600ff0c9b82 */ /* 0x000f620000000a00 */
[----:B0-----:R-:W-:-:S07]  /*0220*/  IMAD.WIDE R4, R15, R16, RZ ;  /* 0x000000100f047225 */ /* 0x001fce00078e02ff */
[----:B------:R-:W0:Y:S01]  /*0230*/  @P1 LDC.64 R22, c[0x0][0x298] ;  /* 0x0000a600ff161b82 */ /* 0x000e220000000a00 */
[----:B---3--:R-:W-:-:S07]  /*0240*/  IMAD R5, R5, R31, RZ ;  /* 0x0000001f05057224 */ /* 0x008fce00078e02ff */
[----:B------:R-:W3:Y:S01]  /*0250*/  LDC R33, c[0x0][0x2dc] ;  /* 0x0000b700ff217b82 */ /* 0x000ee20000000800 */
[----:B----4-:R-:W-:-:S04]  /*0260*/  @P1 IMAD.WIDE.U32 R6, R17, R10, RZ ;  /* 0x0000000a11061225 */ /* 0x010fc800078e00ff */
[----:B------:R-:W-:Y:S02]  /*0270*/  @P1 IMAD.MOV.U32 R29, RZ, RZ, R6 ;  /* 0x000000ffff1d1224 */ /* 0x000fe400078e0006 */
[-C--:B-----5:R-:W-:Y:S02]  /*0280*/  @!P1 IMAD R8, R3, R12.reuse, RZ ;  /* 0x0000000c03089224 */ /* 0x0a0fe400078e02ff */
[----:B------:R-:W-:Y:S01]  /*0290*/  @P1 IMAD R3, R17, R11, R7 ;  /* 0x0000000b11031224 */ /* 0x000fe200078e0207 */
[----:B------:R-:W-:Y:S01]  /*02a0*/  SHF.R.S32.HI R11, RZ, 0x1f, R31 ;  /* 0x0000001fff0b7819 */ /* 0x000fe2000001141f */
[C---:B------:R-:W-:Y:S02]  /*02b0*/  @!P1 IMAD R13, R15.reuse, R13, R8 ;  /* 0x0000000d0f0d9224 */ /* 0x040fe400078e0208 */
[----:B------:R-:W-:Y:S01]  /*02c0*/  @!P1 IMAD.WIDE.U32 R8, R15, R12, RZ ;  /* 0x0000000c0f089225 */ /* 0x000fe200078e00ff */
[----:B------:R-:W-:-:S03]  /*02d0*/  SHF.R.S32.HI R12, RZ, 0x1f, R69 ;  /* 0x0000001fff0c7819 */ /* 0x000fc60000011445 */
[C---:B------:R-:W-:Y:S01]  /*02e0*/  IMAD R5, R4.reuse, R11, R5 ;  /* 0x0000000b04057224 */ /* 0x040fe200078e0205 */
[----:B------:R-:W-:Y:S01]  /*02f0*/  @!P1 IADD3 R3, R9, R13, RZ ;  /* 0x0000000d09039210 */ /* 0x000fe20007ffe0ff */
[----:B------:R-:W-:-:S04]  /*0300*/  IMAD.WIDE.U32 R10, R4, R31, RZ ;  /* 0x0000001f040a7225 */ /* 0x000fc800078e00ff */
[----:B0-----:R-:W-:Y:S01]  /*0310*/  @P1 IMAD.WIDE.U32 R6, R17, R22, RZ ;  /* 0x0000001611061225 */ /* 0x001fe200078e00ff */
[----:B---3--:R-:W-:-:S03]  /*0320*/  SHF.R.S32.HI R13, RZ, 0x1f, R33 ;  /* 0x0000001fff0d7819 */ /* 0x008fc60000011421 */
[----:B------:R-:W-:Y:S02]  /*0330*/  IMAD.IADD R0, R11, 0x1, R5 ;  /* 0x000000010b007824 */ /* 0x000fe400078e0205 */
[----:B------:R-:W-:Y:S02]  /*0340*/  @P1 IMAD R23, R17, R23, R7 ;  /* 0x0000001711171224 */ /* 0x000fe400078e0207 */
[----:B------:R-:W-:Y:S02]  /*0350*/  @P1 IMAD.MOV.U32 R41, RZ, RZ, R6 ;  /* 0x000000ffff291224 */ /* 0x000fe400078e0006 */
[----:B------:R-:W-:-:S04]  /*0360*/  IMAD.WIDE R4, R31, R33, RZ ;  /* 0x000000211f047225 */ /* 0x000fc800078e02ff */
[----:B------:R-:W-:Y:S01]  /*0370*/  IMAD R14, R0, R33, RZ ;  /* 0x00000021000e7224 */ /* 0x000fe200078e02ff */
[----:B-12---:R-:W-:Y:S06]  /*0380*/  @P1 BRA `(.L_x_389) ;  /* 0x0000000000201947 */ /* 0x006fec0003800000 */
[----:B------:R-:W0:Y:S01]  /*0390*/  LDC.64 R22, c[0x0][0x290] ;  /* 0x0000a400ff167b82 */ /* 0x000e220000000a00 */
[----:B------:R-:W-:Y:S01]  /*03a0*/  SHF.R.S32.HI R7, RZ, 0x1f, R15 ;  /* 0x0000001fff077819 */ /* 0x000fe2000001140f */
[----:B------:R-:W-:-:S04]  /*03b0*/  IMAD.MOV.U32 R25, RZ, RZ, -0x1 ;  /* 0xffffffffff197424 */ /* 0x000fc800078e00ff */
[-C--:B0-----:R-:W-:Y:S02]  /*03c0*/  IMAD R0, R7, R22.reuse, RZ ;  /* 0x0000001607007224 */ /* 0x081fe400078e02ff */
[----:B------:R-:W-:-:S04]  /*03d0*/  IMAD.WIDE.U32 R6, R15, R22, RZ ;  /* 0x000000160f067225 */ /* 0x000fc800078e00ff */
[----:B------:R-:W-:Y:S01]  /*03e0*/  IMAD R23, R15, R23, R0 ;  /* 0x000000170f177224 */ /* 0x000fe200078e0200 */
[----:B------:R-:W-:-:S03]  /*03f0*/  MOV R41, R6 ;  /* 0x0000000600297202 */ /* 0x000fc60000000f00 */
[----:B------:R-:W-:-:S07]  /*0400*/  IMAD.IADD R23, R7, 0x1, R23 ;  /* 0x0000000107177824 */ /* 0x000fce00078e0217 */
.L_x_389:
[----:B------:R-:W-:Y:S01]  /*0410*/  ULDC.U8 UR6, c[0x0][0x3d8] ;  /* 0x0000f60000067ab9 */ /* 0x000fe20000000000 */
[----:B------:R-:W-:Y:S01]  /*0420*/  IADD3.X R7, R12, R21, RZ, P0, !PT ;  /* 0x000000150c077210 */ /* 0x000fe200007fe4ff */
[----:B------:R-:W-:Y:S01]  /*0430*/  IMAD R0, R5, R25, RZ ;  /* 0x0000001905007224 */ /* 0x000fe200078e02ff */
[----:B------:R-:W-:Y:S01]  /*0440*/  ISETP.NE.AND P0, PT, RZ, UR6, PT ;  /* 0x00000006ff007c0c */ /* 0x000fe2000bf05270 */
[----:B------:R-:W-:Y:S01]  /*0450*/  IMAD R9, R13, R10, R14 ;  /* 0x0000000a0d097224 */ /* 0x000fe200078e020e */
[----:B------:R-:W-:Y:S01]  /*0460*/  SHF.R.S32.HI R37, RZ, 0x1f, R36 ;  /* 0x0000001fff257819 */ /* 0x000fe20000011424 */
[----:B------:R-:W-:Y:S02]  /*0470*/  IMAD R27, R4, R27, R0 ;  /* 0x0000001b041b7224 */ /* 0x000fe400078e0200 */
[----:B------:R-:W-:-:S04]  /*0480*/  IMAD.WIDE.U32 R10, R10, R33, RZ ;  /* 0x000000210a0a7225 */ /* 0x000fc800078e00ff */
[----:B------:R-:W-:Y:S02]  /*0490*/  IMAD R0, R7, R4, RZ ;  /* 0x0000000407007224 */ /* 0x000fe400078e02ff */
[----:B------:R-:W-:Y:S02]  /*04a0*/  @!P1 IMAD.MOV.U32 R29, RZ, RZ, R8 ;  /* 0x000000ffff1d9224 */ /* 0x000fe400078e0008 */
[----:B------:R-:W-:-:S04]  /*04b0*/  IMAD.WIDE.U32 R6, R4, R25, RZ ;  /* 0x0000001904067225 */ /* 0x000fc800078e00ff */
[----:B------:R-:W-:Y:S01]  /*04c0*/  IMAD.IADD R14, R11, 0x1, R9 ;  /* 0x000000010b0e7824 */ /* 0x000fe200078e0209 */
[----:B------:R-:W-:Y:S01]  /*04d0*/  SEL R10, R10, R6, !P1 ;  /* 0x000000060a0a7207 */ /* 0x000fe20004800000 */
[----:B------:R-:W-:Y:S02]  /*04e0*/  IMAD R13, R36, R33, RZ ;  /* 0x00000021240d7224 */ /* 0x000fe400078e02ff */
[----:B------:R-:W-:-:S03]  /*04f0*/  IMAD.WIDE.U32 R8, R19, R4, RZ ;  /* 0x0000000413087225 */ /* 0x000fc600078e00ff */
[----:B------:R-:W-:Y:S01]  /*0500*/  SHF.R.S32.HI R6, RZ, 0x1f, R13 ;  /* 0x0000001fff067819 */ /* 0x000fe2000001140d */
[----:B------:R-:W-:Y:S02]  /*0510*/  IMAD R11, R5, R19, R0 ;  /* 0x00000013050b7224 */ /* 0x000fe400078e0200 */
[----:B------:R-:W-:-:S03]  /*0520*/  @P1 IMAD.IADD R14, R7, 0x1, R27 ;  /* 0x00000001070e1824 */ /* 0x000fc600078e021b */
[----:B------:R-:W-:Y:S01]  /*0530*/  IADD3 R11, R9, R11, RZ ;  /* 0x0000000b090b7210 */ /* 0x000fe20007ffe0ff */
[----:B------:R-:W-:Y:S06]  /*0540*/  @!P0 BRA `(.L_x_390) ;  /* 0x00000000001c8947 */ /* 0x000fec0003800000 */
[----:B------:R-:W0:Y:S01]  /*0550*/  LDC R5, c[0x0][0x2c0] ;  /* 0x0000b000ff057b82 */ /* 0x000e220000000800 */
[----:B------:R-:W-:-:S04]  /*0560*/  @!P1 IMAD R17, R15, R16, RZ ;  /* 0x000000100f119224 */ /* 0x000fc800078e02ff */
[----:B------:R-:W-:-:S03]  /*0570*/  IMAD R38, R15, 0x80, R17 ;  /* 0x000000800f267824 */ /* 0x000fc600078e0211 */
[----:B------:R-:W0:Y:S02]  /*0580*/  LDC R0, c[0x0][0x2e4] ;  /* 0x0000b900ff007b82 */ /* 0x000e240000000800 */
[----:B0-----:R-:W-:-:S04]  /*0590*/  IMAD R5, R5, 0x80, R0 ;  /* 0x0000008005057824 */ /* 0x001fc800078e0200 */
[----:B------:R-:W-:Y:S01]  /*05a0*/  IMAD R38, R5, R36, R38 ;  /* 0x0000002405267224 */ /* 0x000fe200078e0226 */
[----:B------:R-:W-:Y:S06]  /*05b0*/  BRA `(.L_x_391) ;  /* 0x0000000000087947 */ /* 0x000fec0003800000 */
.L_x_390:
[----:B------:R-:W-:-:S04]  /*05c0*/  IMAD R38, R15, R31, R36 ;  /* 0x0000001f0f267224 */ /* 0x000fc800078e0224 */
[----:B------:R-:W-:-:S07]  /*05d0*/  IMAD R38, R38, R16, RZ ;  /* 0x0000001026267224 */ /* 0x000fce00078e02ff */
.L_x_391:
[----:B------:R-:W-:Y:S01]  /*05e0*/  SHF.R.S32.HI R5, RZ, 0x1f, R68 ;  /* 0x0000001fff057819 */ /* 0x000fe20000011444 */
[----:B------:R-:W-:Y:S01]  /*05f0*/  ULDC.64 UR10, c[0x0][0x420] ;  /* 0x00010800000a7ab9 */ /* 0x000fe20000000a00 */
[----:B------:R-:W-:Y:S01]  /*0600*/  IADD3 R8, P0, P1, R8, R10, R13 ;  /* 0x0000000a08087210 */ /* 0x000fe2000791e00d */
[----:B------:R-:W-:Y:S01]  /*0610*/  IMAD.IADD R13, R2, 0x1, -R69 ;  /* 0x00000001020d7824 */ /* 0x000fe200078e0a45 */
[CC--:B------:R-:W-:Y:S01]  /*0620*/  LEA.HI R0, R5.reuse, R68.reuse, RZ, 0x4 ;  /* 0x0000004405007211 */ /* 0x0c0fe200078f20ff */
[----:B------:R-:W-:Y:S01]  /*0630*/  IMAD R10, R12, UR10, RZ ;  /* 0x0000000a0c0a7c24 */ /* 0x000fe2000f8e02ff */
[-C--:B------:R-:W-:Y:S01]  /*0640*/  LEA.HI R72, R5, R68.reuse, RZ, 0x3 ;  /* 0x0000004405487211 */ /* 0x080fe200078f18ff */
[----:B------:R-:W-:Y:S01]  /*0650*/  ULDC.64 UR12, c[0x0][0x298] ;  /* 0x0000a600000c7ab9 */ /* 0x000fe20000000a00 */
[----:B------:R-:W-:Y:S01]  /*0660*/  LOP3.LUT R7, R0, 0x3ffffff0, RZ, 0xc0, !PT ;  /* 0x3ffffff000077812 */ /* 0x000fe200078ec0ff */
[----:B------:R-:W-:Y:S01]  /*0670*/  IMAD R10, R69, UR11, R10 ;  /* 0x0000000b450a7c24 */ /* 0x000fe2000f8e020a */
[----:B------:R-:W-:Y:S01]  /*0680*/  LOP3.LUT R5, R72, 0x1ffffff8, RZ, 0xc0, !PT ;  /* 0x1ffffff848057812 */ /* 0x000fe200078ec0ff */
[----:B------:R-:W-:Y:S01]  /*0690*/  ULDC.64 UR8, c[0x0][0x428] ;  /* 0x00010a0000087ab9 */ /* 0x000fe20000000a00 */
[----:B------:R-:W-:Y:S01]  /*06a0*/  SHF.R.S32.HI R4, RZ, 0x4, R0 ;  /* 0x00000004ff047819 */ /* 0x000fe20000011400 */
[----:B------:R-:W-:Y:S01]  /*06b0*/  IMAD.IADD R7, R68, 0x1, -R7 ;  /* 0x0000000144077824 */ /* 0x000fe200078e0a07 */
[----:B------:R-:W-:Y:S01]  /*06c0*/  IADD3 R5, -R5, R68, RZ ;  /* 0x0000004405057210 */ /* 0x000fe20007ffe1ff */
[----:B------:R-:W-:Y:S01]  /*06d0*/  IMAD R0, R31, R33, RZ ;  /* 0x000000211f007224 */ /* 0x000fe200078e02ff */
[----:B------:R-:W-:Y:S01]  /*06e0*/  IADD3.X R6, R11, R14, R6, P0, P1 ;  /* 0x0000000e0b067210 */ /* 0x000fe200007e2406 */
[----:B------:R-:W-:Y:S01]  /*06f0*/  IMAD R12, R12, UR12, RZ ;  /* 0x0000000c0c0c7c24 */ /* 0x000fe2000f8e02ff */
[----:B------:R-:W-:Y:S01]  /*0700*/  SHF.L.U32 R7, R7, 0x2, RZ ;  /* 0x0000000207077819 */ /* 0x000fe200000006ff */
[----:B------:R-:W-:Y:S01]  /*0710*/  IMAD.SHL.U32 R70, R5, 0x8, RZ ;  /* 0x0000000805467824 */ /* 0x000fe200078e00ff */
[----:B------:R-:W-:Y:S01]  /*0720*/  SHF.R.S32.HI R72, RZ, 0x3, R72 ;  /* 0x00000003ff487819 */ /* 0x000fe20000011448 */
[----:B------:R-:W-:Y:S01]  /*0730*/  ULDC.64 UR6, c[0x0][0x400] ;  /* 0x0001000000067ab9 */ /* 0x000fe20000000a00 */
[----:B------:R-:W-:Y:S01]  /*0740*/  IMAD R11, R37, UR8, RZ ;  /* 0x00000008250b7c24 */ /* 0x000fe2000f8e02ff */
[----:B------:R-:W-:Y:S01]  /*0750*/  BSSY B0, `(.L_x_392) ;  /* 0x000003a000007945 */ /* 0x000fe20003800000 */
[----:B------:R-:W-:Y:S01]  /*0760*/  IMAD R7, R4, R0, R7 ;  /* 0x0000000004077224 */ /* 0x000fe200078e0207 */
[----:B------:R-:W-:Y:S01]  /*0770*/  SHF.R.S32.HI R71, RZ, 0x1f, R70 ;  /* 0x0000001fff477819 */ /* 0x000fe20000011446 */
[----:B------:R-:W-:Y:S01]  /*0780*/  IMAD R12, R69, UR13, R12 ;  /* 0x0000000d450c7c24 */ /* 0x000fe2000f8e020c */
[----:B------:R-:W-:Y:S01]  /*0790*/  CS2R R32, SRZ ;  /* 0x0000000000207805 */ /* 0x000fe2000001ff00 */
[----:B------:R-:W-:Y:S01]  /*07a0*/  IMAD R45, R36, UR9, R11 ;  /* 0x00000009242d7c24 */ /* 0x000fe2000f8e020b */
[----:B------:R-:W-:Y:S01]  /*07b0*/  IADD3 R8, P0, R7, R8, RZ ;  /* 0x0000000807087210 */ /* 0x000fe20007f1e0ff */
[----:B------:R-:W-:Y:S01]  /*07c0*/  IMAD.WIDE.U32 R4, R69, UR10, R70 ;  /* 0x0000000a45047c25 */ /* 0x000fe2000f8e0046 */
[----:B------:R-:W-:-:S02]  /*07d0*/  CS2R R30, SRZ ;  /* 0x00000000001e7805 */ /* 0x000fc4000001ff00 */
[----:B------:R-:W-:Y:S02]  /*07e0*/  CS2R R24, SRZ ;  /* 0x0000000000187805 */ /* 0x000fe4000001ff00 */
[----:B------:R-:W-:Y:S01]  /*07f0*/  LEA.HI.X.SX32 R9, R7, R6, 0x1, P0 ;  /* 0x0000000607097211 */ /* 0x000fe200000f0eff */
[----:B------:R-:W-:Y:S01]  /*0800*/  IMAD.WIDE.U32 R6, R69, UR12, R70 ;  /* 0x0000000c45067c25 */ /* 0x000fe2000f8e0046 */
[----:B------:R-:W-:Y:S02]  /*0810*/  ISETP.GE.AND P0, PT, R72, R13, PT ;  /* 0x0000000d4800720c */ /* 0x000fe40003f06270 */
[----:B------:R-:W-:Y:S02]  /*0820*/  CS2R R26, SRZ ;  /* 0x00000000001a7805 */ /* 0x000fe4000001ff00 */
[----:B------:R-:W-:Y:S02]  /*0830*/  IADD3 R4, P1, R29, R4, RZ ;  /* 0x000000041d047210 */ /* 0x000fe40007f3e0ff */
[----:B------:R-:W-:-:S02]  /*0840*/  CS2R R28, SRZ ;  /* 0x00000000001c7805 */ /* 0x000fc4000001ff00 */
[----:B------:R-:W-:Y:S02]  /*0850*/  LEA R2, P2, R8, UR6, 0x2 ;  /* 0x0000000608027c11 */ /* 0x000fe4000f8410ff */
[----:B------:R-:W-:Y:S02]  /*0860*/  CS2R R20, SRZ ;  /* 0x0000000000147805 */ /* 0x000fe4000001ff00 */
[----:B------:R-:W-:Y:S01]  /*0870*/  IADD3.X R5, R3, R5, R10, P1, !PT ;  /* 0x0000000503057210 */ /* 0x000fe20000ffe40a */
[----:B------:R-:W-:Y:S01]  /*0880*/  VIADD R3, R72, 0x20 ;  /* 0x0000002048037836 */ /* 0x000fe20000000000 */
[----:B------:R-:W-:Y:S02]  /*0890*/  IADD3 R40, P3, R41, R6, RZ ;  /* 0x0000000629287210 */ /* 0x000fe40007f7e0ff */
[----:B------:R-:W-:Y:S02]  /*08a0*/  CS2R R34, SRZ ;  /* 0x0000000000227805 */ /* 0x000fe4000001ff00 */
[----:B------:R-:W-:Y:S01]  /*08b0*/  CS2R R16, SRZ ;  /* 0x0000000000107805 */ /* 0x000fe2000001ff00 */
[----:B------:R-:W-:Y:S01]  /*08c0*/  IMAD.WIDE.U32 R46, R36, UR8, R4 ;  /* 0x00000008242e7c25 */ /* 0x000fe2000f8e0004 */
[----:B------:R-:W-:-:S02]  /*08d0*/  ISETP.GE.AND P1, PT, R3, R13, PT ;  /* 0x0000000d0300720c */ /* 0x000fc40003f26270 */
[----:B------:R-:W-:Y:S02]  /*08e0*/  CS2R R18, SRZ ;  /* 0x0000000000127805 */ /* 0x000fe4000001ff00 */
[----:B------:R-:W-:Y:S02]  /*08f0*/  LEA.HI.X R3, R8, UR7, R9, 0x2, P2 ;  /* 0x0000000708037c11 */ /* 0x000fe400090f1409 */
[----:B------:R-:W-:Y:S02]  /*0900*/  CS2R R14, SRZ ;  /* 0x00000000000e7805 */ /* 0x000fe4000001ff00 */
[----:B------:R-:W-:Y:S02]  /*0910*/  IADD3.X R41, R23, R7, R12, P3, !PT ;  /* 0x0000000717297210 */ /* 0x000fe40001ffe40c */
[----:B------:R-:W-:Y:S02]  /*0920*/  CS2R R22, SRZ ;  /* 0x0000000000167805 */ /* 0x000fe4000001ff00 */
[----:B------:R-:W-:-:S02]  /*0930*/  CS2R R12, SRZ ;  /* 0x00000000000c7805 */ /* 0x000fc4000001ff00 */
[----:B------:R-:W-:Y:S02]  /*0940*/  CS2R R8, SRZ ;  /* 0x0000000000087805 */ /* 0x000fe4000001ff00 */
[----:B------:R-:W-:Y:S02]  /*0950*/  CS2R R4, SRZ ;  /* 0x0000000000047805 */ /* 0x000fe4000001ff00 */
[----:B------:R-:W-:Y:S02]  /*0960*/  CS2R R6, SRZ ;  /* 0x0000000000067805 */ /* 0x000fe4000001ff00 */
[----:B------:R-:W-:Y:S02]  /*0970*/  CS2R R10, SRZ ;  /* 0x00000000000a7805 */ /* 0x000fe4000001ff00 */
[----:B------:R-:W-:Y:S01]  /*0980*/  SHF.R.S32.HI R73, RZ, 0x1f, R72 ;  /* 0x0000001fff497819 */ /* 0x000fe20000011448 */
[----:B------:R-:W-:Y:S01]  /*0990*/  IMAD.IADD R45, R47, 0x1, R45 ;  /* 0x000000012f2d7824 */ /* 0x000fe200078e022d */
[----:B------:R-:W-:Y:S01]  /*09a0*/  IADD3 R78, R70, 0x40, RZ ;  /* 0x00000040464e7810 */ /* 0x000fe20007ffe0ff */
[----:B------:R-:W-:Y:S06]  /*09b0*/  @P0 BRA `(.L_x_393) ;  /* 0x00000000004c0947 */ /* 0x000fec0003800000 */
[C---:B------:R-:W-:Y:S01]  /*09c0*/  VIADD R42, R70.reuse, 0x80 ;  /* 0x00000080462a7836 */ /* 0x040fe20000000000 */
[----:B------:R-:W-:Y:S01]  /*09d0*/  ULDC UR6, c[0x0][0x2d0] ;  /* 0x0000b40000067ab9 */ /* 0x000fe20000000800 */
[----:B------:R-:W-:Y:S01]  /*09e0*/  IMAD R39, R73, UR10, RZ ;  /* 0x0000000a49277c24 */ /* 0x000fe2000f8e02ff */
[----:B------:R-:W-:Y:S01]  /*09f0*/  IADD3 R48, R70, 0xc0, RZ ;  /* 0x000000c046307810 */ /* 0x000fe20007ffe0ff */
[----:B------:R-:W-:Y:S01]  /*0a00*/  IMAD.MOV.U32 R44, RZ, RZ, R46 ;  /* 0x000000ffff2c7224 */ /* 0x000fe200078e002e */
[----:B------:R-:W-:Y:S01]  /*0a10*/  ISETP.GE.AND P4, PT, R42, UR6, PT ;  /* 0x000000062a007c0c */ /* 0x000fe2000bf86270 */
[----:B------:R-:W-:Y:S01]  /*0a20*/  IMAD R39, R72, UR11, R39 ;  /* 0x0000000b48277c24 */ /* 0x000fe2000f8e0227 */
[----:B------:R-:W-:Y:S01]  /*0a30*/  ISETP.GE.AND P5, PT, R48, UR6, PT ;  /* 0x0000000630007c0c */ /* 0x000fe2000bfa6270 */
[----:B------:R-:W-:Y:S01]  /*0a40*/  IMAD.WIDE.U32 R42, R72, UR10, R44 ;  /* 0x0000000a482a7c25 */ /* 0x000fe2000f8e002c */
[----:B------:R-:W-:Y:S01]  /*0a50*/  ISETP.GE.AND P2, PT, R70, UR6, PT ;  /* 0x0000000646007c0c */ /* 0x000fe2000bf46270 */
[----:B------:R-:W-:Y:S01]  /*0a60*/  ULDC.64 UR8, c[0x0][0x3e0] ;  /* 0x0000f80000087ab9 */ /* 0x000fe20000000a00 */
[----:B------:R-:W-:Y:S01]  /*0a70*/  ISETP.GE.AND P3, PT, R78, UR6, PT ;  /* 0x000000064e007c0c */ /* 0x000fe2000bf66270 */
[----:B------:R-:W-:Y:S01]  /*0a80*/  IMAD.IADD R39, R43, 0x1, R39 ;  /* 0x000000012b277824 */ /* 0x000fe200078e0227 */
[----:B------:R-:W-:-:S04]  /*0a90*/  LEA R48, P6, R42, UR8, 0x1 ;  /* 0x000000082a307c11 */ /* 0x000fc8000f8c08ff */
[----:B------:R-:W-:-:S05]  /*0aa0*/  LEA.HI.X R49, R42, UR9, R39, 0x1, P6 ;  /* 0x000000092a317c11 */ /* 0x000fca000b0f0c27 */
[----:B------:R0:W5:Y:S04]  /*0ab0*/  @!P2 LDG.E.128 R28, desc[UR4][R48.64] ;  /* 0x00000004301ca981 */ /* 0x000168000c1e1d00 */
[----:B------:R0:W5:Y:S04]  /*0ac0*/  @!P3 LDG.E.128 R24, desc[UR4][R48.64+0x80] ;  /* 0x000080043018b981 */ /* 0x000168000c1e1d00 */
[----:B------:R0:W5:Y:S04]  /*0ad0*/  @!P4 LDG.E.128 R20, desc[UR4][R48.64+0x100] ;  /* 0x000100043014c981 */ /* 0x000168000c1e1d00 */
[----:B------:R0:W5:Y:S02]  /*0ae0*/  @!P5 LDG.E.128 R4, desc[UR4][R48.64+0x180] ;  /* 0x000180043004d981 */ /* 0x000164000c1e1d00 */
.L_x_393:
[----:B------:R-:W-:Y:S05]  /*0af0*/  BSYNC B0 ;  /* 0x0000000000007941 */ /* 0x000fea0003800000 */
.L_x_392:
[----:B------:R-:W-:Y:S04]  /*0b00*/  BSSY B0, `(.L_x_394) ;  /* 0x0000018000007945 */ /* 0x000fe80003800000 */
[----:B------:R-:W-:Y:S05]  /*0b10*/  @P1 BRA `(.L_x_395) ;  /* 0x0000000000581947 */ /* 0x000fea0003800000 */
[----:B------:R-:W-:Y:S01]  /*0b20*/  IADD3 R39, P2, R72, 0x20, RZ ;  /* 0x0000002048277810 */ /* 0x000fe20007f5e0ff */
[----:B------:R-:W-:Y:S01]  /*0b30*/  IMAD.MOV.U32 R42, RZ, RZ, R46 ;  /* 0x000000ffff2a7224 */ /* 0x000fe200078e002e */
[----:B------:R-:W-:Y:S01]  /*0b40*/  ULDC UR6, c[0x0][0x2d0] ;  /* 0x0000b40000067ab9 */ /* 0x000fe20000000800 */
[----:B------:R-:W-:Y:S01]  /*0b50*/  IMAD.MOV.U32 R43, RZ, RZ, R45 ;  /* 0x000000ffff2b7224 */ /* 0x000fe200078e002d */
[----:B------:R-:W-:Y:S01]  /*0b60*/  IADD3.X R44, RZ, R73, RZ, P2, !PT ;  /* 0x00000049ff2c7210 */ /* 0x000fe200017fe4ff */
[C---:B------:R-:W-:Y:S01]  /*0b70*/  VIADD R46, R70.reuse, 0xc0 ;  /* 0x000000c0462e7836 */ /* 0x040fe20000000000 */
[C---:B------:R-:W-:Y:S01]  /*0b80*/  IADD3 R45, R70.reuse, 0x80, RZ ;  /* 0x00000080462d7810 */ /* 0x040fe20007ffe0ff */
[----:B------:R-:W-:Y:S01]  /*0b90*/  IMAD.WIDE.U32 R42, R39, UR10, R42 ;  /* 0x0000000a272a7c25 */ /* 0x000fe2000f8e002a */
[----:B------:R-:W-:Y:S01]  /*0ba0*/  ISETP.GE.AND P3, PT, R70, UR6, PT ;  /* 0x0000000646007c0c */ /* 0x000fe2000bf66270 */
[----:B------:R-:W-:Y:S01]  /*0bb0*/  ULDC.64 UR8, c[0x0][0x3e0] ;  /* 0x0000f80000087ab9 */ /* 0x000fe20000000a00 */
[----:B------:R-:W-:Y:S01]  /*0bc0*/  ISETP.GE.AND P5, PT, R45, UR6, PT ;  /* 0x000000062d007c0c */ /* 0x000fe2000bfa6270 */
[----:B------:R-:W-:Y:S01]  /*0bd0*/  IMAD R44, R44, UR10, RZ ;  /* 0x0000000a2c2c7c24 */ /* 0x000fe2000f8e02ff */
[----:B------:R-:W-:-:S02]  /*0be0*/  ISETP.GE.AND P6, PT, R46, UR6, PT ;  /* 0x000000062e007c0c */ /* 0x000fc4000bfc6270 */
[----:B------:R-:W-:Y:S01]  /*0bf0*/  ISETP.GE.AND P4, PT, R78, UR6, PT ;  /* 0x000000064e007c0c */ /* 0x000fe2000bf86270 */
[----:B------:R-:W-:Y:S01]  /*0c00*/  IMAD R39, R39, UR11, R44 ;  /* 0x0000000b27277c24 */ /* 0x000fe2000f8e022c */
[----:B------:R-:W-:-:S03]  /*0c10*/  LEA R44, P2, R42, UR8, 0x1 ;  /* 0x000000082a2c7c11 */ /* 0x000fc6000f8408ff */
[----:B------:R-:W-:-:S05]  /*0c20*/  IMAD.IADD R39, R43, 0x1, R39 ;  /* 0x000000012b277824 */ /* 0x000fca00078e0227 */
[----:B------:R-:W-:-:S05]  /*0c30*/  LEA.HI.X R45, R42, UR9, R39, 0x1, P2 ;  /* 0x000000092a2d7c11 */ /* 0x000fca00090f0c27 */
[----:B------:R1:W5:Y:S04]  /*0c40*/  @!P3 LDG.E.128 R32, desc[UR4][R44.64] ;  /* 0x000000042c20b981 */ /* 0x000368000c1e1d00 */
[----:B------:R1:W5:Y:S04]  /*0c50*/  @!P4 LDG.E.128 R16, desc[UR4][R44.64+0x80] ;  /* 0x000080042c10c981 */ /* 0x000368000c1e1d00 */
[----:B------:R1:W5:Y:S04]  /*0c60*/  @!P5 LDG.E.128 R12, desc[UR4][R44.64+0x100] ;  /* 0x000100042c0cd981 */ /* 0x000368000c1e1d00 */
[----:B------:R1:W5:Y:S02]  /*0c70*/  @!P6 LDG.E.128 R8, desc[UR4][R44.64+0x180] ;  /* 0x000180042c08e981 */ /* 0x000364000c1e1d00 */
.L_x_395:
[----:B------:R-:W-:Y:S05]  /*0c80*/  BSYNC B0 ;  /* 0x0000000000007941 */ /* 0x000fea0003800000 */
.L_x_394:
[----:B------:R-:W-:Y:S01]  /*0c90*/  ULDC.64 UR6, c[0x0][0x2a0] ;  /* 0x0000a80000067ab9 */ /* 0x000fe20000000a00 */
[----:B------:R-:W-:Y:S01]  /*0ca0*/  BSSY B0, `(.L_x_396) ;  /* 0x0000022000007945 */ /* 0x000fe20003800000 */
[----:B------:R-:W-:Y:S01]  /*0cb0*/  IMAD R37, R37, UR6, RZ ;  /* 0x0000000625257c24 */ /* 0x000fe2000f8e02ff */
[----:B------:R-:W-:Y:S01]  /*0cc0*/  IADD3 R69, R69, R38, RZ ;  /* 0x0000002645457210 */ /* 0x000fe20007ffe0ff */
[C---:B------:R-:W-:Y:S01]  /*0cd0*/  IMAD.WIDE.U32 R74, R36.reuse, UR6, R40 ;  /* 0x00000006244a7c25 */ /* 0x040fe2000f8e0028 */
[----:B------:R-:W-:Y:S02]  /*0ce0*/  CS2R R38, SRZ ;  /* 0x0000000000267805 */ /* 0x000fe4000001ff00 */
[----:B------:R-:W-:Y:S02]  /*0cf0*/  CS2R R40, SRZ ;  /* 0x0000000000287805 */ /* 0x000fe4000001ff00 */
[----:B------:R-:W-:Y:S01]  /*0d00*/  CS2R R42, SRZ ;  /* 0x00000000002a7805 */ /* 0x000fe2000001ff00 */
[----:B------:R-:W-:Y:S01]  /*0d10*/  IMAD R77, R36, UR7, R37 ;  /* 0x00000007244d7c24 */ /* 0x000fe2000f8e0225 */
[----:B------:R-:W-:-:S02]  /*0d20*/  CS2R R36, SRZ ;  /* 0x0000000000247805 */ /* 0x000fc4000001ff00 */
[----:B-1----:R-:W-:Y:S02]  /*0d30*/  CS2R R44, SRZ ;  /* 0x00000000002c7805 */ /* 0x002fe4000001ff00 */
[----:B------:R-:W-:Y:S02]  /*0d40*/  CS2R R46, SRZ ;  /* 0x00000000002e7805 */ /* 0x000fe4000001ff00 */
[----:B0-----:R-:W-:Y:S02]  /*0d50*/  CS2R R48, SRZ ;  /* 0x0000000000307805 */ /* 0x001fe4000001ff00 */
[----:B------:R-:W-:Y:S01]  /*0d60*/  CS2R R50, SRZ ;  /* 0x0000000000327805 */ /* 0x000fe2000001ff00 */
[----:B------:R-:W-:Y:S01]  /*0d70*/  IMAD.IADD R77, R75, 0x1, R77 ;  /* 0x000000014b4d7824 */ /* 0x000fe200078e024d */
        /* <DEDUP_REMOVED lines=20> */
.L_x_397:
[----:B------:R-:W-:Y:S05]  /*0ec0*/  BSYNC B0 ;  /* 0x0000000000007941 */ /* 0x000fea0003800000 */
.L_x_396:
[----:B------:R-:W-:Y:S01]  /*0ed0*/  BSSY B0, `(.L_x_398) ;  /* 0x0000020000007945 */ /* 0x000fe20003800000 */
[----:B------:R-:W-:Y:S02]  /*0ee0*/  CS2R R52, SRZ ;  /* 0x0000000000347805 */ /* 0x000fe4000001ff00 */
[----:B0-----:R-:W-:Y:S02]  /*0ef0*/  CS2R R54, SRZ ;  /* 0x0000000000367805 */ /* 0x001fe4000001ff00 */
        /* <DEDUP_REMOVED lines=9> */
[----:B------:R-:W-:Y:S02]  /*0f90*/  ULDC.64 UR6, c[0x0][0x280] ;  /* 0x0000a00000067ab9 */ /* 0x000fe40000000a00 */
[----:B------:R-:W-:Y:S01]  /*0fa0*/  IADD3.X R71, RZ, R73, RZ, P0, !PT ;  /* 0x00000049ff477210 */ /* 0x000fe200007fe4ff */
[----:B------:R-:W-:-:S04]  /*0fb0*/  IMAD.MOV.U32 R73, RZ, RZ, R77 ;  /* 0x000000ffff497224 */ /* 0x000fc800078e004d */
[----:B------:R-:W-:Y:S02]  /*0fc0*/  IMAD R71, R71, UR12, RZ ;  /* 0x0000000c47477c24 */ /* 0x000fe4000f8e02ff */
[----:B------:R-:W-:-:S04]  /*0fd0*/  IMAD.WIDE.U32 R72, R75, UR12, R72 ;  /* 0x0000000c4b487c25 */ /* 0x000fc8000f8e0048 */
[----:B------:R-:W-:Y:S01]  /*0fe0*/  IMAD R71, R75, UR13, R71 ;  /* 0x0000000d4b477c24 */ /* 0x000fe2000f8e0247 */
[----:B------:R-:W-:Y:S01]  /*0ff0*/  LEA R74, P0, R72, UR6, 0x1 ;  /* 0x00000006484a7c11 */ /* 0x000fe2000f8008ff */
[----:B------:R-:W-:Y:S02]  /*1000*/  ULDC UR6, c[0x0][0x2d0] ;  /* 0x0000b40000067ab9 */ /* 0x000fe40000000800 */
[----:B------:R-:W-:Y:S02]  /*1010*/  ISETP.GE.AND P1, PT, R78, UR6, PT ;  /* 0x000000064e007c0c */ /* 0x000fe4000bf26270 */
[----:B------:R-:W-:-:S04]  /*1020*/  IADD3 R71, R73, R71, RZ ;  /* 0x0000004749477210 */ /* 0x000fc80007ffe0ff */
[----:B------:R-:W-:Y:S01]  /*1030*/  LEA.HI.X R75, R72, UR7, R71, 0x1, P0 ;  /* 0x00000007484b7c11 */ /* 0x000fe200080f0c47 */
[C---:B------:R-:W-:Y:S01]  /*1040*/  VIADD R71, R70.reuse, 0x80 ;  /* 0x0000008046477836 */ /* 0x040fe20000000000 */
[C---:B------:R-:W-:Y:S01]  /*1050*/  ISETP.GE.AND P0, PT, R70.reuse, UR6, PT ;  /* 0x0000000646007c0c */ /* 0x040fe2000bf06270 */
[----:B------:R-:W-:-:S03]  /*1060*/  VIADD R70, R70, 0xc0 ;  /* 0x000000c046467836 */ /* 0x000fc60000000000 */
[----:B------:R-:W-:Y:S01]  /*1070*/  ISETP.GE.AND P2, PT, R71, UR6, PT ;  /* 0x0000000647007c0c */ /* 0x000fe2000bf46270 */
[----:B------:R0:W5:Y:S01]  /*1080*/  @!P1 LDG.E.128 R60, desc[UR4][R74.64+0x80] ;  /* 0x000080044a3c9981 */ /* 0x000162000c1e1d00 */
[----:B------:R-:W-:-:S07]  /*1090*/  ISETP.GE.AND P3, PT, R70, UR6, PT ;  /* 0x0000000646007c0c */ /* 0x000fce000bf66270 */
[----:B------:R0:W5:Y:S04]  /*10a0*/  @!P0 LDG.E.128 R52, desc[UR4][R74.64] ;  /* 0x000000044a348981 */ /* 0x000168000c1e1d00 */
[----:B------:R0:W5:Y:S04]  /*10b0*/  @!P2 LDG.E.128 R64, desc[UR4][R74.64+0x100] ;  /* 0x000100044a40a981 */ /* 0x000168000c1e1d00 */
[----:B------:R0:W5:Y:S02]  /*10c0*/  @!P3 LDG.E.128 R56, desc[UR4][R74.64+0x180] ;  /* 0x000180044a38b981 */ /* 0x000164000c1e1d00 */
.L_x_399:
[----:B------:R-:W-:Y:S05]  /*10d0*/  BSYNC B0 ;  /* 0x0000000000007941 */ /* 0x000fea0003800000 */
.L_x_398:
[----:B-----5:R-:W-:Y:S01]  /*10e0*/  LOP3.LUT R70, R28, 0xffff0000, RZ, 0xc0, !PT ;  /* 0xffff00001c467812 */ /* 0x020fe200078ec0ff */
[----:B------:R-:W-:Y:S01]  /*10f0*/  ULDC.64 UR6, c[0x0][0x478] ;  /* 0x00011e0000067ab9 */ /* 0x000fe20000000a00 */
[----:B------:R-:W-:Y:S02]  /*1100*/  LOP3.LUT R71, R36, 0xffff0000, RZ, 0xc0, !PT ;  /* 0xffff000024477812 */ /* 0x000fe400078ec0ff */
[----:B------:R-:W-:Y:S02]  /*1110*/  SHF.L.U32 R28, R28, 0x10, RZ ;  /* 0x000000101c1c7819 */ /* 0x000fe400000006ff */
[----:B------:R-:W-:Y:S01]  /*1120*/  LOP3.LUT P0, RZ, R68, 0x7, RZ, 0xc0, !PT ;  /* 0x0000000744ff7812 */ /* 0x000fe2000780c0ff */
[----:B------:R-:W-:Y:S01]  /*1130*/  FMUL.FTZ R73, R70, R71 ;  /* 0x0000004746497220 */ /* 0x000fe20000410000 */
[----:B------:R-:W-:Y:S01]  /*1140*/  IMAD.U32 R71, R36, 0x10000, RZ ;  /* 0x0001000024477824 */ /* 0x000fe200078e00ff */
[----:B------:R-:W-:Y:S02]  /*1150*/  LOP3.LUT R36, R24, 0xffff0000, RZ, 0xc0, !PT ;  /* 0xffff000018247812 */ /* 0x000fe400078ec0ff */
[----:B------:R-:W-:Y:S01]  /*1160*/  LEA.HI R68, P1, R68, R69, RZ, 0x1d ;  /* 0x0000004544447211 */ /* 0x000fe2000783e8ff */
[----:B------:R-:W-:Y:S01]  /*1170*/  FFMA.FTZ R73, R28, R71, R73 ;  /* 0x000000471c497223 */ /* 0x000fe20000010049 */
[----:B------:R-:W-:Y:S01]  /*1180*/  SHF.L.U32 R71, R37, 0x10, RZ ;  /* 0x0000001025477819 */ /* 0x000fe200000006ff */
[----:B------:R-:W-:Y:S01]  /*1190*/  IMAD.U32 R28, R29, 0x10000, RZ ;  /* 0x000100001d1c7824 */ /* 0x000fe200078e00ff */
[----:B------:R-:W-:-:S02]  /*11a0*/  LOP3.LUT R37, R37, 0xffff0000, RZ, 0xc0, !PT ;  /* 0xffff000025257812 */ /* 0x000fc400078ec0ff */
[----:B------:R-:W-:Y:S01]  /*11b0*/  LEA.HI.X.SX32 R69, R69, RZ, 0x1, P1 ;  /* 0x000000ff45457211 */ /* 0x000fe200008f0eff */
[----:B------:R-:W-:Y:S01]  /*11c0*/  FFMA.FTZ R71, R28, R71, R73 ;  /* 0x000000471c477223 */ /* 0x000fe20000010049 */
[----:B------:R-:W-:Y:S01]  /*11d0*/  LOP3.LUT R28, R29, 0xffff0000, RZ, 0xc0, !PT ;  /* 0xffff00001d1c7812 */ /* 0x000fe200078ec0ff */
[----:B------:R-:W-:Y:S01]  /*11e0*/  IMAD.U32 R29, R38, 0x10000, RZ ;  /* 0x00010000261d7824 */ /* 0x000fe200078e00ff */
[----:B------:R-:W-:-:S03]  /*11f0*/  LOP3.LUT R73, R40, 0xffff0000, RZ, 0xc0, !PT ;  /* 0xffff000028497812 */ /* 0x000fc600078ec0ff */
[----:B------:R-:W-:Y:S01]  /*1200*/  FFMA.FTZ R37, R28, R37, R71 ;  /* 0x000000251c257223 */ /* 0x000fe20000010047 */
[----:B------:R-:W-:-:S04]  /*1210*/  IMAD.U32 R28, R30, 0x10000, RZ ;  /* 0x000100001e1c7824 */ /* 0x000fc800078e00ff */
[----:B------:R-:W-:Y:S01]  /*1220*/  FFMA.FTZ R71, R28, R29, R37 ;  /* 0x0000001d1c477223 */ /* 0x000fe20000010025 */
[----:B------:R-:W-:Y:S02]  /*1230*/  LOP3.LUT R28, R30, 0xffff0000, RZ, 0xc0, !PT ;  /* 0xffff00001e1c7812 */ /* 0x000fe400078ec0ff */
[----:B------:R-:W-:Y:S01]  /*1240*/  LOP3.LUT R37, R38, 0xffff0000, RZ, 0xc0, !PT ;  /* 0xffff000026257812 */ /* 0x000fe200078ec0ff */
[----:B------:R-:W-:Y:S01]  /*1250*/  IMAD.U32 R38, R39, 0x10000, RZ ;  /* 0x0001000027267824 */ /* 0x000fe200078e00ff */
[C---:B------:R-:W-:Y:S02]  /*1260*/  SHF.L.U32 R29, R31.reuse, 0x10, RZ ;  /* 0x000000101f1d7819 */ /* 0x040fe400000006ff */
[----:B------:R-:W-:Y:S01]  /*1270*/  LOP3.LUT R30, R31, 0xffff0000, RZ, 0xc0, !PT ;  /* 0xffff00001f1e7812 */ /* 0x000fe200078ec0ff */
[----:B------:R-:W-:Y:S01]  /*1280*/  FFMA.FTZ R70, R28, R37, R71 ;  /* 0x000000251c467223 */ /* 0x000fe20000010047 */
[----:B------:R-:W-:Y:S01]  /*1290*/  LOP3.LUT R39, R39, 0xffff0000, RZ, 0xc0, !PT ;  /* 0xffff000027277812 */ /* 0x000fe200078ec0ff */
[----:B------:R-:W-:Y:S01]  /*12a0*/  IMAD.U32 R28, R24, 0x10000, RZ ;  /* 0x00010000181c7824 */ /* 0x000fe200078e00ff */
[C---:B------:R-:W-:Y:S01]  /*12b0*/  SHF.L.U32 R37, R25.reuse, 0x10, RZ ;  /* 0x0000001019257819 */ /* 0x040fe200000006ff */
[----:B------:R-:W-:Y:S01]  /*12c0*/  IMAD.U32 R31, R42, 0x10000, RZ ;  /* 0x000100002a1f7824 */ /* 0x000fe200078e00ff */
[----:B------:R-:W-:Y:S01]  /*12d0*/  LOP3.LUT R71, R25, 0xffff0000, RZ, 0xc0, !PT ;  /* 0xffff000019477812 */ /* 0x000fe200078ec0ff */
[----:B------:R-:W-:Y:S01]  /*12e0*/  FFMA.FTZ R25, R29, R38, R70 ;  /* 0x000000261d197223 */ /* 0x000fe20000010046 */
[----:B------:R-:W-:Y:S01]  /*12f0*/  IMAD.U32 R29, R40, 0x10000, RZ ;  /* 0x00010000281d7824 */ /* 0x000fe200078e00ff */
[C---:B------:R-:W-:Y:S01]  /*1300*/  LOP3.LUT R40, R41.reuse, 0xffff0000, RZ, 0xc0, !PT ;  /* 0xffff000029287812 */ /* 0x040fe200078ec0ff */
[----:B------:R-:W-:-:S02]  /*1310*/  IMAD.U32 R38, R41, 0x10000, RZ ;  /* 0x0001000029267824 */ /* 0x000fc400078e00ff */
[----:B------:R-:W-:Y:S01]  /*1320*/  FFMA.FTZ R39, R30, R39, R25 ;  /* 0x000000271e277223 */ /* 0x000fe20000010019 */
[----:B------:R-:W-:Y:S01]  /*1330*/  SHF.L.U32 R41, R44, 0x10, RZ ;  /* 0x000000102c297819 */ /* 0x000fe200000006ff */
[----:B------:R-:W-:Y:S01]  /*1340*/  IMAD.U32 R25, R27, 0x10000, RZ ;  /* 0x000100001b197824 */ /* 0x000fe200078e00ff */
[----:B------:R-:W-:Y:S01]  /*1350*/  SHF.L.U32 R24, R26, 0x10, RZ ;  /* 0x000000101a187819 */ /* 0x000fe200000006ff */
[----:B------:R-:W-:Y:S01]  /*1360*/  FFMA.FTZ R39, R28, R29, R39 ;  /* 0x0000001d1c277223 */ /* 0x000fe20000010027 */
[----:B------:R-:W-:Y:S02]  /*1370*/  LOP3.LUT R26, R26, 0xffff0000, RZ, 0xc0, !PT ;  /* 0xffff00001a1a7812 */ /* 0x000fe400078ec0ff */
[----:B------:R-:W-:Y:S01]  /*1380*/  LOP3.LUT R29, R42, 0xffff0000, RZ, 0xc0, !PT ;  /* 0xffff00002a1d7812 */ /* 0x000fe200078ec0ff */
[----:B------:R-:W-:Y:S01]  /*1390*/  FFMA.FTZ R70, R36, R73, R39 ;  /* 0x0000004924467223 */ /* 0x000fe20000010027 */
[----:B------:R-:W-:Y:S01]  /*13a0*/  LOP3.LUT R39, R44, 0xffff0000, RZ, 0xc0, !PT ;  /* 0xffff00002c277812 */ /* 0x000fe200078ec0ff */
[----:B------:R-:W-:Y:S01]  /*13b0*/  IMAD.U32 R36, R20, 0x10000, RZ ;  /* 0x0001000014247824 */ /* 0x000fe200078e00ff */
[----:B------:R-:W-:Y:S01]  /*13c0*/  LOP3.LUT R44, R45, 0xffff0000, RZ, 0xc0, !PT ;  /* 0xffff00002d2c7812 */ /* 0x000fe200078ec0ff */
[----:B------:R-:W-:Y:S01]  /*13d0*/  FFMA.FTZ R38, R37, R38, R70 ;  /* 0x0000002625267223 */ /* 0x000fe20000010046 */
[----:B------:R-:W-:Y:S01]  /*13e0*/  IMAD.U32 R37, R45, 0x10000, RZ ;  /* 0x000100002d257824 */ /* 0x000fe200078e00ff */
[C---:B------:R-:W-:Y:S01]  /*13f0*/  LOP3.LUT R45, R46.reuse, 0xffff0000, RZ, 0xc0, !PT ;  /* 0xffff00002e2d7812 */ /* 0x040fe200078ec0ff */
[----:B------:R-:W-:Y:S01]  /*1400*/  IMAD.U32 R70, R46, 0x10000, RZ ;  /* 0x000100002e467824 */ /* 0x000fe200078e00ff */
[----:B------:R-:W-:Y:S01]  /*1410*/  LOP3.LUT R46, R52, 0xffff0000, RZ, 0xc0, !PT ;  /* 0xffff0000342e7812 */ /* 0x000fe200078ec0ff */
[----:B------:R-:W-:Y:S01]  /*1420*/  FFMA.FTZ R71, R71, R40, R38 ;  /* 0x0000002847477223 */ /* 0x000fe20000010026 */
[C---:B------:R-:W-:Y:S01]  /*1430*/  LOP3.LUT R73, R32.reuse, 0xffff0000, RZ, 0xc0, !PT ;  /* 0xffff000020497812 */ /* 0x040fe200078ec0ff */
[----:B------:R-:W-:Y:S01]  /*1440*/  IMAD.U32 R32, R32, 0x10000, RZ ;  /* 0x0001000020207824 */ /* 0x000fe200078e00ff */
[----:B------:R-:W-:Y:S01]  /*1450*/  SHF.L.U32 R28, R43, 0x10, RZ ;  /* 0x000000102b1c7819 */ /* 0x000fe200000006ff */
[----:B------:R-:W-:Y:S01]  /*1460*/  FFMA.FTZ R31, R24, R31, R71 ;  /* 0x0000001f181f7223 */ /* 0x000fe20000010047 */
[----:B------:R-:W-:Y:S01]  /*1470*/  SHF.L.U32 R24, R18, 0x10, RZ ;  /* 0x0000001012187819 */ /* 0x000fe200000006ff */
[----:B------:R-:W-:Y:S01]  /*1480*/  FMUL.FTZ R46, R46, R73 ;  /* 0x000000492e2e7220 */ /* 0x000fe20000410000 */
[----:B------:R-:W-:Y:S01]  /*1490*/  SHF.L.U32 R73, R52, 0x10, RZ ;  /* 0x0000001034497819 */ /* 0x000fe200000006ff */
[----:B------:R-:W-:Y:S01]  /*14a0*/  FFMA.FTZ R26, R26, R29, R31 ;  /* 0x0000001d1a1a7223 */ /* 0x000fe2000001001f */
[----:B------:R-:W-:-:S02]  /*14b0*/  LOP3.LUT R18, R18, 0xffff0000, RZ, 0xc0, !PT ;  /* 0xffff000012127812 */ /* 0x000fc400078ec0ff */
        /* <DEDUP_REMOVED lines=12> */
[----:B------:R-:W-:Y:S01]  /*1580*/  IMAD.U32 R33, R54, 0x10000, RZ ;  /* 0x0001000036217824 */ /* 0x000fe200078e00ff */
[----:B------:R-:W-:Y:S01]  /*1590*/  LOP3.LUT R42, R43, 0xffff0000, RZ, 0xc0, !PT ;  /* 0xffff00002b2a7812 */ /* 0x000fe200078ec0ff */
[----:B------:R-:W-:Y:S01]  /*15a0*/  IMAD.U32 R43, R22, 0x10000, RZ ;  /* 0x00010000162b7824 */ /* 0x000fe200078e00ff */
[----:B------:R-:W-:Y:S01]  /*15b0*/  LOP3.LUT R63, R63, 0xffff0000, RZ, 0xc0, !PT ;  /* 0xffff00003f3f7812 */ /* 0x000fe200078ec0ff */
[----:B------:R-:W-:Y:S01]  /*15c0*/  FFMA.FTZ R32, R33, R46, R32 ;  /* 0x0000002e21207223 */ /* 0x000fe20000010020 */
[----:B------:R-:W-:Y:S01]  /*15d0*/  LOP3.LUT R33, R54, 0xffff0000, RZ, 0xc0, !PT ;  /* 0xffff000036217812 */ /* 0x000fe200078ec0ff */
[----:B------:R-:W-:Y:S01]  /*15e0*/  FFMA.FTZ R27, R27, R42, R26 ;  /* 0x0000002a1b1b7223 */ /* 0x000fe2000001001a */
[----:B------:R-:W-:Y:S01]  /*15f0*/  LOP3.LUT R30, R20, 0xffff0000, RZ, 0xc0, !PT ;  /* 0xffff0000141e7812 */ /* 0x000fe200078ec0ff */
[C---:B------:R-:W-:Y:S01]  /*1600*/  IMAD.U32 R20, R21.reuse, 0x10000, RZ ;  /* 0x0001000015147824 */ /* 0x040fe200078e00ff */
        /* <DEDUP_REMOVED lines=22> */
[----:B------:R-:W-:Y:S01]  /*1770*/  SHF.L.U32 R38, R23, 0x10, RZ ;  /* 0x0000001017267819 */ /* 0x000fe200000006ff */
[----:B------:R-:W-:Y:S01]  /*1780*/  FFMA.FTZ R16, R33, R34, R16 ;  /* 0x0000002221107223 */ /* 0x000fe20000010010 */
[----:B------:R-:W-:-:S02]  /*1790*/  IMAD.U32 R33, R62, 0x10000, RZ ;  /* 0x000100003e217824 */ /* 0x000fc400078e00ff */
[----:B------:R-:W-:Y:S01]  /*17a0*/  FFMA.FTZ R20, R21, R44, R20 ;  /* 0x0000002c15147223 */ /* 0x000fe20000010014 */
[----:B------:R-:W-:Y:S01]  /*17b0*/  LOP3.LUT R22, R23, 0xffff0000, RZ, 0xc0, !PT ;  /* 0xffff000017167812 */ /* 0x000fe200078ec0ff */
[----:B------:R-:W-:Y:S01]  /*17c0*/  FFMA.FTZ R16, R61, R17, R16 ;  /* 0x000000113d107223 */ /* 0x000fe20000010010 */
[----:B------:R-:W-:Y:S01]  /*17d0*/  LOP3.LUT R17, R62, 0xffff0000, RZ, 0xc0, !PT ;  /* 0xffff00003e117812 */ /* 0x000fe200078ec0ff */
[----:B------:R-:W-:Y:S01]  /*17e0*/  FFMA.FTZ R43, R43, R70, R20 ;  /* 0x000000462b2b7223 */ /* 0x000fe20000010014 */
[----:B------:R-:W-:Y:S02]  /*17f0*/  IMAD.U32 R23, R47, 0x10000, RZ ;  /* 0x000100002f177824 */ /* 0x000fe400078e00ff */
[----:B------:R-:W-:Y:S01]  /*1800*/  FFMA.FTZ R16, R33, R24, R16 ;  /* 0x0000001821107223 */ /* 0x000fe20000010010 */
[----:B------:R-:W-:Y:S01]  /*1810*/  SHF.L.U32 R24, R19, 0x10, RZ ;  /* 0x0000001013187819 */ /* 0x000fe200000006ff */
[----:B------:R-:W-:Y:S01]  /*1820*/  FFMA.FTZ R43, R40, R45, R43 ;  /* 0x0000002d282b7223 */ /* 0x000fe2000001002b */
[----:B------:R-:W-:Y:S01]  /*1830*/  LOP3.LUT R47, R47, 0xffff0000, RZ, 0xc0, !PT ;  /* 0xffff00002f2f7812 */ /* 0x000fe200078ec0ff */
[----:B------:R-:W-:Y:S01]  /*1840*/  FFMA.FTZ R16, R17, R18, R16 ;  /* 0x0000001211107223 */ /* 0x000fe20000010010 */
[----:B------:R-:W-:Y:S01]  /*1850*/  LOP3.LUT R18, R19, 0xffff0000, RZ, 0xc0, !PT ;  /* 0xffff000013127812 */ /* 0x000fe200078ec0ff */
[----:B------:R-:W-:Y:S01]  /*1860*/  IMAD.U32 R17, R64, 0x10000, RZ ;  /* 0x0001000040117824 */ /* 0x000fe200078e00ff */
[----:B------:R-:W-:Y:S01]  /*1870*/  SHF.L.U32 R19, R12, 0x10, RZ ;  /* 0x000000100c137819 */ /* 0x000fe200000006ff */
[----:B------:R-:W-:Y:S01]  /*1880*/  FFMA.FTZ R16, R25, R24, R16 ;  /* 0x0000001819107223 */ /* 0x000fe20000010010 */
[----:B------:R-:W-:Y:S01]  /*1890*/  LOP3.LUT R25, R64, 0xffff0000, RZ, 0xc0, !PT ;  /* 0xffff000040197812 */ /* 0x000fe200078ec0ff */
[----:B------:R-:W-:Y:S01]  /*18a0*/  FFMA.FTZ R23, R38, R23, R43 ;  /* 0x0000001726177223 */ /* 0x000fe2000001002b */
[----:B------:R-:W-:Y:S01]  /*18b0*/  LOP3.LUT R12, R12, 0xffff0000, RZ, 0xc0, !PT ;  /* 0xffff00000c0c7812 */ /* 0x000fe200078ec0ff */
[----:B------:R-:W-:Y:S01]  /*18c0*/  FFMA.FTZ R16, R63, R18, R16 ;  /* 0x000000123f107223 */ /* 0x000fe20000010010 */
[C---:B------:R-:W-:Y:S01]  /*18d0*/  SHF.L.U32 R18, R13.reuse, 0x10, RZ ;  /* 0x000000100d127819 */ /* 0x040fe200000006ff */
[----:B------:R-:W-:Y:S01]  /*18e0*/  FFMA.FTZ R47, R22, R47, R23 ;  /* 0x0000002f162f7223 */ /* 0x000fe20000010017 */
[----:B------:R-:W-:Y:S01]  /*18f0*/  LOP3.LUT R13, R13, 0xffff0000, RZ, 0xc0, !PT ;  /* 0xffff00000d0d7812 */ /* 0x000fe200078ec0ff */
[----:B------:R-:W-:Y:S01]  /*1900*/  FFMA.FTZ R16, R17, R19, R16 ;  /* 0x0000001311107223 */ /* 0x000fe20000010010 */
[C---:B------:R-:W-:Y:S01]  /*1910*/  IMAD.U32 R17, R65.reuse, 0x10000, RZ ;  /* 0x0001000041117824 */ /* 0x040fe200078e00ff */
[----:B------:R-:W-:Y:S01]  /*1920*/  LOP3.LUT R65, R65, 0xffff0000, RZ, 0xc0, !PT ;  /* 0xffff000041417812 */ /* 0x000fe200078ec0ff */
[----:B------:R-:W-:-:S02]  /*1930*/  IMAD.U32 R21, R50, 0x10000, RZ ;  /* 0x0001000032157824 */ /* 0x000fc400078e00ff */
[----:B------:R-:W-:Y:S01]  /*1940*/  FFMA.FTZ R12, R25, R12, R16 ;  /* 0x0000000c190c7223 */ /* 0x000fe20000010010 */
[C---:B------:R-:W-:Y:S02]  /*1950*/  LOP3.LUT R16, R66.reuse, 0xffff0000, RZ, 0xc0, !PT ;  /* 0xffff000042107812 */ /* 0x040fe400078ec0ff */
[----:B------:R-:W-:Y:S01]  /*1960*/  SHF.L.U32 R25, R67, 0x10, RZ ;  /* 0x0000001043197819 */ /* 0x000fe200000006ff */
[----:B------:R-:W-:Y:S01]  /*1970*/  FFMA.FTZ R12, R17, R18, R12 ;  /* 0x00000012110c7223 */ /* 0x000fe2000001000c */
[----:B------:R-:W-:Y:S01]  /*1980*/  IMAD.U32 R17, R66, 0x10000, RZ ;  /* 0x0001000042117824 */ /* 0x000fe200078e00ff */
[C---:B------:R-:W-:Y:S02]  /*1990*/  LOP3.LUT R18, R14.reuse, 0xffff0000, RZ, 0xc0, !PT ;  /* 0xffff00000e127812 */ /* 0x040fe400078ec0ff */
[----:B------:R-:W-:Y:S01]  /*19a0*/  FFMA.FTZ R12, R65, R13, R12 ;  /* 0x0000000d410c7223 */ /* 0x000fe2000001000c */
[----:B------:R-:W-:Y:S01]  /*19b0*/  IMAD.U32 R13, R14, 0x10000, RZ ;  /* 0x000100000e0d7824 */ /* 0x000fe200078e00ff */
[----:B------:R-:W-:Y:S01]  /*19c0*/  SHF.L.U32 R26, R15, 0x10, RZ ;  /* 0x000000100f1a7819 */ /* 0x000fe200000006ff */
[----:B------:R-:W-:Y:S01]  /*19d0*/  IMAD.U32 R14, R6, 0x10000, RZ ;  /* 0x00010000060e7824 */ /* 0x000fe200078e00ff */
[----:B------:R-:W-:Y:S01]  /*19e0*/  LOP3.LUT R67, R67, 0xffff0000, RZ, 0xc0, !PT ;  /* 0xffff000043437812 */ /* 0x000fe200078ec0ff */
[----:B------:R-:W-:Y:S01]  /*19f0*/  FFMA.FTZ R17, R17, R13, R12 ;  /* 0x0000000d11117223 */ /* 0x000fe2000001000c */
[----:B------:R-:W-:Y:S01]  /*1a00*/  IMAD.U32 R12, R4, 0x10000, RZ ;  /* 0x00010000040c7824 */ /* 0x000fe200078e00ff */
[----:B------:R-:W-:-:S02]  /*1a10*/  LOP3.LUT R27, R15, 0xffff0000, RZ, 0xc0, !PT ;  /* 0xffff00000f1b7812 */ /* 0x000fc400078ec0ff */
[----:B------:R-:W-:Y:S01]  /*1a20*/  FFMA.FTZ R24, R16, R18, R17 ;  /* 0x0000001210187223 */ /* 0x000fe20000010011 */
[----:B------:R-:W-:Y:S01]  /*1a30*/  IMAD.U32 R17, R48, 0x10000, RZ ;  /* 0x0001000030117824 */ /* 0x000fe200078e00ff */
[----:B------:R-:W-:Y:S02]  /*1a40*/  LOP3.LUT R4, R4, 0xffff0000, RZ, 0xc0, !PT ;  /* 0xffff000004047812 */ /* 0x000fe400078ec0ff */
[----:B------:R-:W-:Y:S01]  /*1a50*/  LOP3.LUT R19, R48, 0xffff0000, RZ, 0xc0, !PT ;  /* 0xffff000030137812 */ /* 0x000fe200078ec0ff */
[----:B------:R-:W-:Y:S01]  /*1a60*/  FFMA.FTZ R24, R25, R26, R24 ;  /* 0x0000001a19187223 */ /* 0x000fe20000010018 */
[----:B------:R-:W-:Y:S01]  /*1a70*/  FFMA.FTZ R17, R12, R17, R47 ;  /* 0x000000110c117223 */ /* 0x000fe2000001002f */
[----:B------:R-:W-:Y:S01]  /*1a80*/  SHF.L.U32 R12, R8, 0x10, RZ ;  /* 0x00000010080c7819 */ /* 0x000fe200000006ff */
[----:B------:R-:W-:Y:S01]  /*1a90*/  IMAD.U32 R25, R56, 0x10000, RZ ;  /* 0x0001000038197824 */ /* 0x000fe200078e00ff */
[----:B------:R-:W-:Y:S01]  /*1aa0*/  SHF.L.U32 R13, R5, 0x10, RZ ;  /* 0x00000010050d7819 */ /* 0x000fe200000006ff */
[----:B------:R-:W-:Y:S01]  /*1ab0*/  FFMA.FTZ R24, R67, R27, R24 ;  /* 0x0000001b43187223 */ /* 0x000fe20000010018 */
[----:B------:R-:W-:Y:S01]  /*1ac0*/  SHF.L.U32 R16, R49, 0x10, RZ ;  /* 0x0000001031107819 */ /* 0x000fe200000006ff */
        /* <DEDUP_REMOVED lines=9> */
[----:B------:R-:W-:-:S02]  /*1b60*/  SHF.L.U32 R16, R9, 0x10, RZ ;  /* 0x0000001009107819 */ /* 0x000fc400000006ff */
        /* <DEDUP_REMOVED lines=11> */
[----:B------:R-:W-:Y:S01]  /*1c20*/  FFMA.FTZ R6, R6, R23, R5 ;  /* 0x0000001706067223 */ /* 0x000fe20000010005 */
[----:B------:R-:W-:Y:S01]  /*1c30*/  SHF.L.U32 R20, R51, 0x10, RZ ;  /* 0x0000001033147819 */ /* 0x000fe200000006ff */
        /* <DEDUP_REMOVED lines=8> */
[----:B------:R-:W-:Y:S02]  /*1cc0*/  SHF.L.U32 R8, R11, 0x10, RZ ;  /* 0x000000100b087819 */ /* 0x000fe400000006ff */
[----:B------:R-:W-:Y:S01]  /*1cd0*/  LOP3.LUT R59, R59, 0xffff0000, RZ, 0xc0, !PT ;  /* 0xffff00003b3b7812 */ /* 0x000fe200078ec0ff */
[----:B------:R-:W-:Y:S01]  /*1ce0*/  FFMA.FTZ R6, R7, R22, R6 ;  /* 0x0000001607067223 */ /* 0x000fe20000010006 */
[----:B------:R-:W-:Y:S01]  /*1cf0*/  LOP3.LUT R11, R11, 0xffff0000, RZ, 0xc0, !PT ;  /* 0xffff00000b0b7812 */ /* 0x000fe200078ec0ff */
[----:B------:R-:W-:Y:S01]  /*1d00*/  FFMA.FTZ R4, R9, R8, R4 ;  /* 0x0000000809047223 */ /* 0x000fe20000010004 */
[C---:B------:R-:W-:Y:S01]  /*1d10*/  LEA R14, P1, R68.reuse, UR6, 0x2 ;  /* 0x00000006440e7c11 */ /* 0x040fe2000f8210ff */
[----:B------:R-:W-:Y:S01]  /*1d20*/  ULDC UR6, c[0x0][0x384] ;  /* 0x0000e10000067ab9 */ /* 0x000fe20000000800 */
[----:B------:R-:W1:Y:S01]  /*1d30*/  SHFL.BFLY PT, R5, R6, 0x4, 0x1f ;  /* 0x0c801f0006057f89 */ /* 0x000e6200000e0000 */
[----:B------:R-:W-:Y:S01]  /*1d40*/  FFMA.FTZ R11, R59, R11, R4 ;  /* 0x0000000b3b0b7223 */ /* 0x000fe20000010004 */
[----:B------:R-:W-:-:S04]  /*1d50*/  LEA.HI.X R15, R68, UR7, R69, 0x2, P1 ;  /* 0x00000007440f7c11 */ /* 0x000fc800088f1445 */
[----:B------:R-:W2:Y:S01]  /*1d60*/  SHFL.BFLY PT, R8, R11, 0x4, 0x1f ;  /* 0x0c801f000b087f89 */ /* 0x000ea200000e0000 */
[----:B-1----:R-:W-:-:S05]  /*1d70*/  FADD.FTZ R5, R6, R5 ;  /* 0x0000000506057221 */ /* 0x002fca0000010000 */
[----:B------:R-:W1:Y:S01]  /*1d80*/  SHFL.BFLY PT, R4, R5, 0x2, 0x1f ;  /* 0x0c401f0005047f89 */ /* 0x000e6200000e0000 */
[----:B--2---:R-:W-:-:S05]  /*1d90*/  FADD.FTZ R8, R11, R8 ;  /* 0x000000080b087221 */ /* 0x004fca0000010000 */
[----:B------:R-:W2:Y:S01]  /*1da0*/  SHFL.BFLY PT, R7, R8, 0x2, 0x1f ;  /* 0x0c401f0008077f89 */ /* 0x000ea200000e0000 */
[----:B-1----:R-:W-:-:S05]  /*1db0*/  FADD.FTZ R12, R5, R4 ;  /* 0x00000004050c7221 */ /* 0x002fca0000010000 */
[----:B------:R-:W1:Y:S01]  /*1dc0*/  SHFL.BFLY PT, R9, R12, 0x1, 0x1f ;  /* 0x0c201f000c097f89 */ /* 0x000e6200000e0000 */
[----:B--2---:R-:W-:-:S05]  /*1dd0*/  FADD.FTZ R7, R8, R7 ;  /* 0x0000000708077221 */ /* 0x004fca0000010000 */
[----:B------:R-:W2:Y:S01]  /*1de0*/  SHFL.BFLY PT, R10, R7, 0x1, 0x1f ;  /* 0x0c201f00070a7f89 */ /* 0x000ea200000e0000 */
[----:B-1----:R-:W-:Y:S01]  /*1df0*/  @!P0 FADD.FTZ R6, R12, R9 ;  /* 0x000000090c068221 */ /* 0x002fe20000010000 */
[----:B------:R-:W-:-:S03]  /*1e00*/  IMAD.SHL.U32 R9, R0, 0x4, RZ ;  /* 0x0000000400097824 */ /* 0x000fc600078e00ff */
[----:B------:R-:W-:Y:S01]  /*1e10*/  @!P0 FMUL.FTZ R17, R6, UR6 ;  /* 0x0000000606118c20 */ /* 0x000fe20008410000 */
[----:B------:R-:W-:-:S04]  /*1e20*/  IMAD.WIDE R4, R9, 0x10, R2 ;  /* 0x0000001009047825 */ /* 0x000fc800078e0202 */
[----:B--2---:R-:W-:Y:S01]  /*1e30*/  FADD.FTZ R10, R7, R10 ;  /* 0x0000000a070a7221 */ /* 0x004fe20000010000 */
[----:B------:R-:W-:Y:S03]  /*1e40*/  @!P0 STG.E desc[UR4][R14.64], R17 ;  /* 0x000000110e008986 */ /* 0x000fe6000c101904 */
[----:B------:R-:W-:Y:S01]  /*1e50*/  FMUL.FTZ R19, R10, UR6 ;  /* 0x000000060a137c20 */ /* 0x000fe20008410000 */
[----:B------:R-:W-:Y:S01]  /*1e60*/  IMAD.WIDE R6, R0, 0x40, R4 ;  /* 0x0000004000067825 */ /* 0x000fe200078e0204 */
[----:B------:R-:W-:-:S03]  /*1e70*/  IADD3 R10, R9, 0x10, R9 ;  /* 0x00000010090a7810 */ /* 0x000fc60007ffe009 */
[----:B------:R-:W-:Y:S01]  /*1e80*/  @!P0 STG.E desc[UR4][R14.64+0x80], R19 ;  /* 0x000080130e008986 */ /* 0x000fe2000c101904 */
[----:B------:R-:W-:Y:S01]  /*1e90*/  IADD3 R13, R9, R10, RZ ;  /* 0x0000000a090d7210 */ /* 0x000fe20007ffe0ff */
[----:B------:R-:W-:Y:S02]  /*1ea0*/  IMAD.WIDE R8, R0, 0x40, R6 ;  /* 0x0000004000087825 */ /* 0x000fe400078e0206 */
[----:B------:R-:W-:Y:S02]  /*1eb0*/  STG.E.128 desc[UR4][R2.64], RZ ;  /* 0x000000ff02007986 */ /* 0x000fe4000c101d04 */
[--C-:B------:R-:W-:Y:S02]  /*1ec0*/  IMAD.WIDE R10, R10, 0x10, R2.reuse ;  /* 0x000000100a0a7825 */ /* 0x100fe400078e0202 */
[----:B------:R-:W-:Y:S02]  /*1ed0*/  STG.E.128 desc[UR4][R4.64], RZ ;  /* 0x000000ff04007986 */ /* 0x000fe4000c101d04 */
[----:B------:R-:W-:-:S02]  /*1ee0*/  IMAD.WIDE R12, R13, 0x10, R2 ;  /* 0x000000100d0c7825 */ /* 0x000fc400078e0202 */
[----:B------:R-:W-:Y:S04]  /*1ef0*/  STG.E.128 desc[UR4][R6.64], RZ ;  /* 0x000000ff06007986 */ /* 0x000fe8000c101d04 */
        /* <DEDUP_REMOVED lines=12> */
[----:B------:R-:W-:Y:S01]  /*1fc0*/  STG.E.128 desc[UR4][R12.64+0x200], RZ ;  /* 0x000200ff0c007986 */ /* 0x000fe2000c101d04 */
[----:B------:R-:W-:Y:S05]  /*1fd0*/  EXIT ;  /* 0x000000000000794d */ /* 0x000fea0003800000 */
.L_x_400:
        /* <DEDUP_REMOVED lines=10> */
.L_x_2033:


//--------------------- .text._ZN5flash44flash_bwd_dq_dk_dv_loop_seqk_parallel_kernelI23Flash_bwd_kernel_traitsILi256ELi64ELi64ELi8ELi4ELi2ELi2ELb0ELb1EN7cutlass10bfloat16_tE19Flash_kernel_traitsILi256ELi64ELi64ELi8ES3_EELb0ELb0ELb0ELb0ELb0ELb0ELb0EEEvNS_16Flash_bwd_paramsE --------------------------
	.section	.text._ZN5flash44flash_bwd_dq_dk_dv_loop_seqk_parallel_kernelI23Flash_bwd_kernel_traitsILi256ELi64ELi64ELi8ELi4ELi2ELi2ELb0ELb1EN7cutlass10bfloat16_tE19Flash_kernel_traitsILi256ELi64ELi64ELi8ES3_EELb0ELb0ELb0ELb0ELb0ELb0ELb0EEEvNS_16Flash_bwd_paramsE,"ax",@progbits
	.align	128
        .global         _ZN5flash44flash_bwd_dq_dk_dv_loop_seqk_parallel_kernelI23Flash_bwd_kernel_traitsILi256ELi64ELi64ELi8ELi4ELi2ELi2ELb0ELb1EN7cutlass10bfloat16_tE19Flash_kernel_traitsILi256ELi64ELi64ELi8ES3_EELb0ELb0ELb0ELb0ELb0ELb0ELb0EEEvNS_16Flash_bwd_paramsE
        .type           _ZN5flash44flash_bwd_dq_dk_dv_loop_seqk_parallel_kernelI23Flash_bwd_kernel_traitsILi256ELi64ELi64ELi8ELi4ELi2ELi2ELb0ELb1EN7cutlass10bfloat16_tE19Flash_kernel_traitsILi256ELi64ELi64ELi8ES3_EELb0ELb0ELb0ELb0ELb0ELb0ELb0EEEvNS_16Flash_bwd_paramsE,@function
        .size           _ZN5flash44flash_bwd_dq_dk_dv_loop_seqk_parallel_kernelI23Flash_bwd_kernel_traitsILi256ELi64ELi64ELi8ELi4ELi2ELi2ELb0ELb1EN7cutlass10bfloat16_tE19Flash_kernel_traitsILi256ELi64ELi64ELi8ES3_EELb0ELb0ELb0ELb0ELb0ELb0ELb0EEEvNS_16Flash_bwd_paramsE,(.L_x_2034 - _ZN5flash44flash_bwd_dq_dk_dv_loop_seqk_parallel_kernelI23Flash_bwd_kernel_traitsILi256ELi64ELi64ELi8ELi4ELi2ELi2ELb0ELb1EN7cutlass10bfloat16_tE19Flash_kernel_traitsILi256ELi64ELi64ELi8ES3_EELb0ELb0ELb0ELb0ELb0ELb0ELb0EEEvNS_16Flash_bwd_paramsE)
        .other          _ZN5flash44flash_bwd_dq_dk_dv_loop_seqk_parallel_kernelI23Flash_bwd_kernel_traitsILi256ELi64ELi64ELi8ELi4ELi2ELi2ELb0ELb1EN7cutlass10bfloat16_tE19Flash_kernel_traitsILi256ELi64ELi64ELi8ES3_EELb0ELb0ELb0ELb0ELb0ELb0ELb0EEEvNS_16Flash_bwd_paramsE,@"STO_CUDA_ENTRY STV_DEFAULT"
_ZN5flash44flash_bwd_dq_dk_dv_loop_seqk_parallel_kernelI23Flash_bwd_kernel_traitsILi256ELi64ELi64ELi8ELi4ELi2ELi2ELb0ELb1EN7cutlass10bfloat16_tE19Flash_kernel_traitsILi256ELi64ELi64ELi8ES3_EELb0ELb0ELb0ELb0ELb0ELb0ELb0EEEvNS_16Flash_bwd_paramsE:
.text._ZN5flash44flash_bwd_dq_dk_dv_loop_seqk_parallel_kernelI23Flash_bwd_kernel_traitsILi256ELi64ELi64ELi8ELi4ELi2ELi2ELb0ELb1EN7cutlass10bfloat16_tE19Flash_kernel_traitsILi256ELi64ELi64ELi8ES3_EELb0ELb0ELb0ELb0ELb0ELb0ELb0EEEvNS_16Flash_bwd_paramsE:
        /* <DEDUP_REMOVED lines=14> */
[----:B------:R-:W3:Y:S01]  /*00e0*/  S2UR UR7, SR_CgaCtaId ;  /* 0x00000000000779c3 */ /* 0x000ee20000008800 */
[----:B------:R-:W-:Y:S01]  /*00f0*/  UMOV UR5, 0x400 ;  /* 0x0000040000057882 */ /* 0x000fe20000000000 */
[----:B------:R-:W-:Y:S01]  /*0100*/  UMOV UR6, 0x400 ;  /* 0x0000040000067882 */ /* 0x000fe20000000000 */
[----:B------:R-:W-:Y:S01]  /*0110*/  IMAD.MOV.U32 R226, RZ, RZ, 0x20 ;  /* 0x00000020ffe27424 */ /* 0x000fe200078e00ff */
[----:B------:R-:W-:Y:S01]  /*0120*/  UMOV UR59, URZ ;  /* 0x0000003f003b7c82 */ /* 0x000fe20008000000 */
[----:B------:R-:W-:Y:S02]  /*0130*/  IMAD.MOV.U32 R222, RZ, RZ, 0x40 ;  /* 0x00000040ffde7424 */ /* 0x000fe400078e00ff */
[----:B------:R-:W-:Y:S01]  /*0140*/  IMAD.MOV.U32 R240, RZ, RZ, -0x10 ;  /* 0xfffffff0fff07424 */ /* 0x000fe200078e00ff */
[----:B------:R-:W4:Y:S08]  /*0150*/  S2UR UR48, SR_CTAID.Y ;  /* 0x00000000003079c3 */ /* 0x000f300000002600 */
[----:B------:R-:W-:Y:S08]  /*0160*/  S2UR UR56, SR_CTAID.Z ;  /* 0x00000000003879c3 */ /* 0x000ff00000002700 */
[----:B------:R-:W5:Y:S01]  /*0170*/  S2UR UR4, SR_CgaCtaId ;  /* 0x00000000000479c3 */ /* 0x000f620000008800 */
[----:B---3--:R-:W-:Y:S01]  /*0180*/  ULEA UR5, UR7, UR5, 0x18 ;  /* 0x0000000507057291 */ /* 0x008fe2000f8ec03f */
[----:B--2---:R-:W-:Y:S01]  /*0190*/  SHF.R.S32.HI R11, RZ, 0x1f, R15 ;  /* 0x0000001fff0b7819 */ /* 0x004fe2000001140f */
[----:B------:R-:W-:Y:S01]  /*01a0*/  IMAD.SHL.U32 R252, R15, 0x2, RZ ;  /* 0x000000020ffc7824 */ /* 0x000fe200078e00ff */
[----:B----4-:R-:W-:-:S02]  /*01b0*/  USHF.L.U32 UR7, UR48, 0x7, URZ ;  /* 0x0000000730077899 */ /* 0x010fc4000800063f */
[CC--:B------:R-:W-:Y:S02]  /*01c0*/  LEA.HI R4, R11.reuse, R15.reuse, RZ, 0x5 ;  /* 0x0000000f0b047211 */ /* 0x0c0fe400078f28ff */
[----:B------:R-:W-:Y:S02]  /*01d0*/  LEA.HI R9, R11, R15, RZ, 0x4 ;  /* 0x0000000f0b097211 */ /* 0x000fe400078f20ff */
[--C-:B------:R-:W-:Y:S02]  /*01e0*/  SHF.R.S32.HI R6, RZ, 0x5, R4.reuse ;  /* 0x00000005ff067819 */ /* 0x100fe40000011404 */
[----:B-1----:R-:W-:Y:S02]  /*01f0*/  SHF.R.S32.HI R0, RZ, 0x1f, R4 ;  /* 0x0000001fff007819 */ /* 0x002fe40000011404 */
[-C--:B------:R-:W-:Y:S02]  /*0200*/  LEA.HI R3, R4, R6.reuse, RZ, 0x1 ;  /* 0x0000000604037211 */ /* 0x080fe400078f08ff */
[----:B------:R-:W-:-:S02]  /*0210*/  LEA.HI R0, R0, R6, RZ, 0x2 ;  /* 0x0000000600007211 */ /* 0x000fc400078f10ff */
[----:B------:R-:W-:Y:S01]  /*0220*/  LEA.HI R18, R11, R15, RZ, 0x2 ;  /* 0x0000000f0b127211 */ /* 0x000fe200078f10ff */
[----:B-----5:R-:W-:Y:S01]  /*0230*/  ULEA UR4, UR4, UR6, 0x18 ;  /* 0x0000000604047291 */ /* 0x020fe2000f8ec03f */
[----:B------:R-:W-:Y:S01]  /*0240*/  SHF.R.S32.HI R7, RZ, 0x4, R9 ;  /* 0x00000004ff077819 */ /* 0x000fe20000011409 */
[----:B------:R-:W-:Y:S01]  /*0250*/  USHF.R.S32.HI UR6, URZ, 0x1f, UR48 ;  /* 0x0000001f3f067899 */ /* 0x000fe20008011430 */
[----:B------:R-:W-:Y:S02]  /*0260*/  LOP3.LUT R2, R0, 0xfffffffc, RZ, 0xc0, !PT ;  /* 0xfffffffc00027812 */ /* 0x000fe400078ec0ff */
[----:B------:R-:W-:Y:S02]  /*0270*/  LOP3.LUT R0, R3, 0xfffffffe, RZ, 0xc0, !PT ;  /* 0xfffffffe03007812 */ /* 0x000fe400078ec0ff */
[----:B------:R-:W-:Y:S01]  /*0280*/  SHF.R.S32.HI R10, RZ, 0x2, R18 ;  /* 0x00000002ff0a7819 */ /* 0x000fe20000011412 */
[C---:B------:R-:W-:Y:S01]  /*0290*/  IMAD.IADD R218, R6.reuse, 0x1, -R2 ;  /* 0x0000000106da7824 */ /* 0x040fe200078e0a02 */
[----:B------:R-:W-:Y:S01]  /*02a0*/  SHF.R.S32.HI R5, RZ, 0x1f, R18 ;  /* 0x0000001fff057819 */ /* 0x000fe20000011412 */
[----:B------:R-:W-:Y:S01]  /*02b0*/  IMAD.IADD R224, R6, 0x1, -R0 ;  /* 0x0000000106e07824 */ /* 0x000fe200078e0a00 */
[----:B------:R-:W-:-:S02]  /*02c0*/  LEA.HI R8, R9, R7, RZ, 0x1 ;  /* 0x0000000709087211 */ /* 0x000fc400078f08ff */
[----:B------:R-:W-:Y:S02]  /*02d0*/  LEA.HI R0, R5, R10, RZ, 0x3 ;  /* 0x0000000a05007211 */ /* 0x000fe400078f18ff */
[----:B------:R-:W-:Y:S02]  /*02e0*/  LEA.HI R16, R11, R15, RZ, 0x3 ;  /* 0x0000000f0b107211 */ /* 0x000fe400078f18ff */
[----:B------:R-:W-:Y:S02]  /*02f0*/  LOP3.LUT R3, R8, 0xfffffffe, RZ, 0xc0, !PT ;  /* 0xfffffffe08037812 */ /* 0x000fe400078ec0ff */
[----:B------:R-:W-:Y:S02]  /*0300*/  LOP3.LUT R2, R4, 0xffffffe0, RZ, 0xc0, !PT ;  /* 0xffffffe004027812 */ /* 0x000fe400078ec0ff */
[----:B------:R-:W-:Y:S01]  /*0310*/  LOP3.LUT R0, R0, 0xfffffff8, RZ, 0xc0, !PT ;  /* 0xfffffff800007812 */ /* 0x000fe200078ec0ff */
[----:B------:R-:W-:Y:S01]  /*0320*/  IMAD.IADD R14, R7, 0x1, -R3 ;  /* 0x00000001070e7824 */ /* 0x000fe200078e0a03 */
[----:B------:R-:W-:Y:S01]  /*0330*/  SHF.R.S32.HI R4, RZ, 0x3, R16 ;  /* 0x00000003ff047819 */ /* 0x000fe20000011410 */
[----:B------:R-:W-:Y:S01]  /*0340*/  IMAD.IADD R3, R15, 0x1, -R2 ;  /* 0x000000010f037824 */ /* 0x000fe200078e0a02 */
[----:B------:R-:W-:Y:S01]  /*0350*/  LOP3.LUT R5, R16, 0xfffffff8, RZ, 0xc0, !PT ;  /* 0xfffffff810057812 */ /* 0x000fe200078ec0ff */
[----:B------:R-:W-:-:S02]  /*0360*/  IMAD.IADD R10, R10, 0x1, -R0 ;  /* 0x000000010a0a7824 */ /* 0x000fc400078e0a00 */
[----:B------:R-:W-:Y:S01]  /*0370*/  IMAD.SHL.U32 R2, R4, 0x40, RZ ;  /* 0x0000004004027824 */ /* 0x000fe200078e00ff */
[----:B------:R-:W-:Y:S01]  /*0380*/  LOP3.LUT R4, R9, 0xfffffff0, RZ, 0xc0, !PT ;  /* 0xfffffff009047812 */ /* 0x000fe200078ec0ff */
[----:B------:R-:W-:Y:S01]  /*0390*/  IMAD.IADD R0, R15, 0x1, -R5 ;  /* 0x000000010f007824 */ /* 0x000fe200078e0a05 */
[----:B------:R-:W-:Y:S01]  /*03a0*/  SHF.R.S32.HI R5, RZ, 0x1f, R3 ;  /* 0x0000001fff057819 */ /* 0x000fe20000011403 */
[----:B------:R-:W-:Y:S01]  /*03b0*/  IMAD.SHL.U32 R219, R14, 0x200, RZ ;  /* 0x000002000edb7824 */ /* 0x000fe200078e00ff */
[----:B------:R-:W-:Y:S01]  /*03c0*/  LOP3.LUT R2, R2, 0x1c0, RZ, 0xc0, !PT ;  /* 0x000001c002027812 */ /* 0x000fe200078ec0ff */
[----:B------:R-:W-:Y:S01]  /*03d0*/  IMAD.SHL.U32 R232, R0, 0x8, RZ ;  /* 0x0000000800e87824 */ /* 0x000fe200078e00ff */
[----:B------:R-:W-:Y:S01]  /*03e0*/  LEA.HI R17, R5, R3, RZ, 0x2 ;  /* 0x0000000305117211 */ /* 0x000fe200078f10ff */
[----:B------:R-:W-:Y:S01]  /*03f0*/  IMAD.IADD R3, R15, 0x1, -R4 ;  /* 0x000000010f037824 */ /* 0x000fe200078e0a04 */
[----:B------:R-:W-:Y:S02]  /*0400*/  SHF.R.U32.HI R4, RZ, 0x3, R2 ;  /* 0x00000003ff047819 */ /* 0x000fe40000011602 */
[----:B------:R-:W-:-:S02]  /*0410*/  LOP3.LUT R2, R2, 0x38, R232, 0xf8, !PT ;  /* 0x0000003802027812 */ /* 0x000fc400078ef8e8 */
[C---:B------:R-:W-:Y:S02]  /*0420*/  LOP3.LUT P4, RZ, R0.reuse, 0x4, RZ, 0xc0, !PT ;  /* 0x0000000400ff7812 */ /* 0x040fe4000788c0ff */
[C---:B------:R-:W-:Y:S01]  /*0430*/  LOP3.LUT P3, RZ, R0.reuse, 0x2, RZ, 0xc0, !PT ;  /* 0x0000000200ff7812 */ /* 0x040fe2000786c0ff */
[----:B------:R-:W-:Y:S01]  /*0440*/  IMAD.SHL.U32 R0, R0, 0x40, RZ ;  /* 0x0000004000007824 */ /* 0x000fe200078e00ff */
[----:B------:R-:W-:Y:S01]  /*0450*/  LOP3.LUT R12, R2, R4, RZ, 0x3c, !PT ;  /* 0x00000004020c7212 */ /* 0x000fe200078e3cff */
[----:B------:R-:W-:Y:S01]  /*0460*/  IMAD.SHL.U32 R2, R224, 0x10, RZ ;  /* 0x00000010e0027824 */ /* 0x000fe200078e00ff */
[----:B------:R-:W-:Y:S02]  /*0470*/  SHF.R.S32.HI R5, RZ, 0x1f, R3 ;  /* 0x0000001fff057819 */ /* 0x000fe40000011403 */
[----:B------:R-:W-:Y:S02]  /*0480*/  LEA.HI R4, R11, R15, RZ, 0x7 ;  /* 0x0000000f0b047211 */ /* 0x000fe400078f38ff */
[----:B------:R-:W-:-:S02]  /*0490*/  LOP3.LUT R0, R0, 0x1c0, RZ, 0xc0, !PT ;  /* 0x000001c000007812 */ /* 0x000fc400078ec0ff */
[----:B------:R-:W-:Y:S02]  /*04a0*/  LEA.HI R13, R5, R3, RZ, 0x3 ;  /* 0x00000003050d7211 */ /* 0x000fe400078f18ff */
[----:B------:R-:W-:Y:S02]  /*04b0*/  SHF.R.S32.HI R9, RZ, 0x7, R4 ;  /* 0x00000007ff097819 */ /* 0x000fe40000011404 */
[C---:B------:R-:W-:Y:S02]  /*04c0*/  LOP3.LUT R5, R0.reuse, 0x10, R2, 0xf8, !PT ;  /* 0x0000001000057812 */ /* 0x040fe400078ef802 */
[----:B------:R-:W-:Y:S02]  /*04d0*/  LOP3.LUT R4, R0, 0x8, R16, 0xf8, !PT ;  /* 0x0000000800047812 */ /* 0x000fe400078ef810 */
[----:B------:R-:W-:Y:S02]  /*04e0*/  SHF.R.U32.HI R0, RZ, 0x3, R0 ;  /* 0x00000003ff007819 */ /* 0x000fe40000011600 */
[----:B------:R-:W-:-:S02]  /*04f0*/  LOP3.LUT R5, R5, 0x8, R16, 0xf8, !PT ;  /* 0x0000000805057812 */ /* 0x000fc400078ef810 */
[----:B------:R-:W-:Y:S02]  /*0500*/  LOP3.LUT R6, R13, 0xfffffff8, RZ, 0xc0, !PT ;  /* 0xfffffff80d067812 */ /* 0x000fe400078ec0ff */
[----:B------:R-:W-:Y:S01]  /*0510*/  LOP3.LUT R2, R4, R0, RZ, 0x3c, !PT ;  /* 0x0000000004027212 */ /* 0x000fe200078e3cff */
[----:B------:R-:W-:Y:S01]  /*0520*/  IMAD R4, R9, 0x800, R219 ;  /* 0x0000080009047824 */ /* 0x000fe200078e02db */
[----:B------:R-:W-:Y:S01]  /*0530*/  LOP3.LUT R219, R219, R5, R0, 0xf6, !PT ;  /* 0x00000005dbdb7212 */ /* 0x000fe200078ef600 */
[----:B------:R-:W-:Y:S01]  /*0540*/  IMAD.IADD R7, R3, 0x1, -R6 ;  /* 0x0000000103077824 */ /* 0x000fe200078e0a06 */
[----:B------:R-:W-:Y:S01]  /*0550*/  LEA.HI R0, R11, R15, RZ, 0x6 ;  /* 0x0000000f0b007211 */ /* 0x000fe200078f30ff */
[----:B------:R-:W-:Y:S01]  /*0560*/  IMAD.IADD R3, R4, 0x1, R2 ;  /* 0x0000000104037824 */ /* 0x000fe200078e0202 */
[----:B------:R-:W-:Y:S01]  /*0570*/  LOP3.LUT R2, R18, 0x7ffffffc, RZ, 0xc0, !PT ;  /* 0x7ffffffc12027812 */ /* 0x000fe200078ec0ff */
[C---:B------:R-:W-:Y:S01]  /*0580*/  IMAD.SHL.U32 R4, R10.reuse, 0x40, RZ ;  /* 0x000000400a047824 */ /* 0x040fe200078e00ff */
[----:B------:R-:W-:Y:S01]  /*0590*/  SHF.R.S32.HI R0, RZ, 0x6, R0 ;  /* 0x00000006ff007819 */ /* 0x000fe20000011400 */
[----:B------:R-:W-:Y:S01]  /*05a0*/  IMAD.SHL.U32 R5, R9, 0x20, RZ ;  /* 0x0000002009057824 */ /* 0x000fe200078e00ff */
[----:B------:R-:W-:Y:S01]  /*05b0*/  LOP3.LUT R8, R10, 0x1, RZ, 0xc0, !PT ;  /* 0x000000010a087812 */ /* 0x000fe200078ec0ff */
[----:B------:R-:W-:Y:S01]  /*05c0*/  IMAD.IADD R11, R15, 0x1, -R2 ;  /* 0x000000010f0b7824 */ /* 0x000fe200078e0a02 */
[----:B------:R-:W-:Y:S01]  /*05d0*/  SEL R216, R222, 0xffffffc0, !P4 ;  /* 0xffffffc0ded87807 */ /* 0x000fe20006000000 */
[----:B------:R-:W-:Y:S01]  /*05e0*/  IMAD R12, R0, 0x200, R12 ;  /* 0x00000200000c7824 */ /* 0x000fe200078e020c */
[----:B------:R-:W-:Y:S01]  /*05f0*/  ISETP.NE.U32.AND P0, PT, R8, 0x1, PT ;  /* 0x000000010800780c */ /* 0x000fe20003f05070 */
[----:B------:R-:W-:Y:S01]  /*0600*/  IMAD.SHL.U32 R2, R0, 0x8, RZ ;  /* 0x0000000800027824 */ /* 0x000fe200078e00ff */
[----:B------:R-:W-:Y:S01]  /*0610*/  LOP3.LUT R0, R4, 0x1c0, RZ, 0xc0, !PT ;  /* 0x000001c004007812 */ /* 0x000fe200078ec0ff */
[----:B------:R-:W-:Y:S01]  /*0620*/  IMAD.SHL.U32 R6, R14, 0x20, RZ ;  /* 0x000000200e067824 */ /* 0x000fe200078e00ff */
[----:B------:R-:W-:Y:S01]  /*0630*/  LOP3.LUT R252, R5, 0x6, R252, 0xf8, !PT ;  /* 0x0000000605fc7812 */ /* 0x000fe200078ef8fc */
[----:B------:R-:W-:Y:S01]  /*0640*/  IMAD.SHL.U32 R3, R3, 0x2, RZ ;  /* 0x0000000203037824 */ /* 0x000fe200078e00ff */
[----:B------:R-:W-:-:S02]  /*0650*/  LOP3.LUT R2, R2, 0x18, RZ, 0xc0, !PT ;  /* 0x0000001802027812 */ /* 0x000fc400078ec0ff */
[----:B------:R-:W-:Y:S02]  /*0660*/  SHF.R.U32.HI R4, RZ, 0x3, R0 ;  /* 0x00000003ff047819 */ /* 0x000fe40000011600 */
[----:B------:R-:W-:Y:S02]  /*0670*/  LOP3.LUT R5, R0, 0x20, R5, 0xf8, !PT ;  /* 0x0000002000057812 */ /* 0x000fe400078ef805 */
[----:B------:R-:W-:Y:S01]  /*0680*/  LOP3.LUT R8, R4, R0, R2, 0x1e, !PT ;  /* 0x0000000004087212 */ /* 0x000fe200078e1e02 */
[----:B------:R-:W-:Y:S01]  /*0690*/  IMAD.SHL.U32 R0, R11, 0x2, RZ ;  /* 0x000000020b007824 */ /* 0x000fe200078e00ff */
[----:B------:R-:W-:Y:S01]  /*06a0*/  LOP3.LUT R9, R2, 0x20, R6, 0xf8, !PT ;  /* 0x0000002002097812 */ /* 0x000fe200078ef806 */
[----:B------:R-:W-:Y:S01]  /*06b0*/  IMAD.SHL.U32 R6, R7, 0x40, RZ ;  /* 0x0000004007067824 */ /* 0x000fe200078e00ff */
[----:B------:R-:W-:Y:S01]  /*06c0*/  LOP3.LUT R4, R5, R4, RZ, 0x3c, !PT ;  /* 0x0000000405047212 */ /* 0x000fe200078e3cff */
[--C-:B------:R-:W-:Y:S01]  /*06d0*/  IMAD R5, R218, 0x400, R0.reuse ;  /* 0x00000400da057824 */ /* 0x100fe200078e0200 */
[----:B------:R-:W-:Y:S01]  /*06e0*/  R2P PR, R10, 0x6 ;  /* 0x000000060a007804 */ /* 0x000fe20000000000 */
[----:B------:R-:W-:Y:S01]  /*06f0*/  IMAD R2, R224, 0x400, R0 ;  /* 0x00000400e0027824 */ /* 0x000fe200078e0200 */
[----:B------:R-:W-:Y:S01]  /*0700*/  LOP3.LUT R0, R6, 0x1c0, RZ, 0xc0, !PT ;  /* 0x000001c006007812 */ /* 0x000fe200078ec0ff */
[----:B------:R-:W-:Y:S01]  /*0710*/  IMAD.IADD R239, R5, 0x1, R4 ;  /* 0x0000000105ef7824 */ /* 0x000fe200078e0204 */
[C---:B------:R-:W-:Y:S01]  /*0720*/  LOP3.LUT P6, RZ, R7.reuse, 0x4, RZ, 0xc0, !PT ;  /* 0x0000000407ff7812 */ /* 0x040fe200078cc0ff */
[----:B------:R-:W-:Y:S01]  /*0730*/  IMAD.U32 R6, RZ, RZ, UR7 ;  /* 0x00000007ff067e24 */ /* 0x000fe2000f8e00ff */
[----:B------:R-:W-:Y:S01]  /*0740*/  USHF.R.S32.HI UR7, URZ, 0x1f, UR56 ;  /* 0x0000001f3f077899 */ /* 0x000fe20008011438 */
[----:B------:R-:W-:Y:S01]  /*0750*/  IMAD.SHL.U32 R4, R14, 0x8, RZ ;  /* 0x000000080e047824 */ /* 0x000fe200078e00ff */
[----:B------:R-:W-:Y:S01]  /*0760*/  LOP3.LUT P5, RZ, R7, 0x2, RZ, 0xc0, !PT ;  /* 0x0000000207ff7812 */ /* 0x000fe200078ac0ff */
[----:B------:R-:W-:Y:S01]  /*0770*/  IMAD.IADD R8, R2, 0x1, R8 ;  /* 0x0000000102087824 */ /* 0x000fe200078e0208 */
[----:B------:R-:W-:Y:S01]  /*0780*/  SHF.R.U32.HI R2, RZ, 0x3, R0 ;  /* 0x00000003ff027819 */ /* 0x000fe20000011600 */
[----:B------:R-:W-:Y:S01]  /*0790*/  IMAD.SHL.U32 R5, R13, 0x40, RZ ;  /* 0x000000400d057824 */ /* 0x000fe200078e00ff */
[----:B------:R-:W-:Y:S01]  /*07a0*/  LOP3.LUT R6, R0, 0x8, R4, 0xf8, !PT ;  /* 0x0000000800067812 */ /* 0x000fe200078ef804 */
[----:B------:R-:W-:Y:S01]  /*07b0*/  IMAD.U32 R4, RZ, RZ, UR7 ;  /* 0x00000007ff047e24 */ /* 0x000fe2000f8e00ff */
[----:B------:R-:W-:Y:S01]  /*07c0*/  SHF.R.S32.HI R4, RZ, 0x2, R17 ;  /* 0x00000002ff047819 */ /* 0x000fe20000011411 */
[----:B------:R-:W-:Y:S01]  /*07d0*/  USHF.R.S32.HI UR7, URZ, 0x1f, UR48 ;  /* 0x0000001f3f077899 */ /* 0x000fe20008011430 */
[----:B------:R-:W-:-:S02]  /*07e0*/  LOP3.LUT R7, R2, R9, R0, 0x1e, !PT ;  /* 0x0000000902077212 */ /* 0x000fc400078e1e00 */
[----:B------:R-:W-:Y:S01]  /*07f0*/  LOP3.LUT R0, R5, 0xfffffe00, RZ, 0xc0, !PT ;  /* 0xfffffe0005007812 */ /* 0x000fe200078ec0ff */
[----:B------:R-:W-:Y:S01]  /*0800*/  IMAD R4, R218, 0x10, R4 ;  /* 0x00000010da047824 */ /* 0x000fe200078e0204 */
[----:B------:R-:W-:Y:S02]  /*0810*/  LOP3.LUT R2, R6, R2, RZ, 0x3c, !PT ;  /* 0x0000000206027212 */ /* 0x000fe400078e3cff */
[----:B------:R-:W-:Y:S01]  /*0820*/  LEA R239, R239, UR5, 0x1 ;  /* 0x00000005efef7c11 */ /* 0x000fe2000f8e08ff */
[--C-:B------:R-:W-:Y:S01]  /*0830*/  IMAD R218, R218, 0x400, R0.reuse ;  /* 0x00000400dada7824 */ /* 0x100fe200078e0200 */
[----:B------:R1:W-:Y:S01]  /*0840*/  STL [R1], R4 ;  /* 0x0000000401007387 */ /* 0x0003e20000100800 */
[----:B------:R-:W-:Y:S01]  /*0850*/  IMAD R224, R224, 0x400, R0 ;  /* 0x00000400e0e07824 */ /* 0x000fe200078e0200 */
[----:B------:R-:W-:Y:S01]  /*0860*/  SEL R222, R222, 0xffffffc0, !P6 ;  /* 0xffffffc0dede7807 */ /* 0x000fe20007000000 */
[----:B------:R-:W-:Y:S01]  /*0870*/  IMAD.IADD R218, R218, 0x1, R2 ;  /* 0x00000001dada7824 */ /* 0x000fe200078e0202 */
[----:B------:R-:W-:Y:S01]  /*0880*/  SEL R240, R240, 0x10, !P0 ;  /* 0x00000010f0f07807 */ /* 0x000fe20004000000 */
[----:B------:R-:W-:Y:S01]  /*0890*/  IMAD.IADD R224, R2, 0x1, R224 ;  /* 0x0000000102e07824 */ /* 0x000fe200078e02e0 */
[----:B------:R-:W-:Y:S01]  /*08a0*/  LEA R219, R219, UR5, 0x1 ;  /* 0x00000005dbdb7c11 */ /* 0x000fe2000f8e08ff */
[C---:B------:R-:W-:Y:S01]  /*08b0*/  VIADD R238, R239.reuse, 0x20 ;  /* 0x00000020efee7836 */ /* 0x040fe20000000000 */
[----:B------:R-:W-:Y:S01]  /*08c0*/  LEA R218, R218, UR5, 0x1 ;  /* 0x00000005dada7c11 */ /* 0x000fe2000f8e08ff */
[----:B------:R-:W-:Y:S01]  /*08d0*/  @P1 VIADD R238, R239, 0xffffffe0 ;  /* 0xffffffe0efee1836 */ /* 0x000fe20000000000 */
[----:B------:R-:W-:Y:S01]  /*08e0*/  LOP3.LUT R0, R7, R0, RZ, 0xfc, !PT ;  /* 0x0000000007007212 */ /* 0x000fe200078efcff */
[----:B------:R-:W-:Y:S01]  /*08f0*/  IMAD.IADD R221, R216, 0x1, R219 ;  /* 0x00000001d8dd7824 */ /* 0x000fe200078e02db */
[----:B------:R-:W-:Y:S01]  /*0900*/  LEA R230, R12, UR5, 0x1 ;  /* 0x000000050ce67c11 */ /* 0x000fe2000f8e08ff */
[----:B------:R-:W-:Y:S01]  /*0910*/  IMAD.IADD R241, R239, 0x1, R240 ;  /* 0x00000001eff17824 */ /* 0x000fe200078e02f0 */
[----:B------:R-:W-:Y:S01]  /*0920*/  LEA R0, R0, UR5, 0x1 ;  /* 0x0000000500007c11 */ /* 0x000fe2000f8e08ff */
[----:B------:R-:W-:-:S02]  /*0930*/  IMAD.IADD R223, R218, 0x1, R222 ;  /* 0x00000001dadf7824 */ /* 0x000fc400078e02de */
[----:B------:R-:W-:Y:S02]  /*0940*/  IMAD.IADD R240, R240, 0x1, R238 ;  /* 0x00000001f0f07824 */ /* 0x000fe400078e02ee */
[----:B-1----:R-:W-:Y:S01]  /*0950*/  IMAD.U32 R4, RZ, RZ, UR6 ;  /* 0x00000006ff047e24 */ /* 0x002fe2000f8e00ff */
[----:B------:R-:W-:-:S06]  /*0960*/  USHF.R.S32.HI UR6, URZ, 0x1f, UR56 ;  /* 0x0000001f3f067899 */ /* 0x000fcc0008011438 */
[----:B------:R-:W-:Y:S02]  /*0970*/  IMAD.U32 R2, RZ, RZ, UR6 ;  /* 0x00000006ff027e24 */ /* 0x000fe4000f8e00ff */
[----:B------:R-:W-:Y:S01]  /*0980*/  IMAD.U32 R2, RZ, RZ, UR7 ;  /* 0x00000007ff027e24 */ /* 0x000fe2000f8e00ff */
[----:B------:R-:W-:Y:S01]  /*0990*/  UIADD3 UR7, UR5, 0x10000, URZ ;  /* 0x0001000005077890 */ /* 0x000fe2000fffe03f */
[----:B------:R-:W-:Y:S01]  /*09a0*/  IMAD.U32 R2, RZ, RZ, UR6 ;  /* 0x00000006ff027e24 */ /* 0x000fe2000f8e00ff */
[----:B------:R-:W-:Y:S01]  /*09b0*/  UIADD3 UR6, UR5, 0x20000, URZ ;  /* 0x0002000005067890 */ /* 0x000fe2000fffe03f */
[C---:B------:R-:W-:Y:S02]  /*09c0*/  SEL R2, R226.reuse, 0xffffffe0, !P3 ;  /* 0xffffffe0e2027807 */ /* 0x040fe40005800000 */
[----:B------:R-:W-:Y:S01]  /*09d0*/  SEL R226, R226, 0xffffffe0, !P5 ;  /* 0xffffffe0e2e27807 */ /* 0x000fe20006800000 */
[----:B------:R-:W-:Y:S01]  /*09e0*/  VIADD R217, R3, UR7 ;  /* 0x0000000703d97c36 */ /* 0x000fe20008000000 */
[----:B------:R-:W-:-:S02]  /*09f0*/  LEA R249, R8, UR7, 0x1 ;  /* 0x0000000708f97c11 */ /* 0x000fc4000f8e08ff */
[----:B------:R-:W-:Y:S01]  /*0a00*/  LEA R224, R224, UR6, 0x1 ;  /* 0x00000006e0e07c11 */ /* 0x000fe2000f8e08ff */
[C---:B------:R-:W-:Y:S01]  /*0a10*/  IMAD.IADD R2, R217.reuse, 0x1, R2 ;  /* 0x00000001d9027824 */ /* 0x040fe200078e0202 */
[----:B------:R-:W-:Y:S01]  /*0a20*/  ULDC.64 UR6, c[0x0][0x208] ;  /* 0x0000820000067ab9 */ /* 0x000fe20000000a00 */
[----:B------:R-:W-:Y:S02]  /*0a30*/  IMAD.IADD R220, R218, 0x1, R226 ;  /* 0x00000001dadc7824 */ /* 0x000fe400078e02e2 */
[----:B------:R-:W-:Y:S02]  /*0a40*/  IMAD.IADD R225, R222, 0x1, R224 ;  /* 0x00000001dee17824 */ /* 0x000fe400078e02e0 */
[----:B------:R-:W-:Y:S02]  /*0a50*/  IMAD.IADD R217, R217, 0x1, R216 ;  /* 0x00000001d9d97824 */ /* 0x000fe400078e02d8 */
[----:B------:R-:W-:Y:S02]  /*0a60*/  VIADD R250, R249, 0x40 ;  /* 0x00000040f9fa7836 */ /* 0x000fe40000000000 */
[----:B------:R-:W-:-:S02]  /*0a70*/  IMAD.IADD R227, R226, 0x1, R224 ;  /* 0x00000001e2e37824 */ /* 0x000fc400078e02e0 */
[----:B------:R-:W-:Y:S02]  /*0a80*/  IMAD.IADD R216, R2, 0x1, R216 ;  /* 0x0000000102d87824 */ /* 0x000fe400078e02d8 */
[----:B------:R-:W-:Y:S02]  /*0a90*/  @P2 VIADD R250, R249, 0xffffffc0 ;  /* 0xffffffc0f9fa2836 */ /* 0x000fe40000000000 */
[----:B------:R-:W-:Y:S02]  /*0aa0*/  IMAD.IADD R222, R220, 0x1, R222 ;  /* 0x00000001dcde7824 */ /* 0x000fe400078e02de */
[----:B------:R-:W-:-:S07]  /*0ab0*/  IMAD.IADD R226, R226, 0x1, R225 ;  /* 0x00000001e2e27824 */ /* 0x000fce00078e02e1 */
.L_x_445:
[----:B------:R-:W-:Y:S01]  /*0ac0*/  ULDC.64 UR12, c[0x0][0x308] ;  /* 0x0000c200000c7ab9 */ /* 0x000fe20000000a00 */
[----:B------:R-:W-:Y:S01]  /*0ad0*/  ULDC.64 UR10, c[0x0][0x300] ;  /* 0x0000c000000a7ab9 */ /* 0x000fe20000000a00 */
[----:B------:R-:W-:Y:S02]  /*0ae0*/  UISETP.NE.U32.AND UP3, UPT, UR12, URZ, UPT ;  /* 0x0000003f0c00728c */ /* 0x000fe4000bf65070 */
[----:B------:R-:W-:Y:S02]  /*0af0*/  UISETP.NE.U32.AND UP4, UPT, UR10, URZ, UPT ;  /* 0x0000003f0a00728c */ /* 0x000fe4000bf85070 */
[----:B------:R-:W-:Y:S02]  /*0b00*/  UISETP.NE.AND.EX UP3, UPT, UR13, URZ, UPT, UP3 ;  /* 0x0000003f0d00728c */ /* 0x000fe4000bf65330 */
[----:B------:R-:W-:Y:S02]  /*0b10*/  USHF.R.S32.HI UR57, URZ, 0x1f, UR48 ;  /* 0x0000001f3f397899 */ /* 0x000fe40008011430 */
[----:B------:R-:W-:-:S02]  /*0b20*/  USHF.L.U32 UR16, UR48, 0x2, URZ ;  /* 0x0000000230107899 */ /* 0x000fc4000800063f */
[----:B------:R-:W-:Y:S01]  /*0b30*/  UISETP.NE.AND.EX UP4, UPT, UR11, URZ, UPT, UP4 ;  /* 0x0000003f0b00728c */ /* 0x000fe2000bf85340 */
[----:B------:R-:W-:Y:S01]  /*0b40*/  PLOP3.LUT P0, PT, PT, PT, UP3, 0x80, 0x0 ;  /* 0x000000000000781c */ /* 0x000fe20003f0f038 */
[----:B------:R-:W-:Y:S01]  /*0b50*/  ULDC.64 UR8, c[0x0][0x2f0] ;  /* 0x0000bc0000087ab9 */ /* 0x000fe20000000a00 */
[----:B------:R-:W-:Y:S02]  /*0b60*/  USHF.L.U64.HI UR5, UR48, 0x2, UR57 ;  /* 0x0000000230057899 */ /* 0x000fe40008010239 */
[----:B------:R-:W-:Y:S01]  /*0b70*/  UIADD3 UR15, UP0, UR16, UR8, URZ ;  /* 0x00000008100f7290 */ /* 0x000fe2000ff1e03f */
[----:B------:R-:W-:Y:S01]  /*0b80*/  PLOP3.LUT P1, PT, PT, PT, UP4, 0x80, 0x0 ;  /* 0x000000000000781c */ /* 0x000fe20003f2f048 */
[----:B------:R-:W-:Y:S02]  /*0b90*/  UISETP.NE.U32.AND UP2, UPT, UR8, URZ, UPT ;  /* 0x0000003f0800728c */ /* 0x000fe4000bf45070 */
[----:B------:R-:W-:Y:S02]  /*0ba0*/  UIADD3.X UR14, UR5, UR9, URZ, UP0, !UPT ;  /* 0x00000009050e7290 */ /* 0x000fe400087fe43f */
[----:B------:R-:W-:-:S02]  /*0bb0*/  @UP3 UIADD3 UR8, UP0, UR16, UR12, URZ ;  /* 0x0000000c10083290 */ /* 0x000fc4000ff1e03f */
[----:B------:R-:W-:Y:S02]  /*0bc0*/  UISETP.NE.AND.EX UP2, UPT, UR9, URZ, UPT, UP2 ;  /* 0x0000003f0900728c */ /* 0x000fe4000bf45320 */
[----:B------:R-:W-:Y:S02]  /*0bd0*/  @UP4 UIADD3 UR10, UP1, UR16, UR10, URZ ;  /* 0x0000000a100a4290 */ /* 0x000fe4000ff3e03f */
[----:B------:R-:W-:Y:S01]  /*0be0*/  @UP3 UIADD3.X UR9, UR5, UR13, URZ, UP0, !UPT ;  /* 0x0000000d05093290 */ /* 0x000fe200087fe43f */
[----:B------:R-:W-:Y:S01]  /*0bf0*/  IMAD.U32 R6, RZ, RZ, UR8 ;  /* 0x00000008ff067e24 */ /* 0x000fe2000f8e00ff */
[----:B------:R-:W-:Y:S01]  /*0c00*/  ULDC.U8 UR17, c[0x0][0x3c2] ;  /* 0x0000f08000117ab9 */ /* 0x000fe20000000000 */
[----:B------:R-:W-:Y:S01]  /*0c10*/  ULDC.64 UR12, c[0x0][0x2f8] ;  /* 0x0000be00000c7ab9 */ /* 0x000fe20000000a00 */
[----:B------:R-:W-:Y:S01]  /*0c20*/  @UP4 UIADD3.X UR11, UR5, UR11, URZ, UP1, !UPT ;  /* 0x0000000b050b4290 */ /* 0x000fe20008ffe43f */
[----:B------:R-:W-:Y:S01]  /*0c30*/  PLOP3.LUT P3, PT, PT, PT, UP2, 0x80, 0x0 ;  /* 0x000000000000781c */ /* 0x000fe20003f6f028 */
[----:B------:R-:W-:Y:S01]  /*0c40*/  UISETP.NE.AND UP4, UPT, UR17, URZ, UPT ;  /* 0x0000003f1100728c */ /* 0x000fe2000bf85270 */
[----:B------:R-:W-:Y:S01]  /*0c50*/  IMAD.U32 R7, RZ, RZ, UR9 ;  /* 0x00000009ff077e24 */ /* 0x000fe2000f8e00ff */
[----:B------:R-:W-:Y:S01]  /*0c60*/  UISETP.EQ.U32.AND UP1, UPT, UR12, URZ, UPT ;  /* 0x0000003f0c00728c */ /* 0x000fe2000bf22070 */
[----:B------:R-:W-:Y:S01]  /*0c70*/  IMAD.U32 R4, RZ, RZ, UR10 ;  /* 0x0000000aff047e24 */ /* 0x000fe2000f8e00ff */
[----:B------:R-:W-:Y:S01]  /*0c80*/  UIADD3 UR10, UP0, UR16, UR12, URZ ;  /* 0x0000000c100a7290 */ /* 0x000fe2000ff1e03f */
[----:B------:R-:W-:Y:S01]  /*0c90*/  IMAD.U32 R5, RZ, RZ, UR11 ;  /* 0x0000000bff057e24 */ /* 0x000fe2000f8e00ff */
[----:B------:R-:W-:Y:S01]  /*0ca0*/  UISETP.EQ.OR.EX UP1, UPT, UR13, URZ, !UP4, UP1 ;  /* 0x0000003f0d00728c */ /* 0x000fe2000e722710 */
[----:B------:R-:W2:Y:S01]  /*0cb0*/  @P0 LDG.E R8, desc[UR6][R6.64] ;  /* 0x0000000606080981 */ /* 0x000ea2000c1e1900 */
[----:B------:R-:W-:Y:S01]  /*0cc0*/  UIADD3.X UR5, UR5, UR13, URZ, UP0, !UPT ;  /* 0x0000000d05057290 */ /* 0x000fe200087fe43f */
[----:B------:R-:W1:Y:S03]  /*0cd0*/  S2R R11, SR_TID.X ;  /* 0x00000000000b7919 */ /* 0x000e660000002100 */
[----:B------:R-:W-:Y:S01]  /*0ce0*/  PLOP3.LUT P2, PT, PT, PT, UP1, 0x80, 0x0 ;  /* 0x000000000000781c */ /* 0x000fe20003f4f018 */
[----:B---3--:R-:W3:Y:S01]  /*0cf0*/  S2UR UR17, SR_CTAID.X ;  /* 0x00000000001179c3 */ /* 0x008ee20000002500 */
[----:B------:R-:W-:Y:S01]  /*0d00*/  @!UP3 ULDC.64 UR8, c[0x0][0x318] ;  /* 0x0000c6000008bab9 */ /* 0x000fe20000000a00 */
[----:B----45:R4:W5:Y:S02]  /*0d10*/  @P1 LDG.E R10, desc[UR6][R4.64] ;  /* 0x00000006040a1981 */ /* 0x030964000c1e1900 */
[----:B----4-:R-:W-:-:S02]  /*0d20*/  IMAD.U32 R4, RZ, RZ, UR15 ;  /* 0x0000000fff047e24 */ /* 0x010fc4000f8e00ff */
[----:B------:R-:W-:-:S05]  /*0d30*/  IMAD.U32 R5, RZ, RZ, UR14 ;  /* 0x0000000eff057e24 */ /* 0x000fca000f8e00ff */
[----:B------:R-:W4:Y:S04]  /*0d40*/  @P3 LDG.E R9, desc[UR6][R4.64] ;  /* 0x0000000604093981 */ /* 0x000f28000c1e1900 */
[----:B------:R3:W4:Y:S02]  /*0d50*/  @P3 LDG.E R6, desc[UR6][R4.64+0x4] ;  /* 0x0000040604063981 */ /* 0x000724000c1e1900 */
[----:B---3--:R-:W-:Y:S02]  /*0d60*/  IMAD.U32 R4, RZ, RZ, UR10 ;  /* 0x0000000aff047e24 */ /* 0x008fe4000f8e00ff */
[----:B------:R-:W-:-:S05]  /*0d70*/  IMAD.U32 R5, RZ, RZ, UR5 ;  /* 0x00000005ff057e24 */ /* 0x000fca000f8e00ff */
[----:B------:R-:W3:Y:S01]  /*0d80*/  @!P2 LDG.E R7, desc[UR6][R4.64] ;  /* 0x000000060407a981 */ /* 0x000ee2000c1e1900 */
[----:B------:R-:W-:Y:S01]  /*0d90*/  UMOV UR16, URZ ;  /* 0x0000003f00107c82 */ /* 0x000fe20008000000 */
[----:B------:R-:W-:Y:S01]  /*0da0*/  @!UP3 UISETP.NE.U32.AND UP0, UPT, UR8, URZ, UPT ;  /* 0x0000003f0800b28c */ /* 0x000fe2000bf05070 */
[----:B------:R-:W-:-:S03]  /*0db0*/  ULDC UR5, c[0x0][0xc] ;  /* 0x0000030000057ab9 */ /* 0x000fc60000000800 */
[----:B------:R-:W-:Y:S02]  /*0dc0*/  @!UP3 UISETP.NE.AND.EX UP0, UPT, UR9, URZ, UPT, UP0 ;  /* 0x0000003f0900b28c */ /* 0x000fe4000bf05300 */
[----:B------:R-:W-:-:S03]  /*0dd0*/  USHF.L.U32 UR14, UR5, 0x6, URZ ;  /* 0x00000006050e7899 */ /* 0x000fc6000800063f */
[----:B------:R-:W-:Y:S01]  /*0de0*/  @!UP3 ULDC UR5, c[0x0][0x2cc] ;  /* 0x0000b3000005bab9 */ /* 0x000fe20000000800 */
[----:B------:R-:W-:Y:S01]  /*0df0*/  UMOV UR8, 0xffffffff ;  /* 0xffffffff00087882 */ /* 0x000fe20000000000 */
[----:B------:R-:W-:Y:S01]  /*0e00*/  @!UP3 USEL UR10, UR5, URZ, UP0 ;  /* 0x0000003f050ab287 */ /* 0x000fe20008000000 */
[----:B------:R-:W-:Y:S01]  /*0e10*/  UMOV UR32, 0xffffffff ;  /* 0xffffffff00207882 */ /* 0x000fe20000000000 */
[----:B------:R-:W-:Y:S02]  /*0e20*/  USHF.L.U32 UR34, UR33, 0x6, URZ ;  /* 0x0000000621227899 */ /* 0x000fe4000800063f */
[----:B------:R-:W-:Y:S01]  /*0e30*/  USHF.L.U32 UR15, UR17, 0x6, URZ ;  /* 0x00000006110f7899 */ /* 0x000fe2000800063f */
[----:B------:R-:W-:Y:S01]  /*0e40*/  ULDC UR9, c[0x0][0x2c8] ;  /* 0x0000b20000097ab9 */ /* 0x000fe20000000800 */
[----:B--2---:R-:W-:Y:S02]  /*0e50*/  @P0 R2UR UR11, R8 ;  /* 0x00000000080b02ca */ /* 0x004fe400000e0000 */
[----:B------:R-:W-:-:S04]  /*0e60*/  ISETP.NE.U32.AND P0, PT, RZ, UR12, PT ;  /* 0x0000000cff007c0c */ /* 0x000fc8000bf05070 */
[----:B------:R-:W-:Y:S02]  /*0e70*/  ISETP.NE.AND.EX P0, PT, RZ, UR13, PT, P0 ;  /* 0x0000000dff007c0c */ /* 0x000fe4000bf05300 */
[----:B-----5:R-:W-:-:S13]  /*0e80*/  @P1 R2UR UR16, R10 ;  /* 0x000000000a1012ca */ /* 0x020fda00000e0000 */
[----:B------:R-:W-:Y:S01]  /*0e90*/  @UP3 UIADD3 UR5, UR11, -UR16, URZ ;  /* 0x800000100b053290 */ /* 0x000fe2000fffe03f */
[----:B----4-:R-:W-:Y:S02]  /*0ea0*/  @P3 R2UR UR8, R9 ;  /* 0x00000000090832ca */ /* 0x010fe400000e0000 */
[----:B------:R-:W-:Y:S02]  /*0eb0*/  @P3 R2UR UR12, R6 ;  /* 0x00000000060c32ca */ /* 0x000fe400000e0000 */
[----:B-1----:R-:W-:Y:S02]  /*0ec0*/  SHF.R.S32.HI R9, RZ, 0x1f, R11 ;  /* 0x0000001fff097819 */ /* 0x002fe4000001140b */
[----:B---3--:R-:W-:Y:S01]  /*0ed0*/  @!P2 R2UR UR32, R7 ;  /* 0x000000000720a2ca */ /* 0x008fe200000e0000 */
[----:B------:R-:W-:-:S14]  /*0ee0*/  @!P0 BRA `(.L_x_401) ;  /* 0x0000000000188947 */ /* 0x000fdc0003800000 */
[----:B------:R-:W-:-:S13]  /*0ef0*/  PLOP3.LUT P0, PT, PT, PT, UP4, 0x80, 0x0 ;  /* 0x000000000000781c */ /* 0x000fda0003f0f048 */
[----:B------:R-:W2:Y:S04]  /*0f00*/  @P0 LDG.E R6, desc[UR6][R4.64+0x4] ;  /* 0x0000040604060981 */ /* 0x000ea8000c1e1900 */
[----:B------:R-:W3:Y:S01]  /*0f10*/  @!P0 LDG.E R4, desc[UR6][R4.64] ;  /* 0x0000000604048981 */ /* 0x000ee2000c1e1900 */
[----:B--2---:R-:W-:-:S13]  /*0f20*/  @P0 R2UR UR9, R6 ;  /* 0x00000000060902ca */ /* 0x004fda00000e0000 */
[----:B------:R-:W-:-:S07]  /*0f30*/  @UP4 UIADD3 UR9, UR9, -UR32, URZ ;  /* 0x8000002009094290 */ /* 0x000fce000fffe03f */
[----:B---3--:R-:W-:-:S15]  /*0f40*/  @!P0 R2UR UR9, R4 ;  /* 0x00000000040982ca */ /* 0x008fde00000e0000 */
.L_x_401:
[----:B------:R-:W-:Y:S01]  /*0f50*/  @!UP3 UIADD3 UR5, UR10, UR9, -UR16 ;  /* 0x000000090a05b290 */ /* 0x000fe2000fffe810 */
[----:B------:R-:W-:Y:S01]  /*0f60*/  LEA.HI R14, R9, R11, RZ, 0x3 ;  /* 0x0000000b090e7211 */ /* 0x000fe200078f18ff */
[----:B------:R-:W-:Y:S02]  /*0f70*/  UIMAD UR9, UR14, UR59, UR15 ;  /* 0x0000003b0e0972a4 */ /* 0x000fe4000f8e020f */
[----:B------:R-:W-:Y:S01]  /*0f80*/  UISETP.GT.AND UP0, UPT, UR5, UR34, UPT ;  /* 0x000000220500728c */ /* 0x000fe2000bf04270 */
[----:B------:R-:W-:Y:S01]  /*0f90*/  SHF.R.S32.HI R14, RZ, 0x3, R14 ;  /* 0x00000003ff0e7819 */ /* 0x000fe2000001140e */
[----:B------:R-:W-:Y:S02]  /*0fa0*/  @UP2 UIADD3 UR39, UR12, -UR8, URZ ;  /* 0x800000080c272290 */ /* 0x000fe4000fffe03f */
[----:B------:R-:W-:Y:S01]  /*0fb0*/  IMAD.U32 R4, RZ, RZ, UR9 ;  /* 0x00000009ff047e24 */ /* 0x000fe2000f8e00ff */
[----:B------:R-:W-:Y:S02]  /*0fc0*/  IADD3 R21, P1, R14, UR9, RZ ;  /* 0x000000090e157c10 */ /* 0x000fe4000ff3e0ff */
[----:B------:R-:W-:-:S02]  /*0fd0*/  PLOP3.LUT P0, PT, PT, PT, UP0, 0x80, 0x0 ;  /* 0x000000000000781c */ /* 0x000fc40003f0f008 */
[----:B------:R-:W-:Y:S01]  /*0fe0*/  SHF.R.S32.HI R25, RZ, 0x1f, R14 ;  /* 0x0000001fff197819 */ /* 0x000fe2000001140e */
[----:B------:R-:W-:-:S03]  /*0ff0*/  @!UP2 ULDC UR39, c[0x0][0x2c4] ;  /* 0x0000b1000027aab9 */ /* 0x000fc60000000800 */
[----:B------:R-:W-:-:S07]  /*1000*/  LEA.HI.X.SX32 R23, R4, R25, 0x1, P1 ;  /* 0x0000001904177211 */ /* 0x000fce00008f0eff */
[----:B------:R-:W-:Y:S05]  /*1010*/  @!P0 BRA `(.L_x_402) ;  /* 0x00000090007c8947 */ /* 0x000fea0003800000 */
[----:B------:R-:W1:Y:S01]  /*1020*/  LDC R10, c[0x0][0x278] ;  /* 0x00009e00ff0a7b82 */ /* 0x000e620000000800 */
[----:B------:R-:W-:Y:S01]  /*1030*/  UISETP.NE.AND UP1, UPT, UR8, -0x1, UPT ;  /* 0xffffffff0800788c */ /* 0x000fe2000bf25270 */
[----:B------:R-:W-:Y:S01]  /*1040*/  IABS R7, UR56 ;  /* 0x0000003800077c13 */ /* 0x000fe20008000000 */
[----:B------:R-:W-:Y:S01]  /*1050*/  ULDC.64 UR10, c[0x0][0x228] ;  /* 0x00008a00000a7ab9 */ /* 0x000fe20000000a00 */
[----:B------:R-:W-:Y:S01]  /*1060*/  ULDC.64 UR12, c[0x0][0x488] ;  /* 0x00012200000c7ab9 */ /* 0x000fe20000000a00 */
[----:B------:R-:W-:Y:S02]  /*1070*/  UIMAD UR9, UR57, UR10, URZ ;  /* 0x0000000a390972a4 */ /* 0x000fe4000f8e023f */
[----:B------:R-:W-:Y:S02]  /*1080*/  UIMAD.WIDE.U32 UR22, UR48, UR10, URZ ;  /* 0x0000000a301672a5 */ /* 0x000fe4000f8e003f */
[----:B------:R-:W-:Y:S02]  /*1090*/  UIMAD UR30, UR48, UR11, UR9 ;  /* 0x0000000b301e72a4 */ /* 0x000fe4000f8e0209 */
[----:B------:R-:W-:Y:S01]  /*10a0*/  UIMAD.WIDE.U32 UR28, UR17, UR12, URZ ;  /* 0x0000000c111c72a5 */ /* 0x000fe2000f8e003f */
[----:B------:R-:W-:Y:S01]  /*10b0*/  @!UP1 ULDC.64 UR10, c[0x0][0x418] ;  /* 0x00010600000a9ab9 */ /* 0x000fe20000000a00 */
[----:B------:R-:W-:Y:S01]  /*10c0*/  ULDC UR58, c[0x0][0x2d4] ;  /* 0x0000b500003a7ab9 */ /* 0x000fe20000000800 */
[----:B------:R-:W-:-:S02]  /*10d0*/  @!UP1 UIMAD UR9, UR57, UR10, URZ ;  /* 0x0000000a390992a4 */ /* 0x000fc4000f8e023f */
[----:B------:R-:W-:Y:S02]  /*10e0*/  UIMAD UR51, UR17, UR13, UR29 ;  /* 0x0000000d113372a4 */ /* 0x000fe4000f8e021d */
[----:B------:R-:W-:Y:S02]  /*10f0*/  @!UP1 UIMAD UR37, UR48, UR11, UR9 ;  /* 0x0000000b302592a4 */ /* 0x000fe4000f8e0209 */
[----:B------:R-:W-:Y:S02]  /*1100*/  UIADD3 UR9, UR39, 0x3f, URZ ;  /* 0x0000003f27097890 */ /* 0x000fe4000fffe03f */
[----:B------:R-:W-:Y:S01]  /*1110*/  USHF.R.S32.HI UR35, URZ, 0x1f, UR58 ;  /* 0x0000001f3f237899 */ /* 0x000fe2000801143a */
[----:B-1----:R-:W-:Y:S01]  /*1120*/  IABS R8, R10 ;  /* 0x0000000a00087213 */ /* 0x002fe20000000000 */
[----:B------:R-:W-:Y:S01]  /*1130*/  USHF.R.S32.HI UR17, URZ, 0x1f, UR9 ;  /* 0x0000001f3f117899 */ /* 0x000fe20008011409 */
[----:B------:R-:W-:Y:S01]  /*1140*/  ISETP.NE.AND P3, PT, R10, RZ, PT ;  /* 0x000000ff0a00720c */ /* 0x000fe20003f65270 */
[----:B------:R-:W-:Y:S01]  /*1150*/  @UP1 ULDC.64 UR12, c[0x0][0x420] ;  /* 0x00010800000c1ab9 */ /* 0x000fe20000000a00 */
[----:B------:R-:W1:Y:S01]  /*1160*/  I2F.RP R4, R8 ;  /* 0x0000000800047306 */ /* 0x000e620000209400 */
[----:B------:R-:W-:-:S02]  /*1170*/  @UP1 UIMAD.WIDE.U32 UR46, UR8, UR12, URZ ;  /* 0x0000000c082e12a5 */ /* 0x000fc4000f8e003f */
[----:B------:R-:W-:Y:S02]  /*1180*/  ULEA.HI UR45, UR17, UR9, URZ, 0x6 ;  /* 0x00000009112d7291 */ /* 0x000fe4000f8f303f */
[----:B------:R-:W-:Y:S01]  /*1190*/  UIMAD UR9, UR35, UR48, URZ ;  /* 0x00000030230972a4 */ /* 0x000fe2000f8e023f */
[----:B------:R-:W-:Y:S01]  /*11a0*/  ULDC.64 UR26, c[0x0][0x240] ;  /* 0x00009000001a7ab9 */ /* 0x000fe20000000a00 */
[----:B------:R-:W-:Y:S01]  /*11b0*/  ULDC UR61, c[0x0][0x2dc] ;  /* 0x0000b700003d7ab9 */ /* 0x000fe20000000800 */
[----:B------:R-:W-:Y:S01]  /*11c0*/  ULDC UR60, c[0x0][0x270] ;  /* 0x00009c00003c7ab9 */ /* 0x000fe20000000800 */
[----:B------:R-:W-:Y:S02]  /*11d0*/  @UP1 UIMAD UR38, UR8, UR13, UR47 ;  /* 0x0000000d082612a4 */ /* 0x000fe4000f8e022f */
[----:B------:R-:W-:Y:S02]  /*11e0*/  @!UP1 UIMAD.WIDE.U32 UR40, UR48, UR10, URZ ;  /* 0x0000000a302892a5 */ /* 0x000fe4000f8e003f */
[----:B------:R-:W-:Y:S01]  /*11f0*/  USHF.L.U32 UR15, UR48, 0x7, URZ ;  /* 0x00000007300f7899 */ /* 0x000fe2000800063f */
[----:B-1----:R-:W1:Y:S01]  /*1200*/  MUFU.RCP R4, R4 ;  /* 0x0000000400047308 */ /* 0x002e620000001000 */
[----:B------:R-:W-:-:S02]  /*1210*/  UIMAD.WIDE.U32 UR20, UR8, UR26, URZ ;  /* 0x0000001a081472a5 */ /* 0x000fc4000f8e003f */
[----:B------:R-:W-:Y:S02]  /*1220*/  UIMAD.WIDE UR10, UR61, UR60, URZ ;  /* 0x0000003c3d0a72a5 */ /* 0x000fe4000f8e023f */
[----:B------:R-:W-:Y:S02]  /*1230*/  UIMAD.WIDE.U32 UR12, UR48, UR58, URZ ;  /* 0x0000003a300c72a5 */ /* 0x000fe4000f8e003f */
[----:B------:R-:W-:Y:S02]  /*1240*/  UIMAD UR9, UR57, UR58, UR9 ;  /* 0x0000003a390972a4 */ /* 0x000fe4000f8e0209 */
[----:B------:R-:W-:Y:S02]  /*1250*/  USEL UR44, UR22, UR20, !UP1 ;  /* 0x00000014162c7287 */ /* 0x000fe4000c800000 */
[----:B------:R-:W-:Y:S02]  /*1260*/  UIADD3 UR35, UR23, UR30, URZ ;  /* 0x0000001e17237290 */ /* 0x000fe4000fffe03f */
[----:B------:R-:W-:-:S02]  /*1270*/  UIMAD.WIDE.U32 UR22, UR10, UR12, URZ ;  /* 0x0000000c0a1672a5 */ /* 0x000fc4000f8e003f */
[----:B------:R-:W-:Y:S01]  /*1280*/  UIMAD UR20, UR11, UR12, URZ ;  /* 0x0000000c0b1472a4 */ /* 0x000fe2000f8e023f */
[----:B-1----:R-:W-:Y:S01]  /*1290*/  VIADD R4, R4, 0xffffffe ;  /* 0x0ffffffe04047836 */ /* 0x002fe20000000000 */
[----:B------:R-:W-:Y:S02]  /*12a0*/  UIADD3 UR9, UR13, UR9, URZ ;  /* 0x000000090d097290 */ /* 0x000fe4000fffe03f */
[----:B------:R-:W-:Y:S01]  /*12b0*/  USEL UR29, UR15, URZ, UP2 ;  /* 0x0000003f0f1d7287 */ /* 0x000fe20009000000 */
[----:B------:R-:W1:Y:S01]  /*12c0*/  F2I.FTZ.U32.TRUNC.NTZ R5, R4 ;  /* 0x0000000400057305 */ /* 0x000e62000021f000 */
[----:B------:R-:W-:Y:S01]  /*12d0*/  UIMAD.WIDE.U32 UR12, UR10, UR8, URZ ;  /* 0x000000080a0c72a5 */ /* 0x000fe2000f8e003f */
[----:B------:R-:W-:Y:S01]  /*12e0*/  ULDC.U8 UR15, c[0x0][0x3d8] ;  /* 0x0000f600000f7ab9 */ /* 0x000fe20000000000 */
[----:B------:R-:W-:Y:S02]  /*12f0*/  ULOP3.LUT UR17, UR45, 0xffffffc0, URZ, 0xc0, !UPT ;  /* 0xffffffc02d117892 */ /* 0x000fe4000f8ec03f */
[----:B------:R-:W-:-:S02]  /*1300*/  UISETP.NE.AND UP3, UPT, UR15, URZ, UPT ;  /* 0x0000003f0f00728c */ /* 0x000fc4000bf65270 */
[----:B------:R-:W-:Y:S02]  /*1310*/  USHF.L.U64.HI UR14, UR48, 0x7, UR57 ;  /* 0x00000007300e7899 */ /* 0x000fe40008010239 */
[----:B------:R-:W-:Y:S02]  /*1320*/  UIMAD UR9, UR10, UR9, UR20 ;  /* 0x000000090a0972a4 */ /* 0x000fe4000f8e0214 */
[----:B------:R-:W-:Y:S02]  /*1330*/  USEL UR55, UR22, UR12, !UP1 ;  /* 0x0000000c16377287 */ /* 0x000fe4000c800000 */
[----:B------:R-:W-:Y:S01]  /*1340*/  UIADD3 UR22, UR17, -0x40, URZ ;  /* 0xffffffc011167890 */ /* 0x000fe2000fffe03f */
[----:B-1----:R-:W-:Y:S01]  /*1350*/  IMAD.MOV R4, RZ, RZ, -R5 ;  /* 0x000000ffff047224 */ /* 0x002fe200078e0a05 */
[----:B------:R-:W-:Y:S02]  /*1360*/  UISETP.NE.AND UP0, UPT, UR32, -0x1, UPT ;  /* 0xffffffff2000788c */ /* 0x000fe4000bf05270 */
[----:B------:R-:W-:Y:S01]  /*1370*/  USEL UR36, UR14, URZ, UP2 ;  /* 0x0000003f0e247287 */ /* 0x000fe20009000000 */
[----:B------:R-:W-:Y:S01]  /*1380*/  IMAD R6, R4, R8, RZ ;  /* 0x0000000804067224 */ /* 0x000fe200078e02ff */
[----:B------:R-:W-:Y:S01]  /*1390*/  UIADD3 UR49, UR23, UR9, URZ ;  /* 0x0000000917317290 */ /* 0x000fe2000fffe03f */
[----:B------:R-:W-:Y:S01]  /*13a0*/  IMAD.MOV.U32 R4, RZ, RZ, RZ ;  /* 0x000000ffff047224 */ /* 0x000fe200078e00ff */
[----:B------:R-:W-:-:S02]  /*13b0*/  UIADD3 UR9, UP2, UR22, UR29, URZ ;  /* 0x0000001d16097290 */ /* 0x000fc4000ff5e03f */
[----:B------:R-:W-:Y:S01]  /*13c0*/  USHF.R.S32.HI UR23, URZ, 0x1f, UR22 ;  /* 0x0000001f3f177899 */ /* 0x000fe20008011416 */
[----:B------:R-:W-:Y:S01]  /*13d0*/  IMAD.HI.U32 R4, R5, R6, R4 ;  /* 0x0000000605047227 */ /* 0x000fe200078e0004 */
[----:B------:R-:W-:Y:S01]  /*13e0*/  MOV R5, R7 ;  /* 0x0000000700057202 */ /* 0x000fe20000000f00 */
[----:B------:R-:W-:Y:S01]  /*13f0*/  UIMAD UR20, UR11, UR8, URZ ;  /* 0x000000080b1472a4 */ /* 0x000fe2000f8e023f */
[----:B------:R-:W-:Y:S01]  /*1400*/  ULDC UR30, c[0x0][0x2c4] ;  /* 0x0000b100001e7ab9 */ /* 0x000fe20000000800 */
[----:B------:R-:W-:Y:S02]  /*1410*/  UIMAD UR11, UR11, UR9, URZ ;  /* 0x000000090b0b72a4 */ /* 0x000fe4000f8e023f */
[----:B------:R-:W-:Y:S01]  /*1420*/  IMAD.HI.U32 R4, R4, R5, RZ ;  /* 0x0000000504047227 */ /* 0x000fe200078e00ff */
[----:B------:R-:W-:Y:S02]  /*1430*/  UIMAD.WIDE.U32 UR42, UR10, UR9, URZ ;  /* 0x000000090a2a72a5 */ /* 0x000fe4000f8e003f */
[----:B------:R-:W-:Y:S01]  /*1440*/  UIADD3.X UR12, UR23, UR36, URZ, UP2, !UPT ;  /* 0x00000024170c7290 */ /* 0x000fe200097fe43f */
[----:B------:R-:W-:Y:S01]  /*1450*/  IMAD.MOV R6, RZ, RZ, -R4 ;  /* 0x000000ffff067224 */ /* 0x000fe200078e0a04 */
[----:B------:R-:W-:Y:S01]  /*1460*/  @UP3 UIMAD UR9, UR48, UR30, URZ ;  /* 0x0000001e300932a4 */ /* 0x000fe2000f8e023f */
[----:B------:R-:W-:-:S02]  /*1470*/  ULDC.U8 UR18, c[0x0][0x480] ;  /* 0x0001200000127ab9 */ /* 0x000fc40000000000 */
[C---:B------:R-:W-:Y:S01]  /*1480*/  IMAD R5, R8.reuse, R6, R5 ;  /* 0x0000000608057224 */ /* 0x040fe200078e0205 */
[----:B------:R-:W-:Y:S02]  /*1490*/  UIMAD UR25, UR8, UR27, URZ ;  /* 0x0000001b081972a4 */ /* 0x000fe4000f8e023f */
[----:B------:R-:W-:Y:S02]  /*14a0*/  @UP0 UIADD3 UR24, UR16, UR32, URZ ;  /* 0x0000002010180290 */ /* 0x000fe4000fffe03f */
[----:B------:R-:W-:Y:S01]  /*14b0*/  ISETP.GT.U32.AND P1, PT, R8, R5, PT ;  /* 0x000000050800720c */ /* 0x000fe20003f24070 */
[----:B------:R-:W-:Y:S02]  /*14c0*/  @UP0 UIADD3 UR31, UR16, UR32, URZ ;  /* 0x00000020101f0290 */ /* 0x000fe4000fffe03f */
[----:B------:R-:W-:Y:S02]  /*14d0*/  UIMAD UR11, UR10, UR12, UR11 ;  /* 0x0000000c0a0b72a4 */ /* 0x000fe4000f8e020b */
[----:B------:R-:W-:-:S02]  /*14e0*/  UISETP.NE.AND UP4, UPT, UR18, URZ, UPT ;  /* 0x0000003f1200728c */ /* 0x000fc4000bf85270 */
[----:B------:R-:W-:Y:S01]  /*14f0*/  @UP3 USEL UR10, UR9, UR8, !UP1 ;  /* 0x00000008090a3287 */ /* 0x000fe2000c800000 */
[----:B------:R-:W-:Y:S01]  /*1500*/  @UP0 ULDC.64 UR14, c[0x0][0x248] ;  /* 0x00009200000e0ab9 */ /* 0x000fe20000000a00 */
[----:B------:R-:W-:Y:S01]  /*1510*/  @UP0 ULDC.64 UR18, c[0x0][0x250] ;  /* 0x0000940000120ab9 */ /* 0x000fe20000000a00 */
[----:B------:R-:W-:-:S03]  /*1520*/  @UP1 UIADD3 UR35, UR21, UR25, URZ ;  /* 0x0000001915231290 */ /* 0x000fc6000fffe03f */
[----:B------:R-:W-:Y:S01]  /*1530*/  @!P1 IMAD.IADD R5, R5, 0x1, -R8 ;  /* 0x0000000105059824 */ /* 0x000fe200078e0a08 */
[----:B------:R-:W-:Y:S01]  /*1540*/  @!P1 IADD3 R4, R4, 0x1, RZ ;  /* 0x0000000104049810 */ /* 0x000fe20007ffe0ff */
[----:B------:R-:W-:Y:S01]  /*1550*/  @UP1 UIADD3 UR49, UR13, UR20, URZ ;  /* 0x000000140d311290 */ /* 0x000fe2000fffe03f */
[----:B------:R-:W-:Y:S01]  /*1560*/  PLOP3.LUT P1, PT, PT, PT, UP0, 0x80, 0x0 ;  /* 0x000000000000781c */ /* 0x000fe20003f2f008 */
[----:B------:R-:W-:Y:S01]  /*1570*/  @UP3 ULDC UR9, c[0x0][0x2e4] ;  /* 0x0000b90000093ab9 */ /* 0x000fe20000000800 */
[----:B------:R-:W-:Y:S01]  /*1580*/  ISETP.GE.U32.AND P0, PT, R5, R8, PT ;  /* 0x000000080500720c */ /* 0x000fe20003f06070 */
[----:B------:R-:W-:Y:S01]  /*1590*/  @UP0 UIMAD.WIDE.U32 UR20, UR24, UR14, URZ ;  /* 0x0000000e181402a5 */ /* 0x000fe2000f8e003f */
[----:B------:R-:W-:Y:S01]  /*15a0*/  LOP3.LUT R5, R10, UR56, RZ, 0x3c, !PT ;  /* 0x000000380a057c12 */ /* 0x000fe2000f8e3cff */
[----:B------:R-:W-:Y:S02]  /*15b0*/  @UP0 UIMAD.WIDE.U32 UR12, UR31, UR18, URZ ;  /* 0x000000121f0c02a5 */ /* 0x000fe4000f8e003f */
[----:B------:R-:W-:Y:S01]  /*15c0*/  @UP3 UIMAD UR25, UR56, UR9, UR10 ;  /* 0x00000009381932a4 */ /* 0x000fe2000f8e020a */
[----:B------:R-:W-:Y:S01]  /*15d0*/  ISETP.GE.AND P2, PT, R5, RZ, PT ;  /* 0x000000ff0500720c */ /* 0x000fe20003f46270 */
[----:B------:R-:W-:-:S02]  /*15e0*/  @!UP3 UIMAD UR9, UR48, UR60, UR56 ;  /* 0x0000003c3009b2a4 */ /* 0x000fc4000f8e0238 */
[----:B------:R-:W-:Y:S02]  /*15f0*/  UIMAD UR50, UR56, UR61, URZ ;  /* 0x0000003d383272a4 */ /* 0x000fe4000f8e023f */
[----:B------:R-:W-:Y:S02]  /*1600*/  @UP0 UIMAD UR24, UR24, UR15, URZ ;  /* 0x0000000f181802a4 */ /* 0x000fe4000f8e023f */
[----:B------:R-:W-:Y:S01]  /*1610*/  @P0 VIADD R4, R4, 0x1 ;  /* 0x0000000104040836 */ /* 0x000fe20000000000 */
[----:B------:R-:W-:Y:S01]  /*1620*/  @UP0 UIMAD UR31, UR31, UR19, URZ ;  /* 0x000000131f1f02a4 */ /* 0x000fe2000f8e023f */
[----:B------:R-:W-:Y:S01]  /*1630*/  PLOP3.LUT P0, PT, PT, PT, UP3, 0x80, 0x0 ;  /* 0x000000000000781c */ /* 0x000fe20003f0f038 */
[----:B------:R-:W-:Y:S01]  /*1640*/  USEL UR53, UR28, URZ, UP4 ;  /* 0x0000003f1c357287 */ /* 0x000fe2000a000000 */
[----:B------:R-:W-:Y:S01]  /*1650*/  IMAD.MOV.U32 R18, RZ, RZ, R4 ;  /* 0x000000ffff127224 */ /* 0x000fe200078e0004 */
[----:B------:R-:W-:Y:S02]  /*1660*/  USEL UR52, UR51, URZ, UP4 ;  /* 0x0000003f33347287 */ /* 0x000fe4000a000000 */
[----:B------:R-:W-:-:S02]  /*1670*/  @!UP3 UIMAD UR25, UR9, UR30, URZ ;  /* 0x0000001e0919b2a4 */ /* 0x000fc4000f8e023f */
[----:B------:R-:W-:Y:S01]  /*1680*/  @!UP1 UIADD3 UR38, UR41, UR37, URZ ;  /* 0x0000002529269290 */ /* 0x000fe2000fffe03f */
[----:B------:R-:W-:Y:S01]  /*1690*/  @!P2 IADD3 R18, -R18, RZ, RZ ;  /* 0x000000ff1212a210 */ /* 0x000fe20007ffe1ff */
[----:B------:R-:W-:Y:S01]  /*16a0*/  USHF.R.S32.HI UR54, URZ, 0x1f, UR50 ;  /* 0x0000001f3f367899 */ /* 0x000fe20008011432 */
[----:B------:R-:W-:Y:S01]  /*16b0*/  @!P3 LOP3.LUT R18, RZ, R10, RZ, 0x33, !PT ;  /* 0x0000000aff12b212 */ /* 0x000fe200078e33ff */
[----:B------:R-:W-:Y:S02]  /*16c0*/  @UP0 UIADD3 UR31, UR13, UR31, URZ ;  /* 0x0000001f0d1f0290 */ /* 0x000fe4000fffe03f */
[----:B------:R-:W-:Y:S02]  /*16d0*/  UIADD3 UR51, UR43, UR11, URZ ;  /* 0x0000000b2b337290 */ /* 0x000fe4000fffe03f */
        /* <DEDUP_REMOVED lines=16> */
.L_x_403:
        /* <DEDUP_REMOVED lines=13> */
.L_x_404:
        /* <DEDUP_REMOVED lines=11> */
.L_x_405:
[----:B------:R-:W-:-:S04]  /*1960*/  UIMAD UR8, UR48, UR60, UR56 ;  /* 0x0000003c300872a4 */ /* 0x000fc8000f8e0238 */
[----:B------:R-:W-:-:S12]  /*1970*/  UIMAD UR8, UR8, UR58, URZ ;  /* 0x0000003a080872a4 */ /* 0x000fd8000f8e023f */
.L_x_406:
[----:B------:R-:W1:Y:S01]  /*1980*/  LDC.64 R4, c[0x0][0x420] ;  /* 0x00010800ff047b82 */ /* 0x000e620000000a00 */
[----:B------:R-:W-:Y:S01]  /*1990*/  UIADD3 UR8, UR22, UR8, URZ ;  /* 0x0000000816087290 */ /* 0x000fe2000fffe03f */
[----:B------:R-:W-:Y:S01]  /*19a0*/  LEA.HI R9, R9, R11, RZ, 0x5 ;  /* 0x0000000b09097211 */ /* 0x000fe200078f28ff */
[----:B------:R-:W-:Y:S01]  /*19b0*/  UIMAD UR9, UR61, UR60, URZ ;  /* 0x0000003c3d0972a4 */ /* 0x000fe2000f8e023f */
[----:B------:R-:W-:Y:S01]  /*19c0*/  SHF.R.S32.HI R233, RZ, 0x1f, R232 ;  /* 0x0000001fffe97819 */ /* 0x000fe200000114e8 */
[----:B------:R-:W-:Y:S01]  /*19d0*/  ULDC.64 UR10, c[0x0][0x478] ;  /* 0x00011e00000a7ab9 */ /* 0x000fe20000000a00 */
[----:B------:R-:W-:Y:S01]  /*19e0*/  LOP3.LUT R10, R9, 0xffffffe0, RZ, 0xc0, !PT ;  /* 0xffffffe0090a7812 */ /* 0x000fe200078ec0ff */
[----:B------:R-:W-:Y:S01]  /*19f0*/  UIMAD.WIDE UR10, UR8, 0x4, UR10 ;  /* 0x00000004080a78a5 */ /* 0x000fe2000f8e020a */
[----:B------:R-:W-:Y:S01]  /*1a00*/  IADD3 R6, P0, R232, UR17, RZ ;  /* 0x00000011e8067c10 */ /* 0x000fe2000ff1e0ff */
[----:B------:R-:W-:Y:S01]  /*1a10*/  USHF.L.U32 UR8, UR9, 0x6, URZ ;  /* 0x0000000609087899 */ /* 0x000fe2000800063f */
[----:B------:R-:W-:Y:S01]  /*1a20*/  SHF.R.S32.HI R9, RZ, 0x5, R9 ;  /* 0x00000005ff097819 */ /* 0x000fe20000011409 */
[----:B------:R-:W-:Y:S01]  /*1a30*/  IMAD.IADD R10, R11, 0x1, -R10 ;  /* 0x000000010b0a7824 */ /* 0x000fe200078e0a0a */
[----:B------:R-:W-:Y:S01]  /*1a40*/  IADD3.X R7, R233, UR38, RZ, P0, !PT ;  /* 0x00000026e9077c10 */ /* 0x000fe200087fe4ff */
[----:B------:R-:W-:Y:S01]  /*1a50*/  UIADD3 UR20, UP1, UP0, UR42, UR8, UR50 ;  /* 0x000000082a147290 */ /* 0x000fe2000f83e032 */
[----:B------:R-:W-:Y:S01]  /*1a60*/  IADD3 R15, P0, R14, UR22, RZ ;  /* 0x000000160e0f7c10 */ /* 0x000fe2000ff1e0ff */
[----:B------:R-:W-:Y:S01]  /*1a70*/  USHF.R.S32.HI UR8, URZ, 0x1f, UR8 ;  /* 0x0000001f3f087899 */ /* 0x000fe20008011408 */
[----:B------:R-:W-:Y:S01]  /*1a80*/  IMAD R9, R9, UR9, R10 ;  /* 0x0000000909097c24 */ /* 0x000fe2000f8e020a */
[----:B------:R-:W-:Y:S01]  /*1a90*/  UISETP.GE.AND UP2, UPT, UR39, 0x1, UPT ;  /* 0x000000012700788c */ /* 0x000fe2000bf46270 */
[----:B------:R-:W-:Y:S01]  /*1aa0*/  IADD3.X R12, R25, UR23, RZ, P0, !PT ;  /* 0x00000017190c7c10 */ /* 0x000fe200087fe4ff */
[----:B------:R-:W-:Y:S01]  /*1ab0*/  UIADD3.X UR8, UR51, UR8, UR54, UP1, UP0 ;  /* 0x0000000833087290 */ /* 0x000fe20008fe0436 */
[----:B------:R-:W-:Y:S01]  /*1ac0*/  IMAD.WIDE.U32 R10, R15, UR26, R232 ;  /* 0x0000001a0f0a7c25 */ /* 0x000fe2000f8e00e8 */
[----:B------:R-:W-:Y:S01]  /*1ad0*/  UIADD3 UR9, UP1, UP0, UR53, UR20, UR55 ;  /* 0x0000001435097290 */ /* 0x000fe2000f83e037 */
[----:B------:R-:W-:Y:S01]  /*1ae0*/  BSSY B1, `(.L_x_402) ;  /* 0x0000872000017945 */ /* 0x000fe20003800000 */
[----:B------:R-:W-:Y:S01]  /*1af0*/  USHF.R.S32.HI UR24, URZ, 0x1f, UR56 ;  /* 0x0000001f3f187899 */ /* 0x000fe20008011438 */
[C---:B-1----:R-:W-:Y:S01]  /*1b00*/  IMAD R8, R4.reuse, UR23, RZ ;  /* 0x0000001704087c24 */ /* 0x042fe2000f8e02ff */
[----:B------:R-:W-:Y:S01]  /*1b10*/  PLOP3.LUT P0, PT, PT, PT, UP2, 0x80, 0x0 ;  /* 0x000000000000781c */ /* 0x000fe20003f0f028 */
[----:B------:R-:W-:Y:S01]  /*1b20*/  IMAD.WIDE.U32 R6, R4, UR22, R6 ;  /* 0x0000001604067c25 */ /* 0x000fe2000f8e0006 */
[----:B------:R-:W-:Y:S01]  /*1b30*/  UIADD3.X UR8, UR52, UR8, UR49, UP1, UP0 ;  /* 0x0000000834087290 */ /* 0x000fe20008fe0431 */
[----:B------:R-:W-:Y:S01]  /*1b40*/  IADD3 R10, P2, R10, UR44, RZ ;  /* 0x0000002c0a0a7c10 */ /* 0x000fe2000ff5e0ff */
[----:B------:R-:W-:Y:S01]  /*1b50*/  ULDC.64 UR36, c[0x0][0x258] ;  /* 0x0000960000247ab9 */ /* 0x000fe20000000a00 */
[----:B------:R-:W-:Y:S01]  /*1b60*/  IMAD R8, R5, UR22, R8 ;  /* 0x0000001605087c24 */ /* 0x000fe2000f8e0208 */
[----:B------:R-:W-:Y:S01]  /*1b70*/  UIADD3 UR21, UR22, UR25, URZ ;  /* 0x0000001916157290 */ /* 0x000fe2000fffe03f */
[----:B------:R-:W-:Y:S01]  /*1b80*/  IMAD R13, R12, UR26, RZ ;  /* 0x0000001a0c0d7c24 */ /* 0x000fe2000f8e02ff */
[----:B------:R-:W-:Y:S01]  /*1b90*/  ULDC.64 UR12, c[0x0][0x428] ;  /* 0x00010a00000c7ab9 */ /* 0x000fe20000000a00 */
[----:B------:R-:W-:Y:S01]  /*1ba0*/  IMAD.IADD R7, R7, 0x1, R8 ;  /* 0x0000000107077824 */ /* 0x000fe200078e0208 */
[----:B------:R-:W-:Y:S01]  /*1bb0*/  IADD3 R8, P1, R9, UR9, RZ ;  /* 0x0000000909087c10 */ /* 0x000fe2000ff3e0ff */
[----:B------:R-:W-:Y:S01]  /*1bc0*/  UIMAD UR25, UR24, UR36, URZ ;  /* 0x00000024181972a4 */ /* 0x000fe2000f8e023f */
[----:B------:R-:W-:Y:S01]  /*1bd0*/  IMAD R19, R15, UR27, R13 ;  /* 0x0000001b0f137c24 */ /* 0x000fe2000f8e020d */
[----:B------:R-:W-:Y:S01]  /*1be0*/  UIMAD UR24, UR24, UR12, URZ ;  /* 0x0000000c181872a4 */ /* 0x000fe2000f8e023f */
[----:B------:R-:W-:Y:S01]  /*1bf0*/  IMAD.U32 R17, RZ, RZ, UR12 ;  /* 0x0000000cff117e24 */ /* 0x000fe2000f8e00ff */
[----:B------:R-:W-:Y:S01]  /*1c00*/  ULDC.64 UR40, c[0x0][0x400] ;  /* 0x0001000000287ab9 */ /* 0x000fe20000000a00 */
[----:B------:R-:W-:Y:S01]  /*1c10*/  LEA.HI.X.SX32 R13, R9, UR8, 0x1, P1 ;  /* 0x00000008090d7c11 */ /* 0x000fe200088f0eff */
[----:B------:R-:W-:Y:S01]  /*1c20*/  UIMAD UR24, UR56, UR13, UR24 ;  /* 0x0000000d381872a4 */ /* 0x000fe2000f8e0218 */
[C---:B------:R-:W-:Y:S01]  /*1c30*/  LEA R228, P1, R8.reuse, UR40, 0x2 ;  /* 0x0000002808e47c11 */ /* 0x040fe2000f8210ff */
[----:B------:R-:W-:Y:S01]  /*1c40*/  ULDC.64 UR46, c[0x0][0x2b0] ;  /* 0x0000ac00002e7ab9 */ /* 0x000fe20000000a00 */
[----:B------:R-:W-:Y:S01]  /*1c50*/  IMAD.WIDE.U32 R6, R17, UR56, R6 ;  /* 0x0000003811067c25 */ /* 0x000fe2000f8e0006 */
[----:B------:R-:W-:Y:S01]  /*1c60*/  ULEA.HI.SX32 UR43, UR45, 0xffffffff, 0x1a ;  /* 0xffffffff2d2b7891 */ /* 0x000fe2000f8fd23f */
[----:B------:R-:W-:Y:S01]  /*1c70*/  LEA.HI.X R229, R8, UR41, R13, 0x2, P1 ;  /* 0x0000002908e57c11 */ /* 0x000fe200088f140d */
[----:B------:R-:W-:Y:S01]  /*1c80*/  UIMAD.WIDE UR20, UR21, 0x4, UR46 ;  /* 0x00000004151478a5 */ /* 0x000fe2000f8e022e */
[----:B------:R-:W-:Y:S01]  /*1c90*/  VIADD R9, R7, UR24 ;  /* 0x0000001807097c36 */ /* 0x000fe20008000000 */
[----:B------:R-:W-:Y:S01]  /*1ca0*/  UIMAD UR25, UR56, UR37, UR25 ;  /* 0x00000025381972a4 */ /* 0x000fe2000f8e0219 */
[----:B------:R-:W-:Y:S01]  /*1cb0*/  IADD3.X R11, R11, UR35, R19, P2, !PT ;  /* 0x000000230b0b7c10 */ /* 0x000fe200097fe413 */
[----:B------:R-:W-:Y:S01]  /*1cc0*/  IMAD.MOV.U32 R8, RZ, RZ, R6 ;  /* 0x000000ffff087224 */ /* 0x000fe200078e0006 */
[----:B------:R-:W-:Y:S09]  /*1cd0*/  @!P0 BRA `(.L_x_407) ;  /* 0x0000007800a48947 */ /* 0x000ff20003800000 */
[----:B------:R-:W-:Y:S01]  /*1ce0*/  PLOP3.LUT P0, PT, PT, PT, UP4, 0x80, 0x0 ;  /* 0x000000000000781c */ /* 0x000fe20003f0f048 */
[----:B------:R-:W-:Y:S01]  /*1cf0*/  UMOV UR8, UR43 ;  /* 0x0000002b00087c82 */ /* 0x000fe20008000000 */
[-C--:B------:R-:W-:Y:S01]  /*1d00*/  IMAD R6, R25, R4.reuse, RZ ;  /* 0x0000000419067224 */ /* 0x080fe200078e02ff */
[----:B------:R-:W-:Y:S01]  /*1d10*/  UIMAD UR13, UR8, -0x40, UR39 ;  /* 0xffffffc0080d78a4 */ /* 0x000fe2000f8e0227 */
[----:B------:R-:W-:Y:S01]  /*1d20*/  IMAD.U32 R22, RZ, RZ, UR36 ;  /* 0x00000024ff167e24 */ /* 0x000fe2000f8e00ff */
[----:B------:R-:W-:Y:S01]  /*1d30*/  UMOV UR12, UR10 ;  /* 0x0000000a000c7c82 */ /* 0x000fe20008000000 */
[C---:B------:R-:W-:Y:S01]  /*1d40*/  IMAD.WIDE.U32 R8, R14.reuse, R4, R8 ;  /* 0x000000040e087225 */ /* 0x040fe200078e0008 */
[----:B------:R-:W-:Y:S01]  /*1d50*/  UMOV UR10, UR20 ;  /* 0x00000014000a7c82 */ /* 0x000fe20008000000 */
[----:B------:R-:W-:Y:S01]  /*1d60*/  UMOV UR9, UR21 ;  /* 0x0000001500097c82 */ /* 0x000fe20008000000 */
[C---:B------:R-:W-:Y:S01]  /*1d70*/  ISETP.GE.AND P6, PT, R14.reuse, UR13, PT ;  /* 0x0000000d0e007c0c */ /* 0x040fe2000bfc6270 */
[C---:B------:R-:W-:Y:S01]  /*1d80*/  IMAD R6, R14.reuse, R5, R6 ;  /* 0x000000050e067224 */ /* 0x040fe200078e0206 */
[----:B------:R-:W-:Y:S01]  /*1d90*/  ULDC.64 UR20, c[0x0][0x3e0] ;  /* 0x0000f80000147ab9 */ /* 0x000fe20000000a00 */
[----:B------:R-:W-:Y:S01]  /*1da0*/  VIADD R26, R14, 0x20 ;  /* 0x000000200e1a7836 */ /* 0x000fe20000000000 */
[----:B------:R-:W-:Y:S01]  /*1db0*/  @P0 BAR.SYNC.DEFER_BLOCKING 0x0 ;  /* 0x0000000000000b1d */ /* 0x000fe20000010000 */
[----:B------:R-:W-:Y:S01]  /*1dc0*/  IMAD.WIDE.U32 R10, R22, UR56, R10 ;  /* 0x00000038160a7c25 */ /* 0x000fe2000f8e000a */
[----:B------:R-:W-:-:S02]  /*1dd0*/  LEA R236, P0, R8, UR20, 0x1 ;  /* 0x0000001408ec7c11 */ /* 0x000fc4000f8008ff */
[----:B------:R-:W-:Y:S01]  /*1de0*/  IADD3 R16, R9, R6, RZ ;  /* 0x0000000609107210 */ /* 0x000fe20007ffe0ff */
[C---:B------:R-:W-:Y:S01]  /*1df0*/  VIADD R247, R232.reuse, 0x80 ;  /* 0x00000080e8f77836 */ /* 0x040fe20000000000 */
[----:B------:R-:W-:Y:S01]  /*1e00*/  ULDC.64 UR22, c[0x0][0x210] ;  /* 0x0000840000167ab9 */ /* 0x000fe20000000a00 */
[----:B------:R-:W-:Y:S01]  /*1e10*/  BSSY B0, `(.L_x_408) ;  /* 0x0000034000007945 */ /* 0x000fe20003800000 */
[C---:B------:R-:W-:Y:S01]  /*1e20*/  IADD3 R248, R232.reuse, 0x40, RZ ;  /* 0x00000040e8f87810 */ /* 0x040fe20007ffe0ff */
[----:B------:R-:W-:Y:S01]  /*1e30*/  VIADD R20, R11, UR25 ;  /* 0x000000190b147c36 */ /* 0x000fe20008000000 */
[----:B------:R-:W-:Y:S02]  /*1e40*/  IADD3 R246, R232, 0xc0, RZ ;  /* 0x000000c0e8f67810 */ /* 0x000fe40007ffe0ff */
[----:B------:R-:W-:Y:S02]  /*1e50*/  ISETP.GE.AND P5, PT, R26, UR13, PT ;  /* 0x0000000d1a007c0c */ /* 0x000fe4000bfa6270 */
[----:B------:R-:W-:-:S02]  /*1e60*/  LEA R235, P1, R10, UR22, 0x1 ;  /* 0x000000160aeb7c11 */ /* 0x000fc4000f8208ff */
[----:B------:R-:W-:Y:S01]  /*1e70*/  LEA.HI.X R237, R8, UR21, R16, 0x1, P0 ;  /* 0x0000001508ed7c11 */ /* 0x000fe200080f0c10 */
[----:B------:R1:W-:Y:S04]  /*1e80*/  @P6 STS.128 [R230+0x8000], RZ ;  /* 0x008000ffe6006388 */ /* 0x0003e80000000c00 */
[----:B------:R1:W-:Y:S04]  /*1e90*/  @P6 STS.128 [R230+0xa000], RZ ;  /* 0x00a000ffe6006388 */ /* 0x0003e80000000c00 */
[----:B------:R1:W-:Y:S04]  /*1ea0*/  @P6 STS.128 [R230+0xc000], RZ ;  /* 0x00c000ffe6006388 */ /* 0x0003e80000000c00 */
[----:B------:R1:W-:Y:S01]  /*1eb0*/  @P6 STS.128 [R230+0xe000], RZ ;  /* 0x00e000ffe6006388 */ /* 0x0003e20000000c00 */
[----:B------:R-:W-:Y:S05]  /*1ec0*/  @P6 BRA `(.L_x_409) ;  /* 0x0000000000a06947 */ /* 0x000fea0003800000 */
[----:B------:R-:W2:Y:S01]  /*1ed0*/  LDC.64 R28, c[0x0][0x3e0] ;  /* 0x0000f800ff1c7b82 */ /* 0x000ea20000000a00 */
[----:B------:R-:W-:Y:S01]  /*1ee0*/  IMAD R12, R12, R4, RZ ;  /* 0x000000040c0c7224 */ /* 0x000fe200078e02ff */
[----:B------:R-:W-:Y:S01]  /*1ef0*/  UMOV UR36, UR17 ;  /* 0x0000001100247c82 */ /* 0x000fe20008000000 */
[----:B------:R-:W-:Y:S02]  /*1f00*/  UMOV UR37, UR38 ;  /* 0x0000002600257c82 */ /* 0x000fe40008000000 */
[-C--:B------:R-:W-:Y:S02]  /*1f10*/  IMAD R12, R5, R15.reuse, R12 ;  /* 0x0000000f050c7224 */ /* 0x080fe400078e020c */
[----:B------:R-:W-:Y:S01]  /*1f20*/  IMAD.WIDE.U32 R6, R4, R15, UR36 ;  /* 0x0000002404067e25 */ /* 0x000fe2000f8e000f */
[----:B------:R-:W-:Y:S02]  /*1f30*/  ULDC UR36, c[0x0][0x2d0] ;  /* 0x0000b40000247ab9 */ /* 0x000fe40000000800 */
[----:B------:R-:W-:Y:S01]  /*1f40*/  ISETP.GE.AND P4, PT, R232, UR36, PT ;  /* 0x00000024e8007c0c */ /* 0x000fe2000bf86270 */
[----:B------:R-:W-:Y:S01]  /*1f50*/  IMAD.IADD R7, R7, 0x1, R12 ;  /* 0x0000000107077824 */ /* 0x000fe200078e020c */
[----:B------:R-:W-:-:S02]  /*1f60*/  ISETP.GE.AND P3, PT, R248, UR36, PT ;  /* 0x00000024f8007c0c */ /* 0x000fc4000bf66270 */
[----:B------:R-:W-:Y:S01]  /*1f70*/  ISETP.GE.AND P2, PT, R247, UR36, PT ;  /* 0x00000024f7007c0c */ /* 0x000fe2000bf46270 */
[----:B------:R-:W-:-:S04]  /*1f80*/  IMAD.WIDE.U32 R12, R17, UR56, R6 ;  /* 0x00000038110c7c25 */ /* 0x000fc8000f8e0006 */
[----:B------:R-:W-:-:S04]  /*1f90*/  VIADD R13, R13, UR24 ;  /* 0x000000180d0d7c36 */ /* 0x000fc80008000000 */
[----:B------:R3:W-:Y:S01]  /*1fa0*/  @P4 STS.128 [R230+0x8000], RZ ;  /* 0x008000ffe6004388 */ /* 0x0007e20000000c00 */
[----:B--2---:R-:W-:-:S03]  /*1fb0*/  IMAD.WIDE R6, R232, 0x2, R28 ;  /* 0x00000002e8067825 */ /* 0x004fc600078e021c */
[----:B------:R-:W-:-:S04]  /*1fc0*/  LEA R6, P0, R12, R6, 0x1 ;  /* 0x000000060c067211 */ /* 0x000fc800078008ff */
[----:B------:R-:W-:Y:S02]  /*1fd0*/  LEA.HI.X R7, R12, R7, R13, 0x1, P0 ;  /* 0x000000070c077211 */ /* 0x000fe400000f0c0d */
[----:B------:R-:W-:Y:S02]  /*1fe0*/  ISETP.GE.AND P0, PT, R246, UR36, PT ;  /* 0x00000024f6007c0c */ /* 0x000fe4000bf06270 */
        /* <DEDUP_REMOVED lines=22> */
.L_x_409:
[----:B------:R-:W-:Y:S05]  /*2150*/  BSYNC B0 ;  /* 0x0000000000007941 */ /* 0x000fea0003800000 */
.L_x_408:
[----:B------:R4:W-:Y:S01]  /*2160*/  @P5 STS.128 [R230+0x9000], RZ ;  /* 0x009000ffe6005388 */ /* 0x0009e20000000c00 */
[----:B------:R-:W-:Y:S01]  /*2170*/  USHF.R.S32.HI UR24, URZ, 0x1f, UR34 ;  /* 0x0000001f3f187899 */ /* 0x000fe20008011422 */
[----:B------:R-:W-:Y:S01]  /*2180*/  BSSY B0, `(.L_x_410) ;  /* 0x000002d000007945 */ /* 0x000fe20003800000 */
[----:B------:R-:W-:Y:S01]  /*2190*/  MOV R17, UR14 ;  /* 0x0000000e00117c02 */ /* 0x000fe20008000f00 */
[----:B------:R4:W-:Y:S01]  /*21a0*/  @P5 STS.128 [R230+0xb000], RZ ;  /* 0x00b000ffe6005388 */ /* 0x0009e20000000c00 */
[----:B------:R-:W-:-:S03]  /*21b0*/  LEA.HI.X R234, R10, UR23, R20, 0x1, P1 ;  /* 0x000000170aea7c11 */ /* 0x000fc600088f0c14 */
[----:B------:R4:W-:Y:S04]  /*21c0*/  @P5 STS.128 [R230+0xd000], RZ ;  /* 0x00d000ffe6005388 */ /* 0x0009e80000000c00 */
[----:B------:R4:W-:Y:S01]  /*21d0*/  @P5 STS.128 [R230+0xf000], RZ ;  /* 0x00f000ffe6005388 */ /* 0x0009e20000000c00 */
[----:B------:R-:W-:Y:S05]  /*21e0*/  @P5 BRA `(.L_x_411) ;  /* 0x0000000000985947 */ /* 0x000fea0003800000 */
[----:B------:R-:W-:Y:S01]  /*21f0*/  ULDC UR17, c[0x0][0x2d0] ;  /* 0x0000b40000117ab9 */ /* 0x000fe20000000800 */
[----:B--23--:R-:W-:Y:S01]  /*2200*/  IMAD.WIDE.U32 R6, R4, 0x20, RZ ;  /* 0x0000002004067825 */ /* 0x00cfe200078e00ff */
[----:B------:R-:W-:Y:S02]  /*2210*/  ISETP.GE.AND P3, PT, R248, UR17, PT ;  /* 0x00000011f8007c0c */ /* 0x000fe4000bf66270 */
[----:B------:R-:W-:Y:S02]  /*2220*/  ISETP.GE.AND P4, PT, R232, UR17, PT ;  /* 0x00000011e8007c0c */ /* 0x000fe4000bf86270 */
[----:B------:R-:W-:Y:S01]  /*2230*/  IADD3 R6, P0, R8, R6, RZ ;  /* 0x0000000608067210 */ /* 0x000fe20007f1e0ff */
[----:B------:R-:W-:Y:S01]  /*2240*/  IMAD.SHL.U32 R8, R5, 0x20, RZ ;  /* 0x0000002005087824 */ /* 0x000fe200078e00ff */
[----:B------:R-:W-:-:S04]  /*2250*/  ISETP.GE.AND P2, PT, R247, UR17, PT ;  /* 0x00000011f7007c0c */ /* 0x000fc8000bf46270 */
[----:B------:R-:W-:-:S03]  /*2260*/  IADD3.X R7, R16, R7, R8, P0, !PT ;  /* 0x0000000710077210 */ /* 0x000fc600007fe408 */
[----:B------:R-:W-:Y:S02]  /*2270*/  @!P3 LEA R8, P0, R6, UR20, 0x1 ;  /* 0x000000140608bc11 */ /* 0x000fe4000f8008ff */
[----:B------:R-:W-:Y:S01]  /*2280*/  @!P4 LEA R12, P1, R4, R236, 0x6 ;  /* 0x000000ec040cc211 */ /* 0x000fe200078230ff */
[----:B------:R2:W-:Y:S01]  /*2290*/  @P4 STS.128 [R230+0x9000], RZ ;  /* 0x009000ffe6004388 */ /* 0x0005e20000000c00 */
[----:B------:R-:W-:Y:S02]  /*22a0*/  @!P3 LEA.HI.X R9, R6, UR21, R7, 0x1, P0 ;  /* 0x000000150609bc11 */ /* 0x000fe400080f0c07 */
[----:B------:R-:W-:Y:S02]  /*22b0*/  ISETP.GE.AND P0, PT, R246, UR17, PT ;  /* 0x00000011f6007c0c */ /* 0x000fe4000bf06270 */
[----:B------:R-:W-:Y:S02]  /*22c0*/  @!P4 LEA.HI.X R13, R4, R237, R5, 0x6, P1 ;  /* 0x000000ed040dc211 */ /* 0x000fe400008f3405 */
[----:B------:R-:W-:-:S03]  /*22d0*/  @!P2 LEA R4, P1, R6, UR20, 0x1 ;  /* 0x000000140604ac11 */ /* 0x000fc6000f8208ff */
        /* <DEDUP_REMOVED lines=23> */
.L_x_411:
[----:B------:R-:W-:Y:S05]  /*2450*/  BSYNC B0 ;  /* 0x0000000000007941 */ /* 0x000fea0003800000 */
.L_x_410:
[----:B------:R1:W-:Y:S01]  /*2460*/  @P6 STS.128 [R230], RZ ;  /* 0x000000ffe6006388 */ /* 0x0003e20000000c00 */
[----:B------:R-:W-:Y:S03]  /*2470*/  BSSY B0, `(.L_x_412) ;  /* 0x000002b000007945 */ /* 0x000fe60003800000 */
[----:B------:R1:W-:Y:S04]  /*2480*/  @P6 STS.128 [R230+0x2000], RZ ;  /* 0x002000ffe6006388 */ /* 0x0003e80000000c00 */
[----:B------:R1:W-:Y:S04]  /*2490*/  @P6 STS.128 [R230+0x4000], RZ ;  /* 0x004000ffe6006388 */ /* 0x0003e80000000c00 */
[----:B------:R1:W-:Y:S01]  /*24a0*/  @P6 STS.128 [R230+0x6000], RZ ;  /* 0x006000ffe6006388 */ /* 0x0003e20000000c00 */
[----:B------:R-:W-:Y:S05]  /*24b0*/  @P6 BRA `(.L_x_413) ;  /* 0x0000000000986947 */ /* 0x000fea0003800000 */
[----:B--2---:R-:W2:Y:S01]  /*24c0*/  LDC.64 R8, c[0x0][0x210] ;  /* 0x00008400ff087b82 */ /* 0x004ea20000000a00 */
[----:B------:R-:W-:Y:S01]  /*24d0*/  IMAD.U32 R4, RZ, RZ, UR44 ;  /* 0x0000002cff047e24 */ /* 0x000fe2000f8e00ff */
[----:B------:R-:W-:Y:S01]  /*24e0*/  ULDC UR17, c[0x0][0x2d0] ;  /* 0x0000b40000117ab9 */ /* 0x000fe20000000800 */
[----:B------:R-:W-:Y:S01]  /*24f0*/  IMAD.U32 R5, RZ, RZ, UR35 ;  /* 0x00000023ff057e24 */ /* 0x000fe2000f8e00ff */
[----:B------:R-:W-:Y:S02]  /*2500*/  ISETP.GE.AND P3, PT, R232, UR17, PT ;  /* 0x00000011e8007c0c */ /* 0x000fe4000bf66270 */
[----:B------:R-:W-:Y:S01]  /*2510*/  ISETP.GE.AND P2, PT, R248, UR17, PT ;  /* 0x00000011f8007c0c */ /* 0x000fe2000bf46270 */
[----:B------:R-:W-:Y:S01]  /*2520*/  IMAD.WIDE.U32 R4, R15, UR26, R4 ;  /* 0x0000001a0f047c25 */ /* 0x000fe2000f8e0004 */
[----:B------:R-:W-:Y:S02]  /*2530*/  ISETP.GE.AND P1, PT, R247, UR17, PT ;  /* 0x00000011f7007c0c */ /* 0x000fe4000bf26270 */
[----:B------:R-:W-:-:S02]  /*2540*/  ISETP.GE.AND P0, PT, R246, UR17, PT ;  /* 0x00000011f6007c0c */ /* 0x000fc4000bf06270 */
[----:B------:R-:W-:-:S03]  /*2550*/  IADD3 R5, R19, R5, RZ ;  /* 0x0000000513057210 */ /* 0x000fc60007ffe0ff */
[----:B---3--:R-:W-:Y:S02]  /*2560*/  IMAD.WIDE.U32 R6, R22, UR56, R4 ;  /* 0x0000003816067c25 */ /* 0x008fe4000f8e0004 */
[----:B------:R3:W-:Y:S02]  /*2570*/  @P3 STS.128 [R230], RZ ;  /* 0x000000ffe6003388 */ /* 0x0007e40000000c00 */
        /* <DEDUP_REMOVED lines=26> */
.L_x_413:
[----:B------:R-:W-:Y:S05]  /*2720*/  BSYNC B0 ;  /* 0x0000000000007941 */ /* 0x000fea0003800000 */
.L_x_412:
[----:B------:R1:W-:Y:S01]  /*2730*/  @P5 STS.128 [R230+0x1000], RZ ;  /* 0x001000ffe6005388 */ /* 0x0003e20000000c00 */
[----:B------:R-:W-:Y:S03]  /*2740*/  BSSY B0, `(.L_x_414) ;  /* 0x000002e000007945 */ /* 0x000fe60003800000 */
[----:B------:R1:W-:Y:S04]  /*2750*/  @P5 STS.128 [R230+0x3000], RZ ;  /* 0x003000ffe6005388 */ /* 0x0003e80000000c00 */
[----:B------:R1:W-:Y:S04]  /*2760*/  @P5 STS.128 [R230+0x5000], RZ ;  /* 0x005000ffe6005388 */ /* 0x0003e80000000c00 */
[----:B------:R1:W-:Y:S01]  /*2770*/  @P5 STS.128 [R230+0x7000], RZ ;  /* 0x007000ffe6005388 */ /* 0x0003e20000000c00 */
[----:B------:R-:W-:Y:S05]  /*2780*/  @P5 BRA `(.L_x_415) ;  /* 0x0000000000a45947 */ /* 0x000fea0003800000 */
[----:B------:R-:W-:Y:S01]  /*2790*/  ULDC UR25, c[0x0][0x2d0] ;  /* 0x0000b40000197ab9 */ /* 0x000fe20000000800 */
[----:B------:R-:W-:Y:S01]  /*27a0*/  UIMAD.WIDE.U32 UR20, UR26, 0x20, URZ ;  /* 0x000000201a1478a5 */ /* 0x000fe2000f8e003f */
[----:B------:R-:W-:Y:S01]  /*27b0*/  ISETP.GE.AND P4, PT, R232, UR25, PT ;  /* 0x00000019e8007c0c */ /* 0x000fe2000bf86270 */
[----:B------:R-:W-:Y:S01]  /*27c0*/  USHF.L.U32 UR17, UR27, 0x5, URZ ;  /* 0x000000051b117899 */ /* 0x000fe2000800063f */
[----:B------:R-:W-:Y:S01]  /*27d0*/  ISETP.GE.AND P3, PT, R248, UR25, PT ;  /* 0x00000019f8007c0c */ /* 0x000fe2000bf66270 */
[----:B--23--:R-:W-:Y:S01]  /*27e0*/  IMAD.U32 R7, RZ, RZ, UR26 ;  /* 0x0000001aff077e24 */ /* 0x00cfe2000f8e00ff */
[----:B------:R-:W-:Y:S01]  /*27f0*/  ISETP.GE.AND P2, PT, R247, UR25, PT ;  /* 0x00000019f7007c0c */ /* 0x000fe2000bf46270 */
[----:B------:R-:W-:Y:S01]  /*2800*/  IMAD.U32 R6, RZ, RZ, UR27 ;  /* 0x0000001bff067e24 */ /* 0x000fe2000f8e00ff */
[----:B------:R-:W-:Y:S01]  /*2810*/  IADD3 R4, P1, R10, UR20, RZ ;  /* 0x000000140a047c10 */ /* 0x000fe2000ff3e0ff */
[----:B------:R-:W-:-:S05]  /*2820*/  IMAD.U32 R5, RZ, RZ, UR17 ;  /* 0x00000011ff057e24 */ /* 0x000fca000f8e00ff */
[----:B------:R-:W-:Y:S01]  /*2830*/  IADD3.X R5, R20, UR21, R5, P1, !PT ;  /* 0x0000001514057c10 */ /* 0x000fe20008ffe405 */
[----:B------:R2:W-:Y:S01]  /*2840*/  @P4 STS.128 [R230+0x1000], RZ ;  /* 0x001000ffe6004388 */ /* 0x0005e20000000c00 */
[C---:B------:R-:W-:Y:S02]  /*2850*/  @!P4 LEA R10, P0, R7.reuse, R235, 0x6 ;  /* 0x000000eb070ac211 */ /* 0x040fe400078030ff */
[----:B------:R-:W-:Y:S02]  /*2860*/  @!P3 LEA R8, P5, R4, UR22, 0x1 ;  /* 0x000000160408bc11 */ /* 0x000fe4000f8a08ff */
[----:B------:R-:W-:Y:S02]  /*2870*/  @!P4 LEA.HI.X R11, R7, R234, R6, 0x6, P0 ;  /* 0x000000ea070bc211 */ /* 0x000fe400000f3406 */
[----:B------:R-:W-:Y:S02]  /*2880*/  ISETP.GE.AND P0, PT, R246, UR25, PT ;  /* 0x00000019f6007c0c */ /* 0x000fe4000bf06270 */
[C---:B------:R-:W-:Y:S01]  /*2890*/  @!P2 LEA R6, P1, R4.reuse, UR22, 0x1 ;  /* 0x000000160406ac11 */ /* 0x040fe2000f8208ff */
[----:B------:R-:W-:Y:S01]  /*28a0*/  @!PT LDS RZ, [RZ] ;  /* 0x00000000fffff984 */ /* 0x000fe20000000800 */
[----:B------:R-:W-:Y:S01]  /*28b0*/  @!PT LDS RZ, [RZ] ;  /* 0x00000000fffff984 */ /* 0x000fe20000000800 */
[----:B------:R-:W-:Y:S01]  /*28c0*/  @!PT LDS RZ, [RZ] ;  /* 0x00000000fffff984 */ /* 0x000fe20000000800 */
[----:B------:R2:W-:Y:S01]  /*28d0*/  @!P4 LDGSTS.E.BYPASS.LTC128B.128 [R230+0x1000], desc[UR6][R10.64] ;  /* 0x010000000ae6cfae */ /* 0x0005e2000b901d46 */
[----:B------:R-:W-:-:S02]  /*28e0*/  @!P3 LEA.HI.X R9, R4, UR23, R5, 0x1, P5 ;  /* 0x000000170409bc11 */ /* 0x000fc4000a8f0c05 */
[----:B------:R-:W-:Y:S01]  /*28f0*/  @!P2 LEA.HI.X R7, R4, UR23, R5, 0x1, P1 ;  /* 0x000000170407ac11 */ /* 0x000fe200088f0c05 */
        /* <DEDUP_REMOVED lines=18> */
.L_x_415:
[----:B------:R-:W-:Y:S05]  /*2a20*/  BSYNC B0 ;  /* 0x0000000000007941 */ /* 0x000fea0003800000 */
.L_x_414:
[----:B------:R-:W5:Y:S01]  /*2a30*/  LDL R84, [R1] ;  /* 0x0000000001547983 */ /* 0x000f620000100800 */
[----:B------:R-:W-:Y:S01]  /*2a40*/  UIADD3 UR17, -UR34, UR5, URZ ;  /* 0x0000000522117290 */ /* 0x000fe2000fffe13f */
[----:B--23--:R-:W-:Y:S01]  /*2a50*/  IMAD.WIDE.U32 R4, R17, UR34, R232 ;  /* 0x0000002211047c25 */ /* 0x00cfe2000f8e00e8 */
[----:B------:R-:W-:Y:S01]  /*2a60*/  UIMAD UR20, UR24, UR14, URZ ;  /* 0x0000000e181472a4 */ /* 0x000fe2000f8e023f */
[----:B------:R-:W-:Y:S03]  /*2a70*/  BSSY B0, `(.L_x_416) ;  /* 0x0000042000007945 */ /* 0x000fe60003800000 */
[----:B------:R-:W-:Y:S01]  /*2a80*/  ISETP.GE.AND P4, PT, R14, UR17, PT ;  /* 0x000000110e007c0c */ /* 0x000fe2000bf86270 */
[----:B------:R-:W-:Y:S01]  /*2a90*/  UIMAD UR20, UR34, UR15, UR20 ;  /* 0x0000000f221472a4 */ /* 0x000fe2000f8e0214 */
[----:B------:R-:W-:-:S05]  /*2aa0*/  IADD3 R8, P0, R4, UR28, RZ ;  /* 0x0000001c04087c10 */ /* 0x000fca000ff1e0ff */
[----:B------:R-:W-:Y:S01]  /*2ab0*/  IMAD.U32 R4, RZ, RZ, UR20 ;  /* 0x00000014ff047e24 */ /* 0x000fe2000f8e00ff */
[----:B------:R-:W-:-:S04]  /*2ac0*/  ULDC.64 UR20, c[0x0][0x260] ;  /* 0x0000980000147ab9 */ /* 0x000fc80000000a00 */
[----:B------:R-:W-:Y:S01]  /*2ad0*/  IADD3.X R9, R5, UR30, R4, P0, !PT ;  /* 0x0000001e05097c10 */ /* 0x000fe200087fe404 */
[----:B------:R2:W-:Y:S01]  /*2ae0*/  @P4 STS.128 [R230+0x10000], RZ ;  /* 0x010000ffe6004388 */ /* 0x0005e20000000c00 */
[----:B------:R-:W-:-:S03]  /*2af0*/  IMAD R4, R24, UR20, RZ ;  /* 0x0000001418047c24 */ /* 0x000fc6000f8e02ff */
[----:B------:R2:W-:Y:S01]  /*2b00*/  @P4 STS.128 [R230+0x12000], RZ ;  /* 0x012000ffe6004388 */ /* 0x0005e20000000c00 */
[C---:B------:R-:W-:Y:S02]  /*2b10*/  IMAD R15, R18.reuse, UR21, R4 ;  /* 0x00000015120f7c24 */ /* 0x040fe4000f8e0204 */
[----:B------:R-:W-:Y:S01]  /*2b20*/  IMAD.WIDE.U32 R8, R18, UR20, R8 ;  /* 0x0000001412087c25 */ /* 0x000fe2000f8e0008 */
[----:B------:R2:W-:Y:S03]  /*2b30*/  @P4 STS.128 [R230+0x14000], RZ ;  /* 0x014000ffe6004388 */ /* 0x0005e60000000c00 */
[----:B------:R-:W-:Y:S01]  /*2b40*/  IMAD.IADD R16, R9, 0x1, R15 ;  /* 0x0000000109107824 */ /* 0x000fe200078e020f */
[----:B------:R2:W-:Y:S01]  /*2b50*/  @P4 STS.128 [R230+0x16000], RZ ;  /* 0x016000ffe6004388 */ /* 0x0005e20000000c00 */
[C---:B-----5:R-:W-:Y:S02]  /*2b60*/  IADD3 R6, R84.reuse, 0x8, RZ ;  /* 0x0000000854067810 */ /* 0x060fe40007ffe0ff */
[----:B------:R-:W-:-:S02]  /*2b70*/  ISETP.GE.AND P6, PT, R84, UR13, PT ;  /* 0x0000000d54007c0c */ /* 0x000fc4000bfc6270 */
[----:B------:R-:W-:Y:S01]  /*2b80*/  ISETP.GE.AND P5, PT, R6, UR13, PT ;  /* 0x0000000d06007c0c */ /* 0x000fe2000bfa6270 */
[----:B--2---:R-:W-:-:S12]  /*2b90*/  @P4 BRA `(.L_x_417) ;  /* 0x0000000000bc4947 */ /* 0x004fd80003800000 */
[----:B------:R-:W-:Y:S01]  /*2ba0*/  ULDC UR13, c[0x0][0x2d0] ;  /* 0x0000b400000d7ab9 */ /* 0x000fe20000000800 */
[----:B------:R-:W2:Y:S01]  /*2bb0*/  LDC.64 R28, c[0x0][0x218] ;  /* 0x00008600ff1c7b82 */ /* 0x000ea20000000a00 */
[----:B------:R-:W-:Y:S01]  /*2bc0*/  ISETP.GE.AND P0, PT, R232, UR13, PT ;  /* 0x0000000de8007c0c */ /* 0x000fe2000bf06270 */
[----:B------:R-:W-:Y:S01]  /*2bd0*/  IMAD R6, R23, UR14, RZ ;  /* 0x0000000e17067c24 */ /* 0x000fe2000f8e02ff */
[----:B------:R-:W-:Y:S02]  /*2be0*/  MOV R4, UR28 ;  /* 0x0000001c00047c02 */ /* 0x000fe40008000f00 */
[----:B------:R-:W-:Y:S01]  /*2bf0*/  MOV R5, UR30 ;  /* 0x0000001e00057c02 */ /* 0x000fe20008000f00 */
[C---:B------:R-:W-:Y:S01]  /*2c00*/  IMAD R11, R21.reuse, UR15, R6 ;  /* 0x0000000f150b7c24 */ /* 0x040fe2000f8e0206 */
[----:B------:R-:W-:Y:S01]  /*2c10*/  ISETP.GE.AND P2, PT, R248, UR13, PT ;  /* 0x0000000df8007c0c */ /* 0x000fe2000bf46270 */
[----:B------:R-:W-:-:S06]  /*2c20*/  IMAD.WIDE.U32 R4, R21, UR14, R4 ;  /* 0x0000000e15047c25 */ /* 0x000fcc000f8e0004 */
[----:B------:R-:W3:Y:S01]  /*2c30*/  @!P0 LDC.64 R12, c[0x0][0x218] ;  /* 0x00008600ff0c8b82 */ /* 0x000ee20000000a00 */
[----:B------:R-:W-:Y:S01]  /*2c40*/  @!P0 MOV R7, R16 ;  /* 0x0000001000078202 */ /* 0x000fe20000000f00 */
[----:B------:R-:W-:Y:S01]  /*2c50*/  @!P0 IMAD R10, R25, UR14, RZ ;  /* 0x0000000e190a8c24 */ /* 0x000fe2000f8e02ff */
[----:B------:R1:W-:Y:S01]  /*2c60*/  @P0 STS.128 [R230+0x10000], RZ ;  /* 0x010000ffe6000388 */ /* 0x0003e20000000c00 */
[----:B------:R-:W-:Y:S02]  /*2c70*/  @!P0 IMAD.MOV.U32 R6, RZ, RZ, R8 ;  /* 0x000000ffff068224 */ /* 0x000fe400078e0008 */
[C---:B------:R-:W-:Y:S02]  /*2c80*/  @!P0 IMAD R10, R14.reuse, UR15, R10 ;  /* 0x0000000f0e0a8c24 */ /* 0x040fe4000f8e020a */
[----:B------:R-:W-:-:S04]  /*2c90*/  @!P0 IMAD.WIDE.U32 R6, R14, UR14, R6 ;  /* 0x0000000e0e068c25 */ /* 0x000fc8000f8e0006 */
[----:B------:R-:W-:Y:S01]  /*2ca0*/  IMAD.IADD R5, R5, 0x1, R11 ;  /* 0x0000000105057824 */ /* 0x000fe200078e020b */
[----:B------:R-:W-:Y:S02]  /*2cb0*/  @!P0 IADD3 R10, R7, R10, RZ ;  /* 0x0000000a070a8210 */ /* 0x000fe40007ffe0ff */
[----:B---3--:R-:W-:-:S04]  /*2cc0*/  @!P0 LEA R12, P1, R6, R12, 0x1 ;  /* 0x0000000c060c8211 */ /* 0x008fc800078208ff */
[----:B------:R-:W-:Y:S01]  /*2cd0*/  @!P0 LEA.HI.X R13, R6, R13, R10, 0x1, P1 ;  /* 0x0000000d060d8211 */ /* 0x000fe200008f0c0a */
[----:B--2---:R-:W-:Y:S01]  /*2ce0*/  IMAD.WIDE R10, R232, 0x2, R28 ;  /* 0x00000002e80a7825 */ /* 0x004fe200078e021c */
[----:B------:R-:W-:-:S03]  /*2cf0*/  ISETP.GE.AND P1, PT, R247, UR13, PT ;  /* 0x0000000df7007c0c */ /* 0x000fc6000bf26270 */
[----:B------:R-:W-:Y:S01]  /*2d00*/  IMAD.WIDE.U32 R6, R18, UR20, R4 ;  /* 0x0000001412067c25 */ /* 0x000fe2000f8e0004 */
[----:B------:R-:W-:Y:S01]  /*2d10*/  @!PT LDS RZ, [RZ] ;  /* 0x00000000fffff984 */ /* 0x000fe20000000800 */
[----:B------:R-:W-:Y:S01]  /*2d20*/  @!PT LDS RZ, [RZ] ;  /* 0x00000000fffff984 */ /* 0x000fe20000000800 */
[----:B------:R-:W-:Y:S01]  /*2d30*/  @!PT LDS RZ, [RZ] ;  /* 0x00000000fffff984 */ /* 0x000fe20000000800 */
[----:B------:R1:W-:Y:S01]  /*2d40*/  @!P0 LDGSTS.E.BYPASS.LTC128B.128 [R230+0x10000], desc[UR6][R12.64] ;  /* 0x100000000ce68fae */ /* 0x0003e2000b901d46 */
[----:B------:R-:W-:Y:S02]  /*2d50*/  ISETP.GE.AND P0, PT, R246, UR13, PT ;  /* 0x0000000df6007c0c */ /* 0x000fe4000bf06270 */
[----:B------:R-:W-:Y:S01]  /*2d60*/  IMAD.IADD R5, R15, 0x1, R7 ;  /* 0x000000010f057824 */ /* 0x000fe200078e0207 */
[C---:B------:R-:W-:Y:S01]  /*2d70*/  LEA R4, P3, R6.reuse, R10, 0x1 ;  /* 0x0000000a06047211 */ /* 0x040fe200078608ff */
[----:B------:R1:W-:Y:S03]  /*2d80*/  @P2 STS.128 [R230+0x12000], RZ ;  /* 0x012000ffe6002388 */ /* 0x0003e60000000c00 */
[----:B------:R-:W-:-:S05]  /*2d90*/  LEA.HI.X R5, R6, R11, R5, 0x1, P3 ;  /* 0x0000000b06057211 */ /* 0x000fca00018f0c05 */
        /* <DEDUP_REMOVED lines=15> */
.L_x_417:
[----:B------:R-:W-:Y:S05]  /*2e90*/  BSYNC B0 ;  /* 0x0000000000007941 */ /* 0x000fea0003800000 */
.L_x_416:
[----:B------:R-:W-:Y:S01]  /*2ea0*/  ISETP.GE.AND P3, PT, R26, UR17, PT ;  /* 0x000000111a007c0c */ /* 0x000fe2000bf66270 */
[----:B------:R-:W-:Y:S01]  /*2eb0*/  BSSY B0, `(.L_x_418) ;  /* 0x000003a000007945 */ /* 0x000fe20003800000 */
[----:B------:R-:W-:-:S11]  /*2ec0*/  MOV R17, UR18 ;  /* 0x0000001200117c02 */ /* 0x000fd60008000f00 */
[----:B------:R3:W-:Y:S04]  /*2ed0*/  @P3 STS.128 [R230+0x11000], RZ ;  /* 0x011000ffe6003388 */ /* 0x0007e80000000c00 */
[----:B------:R3:W-:Y:S04]  /*2ee0*/  @P3 STS.128 [R230+0x13000], RZ ;  /* 0x013000ffe6003388 */ /* 0x0007e80000000c00 */
[----:B------:R3:W-:Y:S04]  /*2ef0*/  @P3 STS.128 [R230+0x15000], RZ ;  /* 0x015000ffe6003388 */ /* 0x0007e80000000c00 */
[----:B------:R3:W-:Y:S01]  /*2f00*/  @P3 STS.128 [R230+0x17000], RZ ;  /* 0x017000ffe6003388 */ /* 0x0007e20000000c00 */
[----:B------:R-:W-:Y:S05]  /*2f10*/  @P3 BRA `(.L_x_419) ;  /* 0x0000000000cc3947 */ /* 0x000fea0003800000 */
[----:B------:R-:W-:Y:S01]  /*2f20*/  ULDC UR13, c[0x0][0x2d0] ;  /* 0x0000b400000d7ab9 */ /* 0x000fe20000000800 */
[----:B------:R-:W5:Y:S01]  /*2f30*/  LDC.64 R26, c[0x0][0x218] ;  /* 0x00008600ff1a7b82 */ /* 0x000f620000000a00 */
[----:B------:R-:W-:Y:S01]  /*2f40*/  ISETP.GE.AND P0, PT, R232, UR13, PT ;  /* 0x0000000de8007c0c */ /* 0x000fe2000bf06270 */
[----:B-12---:R-:W-:Y:S01]  /*2f50*/  IMAD.U32 R4, RZ, RZ, UR28 ;  /* 0x0000001cff047e24 */ /* 0x006fe2000f8e00ff */
[----:B------:R-:W-:Y:S01]  /*2f60*/  IADD3 R6, P1, R21, 0x20, RZ ;  /* 0x0000002015067810 */ /* 0x000fe20007f3e0ff */
[----:B------:R-:W-:Y:S02]  /*2f70*/  IMAD.U32 R5, RZ, RZ, UR30 ;  /* 0x0000001eff057e24 */ /* 0x000fe4000f8e00ff */
[----:B------:R-:W-:Y:S01]  /*2f80*/  IMAD.MOV.U32 R11, RZ, RZ, R16 ;  /* 0x000000ffff0b7224 */ /* 0x000fe200078e0010 */
[----:B------:R-:W-:Y:S01]  /*2f90*/  IADD3.X R9, RZ, R23, RZ, P1, !PT ;  /* 0x00000017ff097210 */ /* 0x000fe20000ffe4ff */
[----:B------:R-:W-:Y:S01]  /*2fa0*/  IMAD.WIDE.U32 R4, R6, UR14, R4 ;  /* 0x0000000e06047c25 */ /* 0x000fe2000f8e0004 */
[----:B------:R-:W-:-:S03]  /*2fb0*/  IADD3 R7, P1, R14, 0x20, RZ ;  /* 0x000000200e077810 */ /* 0x000fc60007f3e0ff */
[----:B------:R-:W-:Y:S01]  /*2fc0*/  IMAD R9, R9, UR14, RZ ;  /* 0x0000000e09097c24 */ /* 0x000fe2000f8e02ff */
[----:B------:R-:W-:Y:S01]  /*2fd0*/  IADD3.X R10, RZ, R25, RZ, P1, !PT ;  /* 0x00000019ff0a7210 */ /* 0x000fe20000ffe4ff */
[----:B------:R-:W1:Y:S01]  /*2fe0*/  @!P0 LDC.64 R12, c[0x0][0x218] ;  /* 0x00008600ff0c8b82 */ /* 0x000e620000000a00 */
[----:B------:R2:W-:Y:S01]  /*2ff0*/  @P0 STS.128 [R230+0x11000], RZ ;  /* 0x011000ffe6000388 */ /* 0x0005e20000000c00 */
[----:B------:R-:W-:Y:S02]  /*3000*/  IMAD R6, R6, UR15, R9 ;  /* 0x0000000f06067c24 */ /* 0x000fe4000f8e0209 */
[----:B------:R-:W-:Y:S01]  /*3010*/  IMAD R9, R10, UR14, RZ ;  /* 0x0000000e0a097c24 */ /* 0x000fe2000f8e02ff */
[----:B------:R-:W-:Y:S01]  /*3020*/  MOV R10, R8 ;  /* 0x00000008000a7202 */ /* 0x000fe20000000f00 */
[----:B------:R-:W-:Y:S02]  /*3030*/  IMAD.IADD R5, R5, 0x1, R6 ;  /* 0x0000000105057824 */ /* 0x000fe400078e0206 */
[----:B------:R-:W-:-:S02]  /*3040*/  IMAD R9, R7, UR15, R9 ;  /* 0x0000000f07097c24 */ /* 0x000fc4000f8e0209 */
[----:B------:R-:W-:-:S04]  /*3050*/  IMAD.WIDE.U32 R10, R7, UR14, R10 ;  /* 0x0000000e070a7c25 */ /* 0x000fc8000f8e000a */
[----:B------:R-:W-:Y:S01]  /*3060*/  IMAD.WIDE.U32 R6, R18, UR20, R4 ;  /* 0x0000001412067c25 */ /* 0x000fe2000f8e0004 */
[----:B------:R-:W-:-:S03]  /*3070*/  IADD3 R9, R11, R9, RZ ;  /* 0x000000090b097210 */ /* 0x000fc60007ffe0ff */
[----:B-----5:R-:W-:-:S04]  /*3080*/  IMAD.WIDE R4, R232, 0x2, R26 ;  /* 0x00000002e8047825 */ /* 0x020fc800078e021a */
[----:B------:R-:W-:Y:S01]  /*3090*/  IMAD.IADD R7, R15, 0x1, R7 ;  /* 0x000000010f077824 */ /* 0x000fe200078e0207 */
[----:B------:R-:W-:Y:S02]  /*30a0*/  LEA R4, P1, R6, R4, 0x1 ;  /* 0x0000000406047211 */ /* 0x000fe400078208ff */
[----:B-1----:R-:W-:Y:S02]  /*30b0*/  @!P0 LEA R8, P2, R10, R12, 0x1 ;  /* 0x0000000c0a088211 */ /* 0x002fe400078408ff */
[----:B------:R-:W-:Y:S02]  /*30c0*/  LEA.HI.X R5, R6, R5, R7, 0x1, P1 ;  /* 0x0000000506057211 */ /* 0x000fe400008f0c07 */
[----:B------:R-:W-:Y:S02]  /*30d0*/  @!P0 LEA.HI.X R9, R10, R13, R9, 0x1, P2 ;  /* 0x0000000d0a098211 */ /* 0x000fe400010f0c09 */
[----:B------:R-:W-:Y:S02]  /*30e0*/  ISETP.GE.AND P2, PT, R248, UR13, PT ;  /* 0x0000000df8007c0c */ /* 0x000fe4000bf46270 */
[----:B------:R-:W-:Y:S01]  /*30f0*/  ISETP.GE.AND P1, PT, R247, UR13, PT ;  /* 0x0000000df7007c0c */ /* 0x000fe2000bf26270 */
[----:B------:R-:W-:Y:S01]  /*3100*/  @!PT LDS RZ, [RZ] ;  /* 0x00000000fffff984 */ /* 0x000fe20000000800 */
[----:B------:R-:W-:Y:S01]  /*3110*/  @!PT LDS RZ, [RZ] ;  /* 0x00000000fffff984 */ /* 0x000fe20000000800 */
[----:B------:R-:W-:Y:S01]  /*3120*/  @!PT LDS RZ, [RZ] ;  /* 0x00000000fffff984 */ /* 0x000fe20000000800 */
[----:B------:R2:W-:Y:S01]  /*3130*/  @!P0 LDGSTS.E.BYPASS.LTC128B.128 [R230+0x11000], desc[UR6][R8.64] ;  /* 0x1100000008e68fae */ /* 0x0005e2000b901d46 */
[----:B------:R-:W-:-:S09]  /*3140*/  ISETP.GE.AND P0, PT, R246, UR13, PT ;  /* 0x0000000df6007c0c */ /* 0x000fd2000bf06270 */
        /* <DEDUP_REMOVED lines=16> */
.L_x_419:
[----:B------:R-:W-:Y:S05]  /*3250*/  BSYNC B0 ;  /* 0x0000000000007941 */ /* 0x000fea0003800000 */
.L_x_418:
[----:B------:R-:W-:Y:S01]  /*3260*/  UIMAD UR13, UR24, UR18, URZ ;  /* 0x00000012180d72a4 */ /* 0x000fe2000f8e023f */
[----:B------:R3:W-:Y:S01]  /*3270*/  @P4 STS.128 [R230+0x18000], RZ ;  /* 0x018000ffe6004388 */ /* 0x0007e20000000c00 */
[----:B-12---:R-:W-:Y:S01]  /*3280*/  IMAD.WIDE.U32 R4, R17, UR34, R232 ;  /* 0x0000002211047c25 */ /* 0x006fe2000f8e00e8 */
[----:B------:R-:W-:Y:S01]  /*3290*/  ULDC.64 UR14, c[0x0][0x268] ;  /* 0x00009a00000e7ab9 */ /* 0x000fe20000000a00 */
[----:B------:R-:W-:Y:S01]  /*32a0*/  UIMAD UR13, UR34, UR19, UR13 ;  /* 0x00000013220d72a4 */ /* 0x000fe2000f8e020d */
[----:B------:R3:W-:Y:S01]  /*32b0*/  @P4 STS.128 [R230+0x1a000], RZ ;  /* 0x01a000ffe6004388 */ /* 0x0007e20000000c00 */
[----:B------:R-:W-:Y:S01]  /*32c0*/  IMAD.SHL.U32 R16, R84, 0x4, RZ ;  /* 0x0000000454107824 */ /* 0x000fe200078e00ff */
[----:B------:R-:W-:Y:S01]  /*32d0*/  IADD3 R8, P0, R4, UR29, RZ ;  /* 0x0000001d04087c10 */ /* 0x000fe2000ff1e0ff */
[----:B------:R-:W-:Y:S01]  /*32e0*/  BSSY B0, `(.L_x_420) ;  /* 0x000003f000007945 */ /* 0x000fe20003800000 */
[----:B------:R3:W-:Y:S01]  /*32f0*/  @P4 STS.128 [R230+0x1c000], RZ ;  /* 0x01c000ffe6004388 */ /* 0x0007e20000000c00 */
[----:B------:R-:W-:Y:S01]  /*3300*/  MOV R4, UR13 ;  /* 0x0000000d00047c02 */ /* 0x000fe20008000f00 */
[----:B------:R-:W-:Y:S01]  /*3310*/  IMAD.MOV.U32 R242, RZ, RZ, 0x7f800000 ;  /* 0x7f800000fff27424 */ /* 0x000fe200078e00ff */
[----:B------:R-:W-:Y:S01]  /*3320*/  SHF.R.S32.HI R245, RZ, 0x1f, R84 ;  /* 0x0000001ffff57819 */ /* 0x000fe20000011454 */
[----:B------:R3:W-:Y:S01]  /*3330*/  @P4 STS.128 [R230+0x1e000], RZ ;  /* 0x01e000ffe6004388 */ /* 0x0007e20000000c00 */
[----:B------:R-:W-:Y:S01]  /*3340*/  IADD3.X R9, R5, UR31, R4, P0, !PT ;  /* 0x0000001f05097c10 */ /* 0x000fe200087fe404 */
[----:B------:R-:W-:Y:S01]  /*3350*/  IMAD R4, R24, UR14, RZ ;  /* 0x0000000e18047c24 */ /* 0x000fe2000f8e02ff */
[----:B------:R-:W-:-:S02]  /*3360*/  IADD3 R16, P1, R16, UR10, RZ ;  /* 0x0000000a10107c10 */ /* 0x000fc4000ff3e0ff */
[----:B------:R-:W-:Y:S01]  /*3370*/  SHF.L.U64.HI R5, R84, 0x2, R245 ;  /* 0x0000000254057819 */ /* 0x000fe200000102f5 */
[C---:B------:R-:W-:Y:S01]  /*3380*/  IMAD R15, R18.reuse, UR15, R4 ;  /* 0x0000000f120f7c24 */ /* 0x040fe2000f8e0204 */
[----:B------:R-:W-:Y:S01]  /*3390*/  MOV R243, 0x7f800000 ;  /* 0x7f80000000f37802 */ /* 0x000fe20000000f00 */
[----:B------:R-:W-:Y:S01]  /*33a0*/  IMAD.WIDE.U32 R8, R18, UR14, R8 ;  /* 0x0000000e12087c25 */ /* 0x000fe2000f8e0008 */
[----:B------:R-:W-:-:S03]  /*33b0*/  IADD3.X R17, R5, UR9, RZ, P1, !PT ;  /* 0x0000000905117c10 */ /* 0x000fc60008ffe4ff */
[----:B------:R-:W-:Y:S01]  /*33c0*/  IMAD.IADD R19, R9, 0x1, R15 ;  /* 0x0000000109137824 */ /* 0x000fe200078e020f */
[----:B------:R-:W-:Y:S06]  /*33d0*/  @P4 BRA `(.L_x_421) ;  /* 0x0000000000bc4947 */ /* 0x000fec0003800000 */
[----:B------:R-:W-:Y:S01]  /*33e0*/  ULDC UR13, c[0x0][0x2d0] ;  /* 0x0000b400000d7ab9 */ /* 0x000fe20000000800 */
[----:B------:R-:W1:Y:S01]  /*33f0*/  LDC.64 R26, c[0x0][0x220] ;  /* 0x00008800ff1a7b82 */ /* 0x000e620000000a00 */
[----:B------:R-:W-:Y:S01]  /*3400*/  ISETP.GE.AND P0, PT, R232, UR13, PT ;  /* 0x0000000de8007c0c */ /* 0x000fe2000bf06270 */
[----:B------:R-:W-:Y:S01]  /*3410*/  IMAD R6, R23, UR18, RZ ;  /* 0x0000001217067c24 */ /* 0x000fe2000f8e02ff */
[----:B------:R-:W-:Y:S02]  /*3420*/  MOV R4, UR29 ;  /* 0x0000001d00047c02 */ /* 0x000fe40008000f00 */
[----:B------:R-:W-:Y:S01]  /*3430*/  MOV R5, UR31 ;  /* 0x0000001f00057c02 */ /* 0x000fe20008000f00 */
[C---:B------:R-:W-:Y:S01]  /*3440*/  IMAD R11, R21.reuse, UR19, R6 ;  /* 0x00000013150b7c24 */ /* 0x040fe2000f8e0206 */
[----:B------:R-:W-:Y:S01]  /*3450*/  ISETP.GE.AND P2, PT, R248, UR13, PT ;  /* 0x0000000df8007c0c */ /* 0x000fe2000bf46270 */
[----:B------:R-:W-:-:S06]  /*3460*/  IMAD.WIDE.U32 R4, R21, UR18, R4 ;  /* 0x0000001215047c25 */ /* 0x000fcc000f8e0004 */
[----:B------:R-:W2:Y:S01]  /*3470*/  @!P0 LDC.64 R12, c[0x0][0x220] ;  /* 0x00008800ff0c8b82 */ /* 0x000ea20000000a00 */
        /* <DEDUP_REMOVED lines=8> */
[----:B--2---:R-:W-:-:S04]  /*3500*/  @!P0 LEA R12, P1, R6, R12, 0x1 ;  /* 0x0000000c060c8211 */ /* 0x004fc800078208ff */
[----:B------:R-:W-:Y:S01]  /*3510*/  @!P0 LEA.HI.X R13, R6, R13, R10, 0x1, P1 ;  /* 0x0000000d060d8211 */ /* 0x000fe200008f0c0a */
[----:B-1----:R-:W-:Y:S01]  /*3520*/  IMAD.WIDE R10, R232, 0x2, R26 ;  /* 0x00000002e80a7825 */ /* 0x002fe200078e021a */
        /* <DEDUP_REMOVED lines=26> */
.L_x_421:
[----:B------:R-:W-:Y:S05]  /*36d0*/  BSYNC B0 ;  /* 0x0000000000007941 */ /* 0x000fea0003800000 */
.L_x_420:
[----:B------:R1:W-:Y:S01]  /*36e0*/  @P3 STS.128 [R230+0x19000], RZ ;  /* 0x019000ffe6003388 */ /* 0x0003e20000000c00 */
[----:B------:R-:W-:Y:S03]  /*36f0*/  BSSY B0, `(.L_x_422) ;  /* 0x0000037000007945 */ /* 0x000fe60003800000 */
[----:B------:R1:W-:Y:S04]  /*3700*/  @P3 STS.128 [R230+0x1b000], RZ ;  /* 0x01b000ffe6003388 */ /* 0x0003e80000000c00 */
[----:B------:R1:W-:Y:S04]  /*3710*/  @P3 STS.128 [R230+0x1d000], RZ ;  /* 0x01d000ffe6003388 */ /* 0x0003e80000000c00 */
[----:B------:R1:W-:Y:S01]  /*3720*/  @P3 STS.128 [R230+0x1f000], RZ ;  /* 0x01f000ffe6003388 */ /* 0x0003e20000000c00 */
[----:B------:R-:W-:Y:S05]  /*3730*/  @P3 BRA `(.L_x_423) ;  /* 0x0000000000c83947 */ /* 0x000fea0003800000 */
[----:B------:R-:W-:Y:S01]  /*3740*/  ULDC UR13, c[0x0][0x2d0] ;  /* 0x0000b400000d7ab9 */ /* 0x000fe20000000800 */
[----:B------:R-:W-:Y:S01]  /*3750*/  IADD3 R6, P0, R21, 0x20, RZ ;  /* 0x0000002015067810 */ /* 0x000fe20007f1e0ff */
[----:B-1----:R-:W1:Y:S01]  /*3760*/  LDC.64 R12, c[0x0][0x220] ;  /* 0x00008800ff0c7b82 */ /* 0x002e620000000a00 */
[----:B------:R-:W-:Y:S01]  /*3770*/  ISETP.GE.AND P3, PT, R232, UR13, PT ;  /* 0x0000000de8007c0c */ /* 0x000fe2000bf66270 */
[----:B--2---:R-:W-:Y:S01]  /*3780*/  IMAD.U32 R4, RZ, RZ, UR29 ;  /* 0x0000001dff047e24 */ /* 0x004fe2000f8e00ff */
[----:B------:R-:W-:Y:S01]  /*3790*/  IADD3 R14, P1, R14, 0x20, RZ ;  /* 0x000000200e0e7810 */ /* 0x000fe20007f3e0ff */
[----:B------:R-:W-:Y:S01]  /*37a0*/  IMAD.X R7, RZ, RZ, R23, P0 ;  /* 0x000000ffff077224 */ /* 0x000fe200000e0617 */
[----:B------:R-:W-:Y:S02]  /*37b0*/  MOV R5, UR31 ;  /* 0x0000001f00057c02 */ /* 0x000fe40008000f00 */
[----:B------:R-:W-:Y:S01]  /*37c0*/  ISETP.GE.AND P2, PT, R248, UR13, PT ;  /* 0x0000000df8007c0c */ /* 0x000fe2000bf46270 */
[----:B------:R-:W-:-:S02]  /*37d0*/  IMAD R7, R7, UR18, RZ ;  /* 0x0000001207077c24 */ /* 0x000fc4000f8e02ff */
[----:B------:R-:W-:Y:S01]  /*37e0*/  IMAD.X R9, RZ, RZ, R25, P1 ;  /* 0x000000ffff097224 */ /* 0x000fe200008e0619 */
[----:B------:R-:W-:Y:S01]  /*37f0*/  ISETP.GE.AND P1, PT, R247, UR13, PT ;  /* 0x0000000df7007c0c */ /* 0x000fe2000bf26270 */
[C---:B------:R-:W-:Y:S02]  /*3800*/  IMAD.WIDE.U32 R4, R6.reuse, UR18, R4 ;  /* 0x0000001206047c25 */ /* 0x040fe4000f8e0004 */
[----:B------:R-:W2:Y:S01]  /*3810*/  @!P3 LDC.64 R10, c[0x0][0x220] ;  /* 0x00008800ff0abb82 */ /* 0x000ea20000000a00 */
[----:B------:R1:W-:Y:S01]  /*3820*/  @P3 STS.128 [R230+0x19000], RZ ;  /* 0x019000ffe6003388 */ /* 0x0003e20000000c00 */
[----:B------:R-:W-:Y:S02]  /*3830*/  IMAD R6, R6, UR19, R7 ;  /* 0x0000001306067c24 */ /* 0x000fe4000f8e0207 */
[----:B------:R-:W-:Y:S01]  /*3840*/  IMAD R7, R9, UR18, RZ ;  /* 0x0000001209077c24 */ /* 0x000fe2000f8e02ff */
[----:B------:R-:W-:Y:S01]  /*3850*/  MOV R9, R19 ;  /* 0x0000001300097202 */ /* 0x000fe20000000f00 */
[----:B------:R-:W-:-:S02]  /*3860*/  IMAD.IADD R5, R5, 0x1, R6 ;  /* 0x0000000105057824 */ /* 0x000fc400078e0206 */
[----:B------:R-:W-:-:S04]  /*3870*/  IMAD.WIDE.U32 R8, R14, UR18, R8 ;  /* 0x000000120e087c25 */ /* 0x000fc8000f8e0008 */
[----:B------:R-:W-:Y:S02]  /*3880*/  IMAD R14, R14, UR19, R7 ;  /* 0x000000130e0e7c24 */ /* 0x000fe4000f8e0207 */
[----:B------:R-:W-:-:S03]  /*3890*/  IMAD.WIDE.U32 R6, R18, UR14, R4 ;  /* 0x0000000e12067c25 */ /* 0x000fc6000f8e0004 */
[----:B------:R-:W-:Y:S01]  /*38a0*/  IADD3 R14, R9, R14, RZ ;  /* 0x0000000e090e7210 */ /* 0x000fe20007ffe0ff */
[----:B-1----:R-:W-:Y:S01]  /*38b0*/  IMAD.WIDE R4, R232, 0x2, R12 ;  /* 0x00000002e8047825 */ /* 0x002fe200078e020c */
[----:B--2---:R-:W-:-:S03]  /*38c0*/  @!P3 LEA R10, P0, R8, R10, 0x1 ;  /* 0x0000000a080ab211 */ /* 0x004fc600078008ff */
[----:B------:R-:W-:Y:S01]  /*38d0*/  IMAD.IADD R7, R15, 0x1, R7 ;  /* 0x000000010f077824 */ /* 0x000fe200078e0207 */
[----:B------:R-:W-:Y:S02]  /*38e0*/  LEA R4, P4, R6, R4, 0x1 ;  /* 0x0000000406047211 */ /* 0x000fe400078808ff */
[----:B------:R-:W-:Y:S02]  /*38f0*/  @!P3 LEA.HI.X R11, R8, R11, R14, 0x1, P0 ;  /* 0x0000000b080bb211 */ /* 0x000fe400000f0c0e */
[----:B------:R-:W-:Y:S02]  /*3900*/  ISETP.GE.AND P0, PT, R246, UR13, PT ;  /* 0x0000000df6007c0c */ /* 0x000fe4000bf06270 */
[----:B------:R-:W-:Y:S01]  /*3910*/  LEA.HI.X R5, R6, R5, R7, 0x1, P4 ;  /* 0x0000000506057211 */ /* 0x000fe200020f0c07 */
        /* <DEDUP_REMOVED lines=20> */
.L_x_423:
[----:B------:R-:W-:Y:S05]  /*3a60*/  BSYNC B0 ;  /* 0x0000000000007941 */ /* 0x000fea0003800000 */
.L_x_422:
[----:B------:R-:W1:Y:S01]  /*3a70*/  LDC R251, c[0x0][0x270] ;  /* 0x00009c00fffb7b82 */ /* 0x000e620000000800 */
[----:B------:R-:W-:Y:S01]  /*3a80*/  UIADD3 UR13, UR34, 0x40, URZ ;  /* 0x00000040220d7890 */ /* 0x000fe2000fffe03f */
[----:B------:R-:W-:Y:S01]  /*3a90*/  IMAD.SHL.U32 R244, R84, 0x4, RZ ;  /* 0x0000000454f47824 */ /* 0x000fe200078e00ff */
        /* <DEDUP_REMOVED lines=64> */
[----:B------:R-:W-:Y:S01]  /*3ea0*/  SHF.L.U64.HI R245, R84, 0x2, R245 ;  /* 0x0000000254f57819 */ /* 0x000fe200000102f5 */
[----:B------:R-:W-:Y:S01]  /*3eb0*/  UISETP.GE.AND UP0, UPT, UR13, UR5, UPT ;  /* 0x000000050d00728c */ /* 0x000fe2000bf06270 */
[----:B------:R1:W5:Y:S01]  /*3ec0*/  @!P6 LDG.E R242, desc[UR6][R16.64] ;  /* 0x0000000610f2e981 */ /* 0x000362000c1e1900 */
[----:B------:R-:W-:Y:S01]  /*3ed0*/  ULDC UR17, c[0x0][0x2d0] ;  /* 0x0000b40000117ab9 */ /* 0x000fe20000000800 */
[----:B------:R-:W-:Y:S01]  /*3ee0*/  ULDC UR18, c[0x0][0x2dc] ;  /* 0x0000b70000127ab9 */ /* 0x000fe20000000800 */
[----:B------:R-:W-:Y:S01]  /*3ef0*/  ULDC UR13, c[0x0][0x2ec] ;  /* 0x0000bb00000d7ab9 */ /* 0x000fe20000000800 */
[----:B------:R1:W5:Y:S04]  /*3f00*/  @!P5 LDG.E R243, desc[UR6][R16.64+0x20] ;  /* 0x0000200610f3d981 */ /* 0x000368000c1e1900 */
[----:B------:R-:W0:Y:S02]  /*3f10*/  LDGDEPBAR ;  /* 0x00000000000079af */ /* 0x000e240000000000 */
.L_x_426:
[----:B------:R-:W0:Y:S01]  /*3f20*/  LDGDEPBAR ;  /* 0x00000000000079af */ /* 0x000e220000000000 */
[----:B------:R-:W-:Y:S01]  /*3f30*/  PLOP3.LUT P1, PT, PT, PT, UP0, 0x80, 0x0 ;  /* 0x000000000000781c */ /* 0x000fe20003f2f008 */
[----:B------:R-:W-:Y:S01]  /*3f40*/  UISETP.GE.AND UP3, UPT, UR8, 0x1, UPT ;  /* 0x000000010800788c */ /* 0x000fe2000bf66270 */
[----:B------:R-:W-:Y:S02]  /*3f50*/  PLOP3.LUT P5, PT, PT, PT, UP0, 0x80, 0x0 ;  /* 0x000000000000781c */ /* 0x000fe40003faf008 */
[----:B------:R-:W-:Y:S02]  /*3f60*/  PLOP3.LUT P2, PT, PT, PT, UP0, 0x80, 0x0 ;  /* 0x000000000000781c */ /* 0x000fe40003f4f008 */
[----:B------:R-:W-:Y:S02]  /*3f70*/  PLOP3.LUT P0, PT, PT, PT, UP0, 0x80, 0x0 ;  /* 0x000000000000781c */ /* 0x000fe40003f0f008 */
[----:B------:R-:W-:Y:S02]  /*3f80*/  PLOP3.LUT P4, PT, PT, PT, UP0, 0x80, 0x0 ;  /* 0x000000000000781c */ /* 0x000fe40003f8f008 */
[----:B-----5:R-:W-:Y:S02]  /*3f90*/  FSETP.NEU.FTZ.AND P3, PT, R242, -INF , PT ;  /* 0xff800000f200780b */ /* 0x020fe40003f7d000 */
[----:B------:R-:W-:Y:S01]  /*3fa0*/  PLOP3.LUT P6, PT, PT, PT, UP0, 0x80, 0x0 ;  /* 0x000000000000781c */ /* 0x000fe20003fcf008 */
[----:B------:R-:W-:Y:S04]  /*3fb0*/  DEPBAR.LE SB0, 0x0 ;  /* 0x000080000000791a */ /* 0x000fe80000000000 */
[----:B------:R-:W-:Y:S06]  /*3fc0*/  BAR.SYNC.DEFER_BLOCKING 0x0 ;  /* 0x0000000000007b1d */ /* 0x000fec0000010000 */
[----:B-1----:R-:W-:Y:S04]  /*3fd0*/  LDSM.16.M88.4 R16, [R218] ;  /* 0x00000000da10783b */ /* 0x002fe80000000200 */
[----:B------:R-:W2:Y:S04]  /*3fe0*/  LDSM.16.M88.4 R8, [R3+UR4+0x10000] ;  /* 0x010000040308783b */ /* 0x000ea80008000200 */
[----:B------:R-:W1:Y:S04]  /*3ff0*/  LDSM.16.M88.4 R84, [R3+UR4+0x10800] ;  /* 0x010800040354783b */ /* 0x000e680008000200 */
[----:B------:R-:W-:Y:S04]  /*4000*/  LDSM.16.M88.4 R88, [R220] ;  /* 0x00000000dc58783b */ /* 0x000fe80000000200 */
[----:B------:R-:W3:Y:S04]  /*4010*/  LDSM.16.M88.4 R92, [R2] ;  /* 0x00000000025c783b */ /* 0x000ee80000000200 */
[----:B------:R-:W4:Y:S04]  /*4020*/  LDSM.16.M88.4 R96, [R2+0x800] ;  /* 0x000800000260783b */ /* 0x000f280000000200 */
[----:B------:R-:W-:Y:S04]  /*4030*/  LDSM.16.M88.4 R100, [R223] ;  /* 0x00000000df64783b */ /* 0x000fe80000000200 */
[----:B------:R-:W4:Y:S04]  /*4040*/  LDSM.16.M88.4 R104, [R217] ;  /* 0x00000000d968783b */ /* 0x000f280000000200 */
[----:B------:R-:W-:Y:S04]  /*4050*/  LDSM.16.M88.4 R108, [R222] ;  /* 0x00000000de6c783b */ /* 0x000fe80000000200 */
[----:B------:R-:W-:Y:S01]  /*4060*/  LDSM.16.M88.4 R112, [R216] ;  /* 0x00000000d870783b */ /* 0x000fe20000000200 */
[C---:B--2---:R-:W-:Y:S06]  /*4070*/  HMMA.16816.F32.BF16 R4, R16.reuse, R8, RZ ;  /* 0x000000081004723c */ /* 0x044fec00000418ff */
[C---:B------:R-:W-:Y:S06]  /*4080*/  HMMA.16816.F32.BF16 R8, R16.reuse, R10, RZ ;  /* 0x0000000a1008723c */ /* 0x040fec00000418ff */
[C---:B-1----:R-:W-:Y:S06]  /*4090*/  HMMA.16816.F32.BF16 R12, R16.reuse, R84, RZ ;  /* 0x00000054100c723c */ /* 0x042fec00000418ff */
[----:B------:R-:W-:Y:S01]  /*40a0*/  HMMA.16816.F32.BF16 R16, R16, R86, RZ ;  /* 0x000000561010723c */ /* 0x000fe200000418ff */
[----:B------:R-:W1:Y:S05]  /*40b0*/  LDSM.16.M88.4 R84, [R217+0x800] ;  /* 0x00080000d954783b */ /* 0x000e6a0000000200 */
[C---:B---3--:R-:W-:Y:S06]  /*40c0*/  HMMA.16816.F32.BF16 R4, R88.reuse, R92, R4 ;  /* 0x0000005c5804723c */ /* 0x048fec0000041804 */
[C---:B------:R-:W-:Y:S01]  /*40d0*/  HMMA.16816.F32.BF16 R8, R88.reuse, R94, R8 ;  /* 0x0000005e5808723c */ /* 0x040fe20000041808 */
[----:B------:R-:W-:Y:S05]  /*40e0*/  LDSM.16.M88.4 R92, [R218+0x2000] ;  /* 0x00200000da5c783b */ /* 0x000fea0000000200 */
[C---:B----4-:R-:W-:Y:S06]  /*40f0*/  HMMA.16816.F32.BF16 R12, R88.reuse, R96, R12 ;  /* 0x00000060580c723c */ /* 0x050fec000004180c */
[----:B------:R-:W-:Y:S01]  /*4100*/  HMMA.16816.F32.BF16 R16, R88, R98, R16 ;  /* 0x000000625810723c */ /* 0x000fe20000041810 */
[----:B------:R-:W2:Y:S04]  /*4110*/  LDSM.16.M88.4 R88, [R216+0x800] ;  /* 0x00080000d858783b */ /* 0x000ea80000000200 */
[----:B------:R-:W3:Y:S01]  /*4120*/  LDSM.16.M88.4 R96, [R3+UR4+0x12000] ;  /* 0x012000040360783b */ /* 0x000ee20008000200 */
[C---:B------:R-:W-:Y:S06]  /*4130*/  HMMA.16816.F32.BF16 R4, R100.reuse, R104, R4 ;  /* 0x000000686404723c */ /* 0x040fec0000041804 */
[C---:B------:R-:W-:Y:S01]  /*4140*/  HMMA.16816.F32.BF16 R8, R100.reuse, R106, R8 ;  /* 0x0000006a6408723c */ /* 0x040fe20000041808 */
[----:B------:R-:W-:Y:S05]  /*4150*/  LDSM.16.M88.4 R104, [R2+0x2000] ;  /* 0x002000000268783b */ /* 0x000fea0000000200 */
[C---:B-1----:R-:W-:Y:S06]  /*4160*/  HMMA.16816.F32.BF16 R12, R100.reuse, R84, R12 ;  /* 0x00000054640c723c */ /* 0x042fec000004180c */
[----:B------:R-:W-:Y:S01]  /*4170*/  HMMA.16816.F32.BF16 R16, R100, R86, R16 ;  /* 0x000000566410723c */ /* 0x000fe20000041810 */
[----:B------:R-:W1:Y:S04]  /*4180*/  LDSM.16.M88.4 R84, [R3+UR4+0x12800] ;  /* 0x012800040354783b */ /* 0x000e680008000200 */
[----:B------:R-:W4:Y:S01]  /*4190*/  LDSM.16.M88.4 R100, [R220+0x2000] ;  /* 0x00200000dc64783b */ /* 0x000f220000000200 */
[C---:B------:R-:W-:Y:S06]  /*41a0*/  HMMA.16816.F32.BF16 R4, R108.reuse, R112, R4 ;  /* 0x000000706c04723c */ /* 0x040fec0000041804 */
[C---:B------:R-:W-:Y:S01]  /*41b0*/  HMMA.16816.F32.BF16 R8, R108.reuse, R114, R8 ;  /* 0x000000726c08723c */ /* 0x040fe20000041808 */
[----:B------:R-:W-:Y:S05]  /*41c0*/  LDSM.16.M88.4 R112, [R217+0x2000] ;  /* 0x00200000d970783b */ /* 0x000fea0000000200 */
[C---:B--2---:R-:W-:Y:S06]  /*41d0*/  HMMA.16816.F32.BF16 R12, R108.reuse, R88, R12 ;  /* 0x000000586c0c723c */ /* 0x044fec000004180c */
[----:B------:R-:W-:Y:S01]  /*41e0*/  HMMA.16816.F32.BF16 R16, R108, R90, R16 ;  /* 0x0000005a6c10723c */ /* 0x000fe20000041810 */
[----:B------:R-:W2:Y:S04]  /*41f0*/  LDSM.16.M88.4 R88, [R2+0x2800] ;  /* 0x002800000258783b */ /* 0x000ea80000000200 */
[----:B------:R-:W2:Y:S01]  /*4200*/  LDSM.16.M88.4 R108, [R223+0x2000] ;  /* 0x00200000df6c783b */ /* 0x000ea20000000200 */
[C---:B---3--:R-:W-:Y:S06]  /*4210*/  HMMA.16816.F32.BF16 R4, R92.reuse, R96, R4 ;  /* 0x000000605c04723c */ /* 0x048fec0000041804 */
[C---:B------:R-:W-:Y:S01]  /*4220*/  HMMA.16816.F32.BF16 R8, R92.reuse, R98, R8 ;  /* 0x000000625c08723c */ /* 0x040fe20000041808 */
[----:B------:R-:W-:Y:S05]  /*4230*/  LDSM.16.M88.4 R96, [R216+0x2000] ;  /* 0x00200000d860783b */ /* 0x000fea0000000200 */
[C---:B-1----:R-:W-:Y:S06]  /*4240*/  HMMA.16816.F32.BF16 R12, R92.reuse, R84, R12 ;  /* 0x000000545c0c723c */ /* 0x042fec000004180c */
[----:B------:R-:W-:Y:S01]  /*4250*/  HMMA.16816.F32.BF16 R16, R92, R86, R16 ;  /* 0x000000565c10723c */ /* 0x000fe20000041810 */
[----:B------:R-:W1:Y:S04]  /*4260*/  LDSM.16.M88.4 R84, [R217+0x2800] ;  /* 0x00280000d954783b */ /* 0x000e680000000200 */
[----:B------:R-:W3:Y:S01]  /*4270*/  LDSM.16.M88.4 R92, [R222+0x2000] ;  /* 0x00200000de5c783b */ /* 0x000ee20000000200 */
[C---:B----4-:R-:W-:Y:S06]  /*4280*/  HMMA.16816.F32.BF16 R4, R100.reuse, R104, R4 ;  /* 0x000000686404723c */ /* 0x050fec0000041804 */
[C---:B------:R-:W-:Y:S01]  /*4290*/  HMMA.16816.F32.BF16 R8, R100.reuse, R106, R8 ;  /* 0x0000006a6408723c */ /* 0x040fe20000041808 */
[----:B------:R-:W-:Y:S05]  /*42a0*/  LDSM.16.M88.4 R104, [R3+UR4+0x14000] ;  /* 0x014000040368783b */ /* 0x000fea0008000200 */
[C---:B--2---:R-:W-:Y:S06]  /*42b0*/  HMMA.16816.F32.BF16 R12, R100.reuse, R88, R12 ;  /* 0x00000058640c723c */ /* 0x044fec000004180c */
[----:B------:R-:W-:Y:S01]  /*42c0*/  HMMA.16816.F32.BF16 R16, R100, R90, R16 ;  /* 0x0000005a6410723c */ /* 0x000fe20000041810 */
[----:B------:R-:W2:Y:S04]  /*42d0*/  LDSM.16.M88.4 R88, [R216+0x2800] ;  /* 0x00280000d858783b */ /* 0x000ea80000000200 */
[----:B------:R-:W4:Y:S01]  /*42e0*/  LDSM.16.M88.4 R100, [R218+0x4000] ;  /* 0x00400000da64783b */ /* 0x000f220000000200 */
[C---:B------:R-:W-:Y:S06]  /*42f0*/  HMMA.16816.F32.BF16 R4, R108.reuse, R112, R4 ;  /* 0x000000706c04723c */ /* 0x040fec0000041804 */
[C---:B------:R-:W-:Y:S01]  /*4300*/  HMMA.16816.F32.BF16 R8, R108.reuse, R114, R8 ;  /* 0x000000726c08723c */ /* 0x040fe20000041808 */
[----:B------:R-:W-:Y:S05]  /*4310*/  LDSM.16.M88.4 R112, [R2+0x4000] ;  /* 0x004000000270783b */ /* 0x000fea0000000200 */
[C---:B-1----:R-:W-:Y:S06]  /*4320*/  HMMA.16816.F32.BF16 R12, R108.reuse, R84, R12 ;  /* 0x000000546c0c723c */ /* 0x042fec000004180c */
[----:B------:R-:W-:Y:S01]  /*4330*/  HMMA.16816.F32.BF16 R16, R108, R86, R16 ;  /* 0x000000566c10723c */ /* 0x000fe20000041810 */
[----:B------:R-:W1:Y:S04]  /*4340*/  LDSM.16.M88.4 R84, [R3+UR4+0x14800] ;  /* 0x014800040354783b */ /* 0x000e680008000200 */
[----:B------:R-:W1:Y:S01]  /*4350*/  LDSM.16.M88.4 R108, [R220+0x4000] ;  /* 0x00400000dc6c783b */ /* 0x000e620000000200 */
[C---:B---3--:R-:W-:Y:S06]  /*4360*/  HMMA.16816.F32.BF16 R4, R92.reuse, R96, R4 ;  /* 0x000000605c04723c */ /* 0x048fec0000041804 */
[C---:B------:R-:W-:Y:S01]  /*4370*/  HMMA.16816.F32.BF16 R8, R92.reuse, R98, R8 ;  /* 0x000000625c08723c */ /* 0x040fe20000041808 */
[----:B------:R-:W-:Y:S05]  /*4380*/  LDSM.16.M88.4 R96, [R217+0x4000] ;  /* 0x00400000d960783b */ /* 0x000fea0000000200 */
[C---:B--2---:R-:W-:Y:S06]  /*4390*/  HMMA.16816.F32.BF16 R12, R92.reuse, R88, R12 ;  /* 0x000000585c0c723c */ /* 0x044fec000004180c */
[----:B------:R-:W-:Y:S01]  /*43a0*/  HMMA.16816.F32.BF16 R16, R92, R90, R16 ;  /* 0x0000005a5c10723c */ /* 0x000fe20000041810 */
[----:B------:R-:W2:Y:S04]  /*43b0*/  LDSM.16.M88.4 R88, [R2+0x4800] ;  /* 0x004800000258783b */ /* 0x000ea80000000200 */
[----:B------:R-:W3:Y:S01]  /*43c0*/  LDSM.16.M88.4 R92, [R223+0x4000] ;  /* 0x00400000df5c783b */ /* 0x000ee20000000200 */
[C---:B----4-:R-:W-:Y:S06]  /*43d0*/  HMMA.16816.F32.BF16 R4, R100.reuse, R104, R4 ;  /* 0x000000686404723c */ /* 0x050fec0000041804 */
[C---:B------:R-:W-:Y:S01]  /*43e0*/  HMMA.16816.F32.BF16 R8, R100.reuse, R106, R8 ;  /* 0x0000006a6408723c */ /* 0x040fe20000041808 */
[----:B------:R-:W-:Y:S05]  /*43f0*/  LDSM.16.M88.4 R104, [R216+0x4000] ;  /* 0x00400000d868783b */ /* 0x000fea0000000200 */
[C---:B-1----:R-:W-:Y:S06]  /*4400*/  HMMA.16816.F32.BF16 R12, R100.reuse, R84, R12 ;  /* 0x00000054640c723c */ /* 0x042fec000004180c */
[----:B------:R-:W-:Y:S01]  /*4410*/  HMMA.16816.F32.BF16 R16, R100, R86, R16 ;  /* 0x000000566410723c */ /* 0x000fe20000041810 */
[----:B------:R-:W1:Y:S04]  /*4420*/  LDSM.16.M88.4 R84, [R217+0x4800] ;  /* 0x00480000d954783b */ /* 0x000e680000000200 */
[----:B------:R-:W4:Y:S01]  /*4430*/  LDSM.16.M88.4 R100, [R222+0x4000] ;  /* 0x00400000de64783b */ /* 0x000f220000000200 */
[C---:B------:R-:W-:Y:S06]  /*4440*/  HMMA.16816.F32.BF16 R4, R108.reuse, R112, R4 ;  /* 0x000000706c04723c */ /* 0x040fec0000041804 */
[C---:B------:R-:W-:Y:S01]  /*4450*/  HMMA.16816.F32.BF16 R8, R108.reuse, R114, R8 ;  /* 0x000000726c08723c */ /* 0x040fe20000041808 */
[----:B------:R-:W-:Y:S05]  /*4460*/  LDSM.16.M88.4 R112, [R3+UR4+0x16000] ;  /* 0x016000040370783b */ /* 0x000fea0008000200 */
        /* <DEDUP_REMOVED lines=9> */
[----:B------:R-:W1:Y:S04]  /*4500*/  LDSM.16.M88.4 R84, [R3+UR4+0x16800] ;  /* 0x016800040354783b */ /* 0x000e680008000200 */
[----:B------:R-:W3:Y:S01]  /*4510*/  LDSM.16.M88.4 R92, [R220+0x6000] ;  /* 0x00600000dc5c783b */ /* 0x000ee20000000200 */
[C---:B----4-:R-:W-:Y:S06]  /*4520*/  HMMA.16816.F32.BF16 R4, R100.reuse, R104, R4 ;  /* 0x000000686404723c */ /* 0x050fec0000041804 */
[C---:B------:R-:W-:Y:S01]  /*4530*/  HMMA.16816.F32.BF16 R8, R100.reuse, R106, R8 ;  /* 0x0000006a6408723c */ /* 0x040fe20000041808 */
[----:B------:R-:W-:Y:S05]  /*4540*/  LDSM.16.M88.4 R104, [R217+0x6000] ;  /* 0x00600000d968783b */ /* 0x000fea0000000200 */
        /* <DEDUP_REMOVED lines=9> */
[----:B------:R-:W1:Y:S04]  /*45e0*/  LDSM.16.M88.4 R84, [R217+0x6800] ;  /* 0x00680000d954783b */ /* 0x000e680000000200 */
[----:B------:R-:W1:Y:S01]  /*45f0*/  LDSM.16.M88.4 R108, [R222+0x6000] ;  /* 0x00600000de6c783b */ /* 0x000e620000000200 */
[C---:B---3--:R-:W-:Y:S06]  /*4600*/  HMMA.16816.F32.BF16 R4, R92.reuse, R96, R4 ;  /* 0x000000605c04723c */ /* 0x048fec0000041804 */
[C---:B------:R-:W-:Y:S06]  /*4610*/  HMMA.16816.F32.BF16 R8, R92.reuse, R98, R8 ;  /* 0x000000625c08723c */ /* 0x040fec0000041808 */
[C---:B--2---:R-:W-:Y:S06]  /*4620*/  HMMA.16816.F32.BF16 R12, R92.reuse, R88, R12 ;  /* 0x000000585c0c723c */ /* 0x044fec000004180c */
[----:B------:R-:W-:Y:S01]  /*4630*/  HMMA.16816.F32.BF16 R16, R92, R90, R16 ;  /* 0x0000005a5c10723c */ /* 0x000fe20000041810 */
[----:B------:R-:W-:Y:S04]  /*4640*/  IMAD.U32 R89, RZ, RZ, UR33 ;  /* 0x00000021ff597e24 */ /* 0x000fe8000f8e00ff */
[----:B------:R-:W-:Y:S01]  /*4650*/  @P1 IMAD R89, R89, 0x40, R252 ;  /* 0x0000004059591824 */ /* 0x000fe200078e02fc */
[C---:B----4-:R-:W-:Y:S01]  /*4660*/  HMMA.16816.F32.BF16 R4, R100.reuse, R104, R4 ;  /* 0x000000686404723c */ /* 0x050fe20000041804 */
[----:B------:R-:W-:Y:S04]  /*4670*/  PLOP3.LUT P1, PT, PT, PT, UP0, 0x80, 0x0 ;  /* 0x000000000000781c */ /* 0x000fe80003f2f008 */
[C---:B------:R-:W-:Y:S01]  /*4680*/  @P5 ISETP.GE.AND P5, PT, R89.reuse, UR5, PT ;  /* 0x0000000559005c0c */ /* 0x040fe2000bfa6270 */
[C---:B------:R-:W-:Y:S05]  /*4690*/  HMMA.16816.F32.BF16 R8, R100.reuse, R106, R8 ;  /* 0x0000006a6408723c */ /* 0x040fea0000041808 */
[----:B------:R-:W-:Y:S01]  /*46a0*/  @P2 VIADD R90, R89, 0x1 ;  /* 0x00000001595a2836 */ /* 0x000fe20000000000 */
[C---:B-1----:R-:W-:Y:S03]  /*46b0*/  HMMA.16816.F32.BF16 R12, R100.reuse, R84, R12 ;  /* 0x00000054640c723c */ /* 0x042fe6000004180c */
[C---:B------:R-:W-:Y:S02]  /*46c0*/  FSETP.NEU.FTZ.AND P2, PT, R243.reuse, -INF , PT ;  /* 0xff800000f300780b */ /* 0x040fe40003f5d000 */
[----:B------:R-:W-:Y:S01]  /*46d0*/  @P4 ISETP.GE.AND P4, PT, R90, UR5, PT ;  /* 0x000000055a004c0c */ /* 0x000fe2000bf86270 */
[----:B------:R-:W-:Y:S01]  /*46e0*/  HMMA.16816.F32.BF16 R16, R100, R86, R16 ;  /* 0x000000566410723c */ /* 0x000fe20000041810 */
[----:B------:R-:W1:Y:S04]  /*46f0*/  LDSM.16.M88.4 R84, [R216+0x6800] ;  /* 0x00680000d854783b */ /* 0x000e680000000200 */
[----:B------:R-:W-:Y:S01]  /*4700*/  FMUL.FTZ R90, R243, 1.4426950216293334961 ;  /* 0x3fb8aa3bf35a7820 */ /* 0x000fe20000410000 */
[C---:B------:R-:W-:Y:S05]  /*4710*/  HMMA.16816.F32.BF16 R4, R108.reuse, R112, R4 ;  /* 0x000000706c04723c */ /* 0x040fea0000041804 */
[----:B------:R-:W-:Y:S01]  /*4720*/  FMUL.FTZ R88, R242, 1.4426950216293334961 ;  /* 0x3fb8aa3bf2587820 */ /* 0x000fe20000410000 */
[C---:B------:R-:W-:Y:S05]  /*4730*/  HMMA.16816.F32.BF16 R8, R108.reuse, R114, R8 ;  /* 0x000000726c08723c */ /* 0x040fea0000041808 */
[----:B------:R-:W-:Y:S02]  /*4740*/  FSEL R88, R88, RZ, P3 ;  /* 0x000000ff58587208 */ /* 0x000fe40001800000 */
[----:B------:R-:W-:Y:S11]  /*4750*/  PLOP3.LUT P3, PT, PT, PT, UP0, 0x80, 0x0 ;  /* 0x000000000000781c */ /* 0x000ff60003f6f008 */
[----:B------:R-:W-:Y:S02]  /*4760*/  @P0 FSEL R4, R4, -INF , !P5 ;  /* 0xff80000004040808 */ /* 0x000fe40006800000 */
[----:B------:R-:W-:Y:S02]  /*4770*/  @P1 FSEL R5, R5, -INF , !P4 ;  /* 0xff80000005051808 */ /* 0x000fe40006000000 */
[----:B------:R-:W-:Y:S01]  /*4780*/  PLOP3.LUT P0, PT, PT, PT, UP0, 0x80, 0x0 ;  /* 0x000000000000781c */ /* 0x000fe20003f0f008 */
[--C-:B------:R-:W-:Y:S01]  /*4790*/  FFMA.FTZ R4, R4, UR13, -R88.reuse ;  /* 0x0000000d04047c23 */ /* 0x100fe20008010858 */
[----:B------:R-:W-:Y:S01]  /*47a0*/  PLOP3.LUT P1, PT, PT, PT, UP0, 0x80, 0x0 ;  /* 0x000000000000781c */ /* 0x000fe20003f2f008 */
[----:B------:R-:W-:Y:S02]  /*47b0*/  FFMA.FTZ R5, R5, UR13, -R88 ;  /* 0x0000000d05057c23 */ /* 0x000fe40008010858 */
[----:B------:R2:W-:Y:S01]  /*47c0*/  MUFU.EX2 R126, R4 ;  /* 0x00000004007e7308 */ /* 0x0005e20000000800 */
[C---:B-1----:R-:W-:Y:S06]  /*47d0*/  HMMA.16816.F32.BF16 R12, R108.reuse, R84, R12 ;  /* 0x000000546c0c723c */ /* 0x042fec000004180c */
[----:B------:R-:W-:Y:S03]  /*47e0*/  HMMA.16816.F32.BF16 R16, R108, R86, R16 ;  /* 0x000000566c10723c */ /* 0x000fe60000041810 */
[----:B------:R1:W3:Y:S02]  /*47f0*/  MUFU.EX2 R125, R5 ;  /* 0x00000005007d7308 */ /* 0x0002e40000000800 */
[----:B------:R-:W-:Y:S02]  /*4800*/  @P0 FSEL R6, R6, -INF , !P5 ;  /* 0xff80000006060808 */ /* 0x000fe40006800000 */
[----:B------:R-:W-:Y:S02]  /*4810*/  PLOP3.LUT P0, PT, PT, PT, UP0, 0x80, 0x0 ;  /* 0x000000000000781c */ /* 0x000fe40003f0f008 */
[----:B------:R-:W-:Y:S02]  /*4820*/  PLOP3.LUT P5, PT, PT, PT, UP0, 0x80, 0x0 ;  /* 0x000000000000781c */ /* 0x000fe40003faf008 */
[----:B--2---:R-:W-:Y:S02]  /*4830*/  FSEL R4, R90, RZ, P2 ;  /* 0x000000ff5a047208 */ /* 0x004fe40001000000 */
[----:B------:R-:W-:Y:S02]  /*4840*/  PLOP3.LUT P2, PT, PT, PT, UP0, 0x80, 0x0 ;  /* 0x000000000000781c */ /* 0x000fe40003f4f008 */
[----:B------:R-:W-:Y:S01]  /*4850*/  @P1 FSEL R7, R7, -INF , !P4 ;  /* 0xff80000007071808 */ /* 0x000fe20006000000 */
[--C-:B------:R-:W-:Y:S01]  /*4860*/  FFMA.FTZ R6, R6, UR13, -R4.reuse ;  /* 0x0000000d06067c23 */ /* 0x100fe20008010804 */
[----:B------:R-:W-:Y:S01]  /*4870*/  PLOP3.LUT P1, PT, PT, PT, UP0, 0x80, 0x0 ;  /* 0x000000000000781c */ /* 0x000fe20003f2f008 */
[----:B-1----:R-:W-:Y:S01]  /*4880*/  @P3 VIADD R5, R89, 0x8 ;  /* 0x0000000859053836 */ /* 0x002fe20000000000 */
[----:B------:R-:W-:Y:S01]  /*4890*/  PLOP3.LUT P3, PT, PT, PT, UP0, 0x80, 0x0 ;  /* 0x000000000000781c */ /* 0x000fe20003f6f008 */
[----:B------:R-:W-:Y:S01]  /*48a0*/  FFMA.FTZ R7, R7, UR13, -R4 ;  /* 0x0000000d07077c23 */ /* 0x000fe20008010804 */
[----:B------:R-:W-:Y:S01]  /*48b0*/  PLOP3.LUT P4, PT, PT, PT, UP0, 0x80, 0x0 ;  /* 0x000000000000781c */ /* 0x000fe20003f8f008 */
[----:B------:R3:W-:Y:S01]  /*48c0*/  MUFU.EX2 R130, R6 ;  /* 0x0000000600827308 */ /* 0x0007e20000000800 */
[----:B------:R-:W-:Y:S03]  /*48d0*/  @P6 ISETP.GE.AND P6, PT, R5, UR5, PT ;  /* 0x0000000505006c0c */ /* 0x000fe6000bfc6270 */
[----:B------:R-:W-:Y:S01]  /*48e0*/  @P2 VIADD R5, R89, 0x9 ;  /* 0x0000000959052836 */ /* 0x000fe20000000000 */
[----:B------:R-:W-:Y:S02]  /*48f0*/  @P0 FSEL R8, R8, -INF , !P6 ;  /* 0xff80000008080808 */ /* 0x000fe40007000000 */
[----:B------:R-:W-:Y:S03]  /*4900*/  PLOP3.LUT P0, PT, PT, PT, UP0, 0x80, 0x0 ;  /* 0x000000000000781c */ /* 0x000fe60003f0f008 */
[----:B------:R-:W1:Y:S01]  /*4910*/  MUFU.EX2 R129, R7 ;  /* 0x0000000700817308 */ /* 0x000e620000000800 */
[----:B------:R-:W-:Y:S01]  /*4920*/  @P5 ISETP.GE.AND P5, PT, R5, UR5, PT ;  /* 0x0000000505005c0c */ /* 0x000fe2000bfa6270 */
[----:B------:R-:W-:Y:S01]  /*4930*/  @P3 VIADD R5, R89, 0x10 ;  /* 0x0000001059053836 */ /* 0x000fe20000000000 */
[----:B------:R-:W-:Y:S01]  /*4940*/  PLOP3.LUT P2, PT, PT, PT, UP0, 0x80, 0x0 ;  /* 0x000000000000781c */ /* 0x000fe20003f4f008 */
[--C-:B------:R-:W-:Y:S01]  /*4950*/  FFMA.FTZ R8, R8, UR13, -R88.reuse ;  /* 0x0000000d08087c23 */ /* 0x100fe20008010858 */
[----:B------:R-:W-:Y:S02]  /*4960*/  @P1 FSEL R9, R9, -INF , !P5 ;  /* 0xff80000009091808 */ /* 0x000fe40006800000 */
[----:B------:R-:W-:Y:S03]  /*4970*/  PLOP3.LUT P1, PT, PT, PT, UP0, 0x80, 0x0 ;  /* 0x000000000000781c */ /* 0x000fe60003f2f008 */
[----:B------:R-:W-:Y:S01]  /*4980*/  MUFU.EX2 R123, R8 ;  /* 0x00000008007b7308 */ /* 0x000fe20000000800 */
[----:B------:R-:W-:Y:S01]  /*4990*/  @P4 ISETP.GE.AND P4, PT, R5, UR5, PT ;  /* 0x0000000505004c0c */ /* 0x000fe2000bf86270 */
[----:B------:R-:W-:Y:S01]  /*49a0*/  FFMA.FTZ R9, R9, UR13, -R88 ;  /* 0x0000000d09097c23 */ /* 0x000fe20008010858 */
[----:B------:R-:W-:Y:S02]  /*49b0*/  PLOP3.LUT P3, PT, PT, PT, UP0, 0x80, 0x0 ;  /* 0x000000000000781c */ /* 0x000fe40003f6f008 */
[----:B------:R-:W-:Y:S02]  /*49c0*/  @P0 FSEL R10, R10, -INF , !P6 ;  /* 0xff8000000a0a0808 */ /* 0x000fe40007000000 */
[----:B------:R-:W-:Y:S03]  /*49d0*/  PLOP3.LUT P0, PT, PT, PT, UP0, 0x80, 0x0 ;  /* 0x000000000000781c */ /* 0x000fe60003f0f008 */
[----:B------:R-:W-:Y:S01]  /*49e0*/  MUFU.EX2 R122, R9 ;  /* 0x00000009007a7308 */ /* 0x000fe20000000800 */
[----:B------:R-:W-:Y:S01]  /*49f0*/  PLOP3.LUT P6, PT, PT, PT, UP0, 0x80, 0x0 ;  /* 0x000000000000781c */ /* 0x000fe20003fcf008 */
[--C-:B------:R-:W-:Y:S01]  /*4a00*/  FFMA.FTZ R10, R10, UR13, -R4.reuse ;  /* 0x0000000d0a0a7c23 */ /* 0x100fe20008010804 */
[----:B------:R-:W-:Y:S01]  /*4a10*/  @P2 FSEL R11, R11, -INF , !P5 ;  /* 0xff8000000b0b2808 */ /* 0x000fe20006800000 */
[----:B------:R-:W-:Y:S01]  /*4a20*/  @P1 VIADD R5, R89, 0x11 ;  /* 0x0000001159051836 */ /* 0x000fe20000000000 */
[----:B------:R-:W-:Y:S02]  /*4a30*/  PLOP3.LUT P2, PT, PT, PT, UP0, 0x80, 0x0 ;  /* 0x000000000000781c */ /* 0x000fe40003f4f008 */
[----:B------:R-:W-:Y:S01]  /*4a40*/  PLOP3.LUT P1, PT, PT, PT, UP0, 0x80, 0x0 ;  /* 0x000000000000781c */ /* 0x000fe20003f2f008 */
[----:B------:R-:W-:Y:S01]  /*4a50*/  FFMA.FTZ R11, R11, UR13, -R4 ;  /* 0x0000000d0b0b7c23 */ /* 0x000fe20008010804 */
[----:B------:R-:W-:Y:S01]  /*4a60*/  PLOP3.LUT P5, PT, PT, PT, UP0, 0x80, 0x0 ;  /* 0x000000000000781c */ /* 0x000fe20003faf008 */
[----:B------:R-:W-:Y:S01]  /*4a70*/  MUFU.EX2 R128, R10 ;  /* 0x0000000a00807308 */ /* 0x000fe20000000800 */
[----:B---3--:R-:W-:Y:S02]  /*4a80*/  F2FP.BF16.F32.PACK_AB R6, R125, R126 ;  /* 0x0000007e7d06723e */ /* 0x008fe400000010ff */
[----:B------:R-:W-:Y:S02]  /*4a90*/  @P0 FSEL R12, R12, -INF , !P4 ;  /* 0xff8000000c0c0808 */ /* 0x000fe40006000000 */
[----:B------:R-:W-:Y:S01]  /*4aa0*/  PLOP3.LUT P0, PT, PT, PT, UP0, 0x80, 0x0 ;  /* 0x000000000000781c */ /* 0x000fe20003f0f008 */
[----:B------:R2:W-:Y:S01]  /*4ab0*/  STS [R239+0x22000], R6 ;  /* 0x02200006ef007388 */ /* 0x0005e20000000800 */
[----:B------:R-:W-:Y:S03]  /*4ac0*/  @P6 ISETP.GE.AND P6, PT, R5, UR5, PT ;  /* 0x0000000505006c0c */ /* 0x000fe6000bfc6270 */
[----:B------:R-:W3:Y:S01]  /*4ad0*/  MUFU.EX2 R127, R11 ;  /* 0x0000000b007f7308 */ /* 0x000ee20000000800 */
[----:B------:R-:W-:Y:S01]  /*4ae0*/  FFMA.FTZ R12, R12, UR13, -R88 ;  /* 0x0000000d0c0c7c23 */ /* 0x000fe20008010858 */
[----:B------:R-:W-:Y:S02]  /*4af0*/  @P1 FSEL R14, R14, -INF , !P4 ;  /* 0xff8000000e0e1808 */ /* 0x000fe40006000000 */
[----:B------:R-:W-:Y:S02]  /*4b00*/  @P2 FSEL R13, R13, -INF , !P6 ;  /* 0xff8000000d0d2808 */ /* 0x000fe40007000000 */
[----:B------:R-:W-:Y:S01]  /*4b10*/  PLOP3.LUT P2, PT, PT, PT, UP0, 0x80, 0x0 ;  /* 0x000000000000781c */ /* 0x000fe20003f4f008 */
[----:B------:R-:W-:Y:S01]  /*4b20*/  FFMA.FTZ R14, R14, UR13, -R4 ;  /* 0x0000000d0e0e7c23 */ /* 0x000fe20008010804 */
[----:B------:R-:W-:Y:S01]  /*4b30*/  PLOP3.LUT P1, PT, PT, PT, UP0, 0x80, 0x0 ;  /* 0x000000000000781c */ /* 0x000fe20003f2f008 */
[----:B------:R-:W-:Y:S01]  /*4b40*/  FFMA.FTZ R13, R13, UR13, -R88 ;  /* 0x0000000d0d0d7c23 */ /* 0x000fe20008010858 */
[C---:B------:R-:W-:Y:S01]  /*4b50*/  @P0 VIADD R5, R89.reuse, 0x18 ;  /* 0x0000001859050836 */ /* 0x040fe20000000000 */
[----:B------:R-:W-:Y:S01]  /*4b60*/  PLOP3.LUT P4, PT, PT, PT, UP0, 0x80, 0x0 ;  /* 0x000000000000781c */ /* 0x000fe20003f8f008 */
[----:B------:R-:W-:Y:S01]  /*4b70*/  @P5 VIADD R89, R89, 0x19 ;  /* 0x0000001959595836 */ /* 0x000fe20000000000 */
[----:B------:R-:W-:Y:S01]  /*4b80*/  PLOP3.LUT P0, PT, PT, PT, UP0, 0x80, 0x0 ;  /* 0x000000000000781c */ /* 0x000fe20003f0f008 */
[----:B------:R-:W-:Y:S01]  /*4b90*/  MUFU.EX2 R118, R12 ;  /* 0x0000000c00767308 */ /* 0x000fe20000000800 */
[----:B------:R-:W-:Y:S02]  /*4ba0*/  @P3 ISETP.GE.AND P3, PT, R5, UR5, PT ;  /* 0x0000000505003c0c */ /* 0x000fe4000bf66270 */
[----:B-1----:R-:W-:Y:S02]  /*4bb0*/  F2FP.BF16.F32.PACK_AB R5, R129, R130 ;  /* 0x000000828105723e */ /* 0x002fe400000010ff */
[----:B------:R-:W-:Y:S02]  /*4bc0*/  @P2 FSEL R15, R15, -INF , !P6 ;  /* 0xff8000000f0f2808 */ /* 0x000fe40007000000 */
[----:B------:R-:W-:Y:S01]  /*4bd0*/  @P1 FSEL R16, R16, -INF , !P3 ;  /* 0xff80000010101808 */ /* 0x000fe20005800000 */
[----:B------:R1:W-:Y:S01]  /*4be0*/  STS [R239+0x22400], R5 ;  /* 0x02240005ef007388 */ /* 0x0003e20000000800 */
[----:B------:R-:W-:Y:S01]  /*4bf0*/  PLOP3.LUT P2, PT, PT, PT, UP0, 0x80, 0x0 ;  /* 0x000000000000781c */ /* 0x000fe20003f4f008 */
[----:B------:R-:W-:Y:S01]  /*4c00*/  FFMA.FTZ R15, R15, UR13, -R4 ;  /* 0x0000000d0f0f7c23 */ /* 0x000fe20008010804 */
[----:B------:R-:W-:Y:S01]  /*4c10*/  PLOP3.LUT P1, PT, PT, PT, UP0, 0x80, 0x0 ;  /* 0x000000000000781c */ /* 0x000fe20003f2f008 */
[--C-:B------:R-:W-:Y:S01]  /*4c20*/  FFMA.FTZ R16, R16, UR13, -R88.reuse ;  /* 0x0000000d10107c23 */ /* 0x100fe20008010858 */
[----:B------:R-:W-:Y:S01]  /*4c30*/  @P4 ISETP.GE.AND P4, PT, R89, UR5, PT ;  /* 0x0000000559004c0c */ /* 0x000fe2000bf86270 */
[----:B------:R-:W4:Y:S01]  /*4c40*/  MUFU.EX2 R117, R13 ;  /* 0x0000000d00757308 */ /* 0x000f220000000800 */
[----:B---3--:R-:W-:Y:S02]  /*4c50*/  F2FP.BF16.F32.PACK_AB R8, R127, R128 ;  /* 0x000000807f08723e */ /* 0x008fe400000010ff */
[----:B------:R-:W-:Y:S02]  /*4c60*/  @P0 FSEL R17, R17, -INF , !P4 ;  /* 0xff80000011110808 */ /* 0x000fe40006000000 */
[----:B------:R-:W-:Y:S01]  /*4c70*/  IADD3 R112, P0, R244, UR12, RZ ;  /* 0x0000000cf4707c10 */ /* 0x000fe2000ff1e0ff */
[----:B------:R-:W-:Y:S02]  /*4c80*/  STS [R241+0x22400], R8 ;  /* 0x02240008f1007388 */ /* 0x000fe40000000800 */
[----:B------:R-:W-:Y:S01]  /*4c90*/  @P2 FSEL R18, R18, -INF , !P3 ;  /* 0xff80000012122808 */ /* 0x000fe20005800000 */
[----:B------:R-:W-:Y:S01]  /*4ca0*/  FFMA.FTZ R88, R17, UR13, -R88 ;  /* 0x0000000d11587c23 */ /* 0x000fe20008010858 */
[----:B------:R-:W-:Y:S01]  /*4cb0*/  @P1 FSEL R19, R19, -INF , !P4 ;  /* 0xff80000013131808 */ /* 0x000fe20006000000 */
[----:B------:R-:W-:Y:S01]  /*4cc0*/  MUFU.EX2 R124, R14 ;  /* 0x0000000e007c7308 */ /* 0x000fe20000000800 */
[----:B------:R-:W-:Y:S01]  /*4cd0*/  IADD3.X R113, R245, UR11, RZ, P0, !PT ;  /* 0x0000000bf5717c10 */ /* 0x000fe200087fe4ff */
[--C-:B------:R-:W-:Y:S01]  /*4ce0*/  FFMA.FTZ R18, R18, UR13, -R4.reuse ;  /* 0x0000000d12127c23 */ /* 0x100fe20008010804 */
[----:B------:R-:W-:Y:S01]  /*4cf0*/  PLOP3.LUT P0, PT, PT, PT, UP3, 0x80, 0x0 ;  /* 0x000000000000781c */ /* 0x000fe20003f0f038 */
[----:B------:R-:W-:Y:S01]  /*4d00*/  FFMA.FTZ R4, R19, UR13, -R4 ;  /* 0x0000000d13047c23 */ /* 0x000fe20008010804 */
[----:B----4-:R-:W-:Y:S01]  /*4d10*/  F2FP.BF16.F32.PACK_AB R7, R117, R118 ;  /* 0x000000767507723e */ /* 0x010fe200000010ff */
[----:B------:R-:W3:Y:S04]  /*4d20*/  LDG.E R114, desc[UR6][R112.64] ;  /* 0x0000000670727981 */ /* 0x000ee8000c1e1900 */
[----:B------:R4:W-:Y:S10]  /*4d30*/  MUFU.EX2 R119, R4 ;  /* 0x0000000400777308 */ /* 0x0009f40000000800 */
[----:B------:R-:W2:Y:S10]  /*4d40*/  MUFU.EX2 R121, R15 ;  /* 0x0000000f00797308 */ /* 0x000eb40000000800 */
[----:B------:R-:W-:Y:S01]  /*4d50*/  MUFU.EX2 R116, R16 ;  /* 0x0000001000747308 */ /* 0x000fe20000000800 */
[----:B----4-:R-:W-:Y:S05]  /*4d60*/  F2FP.BF16.F32.PACK_AB R4, R122, R123 ;  /* 0x0000007b7a04723e */ /* 0x010fea00000010ff */
[----:B------:R4:W-:Y:S04]  /*4d70*/  STS [R241+0x22000], R4 ;  /* 0x02200004f1007388 */ /* 0x0009e80000000800 */
[----:B------:R-:W1:Y:S01]  /*4d80*/  MUFU.EX2 R115, R88 ;  /* 0x0000005800737308 */ /* 0x000e620000000800 */
[----:B--2---:R-:W-:Y:S01]  /*4d90*/  F2FP.BF16.F32.PACK_AB R6, R121, R124 ;  /* 0x0000007c7906723e */ /* 0x004fe200000010ff */
[----:B------:R-:W-:Y:S04]  /*4da0*/  STS [R238+0x22000], R7 ;  /* 0x02200007ee007388 */ /* 0x000fe80000000800 */
[----:B------:R-:W-:Y:S04]  /*4db0*/  STS [R238+0x22400], R6 ;  /* 0x02240006ee007388 */ /* 0x000fe80000000800 */
[----:B------:R-:W4:Y:S01]  /*4dc0*/  MUFU.EX2 R120, R18 ;  /* 0x0000001200787308 */ /* 0x000f220000000800 */
[----:B------:R-:W2:Y:S01]  /*4dd0*/  LDG.E R112, desc[UR6][R112.64+0x20] ;  /* 0x0000200670707981 */ /* 0x000ea2000c1e1900 */
[----:B-1----:R-:W-:Y:S05]  /*4de0*/  F2FP.BF16.F32.PACK_AB R5, R115, R116 ;  /* 0x000000747305723e */ /* 0x002fea00000010ff */
[----:B------:R-:W-:Y:S01]  /*4df0*/  STS [R240+0x22000], R5 ;  /* 0x02200005f0007388 */ /* 0x000fe20000000800 */
[----:B----4-:R-:W-:Y:S05]  /*4e00*/  F2FP.BF16.F32.PACK_AB R4, R119, R120 ;  /* 0x000000787704723e */ /* 0x010fea00000010ff */
[----:B------:R-:W-:Y:S04]  /*4e10*/  STS [R240+0x22400], R4 ;  /* 0x02240004f0007388 */ /* 0x000fe80000000800 */
[----:B------:R-:W-:Y:S04]  /*4e20*/  LDSM.16.M88.4 R16, [R218+0x8000] ;  /* 0x00800000da10783b */ /* 0x000fe80000000200 */
[----:B------:R-:W1:Y:S04]  /*4e30*/  LDSM.16.M88.4 R8, [R3+UR4+0x18000] ;  /* 0x018000040308783b */ /* 0x000e680008000200 */
[----:B------:R-:W4:Y:S04]  /*4e40*/  LDSM.16.M88.4 R84, [R3+UR4+0x18800] ;  /* 0x018800040354783b */ /* 0x000f280008000200 */
[----:B------:R-:W-:Y:S04]  /*4e50*/  LDSM.16.M88.4 R88, [R220+0x8000] ;  /* 0x00800000dc58783b */ /* 0x000fe80000000200 */
[----:B------:R-:W4:Y:S04]  /*4e60*/  LDSM.16.M88.4 R92, [R2+0x8000] ;  /* 0x00800000025c783b */ /* 0x000f280000000200 */
[----:B------:R-:W4:Y:S04]  /*4e70*/  LDSM.16.M88.4 R96, [R2+0x8800] ;  /* 0x008800000260783b */ /* 0x000f280000000200 */
[----:B------:R-:W-:Y:S04]  /*4e80*/  LDSM.16.M88.4 R100, [R223+0x8000] ;  /* 0x00800000df64783b */ /* 0x000fe80000000200 */
[----:B------:R-:W4:Y:S04]  /*4e90*/  LDSM.16.M88.4 R104, [R217+0x8000] ;  /* 0x00800000d968783b */ /* 0x000f280000000200 */
[----:B------:R-:W-:Y:S01]  /*4ea0*/  LDSM.16.M88.4 R108, [R216+0x8000] ;  /* 0x00800000d86c783b */ /* 0x000fe20000000200 */
[C---:B-1----:R-:W-:Y:S06]  /*4eb0*/  HMMA.16816.F32.BF16 R4, R16.reuse, R8, RZ ;  /* 0x000000081004723c */ /* 0x042fec00000418ff */
[C---:B------:R-:W-:Y:S06]  /*4ec0*/  HMMA.16816.F32.BF16 R8, R16.reuse, R10, RZ ;  /* 0x0000000a1008723c */ /* 0x040fec00000418ff */
[C---:B----4-:R-:W-:Y:S06]  /*4ed0*/  HMMA.16816.F32.BF16 R12, R16.reuse, R84, RZ ;  /* 0x00000054100c723c */ /* 0x050fec00000418ff */
[----:B------:R-:W-:Y:S01]  /*4ee0*/  HMMA.16816.F32.BF16 R16, R16, R86, RZ ;  /* 0x000000561010723c */ /* 0x000fe200000418ff */
[----:B------:R-:W1:Y:S05]  /*4ef0*/  LDSM.16.M88.4 R84, [R217+0x8800] ;  /* 0x00880000d954783b */ /* 0x000e6a0000000200 */
[C---:B------:R-:W-:Y:S06]  /*4f00*/  HMMA.16816.F32.BF16 R4, R88.reuse, R92, R4 ;  /* 0x0000005c5804723c */ /* 0x040fec0000041804 */
[C---:B------:R-:W-:Y:S01]  /*4f10*/  HMMA.16816.F32.BF16 R8, R88.reuse, R94, R8 ;  /* 0x0000005e5808723c */ /* 0x040fe20000041808 */
[----:B------:R-:W4:Y:S05]  /*4f20*/  LDSM.16.M88.4 R92, [R222+0x8000] ;  /* 0x00800000de5c783b */ /* 0x000f2a0000000200 */
[C---:B------:R-:W-:Y:S06]  /*4f30*/  HMMA.16816.F32.BF16 R12, R88.reuse, R96, R12 ;  /* 0x00000060580c723c */ /* 0x040fec000004180c */
[----:B------:R-:W-:Y:S01]  /*4f40*/  HMMA.16816.F32.BF16 R16, R88, R98, R16 ;  /* 0x000000625810723c */ /* 0x000fe20000041810 */
[----:B------:R-:W4:Y:S04]  /*4f50*/  LDSM.16.M88.4 R88, [R216+0x8800] ;  /* 0x00880000d858783b */ /* 0x000f280000000200 */
[----:B------:R-:W-:Y:S01]  /*4f60*/  LDSM.16.M88.4 R96, [R218+0xa000] ;  /* 0x00a00000da60783b */ /* 0x000fe20000000200 */
[C---:B------:R-:W-:Y:S06]  /*4f70*/  HMMA.16816.F32.BF16 R4, R100.reuse, R104, R4 ;  /* 0x000000686404723c */ /* 0x040fec0000041804 */
[C---:B------:R-:W-:Y:S01]  /*4f80*/  HMMA.16816.F32.BF16 R8, R100.reuse, R106, R8 ;  /* 0x0000006a6408723c */ /* 0x040fe20000041808 */
[----:B------:R-:W4:Y:S05]  /*4f90*/  LDSM.16.M88.4 R104, [R3+UR4+0x1a000] ;  /* 0x01a000040368783b */ /* 0x000f2a0008000200 */
[C---:B-1----:R-:W-:Y:S06]  /*4fa0*/  HMMA.16816.F32.BF16 R12, R100.reuse, R84, R12 ;  /* 0x00000054640c723c */ /* 0x042fec000004180c */
[----:B------:R-:W-:Y:S01]  /*4fb0*/  HMMA.16816.F32.BF16 R16, R100, R86, R16 ;  /* 0x000000566410723c */ /* 0x000fe20000041810 */
[----:B------:R-:W1:Y:S04]  /*4fc0*/  LDSM.16.M88.4 R84, [R3+UR4+0x1a800] ;  /* 0x01a800040354783b */ /* 0x000e680008000200 */
[----:B------:R-:W-:Y:S01]  /*4fd0*/  LDSM.16.M88.4 R100, [R220+0xa000] ;  /* 0x00a00000dc64783b */ /* 0x000fe20000000200 */
[C---:B----4-:R-:W-:Y:S06]  /*4fe0*/  HMMA.16816.F32.BF16 R4, R92.reuse, R108, R4 ;  /* 0x0000006c5c04723c */ /* 0x050fec0000041804 */
        /* <DEDUP_REMOVED lines=8> */
[----:B------:R-:W4:Y:S05]  /*5070*/  LDSM.16.M88.4 R104, [R217+0xa000] ;  /* 0x00a00000d968783b */ /* 0x000f2a0000000200 */
[C---:B-1----:R-:W-:Y:S06]  /*5080*/  HMMA.16816.F32.BF16 R12, R96.reuse, R84, R12 ;  /* 0x00000054600c723c */ /* 0x042fec000004180c */
[----:B------:R-:W-:Y:S01]  /*5090*/  HMMA.16816.F32.BF16 R16, R96, R86, R16 ;  /* 0x000000566010723c */ /* 0x000fe20000041810 */
[----:B------:R-:W1:Y:S04]  /*50a0*/  LDSM.16.M88.4 R84, [R217+0xa800] ;  /* 0x00a80000d954783b */ /* 0x000e680000000200 */
[----:B------:R-:W-:Y:S01]  /*50b0*/  LDSM.16.M88.4 R96, [R222+0xa000] ;  /* 0x00a00000de60783b */ /* 0x000fe20000000200 */
[C---:B----4-:R-:W-:Y:S06]  /*50c0*/  HMMA.16816.F32.BF16 R4, R100.reuse, R108, R4 ;  /* 0x0000006c6404723c */ /* 0x050fec0000041804 */
[C---:B------:R-:W-:Y:S01]  /*50d0*/  HMMA.16816.F32.BF16 R8, R100.reuse, R110, R8 ;  /* 0x0000006e6408723c */ /* 0x040fe20000041808 */
[----:B------:R-:W4:Y:S05]  /*50e0*/  LDSM.16.M88.4 R108, [R216+0xa000] ;  /* 0x00a00000d86c783b */ /* 0x000f2a0000000200 */
[C---:B------:R-:W-:Y:S06]  /*50f0*/  HMMA.16816.F32.BF16 R12, R100.reuse, R88, R12 ;  /* 0x00000058640c723c */ /* 0x040fec000004180c */
[----:B------:R-:W-:Y:S01]  /*5100*/  HMMA.16816.F32.BF16 R16, R100, R90, R16 ;  /* 0x0000005a6410723c */ /* 0x000fe20000041810 */
[----:B------:R-:W3:Y:S04]  /*5110*/  LDSM.16.M88.4 R88, [R216+0xa800] ;  /* 0x00a80000d858783b */ /* 0x000ee80000000200 */
[----:B------:R-:W-:Y:S01]  /*5120*/  LDSM.16.M88.4 R100, [R218+0xc000] ;  /* 0x00c00000da64783b */ /* 0x000fe20000000200 */
[C---:B------:R-:W-:Y:S06]  /*5130*/  HMMA.16816.F32.BF16 R4, R92.reuse, R104, R4 ;  /* 0x000000685c04723c */ /* 0x040fec0000041804 */
[C---:B------:R-:W-:Y:S01]  /*5140*/  HMMA.16816.F32.BF16 R8, R92.reuse, R106, R8 ;  /* 0x0000006a5c08723c */ /* 0x040fe20000041808 */
[----:B------:R-:W3:Y:S05]  /*5150*/  LDSM.16.M88.4 R104, [R3+UR4+0x1c000] ;  /* 0x01c000040368783b */ /* 0x000eea0008000200 */
[C---:B-1----:R-:W-:Y:S06]  /*5160*/  HMMA.16816.F32.BF16 R12, R92.reuse, R84, R12 ;  /* 0x000000545c0c723c */ /* 0x042fec000004180c */
[----:B------:R-:W-:Y:S01]  /*5170*/  HMMA.16816.F32.BF16 R16, R92, R86, R16 ;  /* 0x000000565c10723c */ /* 0x000fe20000041810 */
[----:B------:R-:W1:Y:S04]  /*5180*/  LDSM.16.M88.4 R84, [R3+UR4+0x1c800] ;  /* 0x01c800040354783b */ /* 0x000e680008000200 */
[----:B------:R-:W-:Y:S01]  /*5190*/  LDSM.16.M88.4 R92, [R220+0xc000] ;  /* 0x00c00000dc5c783b */ /* 0x000fe20000000200 */
[C---:B----4-:R-:W-:Y:S06]  /*51a0*/  HMMA.16816.F32.BF16 R4, R96.reuse, R108, R4 ;  /* 0x0000006c6004723c */ /* 0x050fec0000041804 */
[C---:B------:R-:W-:Y:S01]  /*51b0*/  HMMA.16816.F32.BF16 R8, R96.reuse, R110, R8 ;  /* 0x0000006e6008723c */ /* 0x040fe20000041808 */
[----:B------:R-:W4:Y:S05]  /*51c0*/  LDSM.16.M88.4 R108, [R2+0xc000] ;  /* 0x00c00000026c783b */ /* 0x000f2a0000000200 */
[C---:B---3--:R-:W-:Y:S06]  /*51d0*/  HMMA.16816.F32.BF16 R12, R96.reuse, R88, R12 ;  /* 0x00000058600c723c */ /* 0x048fec000004180c */
[----:B------:R-:W-:Y:S01]  /*51e0*/  HMMA.16816.F32.BF16 R16, R96, R90, R16 ;  /* 0x0000005a6010723c */ /* 0x000fe20000041810 */
[----:B------:R-:W3:Y:S04]  /*51f0*/  LDSM.16.M88.4 R88, [R2+0xc800] ;  /* 0x00c800000258783b */ /* 0x000ee80000000200 */
[----:B------:R-:W-:Y:S01]  /*5200*/  LDSM.16.M88.4 R96, [R223+0xc000] ;  /* 0x00c00000df60783b */ /* 0x000fe20000000200 */
[C---:B------:R-:W-:Y:S06]  /*5210*/  HMMA.16816.F32.BF16 R4, R100.reuse, R104, R4 ;  /* 0x000000686404723c */ /* 0x040fec0000041804 */
[C---:B------:R-:W-:Y:S01]  /*5220*/  HMMA.16816.F32.BF16 R8, R100.reuse, R106, R8 ;  /* 0x0000006a6408723c */ /* 0x040fe20000041808 */
[----:B------:R-:W2:Y:S05]  /*5230*/  LDSM.16.M88.4 R104, [R217+0xc000] ;  /* 0x00c00000d968783b */ /* 0x000eaa0000000200 */
[C---:B-1----:R-:W-:Y:S06]  /*5240*/  HMMA.16816.F32.BF16 R12, R100.reuse, R84, R12 ;  /* 0x00000054640c723c */ /* 0x042fec000004180c */
[----:B------:R-:W-:Y:S01]  /*5250*/  HMMA.16816.F32.BF16 R16, R100, R86, R16 ;  /* 0x000000566410723c */ /* 0x000fe20000041810 */
[----:B------:R-:W1:Y:S04]  /*5260*/  LDSM.16.M88.4 R84, [R217+0xc800] ;  /* 0x00c80000d954783b */ /* 0x000e680000000200 */
        /* <DEDUP_REMOVED lines=8> */
[C---:B--2---:R-:W-:Y:S06]  /*52f0*/  HMMA.16816.F32.BF16 R4, R96.reuse, R104, R4 ;  /* 0x000000686004723c */ /* 0x044fec0000041804 */
[C---:B------:R-:W-:Y:S01]  /*5300*/  HMMA.16816.F32.BF16 R8, R96.reuse, R106, R8 ;  /* 0x0000006a6008723c */ /* 0x040fe20000041808 */
[----:B------:R-:W2:Y:S05]  /*5310*/  LDSM.16.M88.4 R104, [R3+UR4+0x1e000] ;  /* 0x01e000040368783b */ /* 0x000eaa0008000200 */
        /* <DEDUP_REMOVED lines=23> */
[----:B------:R-:W3:Y:S05]  /*5490*/  LDSM.16.M88.4 R88, [R216+0xe800] ;  /* 0x00e80000d858783b */ /* 0x000eea0000000200 */
[C---:B--2---:R-:W-:Y:S06]  /*54a0*/  HMMA.16816.F32.BF16 R4, R100.reuse, R104, R4 ;  /* 0x000000686404723c */ /* 0x044fec0000041804 */
[C---:B------:R-:W-:Y:S06]  /*54b0*/  HMMA.16816.F32.BF16 R8, R100.reuse, R106, R8 ;  /* 0x0000006a6408723c */ /* 0x040fec0000041808 */
[C---:B-1----:R-:W-:Y:S06]  /*54c0*/  HMMA.16816.F32.BF16 R12, R100.reuse, R84, R12 ;  /* 0x00000054640c723c */ /* 0x042fec000004180c */
[----:B------:R-:W-:Y:S06]  /*54d0*/  HMMA.16816.F32.BF16 R16, R100, R86, R16 ;  /* 0x000000566410723c */ /* 0x000fec0000041810 */
[C---:B----4-:R-:W-:Y:S06]  /*54e0*/  HMMA.16816.F32.BF16 R4, R92.reuse, R108, R4 ;  /* 0x0000006c5c04723c */ /* 0x050fec0000041804 */
[C---:B------:R-:W-:Y:S06]  /*54f0*/  HMMA.16816.F32.BF16 R8, R92.reuse, R110, R8 ;  /* 0x0000006e5c08723c */ /* 0x040fec0000041808 */
[C---:B---3--:R-:W-:Y:S06]  /*5500*/  HMMA.16816.F32.BF16 R12, R92.reuse, R88, R12 ;  /* 0x000000585c0c723c */ /* 0x048fec000004180c */
[----:B------:R-:W-:Y:S06]  /*5510*/  HMMA.16816.F32.BF16 R16, R92, R90, R16 ;  /* 0x0000005a5c10723c */ /* 0x000fec0000041810 */
[C---:B------:R-:W-:Y:S01]  /*5520*/  FADD.FTZ R84, -R114.reuse, R4 ;  /* 0x0000000472547221 */ /* 0x040fe20000010100 */
[----:B------:R-:W-:Y:S01]  /*5530*/  FADD.FTZ R4, -R114, R5 ;  /* 0x0000000572047221 */ /* 0x000fe20000010100 */
[----:B------:R-:W-:Y:S03]  /*5540*/  FADD.FTZ R6, -R112, R6 ;  /* 0x0000000670067221 */ /* 0x000fe60000010100 */
[----:B------:R-:W-:Y:S01]  /*5550*/  FMUL.FTZ R5, R126, R84 ;  /* 0x000000547e057220 */ /* 0x000fe20000410000 */
[----:B------:R-:W-:Y:S01]  /*5560*/  FMUL.FTZ R4, R125, R4 ;  /* 0x000000047d047220 */ /* 0x000fe20000410000 */
[----:B------:R-:W-:Y:S01]  /*5570*/  FADD.FTZ R8, -R114, R8 ;  /* 0x0000000872087221 */ /* 0x000fe20000010100 */
[----:B------:R-:W-:Y:S01]  /*5580*/  FADD.FTZ R10, -R112, R10 ;  /* 0x0000000a700a7221 */ /* 0x000fe20000010100 */
[----:B------:R-:W-:Y:S02]  /*5590*/  FADD.FTZ R9, -R114, R9 ;  /* 0x0000000972097221 */ /* 0x000fe40000010100 */
[----:B------:R-:W-:Y:S01]  /*55a0*/  F2FP.BF16.F32.PACK_AB R4, R4, R5 ;  /* 0x000000050404723e */ /* 0x000fe200000010ff */
[----:B------:R-:W-:Y:S01]  /*55b0*/  FADD.FTZ R5, -R114, R12 ;  /* 0x0000000c72057221 */ /* 0x000fe20000010100 */
[----:B------:R-:W-:Y:S01]  /*55c0*/  FADD.FTZ R12, -R112, R7 ;  /* 0x00000007700c7221 */ /* 0x000fe20000010100 */
[----:B------:R-:W-:Y:S01]  /*55d0*/  FMUL.FTZ R84, R123, R8 ;  /* 0x000000087b547220 */ /* 0x000fe20000410000 */
[C---:B------:R-:W-:Y:S01]  /*55e0*/  FADD.FTZ R8, -R114.reuse, R13 ;  /* 0x0000000d72087221 */ /* 0x040fe20000010100 */
[----:B------:R1:W-:Y:S01]  /*55f0*/  STS [R239+0x20000], R4 ;  /* 0x02000004ef007388 */ /* 0x0003e20000000800 */
[----:B------:R-:W-:Y:S01]  /*5600*/  FMUL.FTZ R12, R129, R12 ;  /* 0x0000000c810c7220 */ /* 0x000fe20000410000 */
[C---:B------:R-:W-:Y:S01]  /*5610*/  FADD.FTZ R17, -R114.reuse, R17 ;  /* 0x0000001172117221 */ /* 0x040fe20000010100 */
[----:B------:R-:W-:Y:S01]  /*5620*/  FADD.FTZ R16, -R114, R16 ;  /* 0x0000001072107221 */ /* 0x000fe20000010100 */
[----:B------:R-:W-:Y:S01]  /*5630*/  FMUL.FTZ R5, R118, R5 ;  /* 0x0000000576057220 */ /* 0x000fe20000410000 */
[----:B------:R-:W-:Y:S01]  /*5640*/  FMUL.FTZ R8, R117, R8 ;  /* 0x0000000875087220 */ /* 0x000fe20000410000 */
[----:B------:R-:W-:Y:S01]  /*5650*/  FMUL.FTZ R7, R115, R17 ;  /* 0x0000001173077220 */ /* 0x000fe20000410000 */
[----:B------:R-:W-:Y:S01]  /*5660*/  FMUL.FTZ R13, R128, R10 ;  /* 0x0000000a800d7220 */ /* 0x000fe20000410000 */
[----:B------:R-:W-:Y:S01]  /*5670*/  FADD.FTZ R10, -R112, R14 ;  /* 0x0000000e700a7221 */ /* 0x000fe20000010100 */
[----:B------:R-:W-:Y:S01]  /*5680*/  FMUL.FTZ R9, R122, R9 ;  /* 0x000000097a097220 */ /* 0x000fe20000410000 */
[----:B------:R-:W-:Y:S01]  /*5690*/  F2FP.BF16.F32.PACK_AB R8, R8, R5 ;  /* 0x000000050808723e */ /* 0x000fe200000010ff */
[----:B------:R-:W-:Y:S01]  /*56a0*/  FADD.FTZ R5, -R112, R15 ;  /* 0x0000000f70057221 */ /* 0x000fe20000010100 */
[----:B------:R-:W-:Y:S02]  /*56b0*/  FMUL.FTZ R10, R124, R10 ;  /* 0x0000000a7c0a7220 */ /* 0x000fe40000410000 */
[----:B------:R-:W-:Y:S01]  /*56c0*/  F2FP.BF16.F32.PACK_AB R9, R9, R84 ;  /* 0x000000540909723e */ /* 0x000fe200000010ff */
[----:B------:R-:W-:Y:S05]  /*56d0*/  FMUL.FTZ R5, R121, R5 ;  /* 0x0000000579057220 */ /* 0x000fea0000410000 */
[----:B------:R-:W-:Y:S01]  /*56e0*/  F2FP.BF16.F32.PACK_AB R5, R5, R10 ;  /* 0x0000000a0505723e */ /* 0x000fe200000010ff */
[----:B-1----:R-:W-:Y:S01]  /*56f0*/  FMUL.FTZ R4, R116, R16 ;  /* 0x0000001074047220 */ /* 0x002fe20000410000 */
[----:B------:R-:W-:Y:S01]  /*5700*/  FMUL.FTZ R16, R130, R6 ;  /* 0x0000000682107220 */ /* 0x000fe20000410000 */
[C---:B------:R-:W-:Y:S01]  /*5710*/  FADD.FTZ R6, -R112.reuse, R11 ;  /* 0x0000000b70067221 */ /* 0x040fe20000010100 */
[----:B------:R-:W-:Y:S02]  /*5720*/  FADD.FTZ R11, -R112, R19 ;  /* 0x00000013700b7221 */ /* 0x000fe40000010100 */
[----:B------:R-:W-:Y:S01]  /*5730*/  F2FP.BF16.F32.PACK_AB R7, R7, R4 ;  /* 0x000000040707723e */ /* 0x000fe200000010ff */
[----:B------:R-:W-:Y:S01]  /*5740*/  FMUL.FTZ R6, R127, R6 ;  /* 0x000000067f067220 */ /* 0x000fe20000410000 */
[----:B------:R-:W-:Y:S01]  /*5750*/  F2FP.BF16.F32.PACK_AB R4, R12, R16 ;  /* 0x000000100c04723e */ /* 0x000fe200000010ff */
[----:B------:R-:W-:Y:S01]  /*5760*/  FADD.FTZ R12, -R112, R18 ;  /* 0x00000012700c7221 */ /* 0x000fe20000010100 */
[----:B------:R-:W-:Y:S02]  /*5770*/  FMUL.FTZ R11, R119, R11 ;  /* 0x0000000b770b7220 */ /* 0x000fe40000410000 */
[----:B------:R-:W-:Y:S01]  /*5780*/  F2FP.BF16.F32.PACK_AB R6, R6, R13 ;  /* 0x0000000d0606723e */ /* 0x000fe200000010ff */
[----:B------:R1:W-:Y:S01]  /*5790*/  STS [R239+0x20400], R4 ;  /* 0x02040004ef007388 */ /* 0x0003e20000000800 */
[----:B------:R-:W-:Y:S03]  /*57a0*/  FMUL.FTZ R12, R120, R12 ;  /* 0x0000000c780c7220 */ /* 0x000fe60000410000 */
[----:B------:R-:W-:Y:S04]  /*57b0*/  STS [R241+0x20000], R9 ;  /* 0x02000009f1007388 */ /* 0x000fe80000000800 */
[----:B------:R-:W-:Y:S04]  /*57c0*/  STS [R241+0x20400], R6 ;  /* 0x02040006f1007388 */ /* 0x000fe80000000800 */
[----:B------:R-:W-:Y:S04]  /*57d0*/  STS [R238+0x20000], R8 ;  /* 0x02000008ee007388 */ /* 0x000fe80000000800 */
[----:B------:R-:W-:Y:S04]  /*57e0*/  STS [R238+0x20400], R5 ;  /* 0x02040005ee007388 */ /* 0x000fe80000000800 */
[----:B------:R-:W-:Y:S01]  /*57f0*/  STS [R240+0x20000], R7 ;  /* 0x02000007f0007388 */ /* 0x000fe20000000800 */
[----:B-1----:R-:W-:Y:S05]  /*5800*/  F2FP.BF16.F32.PACK_AB R4, R11, R12 ;  /* 0x0000000c0b04723e */ /* 0x002fea00000010ff */
[----:B------:R-:W-:Y:S01]  /*5810*/  STS [R240+0x20400], R4 ;  /* 0x02040004f0007388 */ /* 0x000fe20000000800 */
[----:B------:R-:W-:Y:S06]  /*5820*/  BAR.SYNC.DEFER_BLOCKING 0x0 ;  /* 0x0000000000007b1d */ /* 0x000fec0000010000 */
[----:B------:R-:W-:Y:S04]  /*5830*/  LDSM.16.MT88.4 R4, [R219+0x22000] ;  /* 0x02200000db04783b */ /* 0x000fe80000004200 */
[----:B------:R-:W1:Y:S04]  /*5840*/  LDSM.16.MT88.4 R8, [R0+0x8000] ;  /* 0x008000000008783b */ /* 0x000e680000004200 */
[----:B------:R-:W2:Y:S04]  /*5850*/  LDSM.16.MT88.4 R12, [R221+0x22000] ;  /* 0x02200000dd0c783b */ /* 0x000ea80000004200 */
[----:B------:R-:W3:Y:S04]  /*5860*/  LDSM.16.MT88.4 R16, [R0+0xa000] ;  /* 0x00a000000010783b */ /* 0x000ee80000004200 */
[----:B------:R-:W4:Y:S04]  /*5870*/  LDSM.16.MT88.4 R84, [R0+0xc000] ;  /* 0x00c000000054783b */ /* 0x000f280000004200 */
[----:B------:R-:W4:Y:S04]  /*5880*/  LDSM.16.MT88.4 R88, [R0+0xe000] ;  /* 0x00e000000058783b */ /* 0x000f280000004200 */
[----:B------:R-:W-:Y:S04]  /*5890*/  LDSM.16.MT88.4 R92, [R219+0x22800] ;  /* 0x02280000db5c783b */ /* 0x000fe80000004200 */
[----:B------:R-:W4:Y:S04]  /*58a0*/  LDSM.16.MT88.4 R96, [R0+0x8800] ;  /* 0x008800000060783b */ /* 0x000f280000004200 */
[----:B------:R-:W4:Y:S04]  /*58b0*/  LDSM.16.MT88.4 R100, [R221+0x22800] ;  /* 0x02280000dd64783b */ /* 0x000f280000004200 */
[----:B------:R-:W4:Y:S04]  /*58c0*/  LDSM.16.MT88.4 R104, [R0+0xa800] ;  /* 0x00a800000068783b */ /* 0x000f280000004200 */
        /* <DEDUP_REMOVED lines=8> */
[-C--:B------:R-:W-:Y:S06]  /*5950*/  HMMA.16816.F32.BF16 R44, R12, R18.reuse, R44 ;  /* 0x000000120c2c723c */ /* 0x080fec000004182c */
[C---:B------:R-:W-:Y:S01]  /*5960*/  HMMA.16816.F32.BF16 R48, R4.reuse, R18, R48 ;  /* 0x000000120430723c */ /* 0x040fe20000041830 */
[----:B------:R-:W-:Y:S05]  /*5970*/  LDSM.16.MT88.4 R16, [R0+0x9000] ;  /* 0x009000000010783b */ /* 0x000fea0000004200 */
[-C--:B----4-:R-:W-:Y:S06]  /*5980*/  HMMA.16816.F32.BF16 R52, R4, R84.reuse, R52 ;  /* 0x000000540434723c */ /* 0x090fec0000041834 */
[C---:B------:R-:W-:Y:S06]  /*5990*/  HMMA.16816.F32.BF16 R56, R12.reuse, R84, R56 ;  /* 0x000000540c38723c */ /* 0x040fec0000041838 */
[-C--:B------:R-:W-:Y:S06]  /*59a0*/  HMMA.16816.F32.BF16 R60, R12, R86.reuse, R60 ;  /* 0x000000560c3c723c */ /* 0x080fec000004183c */
[C---:B------:R-:W-:Y:S01]  /*59b0*/  HMMA.16816.F32.BF16 R64, R4.reuse, R86, R64 ;  /* 0x000000560440723c */ /* 0x040fe20000041840 */
[----:B------:R-:W-:Y:S05]  /*59c0*/  LDSM.16.MT88.4 R84, [R221+0x23000] ;  /* 0x02300000dd54783b */ /* 0x000fea0000004200 */
[-C--:B------:R-:W-:Y:S06]  /*59d0*/  HMMA.16816.F32.BF16 R68, R4, R88.reuse, R68 ;  /* 0x000000580444723c */ /* 0x080fec0000041844 */
[C---:B------:R-:W-:Y:S06]  /*59e0*/  HMMA.16816.F32.BF16 R72, R12.reuse, R88, R72 ;  /* 0x000000580c48723c */ /* 0x040fec0000041848 */
[-C--:B------:R-:W-:Y:S01]  /*59f0*/  HMMA.16816.F32.BF16 R76, R12, R90.reuse, R76 ;  /* 0x0000005a0c4c723c */ /* 0x080fe2000004184c */
[----:B------:R-:W2:Y:S05]  /*5a00*/  LDSM.16.MT88.4 R12, [R0+0xe800] ;  /* 0x00e80000000c783b */ /* 0x000eaa0000004200 */
[----:B------:R-:W-:Y:S01]  /*5a10*/  HMMA.16816.F32.BF16 R80, R4, R90, R80 ;  /* 0x0000005a0450723c */ /* 0x000fe20000041850 */
[----:B------:R-:W3:Y:S04]  /*5a20*/  LDSM.16.MT88.4 R4, [R219+0x23000] ;  /* 0x02300000db04783b */ /* 0x000ee80000004200 */
[----:B------:R-:W4:Y:S01]  /*5a30*/  LDSM.16.MT88.4 R88, [R0+0xb000] ;  /* 0x00b000000058783b */ /* 0x000f220000004200 */
[-C--:B------:R-:W-:Y:S06]  /*5a40*/  HMMA.16816.F32.BF16 R20, R92, R96.reuse, R20 ;  /* 0x000000605c14723c */ /* 0x080fec0000041814 */
[C---:B------:R-:W-:Y:S06]  /*5a50*/  HMMA.16816.F32.BF16 R24, R100.reuse, R96, R24 ;  /* 0x000000606418723c */ /* 0x040fec0000041818 */
[-C--:B------:R-:W-:Y:S06]  /*5a60*/  HMMA.16816.F32.BF16 R28, R100, R98.reuse, R28 ;  /* 0x00000062641c723c */ /* 0x080fec000004181c */
[C---:B------:R-:W-:Y:S01]  /*5a70*/  HMMA.16816.F32.BF16 R32, R92.reuse, R98, R32 ;  /* 0x000000625c20723c */ /* 0x040fe20000041820 */
[----:B------:R-:W-:Y:S05]  /*5a80*/  LDSM.16.MT88.4 R96, [R0+0xf000] ;  /* 0x00f000000060783b */ /* 0x000fea0000004200 */
[-C--:B------:R-:W-:Y:S06]  /*5a90*/  HMMA.16816.F32.BF16 R36, R92, R104.reuse, R36 ;  /* 0x000000685c24723c */ /* 0x080fec0000041824 */
[C---:B------:R-:W-:Y:S06]  /*5aa0*/  HMMA.16816.F32.BF16 R40, R100.reuse, R104, R40 ;  /* 0x000000686428723c */ /* 0x040fec0000041828 */
[-C--:B------:R-:W-:Y:S06]  /*5ab0*/  HMMA.16816.F32.BF16 R44, R100, R106.reuse, R44 ;  /* 0x0000006a642c723c */ /* 0x080fec000004182c */
[C---:B------:R-:W-:Y:S01]  /*5ac0*/  HMMA.16816.F32.BF16 R48, R92.reuse, R106, R48 ;  /* 0x0000006a5c30723c */ /* 0x040fe20000041830 */
[----:B------:R-:W-:Y:S05]  /*5ad0*/  LDSM.16.MT88.4 R104, [R0+0xb800] ;  /* 0x00b800000068783b */ /* 0x000fea0000004200 */
[-C--:B-1----:R-:W-:Y:S06]  /*5ae0*/  HMMA.16816.F32.BF16 R52, R92, R8.reuse, R52 ;  /* 0x000000085c34723c */ /* 0x082fec0000041834 */
[C---:B------:R-:W-:Y:S06]  /*5af0*/  HMMA.16816.F32.BF16 R56, R100.reuse, R8, R56 ;  /* 0x000000086438723c */ /* 0x040fec0000041838 */
[-C--:B------:R-:W-:Y:S06]  /*5b00*/  HMMA.16816.F32.BF16 R60, R100, R10.reuse, R60 ;  /* 0x0000000a643c723c */ /* 0x080fec000004183c */
[C---:B------:R-:W-:Y:S01]  /*5b10*/  HMMA.16816.F32.BF16 R64, R92.reuse, R10, R64 ;  /* 0x0000000a5c40723c */ /* 0x040fe20000041840 */
[----:B------:R-:W1:Y:S05]  /*5b20*/  LDSM.16.MT88.4 R8, [R0+0xd000] ;  /* 0x00d000000008783b */ /* 0x000e6a0000004200 */
[-C--:B--2---:R-:W-:Y:S06]  /*5b30*/  HMMA.16816.F32.BF16 R68, R92, R12.reuse, R68 ;  /* 0x0000000c5c44723c */ /* 0x084fec0000041844 */
[C---:B------:R-:W-:Y:S06]  /*5b40*/  HMMA.16816.F32.BF16 R72, R100.reuse, R12, R72 ;  /* 0x0000000c6448723c */ /* 0x040fec0000041848 */
[-C--:B------:R-:W-:Y:S01]  /*5b50*/  HMMA.16816.F32.BF16 R76, R100, R14.reuse, R76 ;  /* 0x0000000e644c723c */ /* 0x080fe2000004184c */
[----:B------:R-:W-:Y:S05]  /*5b60*/  LDSM.16.MT88.4 R100, [R221+0x23800] ;  /* 0x02380000dd64783b */ /* 0x000fea0000004200 */
[----:B------:R-:W-:Y:S01]  /*5b70*/  HMMA.16816.F32.BF16 R80, R92, R14, R80 ;  /* 0x0000000e5c50723c */ /* 0x000fe20000041850 */
[----:B------:R-:W-:Y:S04]  /*5b80*/  LDSM.16.MT88.4 R12, [R219+0x23800] ;  /* 0x02380000db0c783b */ /* 0x000fe80000004200 */
[----:B------:R-:W2:Y:S01]  /*5b90*/  LDSM.16.MT88.4 R92, [R0+0x9800] ;  /* 0x00980000005c783b */ /* 0x000ea20000004200 */
[-C--:B---3--:R-:W-:Y:S06]  /*5ba0*/  HMMA.16816.F32.BF16 R20, R4, R16.reuse, R20 ;  /* 0x000000100414723c */ /* 0x088fec0000041814 */
[C---:B------:R-:W-:Y:S06]  /*5bb0*/  HMMA.16816.F32.BF16 R24, R84.reuse, R16, R24 ;  /* 0x000000105418723c */ /* 0x040fec0000041818 */
[-C--:B------:R-:W-:Y:S06]  /*5bc0*/  HMMA.16816.F32.BF16 R28, R84, R18.reuse, R28 ;  /* 0x00000012541c723c */ /* 0x080fec000004181c */
[C---:B------:R-:W-:Y:S01]  /*5bd0*/  HMMA.16816.F32.BF16 R32, R4.reuse, R18, R32 ;  /* 0x000000120420723c */ /* 0x040fe20000041820 */
[----:B------:R-:W3:Y:S01]  /*5be0*/  LDSM.16.MT88.4 R16, [R0+0xf800] ;  /* 0x00f800000010783b */ /* 0x000ee20000004200 */
[----:B------:R-:W-:Y:S04]  /*5bf0*/  BAR.SYNC.DEFER_BLOCKING 0x0 ;  /* 0x0000000000007b1d */ /* 0x000fe80000010000 */
[-C--:B----4-:R-:W-:Y:S06]  /*5c00*/  HMMA.16816.F32.BF16 R36, R4, R88.reuse, R36 ;  /* 0x000000580424723c */ /* 0x090fec0000041824 */
[C---:B------:R-:W-:Y:S06]  /*5c10*/  HMMA.16816.F32.BF16 R40, R84.reuse, R88, R40 ;  /* 0x000000585428723c */ /* 0x040fec0000041828 */
[-C--:B------:R-:W-:Y:S06]  /*5c20*/  HMMA.16816.F32.BF16 R44, R84, R90.reuse, R44 ;  /* 0x0000005a542c723c */ /* 0x080fec000004182c */
[C---:B------:R-:W-:Y:S06]  /*5c30*/  HMMA.16816.F32.BF16 R48, R4.reuse, R90, R48 ;  /* 0x0000005a0430723c */ /* 0x040fec0000041830 */
[-C--:B-1----:R-:W-:Y:S06]  /*5c40*/  HMMA.16816.F32.BF16 R52, R4, R8.reuse, R52 ;  /* 0x000000080434723c */ /* 0x082fec0000041834 */
[C---:B------:R-:W-:Y:S06]  /*5c50*/  HMMA.16816.F32.BF16 R56, R84.reuse, R8, R56 ;  /* 0x000000085438723c */ /* 0x040fec0000041838 */
[-C--:B------:R-:W-:Y:S06]  /*5c60*/  HMMA.16816.F32.BF16 R60, R84, R10.reuse, R60 ;  /* 0x0000000a543c723c */ /* 0x080fec000004183c */
[C---:B------:R-:W-:Y:S06]  /*5c70*/  HMMA.16816.F32.BF16 R64, R4.reuse, R10, R64 ;  /* 0x0000000a0440723c */ /* 0x040fec0000041840 */
[-C--:B------:R-:W-:Y:S06]  /*5c80*/  HMMA.16816.F32.BF16 R68, R4, R96.reuse, R68 ;  /* 0x000000600444723c */ /* 0x080fec0000041844 */
[C---:B------:R-:W-:Y:S06]  /*5c90*/  HMMA.16816.F32.BF16 R72, R84.reuse, R96, R72 ;  /* 0x000000605448723c */ /* 0x040fec0000041848 */
[-C--:B------:R-:W-:Y:S06]  /*5ca0*/  HMMA.16816.F32.BF16 R76, R84, R98.reuse, R76 ;  /* 0x00000062544c723c */ /* 0x080fec000004184c */
[----:B------:R-:W-:Y:S06]  /*5cb0*/  HMMA.16816.F32.BF16 R80, R4, R98, R80 ;  /* 0x000000620450723c */ /* 0x000fec0000041850 */
[-C--:B--2---:R-:W-:Y:S06]  /*5cc0*/  HMMA.16816.F32.BF16 R20, R12, R92.reuse, R20 ;  /* 0x0000005c0c14723c */ /* 0x084fec0000041814 */
[C---:B------:R-:W-:Y:S06]  /*5cd0*/  HMMA.16816.F32.BF16 R24, R100.reuse, R92, R24 ;  /* 0x0000005c6418723c */ /* 0x040fec0000041818 */
[-C--:B------:R-:W-:Y:S06]  /*5ce0*/  HMMA.16816.F32.BF16 R28, R100, R94.reuse, R28 ;  /* 0x0000005e641c723c */ /* 0x080fec000004181c */
        /* <DEDUP_REMOVED lines=9> */
[-C--:B---3--:R-:W-:Y:S06]  /*5d80*/  HMMA.16816.F32.BF16 R68, R12, R16.reuse, R68 ;  /* 0x000000100c44723c */ /* 0x088fec0000041844 */
[C---:B------:R-:W-:Y:S06]  /*5d90*/  HMMA.16816.F32.BF16 R72, R100.reuse, R16, R72 ;  /* 0x000000106448723c */ /* 0x040fec0000041848 */
[-C--:B------:R-:W-:Y:S06]  /*5da0*/  HMMA.16816.F32.BF16 R76, R100, R18.reuse, R76 ;  /* 0x00000012644c723c */ /* 0x080fec000004184c */
[----:B------:R-:W-:Y:S01]  /*5db0*/  HMMA.16816.F32.BF16 R80, R12, R18, R80 ;  /* 0x000000120c50723c */ /* 0x000fe20000041850 */
[----:B------:R-:W-:Y:S11]  /*5dc0*/  @!UPT UIADD3 URZ, URZ, URZ, URZ ;  /* 0x0000003f3f3ff290 */ /* 0x000ff6000fffe03f */
[----:B------:R-:W-:Y:S01]  /*5dd0*/  @!UPT UIADD3 URZ, URZ, URZ, URZ ;  /* 0x0000003f3f3ff290 */ /* 0x000fe2000fffe03f */
[----:B------:R-:W-:Y:S11]  /*5de0*/  @!P0 BRA `(.L_x_424) ;  /* 0x0000000400048947 */ /* 0x000ff60003800000 */
[----:B------:R-:W1:Y:S01]  /*5df0*/  LDC R8, c[0x0][0x420] ;  /* 0x00010800ff087b82 */ /* 0x000e620000000800 */
[----:B------:R-:W-:Y:S01]  /*5e00*/  ISETP.GE.AND P6, PT, R232, UR17, PT ;  /* 0x00000011e8007c0c */ /* 0x000fe2000bfc6270 */
[----:B------:R-:W-:Y:S01]  /*5e10*/  IMAD.MOV.U32 R4, RZ, RZ, R236 ;  /* 0x000000ffff047224 */ /* 0x000fe200078e00ec */
[----:B------:R-:W-:Y:S01]  /*5e20*/  ISETP.GE.AND P5, PT, R248, UR17, PT ;  /* 0x00000011f8007c0c */ /* 0x000fe2000bfa6270 */
[----:B------:R-:W-:Y:S01]  /*5e30*/  IMAD.MOV.U32 R5, RZ, RZ, R237 ;  /* 0x000000ffff057224 */ /* 0x000fe200078e00ed */
[----:B------:R-:W-:Y:S02]  /*5e40*/  ISETP.GE.AND P4, PT, R247, UR17, PT ;  /* 0x00000011f7007c0c */ /* 0x000fe4000bf86270 */
[----:B------:R-:W-:Y:S01]  /*5e50*/  ISETP.GE.AND P3, PT, R246, UR17, PT ;  /* 0x00000011f6007c0c */ /* 0x000fe2000bf66270 */
[----:B------:R-:W2:Y:S06]  /*5e60*/  LDC R9, c[0x0][0x424] ;  /* 0x00010900ff097b82 */ /* 0x000eac0000000800 */
[----:B------:R3:W-:Y:S01]  /*5e70*/  @P6 STS.128 [R230+0x8000], RZ ;  /* 0x008000ffe6006388 */ /* 0x0007e20000000c00 */
[----:B-1----:R-:W-:Y:S05]  /*5e80*/  IMAD.U32 R6, R8, -0x40, RZ ;  /* 0xffffffc008067824 */ /* 0x002fea00078e00ff */
        /* <DEDUP_REMOVED lines=9> */
[--C-:B--2---:R-:W-:Y:S02]  /*5f20*/  @!P6 LEA.HI.X R15, R8, R5, R9.reuse, 0x6, P2 ;  /* 0x00000005080fe211 */ /* 0x104fe400010f3409 */
[-C--:B------:R-:W-:Y:S01]  /*5f30*/  @!P4 LEA R10, P2, R6, R236.reuse, 0x1 ;  /* 0x000000ec060ac211 */ /* 0x080fe200078408ff */
        /* <DEDUP_REMOVED lines=8> */
[CCC-:B------:R-:W-:Y:S01]  /*5fc0*/  @!P5 LEA.HI.X R13, R6.reuse, R237.reuse, R7.reuse, 0x1, P1 ;  /* 0x000000ed060dd211 */ /* 0x1c0fe200008f0c07 */
        /* <DEDUP_REMOVED lines=35> */
.L_x_424:
[----:B------:R-:W-:Y:S01]  /*6200*/  LDSM.16.M88.4 R128, [R224] ;  /* 0x00000000e080783b */ /* 0x000fe20000000200 */
[----:B------:R-:W-:Y:S01]  /*6210*/  IMAD R231, R251, UR18, RZ ;  /* 0x00000012fbe77c24 */ /* 0x000fe2000f8e02ff */
[----:B------:R-:W-:Y:S02]  /*6220*/  @UP3 UIADD3 UR15, UP2, UR10, -0x100, URZ ;  /* 0xffffff000a0f3890 */ /* 0x000fe4000ff5e03f */
[----:B------:R-:W3:Y:S01]  /*6230*/  LDSM.16.MT88.4 R16, [R0+0x10000] ;  /* 0x010000000010783b */ /* 0x000ee20000004200 */
[----:B------:R-:W-:Y:S02]  /*6240*/  @UP3 UIADD3 UR12, UP1, UR12, -0x100, URZ ;  /* 0xffffff000c0c3890 */ /* 0x000fe4000ff3e03f */
[----:B------:R-:W-:Y:S01]  /*6250*/  @UP3 UIADD3.X UR14, UR9, -0x1, URZ, UP2, !UPT ;  /* 0xffffffff090e3890 */ /* 0x000fe200097fe43f */
[----:B------:R-:W1:Y:S01]  /*6260*/  LDSM.16.M88.4 R124, [R224+0x1000] ;  /* 0x00100000e07c783b */ /* 0x000e620000000200 */
[----:B------:R-:W-:Y:S03]  /*6270*/  @UP3 UIADD3.X UR11, UR11, -0x1, URZ, UP1, !UPT ;  /* 0xffffffff0b0b3890 */ /* 0x000fe60008ffe43f */
[----:B------:R-:W2:Y:S04]  /*6280*/  LDSM.16.MT88.4 R96, [R0+0x12000] ;  /* 0x012000000060783b */ /* 0x000ea80000004200 */
[----:B------:R-:W4:Y:S04]  /*6290*/  LDSM.16.MT88.4 R112, [R0+0x14000] ;  /* 0x014000000070783b */ /* 0x000f280000004200 */
[----:B------:R-:W4:Y:S04]  /*62a0*/  LDSM.16.MT88.4 R196, [R0+0x16000] ;  /* 0x0160000000c4783b */ /* 0x000f280000004200 */
[----:B------:R-:W-:Y:S04]  /*62b0*/  LDSM.16.M88.4 R200, [R227] ;  /* 0x00000000e3c8783b */ /* 0x000fe80000000200 */
[----:B------:R-:W4:Y:S04]  /*62c0*/  LDSM.16.MT88.4 R204, [R0+0x10800] ;  /* 0x0108000000cc783b */ /* 0x000f280000004200 */
[----:B------:R-:W4:Y:S04]  /*62d0*/  LDSM.16.M88.4 R208, [R227+0x1000] ;  /* 0x00100000e3d0783b */ /* 0x000f280000000200 */
[----:B------:R-:W4:Y:S01]  /*62e0*/  LDSM.16.MT88.4 R212, [R0+0x12800] ;  /* 0x0128000000d4783b */ /* 0x000f220000004200 */
[-C--:B---3--:R-:W-:Y:S06]  /*62f0*/  HMMA.16816.F32.BF16 R4, R128, R16.reuse, RZ ;  /* 0x000000108004723c */ /* 0x088fec00000418ff */
[C---:B-1----:R-:W-:Y:S06]  /*6300*/  HMMA.16816.F32.BF16 R8, R124.reuse, R16, RZ ;  /* 0x000000107c08723c */ /* 0x042fec00000418ff */
[-C--:B------:R-:W-:Y:S06]  /*6310*/  HMMA.16816.F32.BF16 R12, R124, R18.reuse, RZ ;  /* 0x000000127c0c723c */ /* 0x080fec00000418ff */
[C---:B------:R-:W-:Y:S06]  /*6320*/  HMMA.16816.F32.BF16 R16, R128.reuse, R18, RZ ;  /* 0x000000128010723c */ /* 0x040fec00000418ff */
[-C--:B--2---:R-:W-:Y:S06]  /*6330*/  HMMA.16816.F32.BF16 R84, R128, R96.reuse, RZ ;  /* 0x000000608054723c */ /* 0x084fec00000418ff */
[C---:B------:R-:W-:Y:S06]  /*6340*/  HMMA.16816.F32.BF16 R88, R124.reuse, R96, RZ ;  /* 0x000000607c58723c */ /* 0x040fec00000418ff */
[-C--:B------:R-:W-:Y:S06]  /*6350*/  HMMA.16816.F32.BF16 R92, R124, R98.reuse, RZ ;  /* 0x000000627c5c723c */ /* 0x080fec00000418ff */
[C---:B------:R-:W-:Y:S06]  /*6360*/  HMMA.16816.F32.BF16 R96, R128.reuse, R98, RZ ;  /* 0x000000628060723c */ /* 0x040fec00000418ff */
[-C--:B----4-:R-:W-:Y:S06]  /*6370*/  HMMA.16816.F32.BF16 R100, R128, R112.reuse, RZ ;  /* 0x000000708064723c */ /* 0x090fec00000418ff */
        /* <DEDUP_REMOVED lines=11> */
[C---:B------:R-:W-:Y:S01]  /*6430*/  HMMA.16816.F32.BF16 R16, R200.reuse, R206, R16 ;  /* 0x000000cec810723c */ /* 0x040fe20000041810 */
[----:B------:R-:W2:Y:S05]  /*6440*/  LDSM.16.MT88.4 R204, [R0+0x16800] ;  /* 0x0168000000cc783b */ /* 0x000eaa0000004200 */
[-C--:B------:R-:W-:Y:S06]  /*6450*/  HMMA.16816.F32.BF16 R84, R200, R212.reuse, R84 ;  /* 0x000000d4c854723c */ /* 0x080fec0000041854 */
[C---:B------:R-:W-:Y:S06]  /*6460*/  HMMA.16816.F32.BF16 R88, R208.reuse, R212, R88 ;  /* 0x000000d4d058723c */ /* 0x040fec0000041858 */
[-C--:B------:R-:W-:Y:S06]  /*6470*/  HMMA.16816.F32.BF16 R92, R208, R214.reuse, R92 ;  /* 0x000000d6d05c723c */ /* 0x080fec000004185c */
[C---:B------:R-:W-:Y:S01]  /*6480*/  HMMA.16816.F32.BF16 R96, R200.reuse, R214, R96 ;  /* 0x000000d6c860723c */ /* 0x040fe20000041860 */
[----:B------:R-:W-:Y:S05]  /*6490*/  LDSM.16.M88.4 R212, [R225+0x1000] ;  /* 0x00100000e1d4783b */ /* 0x000fea0000000200 */
[-C--:B-1----:R-:W-:Y:S06]  /*64a0*/  HMMA.16816.F32.BF16 R100, R200, R196.reuse, R100 ;  /* 0x000000c4c864723c */ /* 0x082fec0000041864 */
[C---:B------:R-:W-:Y:S06]  /*64b0*/  HMMA.16816.F32.BF16 R104, R208.reuse, R196, R104 ;  /* 0x000000c4d068723c */ /* 0x040fec0000041868 */
[-C--:B------:R-:W-:Y:S06]  /*64c0*/  HMMA.16816.F32.BF16 R108, R208, R198.reuse, R108 ;  /* 0x000000c6d06c723c */ /* 0x080fec000004186c */
[C---:B------:R-:W-:Y:S01]  /*64d0*/  HMMA.16816.F32.BF16 R112, R200.reuse, R198, R112 ;  /* 0x000000c6c870723c */ /* 0x040fe20000041870 */
[----:B------:R-:W-:Y:S05]  /*64e0*/  LDSM.16.M88.4 R196, [R225] ;  /* 0x00000000e1c4783b */ /* 0x000fea0000000200 */
[-C--:B--2---:R-:W-:Y:S06]  /*64f0*/  HMMA.16816.F32.BF16 R116, R200, R204.reuse, R116 ;  /* 0x000000ccc874723c */ /* 0x084fec0000041874 */
[C---:B------:R-:W-:Y:S06]  /*6500*/  HMMA.16816.F32.BF16 R120, R208.reuse, R204, R120 ;  /* 0x000000ccd078723c */ /* 0x040fec0000041878 */
[-C--:B------:R-:W-:Y:S01]  /*6510*/  HMMA.16816.F32.BF16 R124, R208, R206.reuse, R124 ;  /* 0x000000ced07c723c */ /* 0x080fe2000004187c */
[----:B------:R-:W1:Y:S05]  /*6520*/  LDSM.16.MT88.4 R208, [R0+0x11000] ;  /* 0x0110000000d0783b */ /* 0x000e6a0000004200 */
[----:B------:R-:W-:Y:S01]  /*6530*/  HMMA.16816.F32.BF16 R128, R200, R206, R128 ;  /* 0x000000cec880723c */ /* 0x000fe20000041880 */
[----:B------:R-:W2:Y:S04]  /*6540*/  LDSM.16.MT88.4 R200, [R0+0x13000] ;  /* 0x0130000000c8783b */ /* 0x000ea80000004200 */
[----:B------:R-:W3:Y:S01]  /*6550*/  LDSM.16.MT88.4 R204, [R0+0x15000] ;  /* 0x0150000000cc783b */ /* 0x000ee20000004200 */
[-C--:B-1----:R-:W-:Y:S06]  /*6560*/  HMMA.16816.F32.BF16 R4, R196, R208.reuse, R4 ;  /* 0x000000d0c404723c */ /* 0x082fec0000041804 */
[C---:B------:R-:W-:Y:S06]  /*6570*/  HMMA.16816.F32.BF16 R8, R212.reuse, R208, R8 ;  /* 0x000000d0d408723c */ /* 0x040fec0000041808 */
[-C--:B------:R-:W-:Y:S06]  /*6580*/  HMMA.16816.F32.BF16 R12, R212, R210.reuse, R12 ;  /* 0x000000d2d40c723c */ /* 0x080fec000004180c */
[C---:B------:R-:W-:Y:S01]  /*6590*/  HMMA.16816.F32.BF16 R16, R196.reuse, R210, R16 ;  /* 0x000000d2c410723c */ /* 0x040fe20000041810 */
[----:B------:R-:W1:Y:S05]  /*65a0*/  LDSM.16.MT88.4 R208, [R0+0x17000] ;  /* 0x0170000000d0783b */ /* 0x000e6a0000004200 */
[-C--:B--2---:R-:W-:Y:S06]  /*65b0*/  HMMA.16816.F32.BF16 R84, R196, R200.reuse, R84 ;  /* 0x000000c8c454723c */ /* 0x084fec0000041854 */
[C---:B------:R-:W-:Y:S06]  /*65c0*/  HMMA.16816.F32.BF16 R88, R212.reuse, R200, R88 ;  /* 0x000000c8d458723c */ /* 0x040fec0000041858 */
[-C--:B------:R-:W-:Y:S06]  /*65d0*/  HMMA.16816.F32.BF16 R92, R212, R202.reuse, R92 ;  /* 0x000000cad45c723c */ /* 0x080fec000004185c */
[C---:B------:R-:W-:Y:S01]  /*65e0*/  HMMA.16816.F32.BF16 R96, R196.reuse, R202, R96 ;  /* 0x000000cac460723c */ /* 0x040fe20000041860 */
[----:B------:R-:W-:Y:S05]  /*65f0*/  LDSM.16.M88.4 R200, [R226] ;  /* 0x00000000e2c8783b */ /* 0x000fea0000000200 */
[-C--:B---3--:R-:W-:Y:S06]  /*6600*/  HMMA.16816.F32.BF16 R100, R196, R204.reuse, R100 ;  /* 0x000000ccc464723c */ /* 0x088fec0000041864 */
[C---:B------:R-:W-:Y:S06]  /*6610*/  HMMA.16816.F32.BF16 R104, R212.reuse, R204, R104 ;  /* 0x000000ccd468723c */ /* 0x040fec0000041868 */
[-C--:B------:R-:W-:Y:S06]  /*6620*/  HMMA.16816.F32.BF16 R108, R212, R206.reuse, R108 ;  /* 0x000000ced46c723c */ /* 0x080fec000004186c */
[C---:B------:R-:W-:Y:S01]  /*6630*/  HMMA.16816.F32.BF16 R112, R196.reuse, R206, R112 ;  /* 0x000000cec470723c */ /* 0x040fe20000041870 */
[----:B------:R-:W2:Y:S05]  /*6640*/  LDSM.16.MT88.4 R204, [R0+0x11800] ;  /* 0x0118000000cc783b */ /* 0x000eaa0000004200 */
[-C--:B-1----:R-:W-:Y:S06]  /*6650*/  HMMA.16816.F32.BF16 R116, R196, R208.reuse, R116 ;  /* 0x000000d0c474723c */ /* 0x082fec0000041874 */
[C---:B------:R-:W-:Y:S06]  /*6660*/  HMMA.16816.F32.BF16 R120, R212.reuse, R208, R120 ;  /* 0x000000d0d478723c */ /* 0x040fec0000041878 */
[-C--:B------:R-:W-:Y:S01]  /*6670*/  HMMA.16816.F32.BF16 R124, R212, R210.reuse, R124 ;  /* 0x000000d2d47c723c */ /* 0x080fe2000004187c */
[----:B------:R-:W1:Y:S05]  /*6680*/  LDSM.16.M88.4 R212, [R226+0x1000] ;  /* 0x00100000e2d4783b */ /* 0x000e6a0000000200 */
[----:B------:R-:W-:Y:S01]  /*6690*/  HMMA.16816.F32.BF16 R128, R196, R210, R128 ;  /* 0x000000d2c480723c */ /* 0x000fe20000041880 */
[----:B------:R-:W3:Y:S04]  /*66a0*/  LDSM.16.MT88.4 R196, [R0+0x13800] ;  /* 0x0138000000c4783b */ /* 0x000ee80000004200 */
[----:B------:R-:W4:Y:S01]  /*66b0*/  LDSM.16.MT88.4 R208, [R0+0x15800] ;  /* 0x0158000000d0783b */ /* 0x000f220000004200 */
[-C--:B--2---:R-:W-:Y:S06]  /*66c0*/  HMMA.16816.F32.BF16 R4, R200, R204.reuse, R4 ;  /* 0x000000ccc804723c */ /* 0x084fec0000041804 */
[C---:B-1----:R-:W-:Y:S06]  /*66d0*/  HMMA.16816.F32.BF16 R8, R212.reuse, R204, R8 ;  /* 0x000000ccd408723c */ /* 0x042fec0000041808 */
[-C--:B------:R-:W-:Y:S06]  /*66e0*/  HMMA.16816.F32.BF16 R12, R212, R206.reuse, R12 ;  /* 0x000000ced40c723c */ /* 0x080fec000004180c */
[C---:B------:R-:W-:Y:S01]  /*66f0*/  HMMA.16816.F32.BF16 R16, R200.reuse, R206, R16 ;  /* 0x000000cec810723c */ /* 0x040fe20000041810 */
[----:B------:R-:W1:Y:S05]  /*6700*/  LDSM.16.MT88.4 R204, [R0+0x17800] ;  /* 0x0178000000cc783b */ /* 0x000e6a0000004200 */
[-C--:B---3--:R-:W-:Y:S06]  /*6710*/  HMMA.16816.F32.BF16 R84, R200, R196.reuse, R84 ;  /* 0x000000c4c854723c */ /* 0x088fec0000041854 */
[C---:B------:R-:W-:Y:S06]  /*6720*/  HMMA.16816.F32.BF16 R88, R212.reuse, R196, R88 ;  /* 0x000000c4d458723c */ /* 0x040fec0000041858 */
[-C--:B------:R-:W-:Y:S05]  /*6730*/  HMMA.16816.F32.BF16 R92, R212, R198.reuse, R92 ;  /* 0x000000c6d45c723c */ /* 0x080fea000004185c */
[C---:B------:R-:W-:Y:S01]  /*6740*/  IMAD.U32 R196, R231.reuse, -0x40, RZ ;  /* 0xffffffc0e7c47824 */ /* 0x040fe200078e00ff */
[C---:B------:R-:W-:Y:S05]  /*6750*/  HMMA.16816.F32.BF16 R96, R200.reuse, R198, R96 ;  /* 0x000000c6c860723c */ /* 0x040fea0000041860 */
[C---:B------:R-:W-:Y:S01]  /*6760*/  LEA R228, P1, R196.reuse, R228, 0x2 ;  /* 0x000000e4c4e47211 */ /* 0x040fe200078210ff */
[-C--:B----4-:R-:W-:Y:S05]  /*6770*/  HMMA.16816.F32.BF16 R100, R200, R208.reuse, R100 ;  /* 0x000000d0c864723c */ /* 0x090fea0000041864 */
        /* <DEDUP_REMOVED lines=8> */
[-C--:B-1----:R-:W-:Y:S01]  /*6800*/  HMMA.16816.F32.BF16 R116, R200, R204.reuse, R116 ;  /* 0x000000ccc874723c */ /* 0x082fe20000041874 */
[----:B------:R-:W-:Y:S03]  /*6810*/  @UP3 UMOV UR9, UR14 ;  /* 0x0000000e00093c82 */ /* 0x000fe60008000000 */
[----:B------:R-:W5:Y:S01]  /*6820*/  @P0 LDG.E R242, desc[UR6][R208.64+-0x100] ;  /* 0xffff0006d0f20981 */ /* 0x000f62000c1e1900 */
[CC--:B------:R-:W-:Y:S01]  /*6830*/  LEA R198, P2, R196.reuse, R228.reuse, 0x2 ;  /* 0x000000e4c4c67211 */ /* 0x0c0fe200078410ff */
[C---:B------:R-:W-:Y:S02]  /*6840*/  HMMA.16816.F32.BF16 R120, R212.reuse, R204, R120 ;  /* 0x000000ccd478723c */ /* 0x040fe40000041878 */
[----:B------:R1:W5:Y:S03]  /*6850*/  @P0 LDG.E R243, desc[UR6][R208.64+-0xe0] ;  /* 0xffff2006d0f30981 */ /* 0x000366000c1e1900 */
[-C--:B------:R-:W-:Y:S01]  /*6860*/  LEA.HI.X.SX32 R199, R196, R229.reuse, 0x2, P2 ;  /* 0x000000e5c4c77211 */ /* 0x080fe200010f16ff */
[-C--:B------:R-:W-:Y:S01]  /*6870*/  HMMA.16816.F32.BF16 R124, R212, R206.reuse, R124 ;  /* 0x000000ced47c723c */ /* 0x080fe2000004187c */
[----:B------:R2:W-:Y:S04]  /*6880*/  REDG.E.ADD.F32.FTZ.RN.STRONG.GPU desc[UR6][R228.64], R4 ;  /* 0x00000004e40079a6 */ /* 0x0005e8000c10f386 */
[----:B------:R3:W-:Y:S01]  /*6890*/  REDG.E.ADD.F32.FTZ.RN.STRONG.GPU desc[UR6][R198.64], R5 ;  /* 0x00000005c60079a6 */ /* 0x0007e2000c10f386 */
[----:B------:R-:W-:Y:S05]  /*68a0*/  HMMA.16816.F32.BF16 R128, R200, R206, R128 ;  /* 0x000000cec880723c */ /* 0x000fea0000041880 */
[C---:B------:R-:W-:Y:S02]  /*68b0*/  IMAD.SHL.U32 R197, R231.reuse, 0x10, RZ ;  /* 0x00000010e7c57824 */ /* 0x040fe400078e00ff */
[----:B------:R-:W-:Y:S04]  /*68c0*/  IMAD R210, R231, 0x18, RZ ;  /* 0x00000018e7d27824 */ /* 0x000fe800078e02ff */
[-C--:B------:R-:W-:Y:S01]  /*68d0*/  LEA R204, P1, R197, R228.reuse, 0x2 ;  /* 0x000000e4c5cc7211 */ /* 0x080fe200078210ff */
[----:B------:R-:W-:Y:S03]  /*68e0*/  IMAD R211, R231, 0x30, RZ ;  /* 0x00000030e7d37824 */ /* 0x000fe600078e02ff */
[-C--:B------:R-:W-:Y:S01]  /*68f0*/  LEA.HI.X.SX32 R205, R197, R229.reuse, 0x2, P1 ;  /* 0x000000e5c5cd7211 */ /* 0x080fe200008f16ff */
[----:B-1----:R-:W-:Y:S04]  /*6900*/  IMAD.SHL.U32 R209, R231, 0x20, RZ ;  /* 0x00000020e7d17824 */ /* 0x002fe800078e00ff */
[----:B------:R1:W-:Y:S01]  /*6910*/  REDG.E.ADD.F32.FTZ.RN.STRONG.GPU desc[UR6][R204.64], R6 ;  /* 0x00000006cc0079a6 */ /* 0x0003e2000c10f386 */
[CC--:B------:R-:W-:Y:S02]  /*6920*/  LEA R208, P1, R209.reuse, R228.reuse, 0x2 ;  /* 0x000000e4d1d07211 */ /* 0x0c0fe400078210ff */
[CC--:B--2---:R-:W-:Y:S02]  /*6930*/  LEA R4, P2, R210.reuse, R228.reuse, 0x2 ;  /* 0x000000e4d2047211 */ /* 0x0c4fe400078410ff */
[-C--:B------:R-:W-:Y:S02]  /*6940*/  LEA.HI.X.SX32 R209, R209, R229.reuse, 0x2, P1 ;  /* 0x000000e5d1d17211 */ /* 0x080fe400008f16ff */
[-C--:B---3--:R-:W-:Y:S01]  /*6950*/  LEA.HI.X.SX32 R5, R210, R229.reuse, 0x2, P2 ;  /* 0x000000e5d2057211 */ /* 0x088fe200010f16ff */
[C---:B------:R-:W-:Y:S04]  /*6960*/  IMAD R210, R231.reuse, 0x38, RZ ;  /* 0x00000038e7d27824 */ /* 0x040fe800078e02ff */
[----:B------:R2:W-:Y:S04]  /*6970*/  REDG.E.ADD.F32.FTZ.RN.STRONG.GPU desc[UR6][R4.64], R7 ;  /* 0x00000007040079a6 */ /* 0x0005e8000c10f386 */
[----:B------:R3:W-:Y:S01]  /*6980*/  REDG.E.ADD.F32.FTZ.RN.STRONG.GPU desc[UR6][R208.64], R8 ;  /* 0x00000008d00079a6 */ /* 0x0007e2000c10f386 */
[----:B-1----:R-:W-:Y:S01]  /*6990*/  IMAD R205, R231, 0x28, RZ ;  /* 0x00000028e7cd7824 */ /* 0x002fe200078e02ff */
[-C--:B------:R-:W-:Y:S04]  /*69a0*/  LEA R6, P2, R211, R228.reuse, 0x2 ;  /* 0x000000e4d3067211 */ /* 0x080fe800078410ff */
[CC--:B------:R-:W-:Y:S04]  /*69b0*/  LEA R204, P3, R205.reuse, R228.reuse, 0x2 ;  /* 0x000000e4cdcc7211 */ /* 0x0c0fe800078610ff */
[-C--:B------:R-:W-:Y:S02]  /*69c0*/  LEA.HI.X.SX32 R205, R205, R229.reuse, 0x2, P3 ;  /* 0x000000e5cdcd7211 */ /* 0x080fe400018f16ff */
[-C--:B--2---:R-:W-:Y:S03]  /*69d0*/  LEA.HI.X.SX32 R7, R211, R229.reuse, 0x2, P2 ;  /* 0x000000e5d3077211 */ /* 0x084fe600010f16ff */
[----:B------:R1:W-:Y:S01]  /*69e0*/  REDG.E.ADD.F32.FTZ.RN.STRONG.GPU desc[UR6][R204.64], R9 ;  /* 0x00000009cc0079a6 */ /* 0x0003e2000c10f386 */
[CC--:B------:R-:W-:Y:S01]  /*69f0*/  LEA R4, P1, R210.reuse, R228.reuse, 0x2 ;  /* 0x000000e4d2047211 */ /* 0x0c0fe200078210ff */
[----:B---3--:R-:W-:Y:S02]  /*6a00*/  VIADD R208, R197, 0x20 ;  /* 0x00000020c5d07836 */ /* 0x008fe40000000000 */
[----:B------:R2:W-:Y:S01]  /*6a10*/  REDG.E.ADD.F32.FTZ.RN.STRONG.GPU desc[UR6][R6.64], R10 ;  /* 0x0000000a060079a6 */ /* 0x0005e2000c10f386 */
[-C--:B------:R-:W-:Y:S02]  /*6a20*/  LEA.HI.X.SX32 R5, R210, R229.reuse, 0x2, P1 ;  /* 0x000000e5d2057211 */ /* 0x080fe400008f16ff */
[CC--:B------:R-:W-:Y:S03]  /*6a30*/  LEA R8, P1, R208.reuse, R228.reuse, 0x2 ;  /* 0x000000e4d0087211 */ /* 0x0c0fe600078210ff */
        /* <DEDUP_REMOVED lines=17> */
[----:B------:R-:W-:Y:S02]  /*6b50*/  VIADD R5, R197, 0x40 ;  /* 0x00000040c5057836 */ /* 0x000fe40000000000 */
[----:B------:R-:W-:Y:S01]  /*6b60*/  LDSM.16.MT88.4 R16, [R0+0x2000] ;  /* 0x002000000010783b */ /* 0x000fe20000004200 */
[CC--:B-1----:R-:W-:Y:S03]  /*6b70*/  LEA R8, P2, R4.reuse, R228.reuse, 0x2 ;  /* 0x000000e404087211 */ /* 0x0c2fe600078410ff */
[----:B------:R1:W-:Y:S01]  /*6b80*/  REDG.E.ADD.F32.FTZ.RN.STRONG.GPU desc[UR6][R10.64], R13 ;  /* 0x0000000d0a0079a6 */ /* 0x0003e2000c10f386 */
[-C--:B------:R-:W-:Y:S05]  /*6b90*/  LEA.HI.X.SX32 R9, R4, R229.reuse, 0x2, P2 ;  /* 0x000000e504097211 */ /* 0x080fea00010f16ff */
[----:B------:R3:W-:Y:S01]  /*6ba0*/  REDG.E.ADD.F32.FTZ.RN.STRONG.GPU desc[UR6][R8.64], R14 ;  /* 0x0000000e080079a6 */ /* 0x0007e2000c10f386 */
[C---:B--2---:R-:W-:Y:S05]  /*6bb0*/  IMAD.IADD R7, R196.reuse, 0x1, R4 ;  /* 0x00000001c4077824 */ /* 0x044fea00078e0204 */
[CC--:B------:R-:W-:Y:S04]  /*6bc0*/  LEA R6, P1, R7.reuse, R228.reuse, 0x2 ;  /* 0x000000e407067211 */ /* 0x0c0fe800078210ff */
[-C--:B------:R-:W-:Y:S05]  /*6bd0*/  LEA.HI.X.SX32 R7, R7, R229.reuse, 0x2, P1 ;  /* 0x000000e507077211 */ /* 0x080fea00008f16ff */
[----:B------:R2:W-:Y:S01]  /*6be0*/  REDG.E.ADD.F32.FTZ.RN.STRONG.GPU desc[UR6][R6.64], R15 ;  /* 0x0000000f060079a6 */ /* 0x0005e2000c10f386 */
[C---:B-1----:R-:W-:Y:S03]  /*6bf0*/  IMAD.IADD R10, R196.reuse, 0x1, R5 ;  /* 0x00000001c40a7824 */ /* 0x042fe600078e0205 */
[----:B------:R-:W-:Y:S01]  /*6c00*/  REDG.E.ADD.F32.FTZ.RN.STRONG.GPU desc[UR6][R228.64+0x100], R84 ;  /* 0x00010054e40079a6 */ /* 0x000fe2000c10f386 */
[C---:B------:R-:W-:Y:S03]  /*6c10*/  IMAD.IADD R4, R196.reuse, 0x1, R10 ;  /* 0x00000001c4047824 */ /* 0x040fe600078e020a */
[----:B------:R-:W-:Y:S01]  /*6c20*/  REDG.E.ADD.F32.FTZ.RN.STRONG.GPU desc[UR6][R198.64+0x100], R85 ;  /* 0x00010055c60079a6 */ /* 0x000fe2000c10f386 */
[CC--:B---3--:R-:W-:Y:S04]  /*6c30*/  LEA R8, P1, R5.reuse, R228.reuse, 0x2 ;  /* 0x000000e405087211 */ /* 0x0c8fe800078210ff */
        /* <DEDUP_REMOVED lines=12> */
[----:B------:R-:W-:Y:S04]  /*6d00*/  REDG.E.ADD.F32.FTZ.RN.STRONG.GPU desc[UR6][R12.64], R88 ;  /* 0x000000580c0079a6 */ /* 0x000fe8000c10f386 */
[----:B------:R3:W-:Y:S01]  /*6d10*/  REDG.E.ADD.F32.FTZ.RN.STRONG.GPU desc[UR6][R10.64], R89 ;  /* 0x000000590a0079a6 */ /* 0x0007e2000c10f386 */
[CC--:B-1----:R-:W-:Y:S03]  /*6d20*/  LEA R8, P2, R4.reuse, R228.reuse, 0x2 ;  /* 0x000000e404087211 */ /* 0x0c2fe600078410ff */
[----:B------:R-:W-:Y:S01]  /*6d30*/  LDSM.16.MT88.4 R84, [R0+0x4000] ;  /* 0x004000000054783b */ /* 0x000fe20000004200 */
[-C--:B------:R-:W-:Y:S05]  /*6d40*/  LEA.HI.X.SX32 R9, R4, R229.reuse, 0x2, P2 ;  /* 0x000000e504097211 */ /* 0x080fea00010f16ff */
[----:B------:R1:W-:Y:S01]  /*6d50*/  REDG.E.ADD.F32.FTZ.RN.STRONG.GPU desc[UR6][R8.64], R90 ;  /* 0x0000005a080079a6 */ /* 0x0003e2000c10f386 */
[C---:B--2---:R-:W-:Y:S05]  /*6d60*/  IMAD.IADD R7, R196.reuse, 0x1, R4 ;  /* 0x00000001c4077824 */ /* 0x044fea00078e0204 */
[CC--:B------:R-:W-:Y:S01]  /*6d70*/  LEA R6, P1, R7.reuse, R228.reuse, 0x2 ;  /* 0x000000e407067211 */ /* 0x0c0fe200078210ff */
[C---:B---3--:R-:W-:Y:S03]  /*6d80*/  IMAD.IADD R10, R196.reuse, 0x1, R5 ;  /* 0x00000001c40a7824 */ /* 0x048fe600078e0205 */
[-C--:B------:R-:W-:Y:S01]  /*6d90*/  LEA.HI.X.SX32 R7, R7, R229.reuse, 0x2, P1 ;  /* 0x000000e507077211 */ /* 0x080fe200008f16ff */
[----:B------:R-:W-:Y:S04]  /*6da0*/  IMAD.IADD R4, R196, 0x1, R10 ;  /* 0x00000001c4047824 */ /* 0x000fe800078e020a */
[----:B------:R2:W-:Y:S01]  /*6db0*/  REDG.E.ADD.F32.FTZ.RN.STRONG.GPU desc[UR6][R6.64], R91 ;  /* 0x0000005b060079a6 */ /* 0x0005e2000c10f386 */
[CC--:B-1----:R-:W-:Y:S03]  /*6dc0*/  LEA R8, P1, R5.reuse, R228.reuse, 0x2 ;  /* 0x000000e405087211 */ /* 0x0c2fe600078210ff */
[----:B------:R-:W-:Y:S01]  /*6dd0*/  REDG.E.ADD.F32.FTZ.RN.STRONG.GPU desc[UR6][R228.64+0x180], R96 ;  /* 0x00018060e40079a6 */ /* 0x000fe2000c10f386 */
[-C--:B------:R-:W-:Y:S03]  /*6de0*/  LEA.HI.X.SX32 R9, R5, R229.reuse, 0x2, P1 ;  /* 0x000000e505097211 */ /* 0x080fe600008f16ff */
[----:B------:R-:W-:Y:S01]  /*6df0*/  REDG.E.ADD.F32.FTZ.RN.STRONG.GPU desc[UR6][R198.64+0x180], R97 ;  /* 0x00018061c60079a6 */ /* 0x000fe2000c10f386 */
[-C--:B------:R-:W-:Y:S01]  /*6e00*/  LEA R12, P1, R4, R228.reuse, 0x2 ;  /* 0x000000e4040c7211 */ /* 0x080fe200078210ff */
[----:B------:R-:W-:Y:S02]  /*6e10*/  IMAD.IADD R5, R196, 0x1, R4 ;  /* 0x00000001c4057824 */ /* 0x000fe400078e0204 */
[----:B------:R1:W-:Y:S01]  /*6e20*/  REDG.E.ADD.F32.FTZ.RN.STRONG.GPU desc[UR6][R8.64], R98 ;  /* 0x00000062080079a6 */ /* 0x0003e2000c10f386 */
[-C--:B------:R-:W-:Y:S01]  /*6e30*/  LEA.HI.X.SX32 R13, R4, R229.reuse, 0x2, P1 ;  /* 0x000000e5040d7211 */ /* 0x080fe200008f16ff */
[----:B------:R-:W-:Y:S02]  /*6e40*/  IMAD.IADD R4, R196, 0x1, R5 ;  /* 0x00000001c4047824 */ /* 0x000fe400078e0205 */
[----:B------:R-:W-:Y:S01]  /*6e50*/  LDSM.16.MT88.4 R88, [R0+0x6000] ;  /* 0x006000000058783b */ /* 0x000fe20000004200 */
[CC--:B--2---:R-:W-:Y:S04]  /*6e60*/  LEA R6, P2, R10.reuse, R228.reuse, 0x2 ;  /* 0x000000e40a067211 */ /* 0x0c4fe800078410ff */
[-C--:B------:R-:W-:Y:S02]  /*6e70*/  LEA.HI.X.SX32 R7, R10, R229.reuse, 0x2, P2 ;  /* 0x000000e50a077211 */ /* 0x080fe400010f16ff */
[CC--:B------:R-:W-:Y:S03]  /*6e80*/  LEA R10, P1, R5.reuse, R228.reuse, 0x2 ;  /* 0x000000e4050a7211 */ /* 0x0c0fe600078210ff */
[----:B------:R2:W-:Y:S01]  /*6e90*/  REDG.E.ADD.F32.FTZ.RN.STRONG.GPU desc[UR6][R6.64], R99 ;  /* 0x00000063060079a6 */ /* 0x0005e2000c10f386 */
[-C--:B------:R-:W-:Y:S01]  /*6ea0*/  LEA.HI.X.SX32 R11, R5, R229.reuse, 0x2, P1 ;  /* 0x000000e5050b7211 */ /* 0x080fe200008f16ff */
[----:B------:R-:W-:Y:S01]  /*6eb0*/  VIADD R5, R197, 0x80 ;  /* 0x00000080c5057836 */ /* 0x000fe20000000000 */
[CC--:B-1----:R-:W-:Y:S01]  /*6ec0*/  LEA R8, P2, R4.reuse, R228.reuse, 0x2 ;  /* 0x000000e404087211 */ /* 0x0c2fe200078410ff */
[----:B------:R-:W-:Y:S03]  /*6ed0*/  REDG.E.ADD.F32.FTZ.RN.STRONG.GPU desc[UR6][R12.64], R92 ;  /* 0x0000005c0c0079a6 */ /* 0x000fe6000c10f386 */
[-C--:B------:R-:W-:Y:S01]  /*6ee0*/  LEA.HI.X.SX32 R9, R4, R229.reuse, 0x2, P2 ;  /* 0x000000e504097211 */ /* 0x080fe200010f16ff */
[----:B------:R1:W-:Y:S04]  /*6ef0*/  REDG.E.ADD.F32.FTZ.RN.STRONG.GPU desc[UR6][R10.64], R93 ;  /* 0x0000005d0a0079a6 */ /* 0x0003e8000c10f386 */
[----:B------:R3:W-:Y:S04]  /*6f00*/  REDG.E.ADD.F32.FTZ.RN.STRONG.GPU desc[UR6][R8.64], R94 ;  /* 0x0000005e080079a6 */ /* 0x0007e8000c10f386 */
[----:B------:R-:W-:Y:S01]  /*6f10*/  LDSM.16.MT88.4 R96, [R0+0x800] ;  /* 0x000800000060783b */ /* 0x000fe20000004200 */
[C---:B--2---:R-:W-:Y:S05]  /*6f20*/  IMAD.IADD R7, R196.reuse, 0x1, R4 ;  /* 0x00000001c4077824 */ /* 0x044fea00078e0204 */
[CC--:B------:R-:W-:Y:S04]  /*6f30*/  LEA R6, P1, R7.reuse, R228.reuse, 0x2 ;  /* 0x000000e407067211 */ /* 0x0c0fe800078210ff */
[-C--:B------:R-:W-:Y:S01]  /*6f40*/  LEA.HI.X.SX32 R7, R7, R229.reuse, 0x2, P1 ;  /* 0x000000e507077211 */ /* 0x080fe200008f16ff */
[C---:B-1----:R-:W-:Y:S01]  /*6f50*/  IMAD.IADD R10, R196.reuse, 0x1, R5 ;  /* 0x00000001c40a7824 */ /* 0x042fe200078e0205 */
[CC--:B---3--:R-:W-:Y:S03]  /*6f60*/  LEA R8, P1, R5.reuse, R228.reuse, 0x2 ;  /* 0x000000e405087211 */ /* 0x0c8fe600078210ff */
[----:B------:R1:W-:Y:S01]  /*6f70*/  REDG.E.ADD.F32.FTZ.RN.STRONG.GPU desc[UR6][R6.64], R95 ;  /* 0x0000005f060079a6 */ /* 0x0003e2000c10f386 */
[C---:B------:R-:W-:Y:S01]  /*6f80*/  IMAD.IADD R4, R196.reuse, 0x1, R10 ;  /* 0x00000001c4047824 */ /* 0x040fe200078e020a */
[-C--:B------:R-:W-:Y:S02]  /*6f90*/  LEA.HI.X.SX32 R9, R5, R229.reuse, 0x2, P1 ;  /* 0x000000e505097211 */ /* 0x080fe400008f16ff */
[----:B------:R-:W-:Y:S01]  /*6fa0*/  REDG.E.ADD.F32.FTZ.RN.STRONG.GPU desc[UR6][R228.64+0x200], R100 ;  /* 0x00020064e40079a6 */ /* 0x000fe2000c10f386 */
[----:B------:R-:W-:Y:S01]  /*6fb0*/  IMAD.IADD R5, R196, 0x1, R4 ;  /* 0x00000001c4057824 */ /* 0x000fe200078e0204 */
[CC--:B------:R-:W-:Y:S02]  /*6fc0*/  LEA R12, P1, R4.reuse, R228.reuse, 0x2 ;  /* 0x000000e4040c7211 */ /* 0x0c0fe400078210ff */
[----:B------:R-:W-:Y:S02]  /*6fd0*/  REDG.E.ADD.F32.FTZ.RN.STRONG.GPU desc[UR6][R198.64+0x200], R101 ;  /* 0x00020065c60079a6 */ /* 0x000fe4000c10f386 */
[-C--:B------:R-:W-:Y:S01]  /*6fe0*/  LEA.HI.X.SX32 R13, R4, R229.reuse, 0x2, P1 ;  /* 0x000000e5040d7211 */ /* 0x080fe200008f16ff */
[----:B------:R-:W-:Y:S01]  /*6ff0*/  IMAD.IADD R4, R196, 0x1, R5 ;  /* 0x00000001c4047824 */ /* 0x000fe200078e0205 */
        /* <DEDUP_REMOVED lines=12> */
[----:B------:R2:W-:Y:S04]  /*70c0*/  REDG.E.ADD.F32.FTZ.RN.STRONG.GPU desc[UR6][R8.64], R106 ;  /* 0x0000006a080079a6 */ /* 0x0005e8000c10f386 */
[----:B------:R-:W-:Y:S01]  /*70d0*/  LDSM.16.MT88.4 R100, [R221+0x20800] ;  /* 0x02080000dd64783b */ /* 0x000fe20000004200 */
        /* <DEDUP_REMOVED lines=9> */
[----:B------:R-:W-:Y:S04]  /*7170*/  REDG.E.ADD.F32.FTZ.RN.STRONG.GPU desc[UR6][R198.64+0x280], R113 ;  /* 0x00028071c60079a6 */ /* 0x000fe8000c10f386 */
[----:B------:R-:W-:Y:S01]  /*7180*/  LDSM.16.MT88.4 R104, [R0+0x7000] ;  /* 0x007000000068783b */ /* 0x000fe20000004200 */
        /* <DEDUP_REMOVED lines=12> */
[----:B------:R2:W-:Y:S04]  /*7250*/  REDG.E.ADD.F32.FTZ.RN.STRONG.GPU desc[UR6][R8.64], R109 ;  /* 0x0000006d080079a6 */ /* 0x0005e8000c10f386 */
[----:B------:R-:W-:Y:S01]  /*7260*/  LDSM.16.MT88.4 R112, [R0+0x7800] ;  /* 0x007800000070783b */ /* 0x000fe20000004200 */
        /* <DEDUP_REMOVED lines=10> */
[----:B------:R-:W-:Y:S04]  /*7310*/  REDG.E.ADD.F32.FTZ.RN.STRONG.GPU desc[UR6][R198.64+0x300], R117 ;  /* 0x00030075c60079a6 */ /* 0x000fe8000c10f386 */
[----:B------:R-:W-:Y:S01]  /*7320*/  LDSM.16.MT88.4 R108, [R0+0x5800] ;  /* 0x00580000006c783b */ /* 0x000fe20000004200 */
        /* <DEDUP_REMOVED lines=27> */
[C---:B-1----:R-:W-:Y:S01]  /*74e0*/  IMAD.IADD R6, R196.reuse, 0x1, R4 ;  /* 0x00000001c4067824 */ /* 0x042fe200078e0204 */
[CC--:B--2---:R-:W-:Y:S03]  /*74f0*/  LEA R8, P1, R197.reuse, R228.reuse, 0x2 ;  /* 0x000000e4c5087211 */ /* 0x0c4fe600078210ff */
[C---:B------:R-:W-:Y:S01]  /*7500*/  IMAD.IADD R5, R196.reuse, 0x1, R6 ;  /* 0x00000001c4057824 */ /* 0x040fe200078e0206 */
        /* <DEDUP_REMOVED lines=12> */
[----:B------:R-:W-:Y:S04]  /*75d0*/  REDG.E.ADD.F32.FTZ.RN.STRONG.GPU desc[UR6][R10.64], R125 ;  /* 0x0000007d0a0079a6 */ /* 0x000fe8000c10f386 */
[----:B------:R-:W-:Y:S01]  /*75e0*/  LDSM.16.MT88.4 R12, [R221+0x20000] ;  /* 0x02000000dd0c783b */ /* 0x000fe20000004200 */
[C---:B-1----:R-:W-:Y:S04]  /*75f0*/  LEA R8, P2, R4.reuse, R228, 0x2 ;  /* 0x000000e404087211 */ /* 0x042fe800078410ff */
        /* <DEDUP_REMOVED lines=19> */
[----:B------:R-:W3:Y:S05]  /*7730*/  LDSM.16.MT88.4 R84, [R0+0x6800] ;  /* 0x006800000054783b */ /* 0x000eea0000004200 */
[-C--:B------:R-:W-:Y:S06]  /*7740*/  HMMA.16816.F32.BF16 R180, R4, R88.reuse, R180 ;  /* 0x0000005804b4723c */ /* 0x080fec00000418b4 */
[C---:B------:R-:W-:Y:S06]  /*7750*/  HMMA.16816.F32.BF16 R184, R12.reuse, R88, R184 ;  /* 0x000000580cb8723c */ /* 0x040fec00000418b8 */
[-C--:B------:R-:W-:Y:S01]  /*7760*/  HMMA.16816.F32.BF16 R188, R12, R90.reuse, R188 ;  /* 0x0000005a0cbc723c */ /* 0x080fe200000418bc */
[----:B------:R-:W-:Y:S05]  /*7770*/  LDSM.16.MT88.4 R12, [R0+0x1000] ;  /* 0x00100000000c783b */ /* 0x000fea0000004200 */
[----:B------:R-:W-:Y:S01]  /*7780*/  HMMA.16816.F32.BF16 R192, R4, R90, R192 ;  /* 0x0000005a04c0723c */ /* 0x000fe200000418c0 */
[----:B------:R-:W4:Y:S04]  /*7790*/  LDSM.16.MT88.4 R4, [R219+0x21000] ;  /* 0x02100000db04783b */ /* 0x000f280000004200 */
[----:B------:R-:W4:Y:S01]  /*77a0*/  LDSM.16.MT88.4 R88, [R221+0x21000] ;  /* 0x02100000dd58783b */ /* 0x000f220000004200 */
        /* <DEDUP_REMOVED lines=14> */
[----:B------:R-:W-:Y:S05]  /*7890*/  LDSM.16.MT88.4 R16, [R219+0x21800] ;  /* 0x02180000db10783b */ /* 0x000fea0000004200 */
[-C--:B---3--:R-:W-:Y:S06]  /*78a0*/  HMMA.16816.F32.BF16 R180, R92, R84.reuse, R180 ;  /* 0x000000545cb4723c */ /* 0x088fec00000418b4 */
[C---:B------:R-:W-:Y:S06]  /*78b0*/  HMMA.16816.F32.BF16 R184, R100.reuse, R84, R184 ;  /* 0x0000005464b8723c */ /* 0x040fec00000418b8 */
[-C--:B------:R-:W-:Y:S01]  /*78c0*/  HMMA.16816.F32.BF16 R188, R100, R86.reuse, R188 ;  /* 0x0000005664bc723c */ /* 0x080fe200000418bc */
[----:B------:R-:W-:Y:S05]  /*78d0*/  LDSM.16.MT88.4 R100, [R0+0x3800] ;  /* 0x003800000064783b */ /* 0x000fea0000004200 */
[----:B------:R-:W-:Y:S01]  /*78e0*/  HMMA.16816.F32.BF16 R192, R92, R86, R192 ;  /* 0x000000565cc0723c */ /* 0x000fe200000418c0 */
[----:B------:R-:W2:Y:S04]  /*78f0*/  LDSM.16.MT88.4 R84, [R0+0x1800] ;  /* 0x001800000054783b */ /* 0x000ea80000004200 */
[----:B------:R-:W3:Y:S01]  /*7900*/  LDSM.16.MT88.4 R92, [R221+0x21800] ;  /* 0x02180000dd5c783b */ /* 0x000ee20000004200 */
        /* <DEDUP_REMOVED lines=17> */
[C---:B---3--:R-:W-:Y:S06]  /*7a20*/  HMMA.16816.F32.BF16 R136, R92.reuse, R84, R136 ;  /* 0x000000545c88723c */ /* 0x048fec0000041888 */
        /* <DEDUP_REMOVED lines=13> */
[----:B------:R-:W-:Y:S07]  /*7b00*/  HMMA.16816.F32.BF16 R192, R16, R114, R192 ;  /* 0x0000007210c0723c */ /* 0x000fee00000418c0 */
[C---:B------:R-:W-:Y:S04]  /*7b10*/  VIADD R18, R232.reuse, 0xc0 ;  /* 0x000000c0e8127836 */ /* 0x040fe80000000000 */
[C---:B------:R-:W-:Y:S02]  /*7b20*/  VIADD R17, R232.reuse, 0x40 ;  /* 0x00000040e8117836 */ /* 0x040fe40000000000 */
[----:B------:R-:W-:Y:S01]  /*7b30*/  VIADD R16, R232, 0x80 ;  /* 0x00000080e8107836 */ /* 0x000fe20000000000 */
[----:B------:R-:W-:Y:S10]  /*7b40*/  @!P0 BRA `(.L_x_425) ;  /* 0x0000000400088947 */ /* 0x000ff40003800000 */
[----:B------:R-:W-:Y:S01]  /*7b50*/  BAR.SYNC.DEFER_BLOCKING 0x0 ;  /* 0x0000000000007b1d */ /* 0x000fe20000010000 */
[----:B------:R-:W-:Y:S01]  /*7b60*/  ISETP.GE.AND P5, PT, R232, UR17, PT ;  /* 0x00000011e8007c0c */ /* 0x000fe2000bfa6270 */
[----:B------:R-:W-:Y:S01]  /*7b70*/  IMAD.MOV.U32 R4, RZ, RZ, R235 ;  /* 0x000000ffff047224 */ /* 0x000fe200078e00eb */
[----:B------:R-:W-:Y:S01]  /*7b80*/  ISETP.GE.AND P4, PT, R17, UR17, PT ;  /* 0x0000001111007c0c */ /* 0x000fe2000bf86270 */
[----:B------:R-:W-:Y:S01]  /*7b90*/  IMAD.MOV.U32 R5, RZ, RZ, R234 ;  /* 0x000000ffff057224 */ /* 0x000fe200078e00ea */
[----:B------:R-:W-:Y:S02]  /*7ba0*/  ISETP.GE.AND P3, PT, R16, UR17, PT ;  /* 0x0000001110007c0c */ /* 0x000fe4000bf66270 */
[----:B------:R-:W-:Y:S07]  /*7bb0*/  ISETP.GE.AND P2, PT, R18, UR17, PT ;  /* 0x0000001112007c0c */ /* 0x000fee000bf46270 */
[----:B------:R1:W-:Y:S01]  /*7bc0*/  @P5 STS.128 [R230], RZ ;  /* 0x000000ffe6005388 */ /* 0x0003e20000000c00 */
[----:B------:R-:W2:Y:S08]  /*7bd0*/  LDC R8, c[0x0][0x240] ;  /* 0x00009000ff087b82 */ /* 0x000eb00000000800 */
[----:B------:R-:W3:Y:S01]  /*7be0*/  LDC R9, c[0x0][0x244] ;  /* 0x00009100ff097b82 */ /* 0x000ee20000000800 */
[----:B--2---:R-:W-:Y:S05]  /*7bf0*/  IMAD.U32 R6, R8, -0x40, RZ ;  /* 0xffffffc008067824 */ /* 0x004fea00078e00ff */
        /* <DEDUP_REMOVED lines=9> */
[--C-:B---3--:R-:W-:Y:S02]  /*7c90*/  @!P5 LEA.HI.X R15, R8, R5, R9.reuse, 0x6, P0 ;  /* 0x00000005080fd211 */ /* 0x108fe400000f3409 */
[----:B------:R-:W-:Y:S01]  /*7ca0*/  @!P4 LEA R12, P6, R6, R235, 0x1 ;  /* 0x000000eb060cc211 */ /* 0x000fe200078c08ff */
        /* <DEDUP_REMOVED lines=44> */
.L_x_425:
        /* <DEDUP_REMOVED lines=61> */
[----:B------:R-:W-:Y:S01]  /*8340*/  F2FP.BF16.F32.PACK_AB R31, R31, R142 ;  /* 0x0000008e1f1f723e */ /* 0x000fe200000010ff */
[----:B-1----:R-:W-:Y:S01]  /*8350*/  FMUL.FTZ R15, R177, UR8 ;  /* 0x00000008b10f7c20 */ /* 0x002fe20008410000 */
        /* <DEDUP_REMOVED lines=9> */
[----:B------:R-:W-:Y:S01]  /*83f0*/  STS [R249], R38 ;  /* 0x00000026f9007388 */ /* 0x000fe20000000800 */
[----:B------:R-:W-:Y:S01]  /*8400*/  F2FP.BF16.F32.PACK_AB R25, R25, R162 ;  /* 0x000000a21919723e */ /* 0x000fe200000010ff */
[----:B------:R-:W-:Y:S01]  /*8410*/  FMUL.FTZ R172, R172, UR8 ;  /* 0x00000008acac7c20 */ /* 0x000fe20008410000 */
[----:B------:R-:W-:Y:S01]  /*8420*/  FMUL.FTZ R13, R173, UR8 ;  /* 0x00000008ad0d7c20 */ /* 0x000fe20008410000 */
[----:B------:R-:W-:Y:S01]  /*8430*/  STS [R249+0x400], R37 ;  /* 0x00040025f9007388 */ /* 0x000fe20000000800 */
        /* <DEDUP_REMOVED lines=11> */
[----:B------:R-:W-:Y:S01]  /*84f0*/  STS [R249+0x1000], R36 ;  /* 0x00100024f9007388 */ /* 0x000fe20000000800 */
        /* <DEDUP_REMOVED lines=45> */
[----:B------:R-:W-:Y:S01]  /*87d0*/  @UP0 UMOV UR19, UR8 ;  /* 0x0000000800130c82 */ /* 0x000fe20008000000 */
[----:B------:R-:W-:Y:S01]  /*87e0*/  F2FP.BF16.F32.PACK_AB R48, R49, R48 ;  /* 0x000000303130723e */ /* 0x000fe200000010ff */
[----:B------:R-:W-:Y:S01]  /*87f0*/  STS [R249+0x4000], R22 ;  /* 0x00400016f9007388 */ /* 0x000fe20000000800 */
[----:B------:R-:W-:-:S02]  /*8800*/  F2FP.BF16.F32.PACK_AB R50, R51, R50 ;  /* 0x000000323332723e */ /* 0x000fc400000010ff */
[----:B------:R-:W-:Y:S01]  /*8810*/  F2FP.BF16.F32.PACK_AB R40, R41, R40 ;  /* 0x000000282928723e */ /* 0x000fe200000010ff */
[----:B------:R-:W-:Y:S01]  /*8820*/  STS [R249+0x4400], R21 ;  /* 0x00440015f9007388 */ /* 0x000fe20000000800 */
[----:B------:R-:W-:Y:S02]  /*8830*/  F2FP.BF16.F32.PACK_AB R42, R43, R42 ;  /* 0x0000002a2b2a723e */ /* 0x000fe400000010ff */
[----:B------:R-:W-:Y:S01]  /*8840*/  F2FP.BF16.F32.PACK_AB R44, R45, R44 ;  /* 0x0000002c2d2c723e */ /* 0x000fe200000010ff */
[----:B------:R-:W-:Y:S01]  /*8850*/  STS [R250+0x4000], R15 ;  /* 0x0040000ffa007388 */ /* 0x000fe20000000800 */
[----:B------:R-:W-:Y:S02]  /*8860*/  F2FP.BF16.F32.PACK_AB R46, R47, R46 ;  /* 0x0000002e2f2e723e */ /* 0x000fe400000010ff */
        /* <DEDUP_REMOVED lines=24> */
[----:B------:R-:W-:Y:S01]  /*89f0*/  PLOP3.LUT P0, PT, PT, PT, UP0, 0x80, 0x0 ;  /* 0x000000000000781c */ /* 0x000fe20003f0f008 */
[----:B------:R-:W-:Y:S04]  /*8a00*/  STS [R250+0x6400], R6 ;  /* 0x00640006fa007388 */ /* 0x000fe80000000800 */
[----:B------:R-:W-:Y:S04]  /*8a10*/  STS [R249+0x7000], R9 ;  /* 0x00700009f9007388 */ /* 0x000fe80000000800 */
[----:B------:R-:W-:Y:S04]  /*8a20*/  STS [R249+0x7400], R8 ;  /* 0x00740008f9007388 */ /* 0x000fe80000000800 */
[----:B------:R-:W-:Y:S04]  /*8a30*/  STS [R250+0x7000], R5 ;  /* 0x00700005fa007388 */ /* 0x000fe80000000800 */
        /* <DEDUP_REMOVED lines=31> */
[----:B-1----:R-:W1:Y:S03]  /*8c30*/  S2R R4, SR_TID.X ;  /* 0x0000000000047919 */ /* 0x002e660000002100 */
        /* <DEDUP_REMOVED lines=16> */
.L_x_427:
[----:B------:R-:W-:Y:S01]  /*8d40*/  @UP0 UIADD3 UR13, UR16, UR32, URZ ;  /* 0x00000020100d0290 */ /* 0x000fe2000fffe03f */
[----:B------:R-:W-:Y:S01]  /*8d50*/  @UP0 ULDC.64 UR8, c[0x0][0x458] ;  /* 0x0001160000080ab9 */ /* 0x000fe20000000a00 */
[----:B------:R-:W-:Y:S02]  /*8d60*/  USHF.L.U32 UR12, UR33, 0x6, URZ ;  /* 0x00000006210c7899 */ /* 0x000fe4000800063f */
        /* <DEDUP_REMOVED lines=15> */
[----:B------:R-:W-:-:S12]  /*8e60*/  UIADD3 UR18, UR15, UR13, URZ ;  /* 0x0000000d0f127290 */ /* 0x000fd8000fffe03f */
.L_x_428:
[----:B------:R-:W-:Y:S01]  /*8e70*/  BAR.SYNC.DEFER_BLOCKING 0x0 ;  /* 0x0000000000007b1d */ /* 0x000fe20000010000 */
[----:B------:R-:W-:Y:S01]  /*8e80*/  USHF.R.S32.HI UR13, URZ, 0x1f, UR12 ;  /* 0x0000001f3f0d7899 */ /* 0x000fe2000801140c */
[----:B-1----:R-:W-:Y:S01]  /*8e90*/  SHF.R.S32.HI R5, RZ, 0x1f, R4 ;  /* 0x0000001fff057819 */ /* 0x002fe20000011404 */
[----:B------:R-:W-:Y:S01]  /*8ea0*/  IMAD.U32 R6, RZ, RZ, UR10 ;  /* 0x0000000aff067e24 */ /* 0x000fe2000f8e00ff */
[--C-:B------:R-:W-:Y:S01]  /*8eb0*/  SHF.R.S32.HI R9, RZ, 0x1f, R232.reuse ;  /* 0x0000001fff097819 */ /* 0x100fe200000114e8 */
[----:B------:R-:W-:Y:S01]  /*8ec0*/  UIMAD UR15, UR13, UR10, URZ ;  /* 0x0000000a0d0f72a4 */ /* 0x000fe2000f8e023f */
[----:B------:R-:W-:Y:S01]  /*8ed0*/  IMAD.MOV.U32 R8, RZ, RZ, R232 ;  /* 0x000000ffff087224 */ /* 0x000fe200078e00e8 */
[----:B------:R-:W-:Y:S01]  /*8ee0*/  LEA.HI R4, R5, R4, RZ, 0x3 ;  /* 0x0000000405047211 */ /* 0x000fe200078f18ff */
[----:B------:R-:W-:Y:S01]  /*8ef0*/  UIMAD UR5, UR33, -0x40, UR5 ;  /* 0xffffffc0210578a4 */ /* 0x000fe2000f8e0205 */
[----:B------:R-:W-:Y:S01]  /*8f00*/  BSSY B0, `(.L_x_429) ;  /* 0x0000031000007945 */ /* 0x000fe20003800000 */
[----:B------:R-:W-:Y:S01]  /*8f10*/  UIMAD UR15, UR12, UR11, UR15 ;  /* 0x0000000b0c0f72a4 */ /* 0x000fe2000f8e020f */
[----:B------:R-:W-:Y:S01]  /*8f20*/  IMAD.WIDE.U32 R6, R6, UR12, R8 ;  /* 0x0000000c06067c25 */ /* 0x000fe2000f8e0008 */
[----:B------:R-:W-:Y:S01]  /*8f30*/  SHF.R.S32.HI R4, RZ, 0x3, R4 ;  /* 0x00000003ff047819 */ /* 0x000fe20000011404 */
[----:B------:R-:W-:Y:S01]  /*8f40*/  USHF.R.S32.HI UR21, URZ, 0x1f, UR56 ;  /* 0x0000001f3f157899 */ /* 0x000fe20008011438 */
[----:B------:R-:W-:-:S02]  /*8f50*/  ULDC.64 UR16, c[0x0][0x468] ;  /* 0x00011a0000107ab9 */ /* 0x000fc40000000a00 */
[----:B------:R-:W-:Y:S01]  /*8f60*/  IMAD.U32 R5, RZ, RZ, UR15 ;  /* 0x0000000fff057e24 */ /* 0x000fe2000f8e00ff */
[----:B------:R-:W-:Y:S01]  /*8f70*/  IADD3 R6, P0, R6, UR19, RZ ;  /* 0x0000001306067c10 */ /* 0x000fe2000ff1e0ff */
[C---:B------:R-:W-:Y:S01]  /*8f80*/  VIADD R10, R4.reuse, 0x20 ;  /* 0x00000020040a7836 */ /* 0x040fe20000000000 */
[----:B------:R-:W-:Y:S01]  /*8f90*/  ISETP.GE.AND P5, PT, R4, UR5, PT ;  /* 0x0000000504007c0c */ /* 0x000fe2000bfa6270 */
[----:B------:R-:W-:Y:S01]  /*8fa0*/  UIMAD UR15, UR21, UR16, URZ ;  /* 0x00000010150f72a4 */ /* 0x000fe2000f8e023f */
[----:B------:R-:W-:Y:S01]  /*8fb0*/  IADD3.X R7, R7, UR20, R5, P0, !PT ;  /* 0x0000001407077c10 */ /* 0x000fe200087fe405 */
[----:B------:R-:W-:Y:S01]  /*8fc0*/  IMAD.U32 R5, RZ, RZ, UR16 ;  /* 0x00000010ff057e24 */ /* 0x000fe2000f8e00ff */
[----:B------:R-:W-:Y:S01]  /*8fd0*/  ISETP.GE.AND P4, PT, R10, UR5, PT ;  /* 0x000000050a007c0c */ /* 0x000fe2000bf86270 */
[----:B--2---:R1:W2:Y:S01]  /*8fe0*/  LDS.128 R48, [R230+0x11000] ;  /* 0x01100000e6307984 */ /* 0x0042a20000000c00 */
[----:B------:R-:W-:Y:S01]  /*8ff0*/  UIMAD UR17, UR56, UR17, UR15 ;  /* 0x00000011381172a4 */ /* 0x000fe2000f8e020f */
[----:B------:R-:W-:Y:S01]  /*9000*/  IMAD.WIDE.U32 R10, R5, UR56, R6 ;  /* 0x00000038050a7c25 */ /* 0x000fe2000f8e0006 */
[----:B------:R-:W-:Y:S01]  /*9010*/  SHF.R.S32.HI R68, RZ, 0x1f, R4 ;  /* 0x0000001fff447819 */ /* 0x000fe20000011404 */
[----:B------:R1:W3:Y:S03]  /*9020*/  LDS.128 R44, [R230+0x13000] ;  /* 0x01300000e62c7984 */ /* 0x0002e60000000c00 */
[----:B------:R-:W-:Y:S01]  /*9030*/  VIADD R14, R11, UR17 ;  /* 0x000000110b0e7c36 */ /* 0x000fe20008000000 */
[----:B------:R1:W4:Y:S04]  /*9040*/  LDS.128 R40, [R230+0x15000] ;  /* 0x01500000e6287984 */ /* 0x0003280000000c00 */
[----:B------:R1:W1:Y:S04]  /*9050*/  LDS.128 R36, [R230+0x17000] ;  /* 0x01700000e6247984 */ /* 0x0002680000000c00 */
[----:B------:R1:W1:Y:S04]  /*9060*/  LDS.128 R64, [R230+0x19000] ;  /* 0x01900000e6407984 */ /* 0x0002680000000c00 */
[----:B------:R1:W1:Y:S04]  /*9070*/  LDS.128 R60, [R230+0x1b000] ;  /* 0x01b00000e63c7984 */ /* 0x0002680000000c00 */
[----:B------:R1:W1:Y:S04]  /*9080*/  LDS.128 R56, [R230+0x1d000] ;  /* 0x01d00000e6387984 */ /* 0x0002680000000c00 */
[----:B------:R1:W1:Y:S01]  /*9090*/  LDS.128 R52, [R230+0x1f000] ;  /* 0x01f00000e6347984 */ /* 0x0002620000000c00 */
[----:B------:R-:W-:Y:S05]  /*90a0*/  @P5 BRA `(.L_x_430) ;  /* 0x0000000000585947 */ /* 0x000fea0003800000 */
[----:B------:R-:W-:Y:S01]  /*90b0*/  ULDC UR15, c[0x0][0x2d0] ;  /* 0x0000b400000f7ab9 */ /* 0x000fe20000000800 */
[----:B------:R-:W2:Y:S01]  /*90c0*/  LDS.128 R32, [R230+0x12000] ;  /* 0x01200000e6207984 */ /* 0x000ea20000000c00 */
[----:B------:R-:W-:Y:S01]  /*90d0*/  ISETP.GE.AND P6, PT, R232, UR15, PT ;  /* 0x0000000fe8007c0c */ /* 0x000fe2000bfc6270 */
[----:B------:R-:W-:Y:S01]  /*90e0*/  IMAD R5, R68, UR10, RZ ;  /* 0x0000000a44057c24 */ /* 0x000fe2000f8e02ff */
[----:B------:R-:W-:Y:S01]  /*90f0*/  ISETP.GE.AND P3, PT, R17, UR15, PT ;  /* 0x0000000f11007c0c */ /* 0x000fe2000bf66270 */
[----:B------:R-:W3:Y:S01]  /*9100*/  LDS.128 R28, [R230+0x14000] ;  /* 0x01400000e61c7984 */ /* 0x000ee20000000c00 */
[----:B------:R-:W-:Y:S01]  /*9110*/  IMAD.MOV.U32 R6, RZ, RZ, R10 ;  /* 0x000000ffff067224 */ /* 0x000fe200078e000a */
[----:B------:R-:W-:Y:S01]  /*9120*/  ISETP.GE.AND P2, PT, R16, UR15, PT ;  /* 0x0000000f10007c0c */ /* 0x000fe2000bf46270 */
[----:B------:R-:W-:Y:S01]  /*9130*/  IMAD.MOV.U32 R7, RZ, RZ, R14 ;  /* 0x000000ffff077224 */ /* 0x000fe200078e000e */
[----:B------:R-:W4:Y:S01]  /*9140*/  LDS.128 R24, [R230+0x16000] ;  /* 0x01600000e6187984 */ /* 0x000f220000000c00 */
[----:B------:R-:W-:Y:S01]  /*9150*/  IMAD R5, R4, UR11, R5 ;  /* 0x0000000b04057c24 */ /* 0x000fe2000f8e0205 */
[----:B------:R-:W-:Y:S01]  /*9160*/  ISETP.GE.AND P1, PT, R18, UR15, PT ;  /* 0x0000000f12007c0c */ /* 0x000fe2000bf26270 */
[----:B------:R-:W-:Y:S01]  /*9170*/  IMAD.WIDE.U32 R12, R4, UR10, R6 ;  /* 0x0000000a040c7c25 */ /* 0x000fe2000f8e0006 */
[----:B------:R-:W-:-:S02]  /*9180*/  ULDC.64 UR16, c[0x0][0x3f0] ;  /* 0x0000fc0000107ab9 */ /* 0x000fc40000000a00 */
[----:B------:R-:W1:Y:S01]  /*9190*/  @!P6 LDS.128 R20, [R230+0x10000] ;  /* 0x01000000e614e984 */ /* 0x000e620000000c00 */
[----:B------:R-:W-:Y:S01]  /*91a0*/  IMAD.IADD R5, R13, 0x1, R5 ;  /* 0x000000010d057824 */ /* 0x000fe200078e0205 */
[----:B------:R-:W-:-:S04]  /*91b0*/  LEA R6, P0, R12, UR16, 0x1 ;  /* 0x000000100c067c11 */ /* 0x000fc8000f8008ff */
[----:B------:R-:W-:-:S05]  /*91c0*/  LEA.HI.X R7, R12, UR17, R5, 0x1, P0 ;  /* 0x000000110c077c11 */ /* 0x000fca00080f0c05 */
[----:B--2---:R2:W-:Y:S04]  /*91d0*/  @!P3 STG.E.128 desc[UR6][R6.64+0x80], R32 ;  /* 0x000080200600b986 */ /* 0x0045e8000c101d06 */
[----:B---3--:R2:W-:Y:S04]  /*91e0*/  @!P2 STG.E.128 desc[UR6][R6.64+0x100], R28 ;  /* 0x0001001c0600a986 */ /* 0x0085e8000c101d06 */
[----:B----4-:R2:W-:Y:S04]  /*91f0*/  @!P1 STG.E.128 desc[UR6][R6.64+0x180], R24 ;  /* 0x0001801806009986 */ /* 0x0105e8000c101d06 */
[----:B-1----:R2:W-:Y:S02]  /*9200*/  @!P6 STG.E.128 desc[UR6][R6.64], R20 ;  /* 0x000000140600e986 */ /* 0x0025e4000c101d06 */
.L_x_430:
[----:B------:R-:W-:Y:S05]  /*9210*/  BSYNC B0 ;  /* 0x0000000000007941 */ /* 0x000fea0003800000 */
.L_x_429:
[----:B------:R-:W-:Y:S04]  /*9220*/  BSSY B0, `(.L_x_431) ;  /* 0x0000016000007945 */ /* 0x000fe80003800000 */
[----:B------:R-:W-:Y:S05]  /*9230*/  @P4 BRA `(.L_x_432) ;  /* 0x0000000000504947 */ /* 0x000fea0003800000 */
[----:B------:R-:W-:Y:S01]  /*9240*/  IADD3 R5, P0, R4, 0x20, RZ ;  /* 0x0000002004057810 */ /* 0x000fe20007f1e0ff */
[----:B--2---:R-:W-:Y:S01]  /*9250*/  IMAD.MOV.U32 R7, RZ, RZ, R14 ;  /* 0x000000ffff077224 */ /* 0x004fe200078e000e */
[----:B------:R-:W-:Y:S01]  /*9260*/  ULDC UR5, c[0x0][0x2d0] ;  /* 0x0000b40000057ab9 */ /* 0x000fe20000000800 */
[----:B------:R-:W-:Y:S01]  /*9270*/  ULDC.64 UR16, c[0x0][0x3f0] ;  /* 0x0000fc0000107ab9 */ /* 0x000fe20000000a00 */
[----:B------:R-:W-:Y:S01]  /*9280*/  ISETP.GE.AND P3, PT, R232, UR5, PT ;  /* 0x00000005e8007c0c */ /* 0x000fe2000bf66270 */
[----:B------:R-:W-:Y:S01]  /*9290*/  IMAD.X R6, RZ, RZ, R68, P0 ;  /* 0x000000ffff067224 */ /* 0x000fe200000e0644 */
[----:B------:R-:W-:Y:S02]  /*92a0*/  ISETP.GE.AND P2, PT, R17, UR5, PT ;  /* 0x0000000511007c0c */ /* 0x000fe4000bf46270 */
[----:B------:R-:W-:Y:S01]  /*92b0*/  ISETP.GE.AND P1, PT, R16, UR5, PT ;  /* 0x0000000510007c0c */ /* 0x000fe2000bf26270 */
[----:B------:R-:W-:Y:S01]  /*92c0*/  IMAD R12, R6, UR10, RZ ;  /* 0x0000000a060c7c24 */ /* 0x000fe2000f8e02ff */
[----:B------:R-:W-:Y:S01]  /*92d0*/  ISETP.GE.AND P0, PT, R18, UR5, PT ;  /* 0x0000000512007c0c */ /* 0x000fe2000bf06270 */
[----:B------:R-:W-:-:S04]  /*92e0*/  IMAD.MOV.U32 R6, RZ, RZ, R10 ;  /* 0x000000ffff067224 */ /* 0x000fc800078e000a */
[----:B------:R-:W-:-:S04]  /*92f0*/  IMAD.WIDE.U32 R10, R5, UR10, R6 ;  /* 0x0000000a050a7c25 */ /* 0x000fc8000f8e0006 */
[----:B------:R-:W-:Y:S01]  /*9300*/  IMAD R5, R5, UR11, R12 ;  /* 0x0000000b05057c24 */ /* 0x000fe2000f8e020c */
[----:B------:R-:W-:-:S03]  /*9310*/  LEA R6, P6, R10, UR16, 0x1 ;  /* 0x000000100a067c11 */ /* 0x000fc6000f8c08ff */
[----:B------:R-:W-:-:S05]  /*9320*/  IMAD.IADD R5, R11, 0x1, R5 ;  /* 0x000000010b057824 */ /* 0x000fca00078e0205 */
[----:B------:R-:W-:-:S05]  /*9330*/  LEA.HI.X R7, R10, UR17, R5, 0x1, P6 ;  /* 0x000000110a077c11 */ /* 0x000fca000b0f0c05 */
[----:B------:R2:W-:Y:S04]  /*9340*/  @!P3 STG.E.128 desc[UR6][R6.64], R48 ;  /* 0x000000300600b986 */ /* 0x0005e8000c101d06 */
[----:B---3--:R2:W-:Y:S04]  /*9350*/  @!P2 STG.E.128 desc[UR6][R6.64+0x80], R44 ;  /* 0x0000802c0600a986 */ /* 0x0085e8000c101d06 */
[----:B----4-:R2:W-:Y:S04]  /*9360*/  @!P1 STG.E.128 desc[UR6][R6.64+0x100], R40 ;  /* 0x0001002806009986 */ /* 0x0105e8000c101d06 */
[----:B-1----:R2:W-:Y:S02]  /*9370*/  @!P0 STG.E.128 desc[UR6][R6.64+0x180], R36 ;  /* 0x0001802406008986 */ /* 0x0025e4000c101d06 */
.L_x_432:
[----:B------:R-:W-:Y:S05]  /*9380*/  BSYNC B0 ;  /* 0x0000000000007941 */ /* 0x000fea0003800000 */
.L_x_431:
[----:B--2---:R2:W1:Y:S01]  /*9390*/  LDS.128 R28, [R230+0x18000] ;  /* 0x01800000e61c7984 */ /* 0x0044620000000c00 */
[----:B------:R-:W-:Y:S01]  /*93a0*/  IMAD.U32 R6, RZ, RZ, UR8 ;  /* 0x00000008ff067e24 */ /* 0x000fe2000f8e00ff */
[----:B------:R-:W-:Y:S01]  /*93b0*/  UIMAD UR13, UR13, UR8, URZ ;  /* 0x000000080d0d72a4 */ /* 0x000fe2000f8e023f */
[----:B------:R-:W-:Y:S01]  /*93c0*/  BSSY B0, `(.L_x_433) ;  /* 0x0000023000007945 */ /* 0x000fe20003800000 */
[----:B------:R2:W1:Y:S01]  /*93d0*/  LDS.128 R24, [R230+0x1a000] ;  /* 0x01a00000e6187984 */ /* 0x0004620000000c00 */
[----:B------:R-:W-:Y:S01]  /*93e0*/  IMAD.WIDE.U32 R6, R6, UR12, R8 ;  /* 0x0000000c06067c25 */ /* 0x000fe2000f8e0008 */
[----:B------:R-:W-:Y:S02]  /*93f0*/  UIMAD UR12, UR12, UR9, UR13 ;  /* 0x000000090c0c72a4 */ /* 0x000fe4000f8e020d */
[----:B------:R2:W1:Y:S01]  /*9400*/  LDS.128 R20, [R230+0x1c000] ;  /* 0x01c00000e6147984 */ /* 0x0004620000000c00 */
[----:B------:R-:W-:Y:S01]  /*9410*/  USHF.R.S32.HI UR5, URZ, 0x1f, UR56 ;  /* 0x0000001f3f057899 */ /* 0x000fe20008011438 */
[----:B------:R-:W-:Y:S01]  /*9420*/  IADD3 R6, P0, R6, UR14, RZ ;  /* 0x0000000e06067c10 */ /* 0x000fe2000ff1e0ff */
[----:B------:R-:W-:Y:S01]  /*9430*/  ULDC.64 UR10, c[0x0][0x470] ;  /* 0x00011c00000a7ab9 */ /* 0x000fe20000000a00 */
[----:B------:R2:W1:Y:S01]  /*9440*/  LDS.128 R12, [R230+0x1e000] ;  /* 0x01e00000e60c7984 */ /* 0x0004620000000c00 */
[----:B------:R-:W-:Y:S01]  /*9450*/  IMAD.U32 R5, RZ, RZ, UR12 ;  /* 0x0000000cff057e24 */ /* 0x000fe2000f8e00ff */
[----:B------:R-:W-:-:S04]  /*9460*/  UIMAD UR5, UR5, UR10, URZ ;  /* 0x0000000a050572a4 */ /* 0x000fc8000f8e023f */
[----:B------:R-:W-:Y:S01]  /*9470*/  IADD3.X R7, R7, UR18, R5, P0, !PT ;  /* 0x0000001207077c10 */ /* 0x000fe200087fe405 */
[----:B------:R-:W-:Y:S01]  /*9480*/  UIMAD UR11, UR56, UR11, UR5 ;  /* 0x0000000b380b72a4 */ /* 0x000fe2000f8e0205 */
[----:B------:R-:W-:-:S05]  /*9490*/  MOV R5, UR10 ;  /* 0x0000000a00057c02 */ /* 0x000fca0008000f00 */
[----:B------:R-:W-:-:S05]  /*94a0*/  IMAD.WIDE.U32 R8, R5, UR56, R6 ;  /* 0x0000003805087c25 */ /* 0x000fca000f8e0006 */
[----:B------:R-:W-:Y:S01]  /*94b0*/  IADD3 R5, R9, UR11, RZ ;  /* 0x0000000b09057c10 */ /* 0x000fe2000fffe0ff */
[----:B------:R-:W-:Y:S06]  /*94c0*/  @P5 BRA `(.L_x_434) ;  /* 0x0000000000485947 */ /* 0x000fec0003800000 */
[----:B------:R-:W-:Y:S01]  /*94d0*/  IMAD.MOV.U32 R6, RZ, RZ, R8 ;  /* 0x000000ffff067224 */ /* 0x000fe200078e0008 */
[----:B------:R-:W-:Y:S01]  /*94e0*/  ULDC UR5, c[0x0][0x2d0] ;  /* 0x0000b40000057ab9 */ /* 0x000fe20000000800 */
[----:B------:R-:W-:Y:S01]  /*94f0*/  IMAD.MOV.U32 R7, RZ, RZ, R5 ;  /* 0x000000ffff077224 */ /* 0x000fe200078e0005 */
[----:B------:R-:W-:Y:S01]  /*9500*/  ISETP.GE.AND P3, PT, R232, UR5, PT ;  /* 0x00000005e8007c0c */ /* 0x000fe2000bf66270 */
[----:B------:R-:W-:Y:S01]  /*9510*/  IMAD R19, R68, UR8, RZ ;  /* 0x0000000844137c24 */ /* 0x000fe2000f8e02ff */
[----:B------:R-:W-:Y:S01]  /*9520*/  ISETP.GE.AND P2, PT, R17, UR5, PT ;  /* 0x0000000511007c0c */ /* 0x000fe2000bf46270 */
[----:B------:R-:W-:Y:S01]  /*9530*/  IMAD.WIDE.U32 R10, R4, UR8, R6 ;  /* 0x00000008040a7c25 */ /* 0x000fe2000f8e0006 */
[----:B------:R-:W-:Y:S01]  /*9540*/  ISETP.GE.AND P1, PT, R16, UR5, PT ;  /* 0x0000000510007c0c */ /* 0x000fe2000bf26270 */
[----:B------:R-:W-:Y:S01]  /*9550*/  ULDC.64 UR10, c[0x0][0x3f8] ;  /* 0x0000fe00000a7ab9 */ /* 0x000fe20000000a00 */
[----:B------:R-:W-:Y:S01]  /*9560*/  ISETP.GE.AND P0, PT, R18, UR5, PT ;  /* 0x0000000512007c0c */ /* 0x000fe2000bf06270 */
[----:B------:R-:W-:-:S04]  /*9570*/  IMAD R6, R4, UR9, R19 ;  /* 0x0000000904067c24 */ /* 0x000fc8000f8e0213 */
[----:B------:R-:W-:Y:S01]  /*9580*/  IMAD.IADD R7, R11, 0x1, R6 ;  /* 0x000000010b077824 */ /* 0x000fe200078e0206 */
[----:B------:R-:W-:-:S04]  /*9590*/  LEA R6, P5, R10, UR10, 0x1 ;  /* 0x0000000a0a067c11 */ /* 0x000fc8000f8a08ff */
[----:B------:R-:W-:-:S05]  /*95a0*/  LEA.HI.X R7, R10, UR11, R7, 0x1, P5 ;  /* 0x0000000b0a077c11 */ /* 0x000fca000a8f0c07 */
[----:B-1----:R1:W-:Y:S04]  /*95b0*/  @!P3 STG.E.128 desc[UR6][R6.64], R28 ;  /* 0x0000001c0600b986 */ /* 0x0023e8000c101d06 */
[----:B------:R1:W-:Y:S04]  /*95c0*/  @!P2 STG.E.128 desc[UR6][R6.64+0x80], R24 ;  /* 0x000080180600a986 */ /* 0x0003e8000c101d06 */
[----:B------:R1:W-:Y:S04]  /*95d0*/  @!P1 STG.E.128 desc[UR6][R6.64+0x100], R20 ;  /* 0x0001001406009986 */ /* 0x0003e8000c101d06 */
[----:B------:R1:W-:Y:S02]  /*95e0*/  @!P0 STG.E.128 desc[UR6][R6.64+0x180], R12 ;  /* 0x0001800c06008986 */ /* 0x0003e4000c101d06 */
.L_x_434:
[----:B------:R-:W-:Y:S05]  /*95f0*/  BSYNC B0 ;  /* 0x0000000000007941 */ /* 0x000fea0003800000 */
.L_x_433:
[----:B------:R-:W-:Y:S05]  /*9600*/  @P4 BRA `(.L_x_435) ;  /* 0x0000000800fc4947 */ /* 0x000fea0003800000 */
[----:B------:R-:W-:Y:S01]  /*9610*/  IADD3 R4, P0, R4, 0x20, RZ ;  /* 0x0000002004047810 */ /* 0x000fe20007f1e0ff */
[----:B-1----:R-:W-:Y:S01]  /*9620*/  IMAD.MOV.U32 R7, RZ, RZ, R5 ;  /* 0x000000ffff077224 */ /* 0x002fe200078e0005 */
[----:B------:R-:W-:Y:S01]  /*9630*/  ULDC UR5, c[0x0][0x2d0] ;  /* 0x0000b40000057ab9 */ /* 0x000fe20000000800 */
[----:B------:R-:W-:Y:S01]  /*9640*/  ULDC.64 UR10, c[0x0][0x3f8] ;  /* 0x0000fe00000a7ab9 */ /* 0x000fe20000000a00 */
[----:B------:R-:W-:Y:S01]  /*9650*/  ISETP.GE.AND P1, PT, R17, UR5, PT ;  /* 0x0000000511007c0c */ /* 0x000fe2000bf26270 */
[----:B------:R-:W-:Y:S01]  /*9660*/  IMAD.X R6, RZ, RZ, R68, P0 ;  /* 0x000000ffff067224 */ /* 0x000fe200000e0644 */
[----:B------:R-:W-:Y:S02]  /*9670*/  ISETP.GE.AND P2, PT, R232, UR5, PT ;  /* 0x00000005e8007c0c */ /* 0x000fe4000bf46270 */
[----:B------:R-:W-:Y:S01]  /*9680*/  ISETP.GE.AND P0, PT, R16, UR5, PT ;  /* 0x0000000510007c0c */ /* 0x000fe2000bf06270 */
[----:B------:R-:W-:Y:S02]  /*9690*/  IMAD R9, R6, UR8, RZ ;  /* 0x0000000806097c24 */ /* 0x000fe4000f8e02ff */
[----:B------:R-:W-:-:S02]  /*96a0*/  IMAD.MOV.U32 R6, RZ, RZ, R8 ;  /* 0x000000ffff067224 */ /* 0x000fc400078e0008 */
[C---:B------:R-:W-:Y:S02]  /*96b0*/  IMAD R5, R4.reuse, UR9, R9 ;  /* 0x0000000904057c24 */ /* 0x040fe4000f8e0209 */
[----:B------:R-:W-:-:S04]  /*96c0*/  IMAD.WIDE.U32 R6, R4, UR8, R6 ;  /* 0x0000000804067c25 */ /* 0x000fc8000f8e0006 */
[----:B------:R-:W-:Y:S01]  /*96d0*/  IMAD.IADD R5, R7, 0x1, R5 ;  /* 0x0000000107057824 */ /* 0x000fe200078e0205 */
[----:B------:R-:W-:-:S04]  /*96e0*/  LEA R4, P3, R6, UR10, 0x1 ;  /* 0x0000000a06047c11 */ /* 0x000fc8000f8608ff */
[----:B------:R-:W-:-:S05]  /*96f0*/  LEA.HI.X R5, R6, UR11, R5, 0x1, P3 ;  /* 0x0000000b06057c11 */ /* 0x000fca00098f0c05 */
[----:B------:R1:W-:Y:S04]  /*9700*/  @!P2 STG.E.128 desc[UR6][R4.64], R64 ;  /* 0x000000400400a986 */ /* 0x0003e8000c101d06 */
[----:B------:R1:W-:Y:S04]  /*9710*/  @!P1 STG.E.128 desc[UR6][R4.64+0x80], R60 ;  /* 0x0000803c04009986 */ /* 0x0003e8000c101d06 */
[----:B------:R1:W-:Y:S01]  /*9720*/  @!P0 STG.E.128 desc[UR6][R4.64+0x100], R56 ;  /* 0x0001003804008986 */ /* 0x0003e2000c101d06 */
[----:B------:R-:W-:-:S13]  /*9730*/  ISETP.GE.AND P0, PT, R18, UR5, PT ;  /* 0x0000000512007c0c */ /* 0x000fda000bf06270 */
[----:B------:R-:W-:Y:S05]  /*9740*/  @P0 BRA `(.L_x_435) ;  /* 0x0000000800ac0947 */ /* 0x000fea0003800000 */
[----:B------:R1:W-:Y:S01]  /*9750*/  STG.E.128 desc[UR6][R4.64+0x180], R52 ;  /* 0x0001803404007986 */ /* 0x0003e2000c101d06 */
[----:B------:R-:W-:Y:S05]  /*9760*/  BRA `(.L_x_435) ;  /* 0x0000000800a47947 */ /* 0x000fea0003800000 */
.L_x_407:
[----:B------:R-:W-:Y:S01]  /*9770*/  UISETP.NE.AND UP0, UPT, UR32, -0x1, UPT ;  /* 0xffffffff2000788c */ /* 0x000fe2000bf05270 */
[----:B------:R-:W1:Y:S01]  /*9780*/  S2R R5, SR_TID.X ;  /* 0x0000000000057919 */ /* 0x000e620000002100 */
[----:B------:R-:W-:-:S04]  /*9790*/  USHF.L.U32 UR17, UR33, 0x6, URZ ;  /* 0x0000000621117899 */ /* 0x000fc8000800063f */
        /* <DEDUP_REMOVED lines=21> */
.L_x_436:
[----:B------:R-:W-:Y:S01]  /*98f0*/  @UP0 UIADD3 UR14, UR16, UR32, URZ ;  /* 0x00000020100e0290 */ /* 0x000fe2000fffe03f */
[----:B-1----:R-:W-:Y:S01]  /*9900*/  SHF.R.S32.HI R4, RZ, 0x1f, R5 ;  /* 0x0000001fff047819 */ /* 0x002fe20000011405 */
[----:B------:R-:W-:Y:S01]  /*9910*/  @UP0 ULDC.64 UR10, c[0x0][0x458] ;  /* 0x00011600000a0ab9 */ /* 0x000fe20000000a00 */
[----:B------:R-:W-:Y:S02]  /*9920*/  USHF.R.S32.HI UR19, URZ, 0x1f, UR17 ;  /* 0x0000001f3f137899 */ /* 0x000fe40008011411 */
        /* <DEDUP_REMOVED lines=18> */
.L_x_437:
[----:B------:R-:W-:Y:S01]  /*9a50*/  UIMAD UR12, UR19, UR8, URZ ;  /* 0x00000008130c72a4 */ /* 0x000fe2000f8e023f */
[----:B------:R-:W-:Y:S01]  /*9a60*/  IMAD.U32 R6, RZ, RZ, UR8 ;  /* 0x00000008ff067e24 */ /* 0x000fe2000f8e00ff */
[----:B------:R-:W-:Y:S01]  /*9a70*/  LEA.HI R4, R4, R5, RZ, 0x3 ;  /* 0x0000000504047211 */ /* 0x000fe200078f18ff */
[----:B------:R-:W-:Y:S01]  /*9a80*/  UIADD3 UR5, -UR17, UR5, URZ ;  /* 0x0000000511057290 */ /* 0x000fe2000fffe13f */
[----:B------:R-:W-:Y:S01]  /*9a90*/  BSSY B0, `(.L_x_438) ;  /* 0x0000028000007945 */ /* 0x000fe20003800000 */
[----:B------:R-:W-:Y:S01]  /*9aa0*/  UIMAD UR12, UR17, UR9, UR12 ;  /* 0x00000009110c72a4 */ /* 0x000fe2000f8e020c */
[----:B------:R-:W-:Y:S01]  /*9ab0*/  IMAD.WIDE.U32 R6, R6, UR17, R232 ;  /* 0x0000001106067c25 */ /* 0x000fe2000f8e00e8 */
[----:B------:R-:W-:Y:S01]  /*9ac0*/  SHF.R.S32.HI R4, RZ, 0x3, R4 ;  /* 0x00000003ff047819 */ /* 0x000fe20000011404 */
[----:B------:R-:W-:Y:S01]  /*9ad0*/  USHF.R.S32.HI UR14, URZ, 0x1f, UR56 ;  /* 0x0000001f3f0e7899 */ /* 0x000fe20008011438 */
[C---:B------:R-:W-:Y:S01]  /*9ae0*/  IADD3 R12, R232.reuse, 0x40, RZ ;  /* 0x00000040e80c7810 */ /* 0x040fe20007ffe0ff */
[----:B------:R-:W-:Y:S01]  /*9af0*/  VIADD R13, R232, 0x80 ;  /* 0x00000080e80d7836 */ /* 0x000fe20000000000 */
[----:B------:R-:W-:Y:S01]  /*9b00*/  IADD3 R8, P0, R6, UR20, RZ ;  /* 0x0000001406087c10 */ /* 0x000fe2000ff1e0ff */
[----:B------:R-:W-:Y:S01]  /*9b10*/  IMAD.U32 R5, RZ, RZ, UR12 ;  /* 0x0000000cff057e24 */ /* 0x000fe2000f8e00ff */
[----:B------:R-:W-:Y:S01]  /*9b20*/  ULDC.64 UR12, c[0x0][0x468] ;  /* 0x00011a00000c7ab9 */ /* 0x000fe20000000a00 */
[C---:B------:R-:W-:Y:S01]  /*9b30*/  ISETP.GE.AND P5, PT, R4.reuse, UR5, PT ;  /* 0x0000000504007c0c */ /* 0x040fe2000bfa6270 */
[----:B------:R-:W-:Y:S01]  /*9b40*/  UIMAD UR14, UR14, UR12, URZ ;  /* 0x0000000c0e0e72a4 */ /* 0x000fe2000f8e023f */
[----:B------:R-:W-:Y:S01]  /*9b50*/  IADD3 R6, R4, 0x20, RZ ;  /* 0x0000002004067810 */ /* 0x000fe20007ffe0ff */
[----:B------:R-:W-:Y:S01]  /*9b60*/  VIADD R15, R232, 0xc0 ;  /* 0x000000c0e80f7836 */ /* 0x000fe20000000000 */
[----:B------:R-:W-:Y:S01]  /*9b70*/  IADD3.X R9, R7, UR21, R5, P0, !PT ;  /* 0x0000001507097c10 */ /* 0x000fe200087fe405 */
[----:B------:R-:W-:Y:S01]  /*9b80*/  IMAD.U32 R5, RZ, RZ, UR12 ;  /* 0x0000000cff057e24 */ /* 0x000fe2000f8e00ff */
[----:B------:R-:W-:Y:S01]  /*9b90*/  UIMAD UR13, UR56, UR13, UR14 ;  /* 0x0000000d380d72a4 */ /* 0x000fe2000f8e020e */
[----:B------:R-:W-:-:S02]  /*9ba0*/  ISETP.GE.AND P4, PT, R6, UR5, PT ;  /* 0x0000000506007c0c */ /* 0x000fc4000bf86270 */
[----:B------:R-:W-:Y:S01]  /*9bb0*/  IMAD.WIDE.U32 R8, R5, UR56, R8 ;  /* 0x0000003805087c25 */ /* 0x000fe2000f8e0008 */
[----:B------:R-:W-:-:S04]  /*9bc0*/  SHF.R.S32.HI R16, RZ, 0x1f, R4 ;  /* 0x0000001fff107819 */ /* 0x000fc80000011404 */
[----:B------:R-:W-:Y:S01]  /*9bd0*/  IADD3 R14, R9, UR13, RZ ;  /* 0x0000000d090e7c10 */ /* 0x000fe2000fffe0ff */
[----:B------:R-:W-:Y:S06]  /*9be0*/  @P5 BRA `(.L_x_439) ;  /* 0x0000000000485947 */ /* 0x000fec0003800000 */
[----:B------:R-:W-:Y:S01]  /*9bf0*/  IMAD R5, R16, UR8, RZ ;  /* 0x0000000810057c24 */ /* 0x000fe2000f8e02ff */
[----:B------:R-:W-:Y:S01]  /*9c00*/  ULDC UR14, c[0x0][0x2d0] ;  /* 0x0000b400000e7ab9 */ /* 0x000fe20000000800 */
[----:B------:R-:W-:Y:S01]  /*9c10*/  IMAD.MOV.U32 R6, RZ, RZ, R8 ;  /* 0x000000ffff067224 */ /* 0x000fe200078e0008 */
[----:B------:R-:W-:Y:S01]  /*9c20*/  ISETP.GE.AND P3, PT, R232, UR14, PT ;  /* 0x0000000ee8007c0c */ /* 0x000fe2000bf66270 */
[----:B------:R-:W-:Y:S01]  /*9c30*/  IMAD.MOV.U32 R7, RZ, RZ, R14 ;  /* 0x000000ffff077224 */ /* 0x000fe200078e000e */
[----:B------:R-:W-:Y:S01]  /*9c40*/  ISETP.GE.AND P2, PT, R12, UR14, PT ;  /* 0x0000000e0c007c0c */ /* 0x000fe2000bf46270 */
[C---:B------:R-:W-:Y:S01]  /*9c50*/  IMAD R5, R4.reuse, UR9, R5 ;  /* 0x0000000904057c24 */ /* 0x040fe2000f8e0205 */
[----:B------:R-:W-:Y:S01]  /*9c60*/  ISETP.GE.AND P1, PT, R13, UR14, PT ;  /* 0x0000000e0d007c0c */ /* 0x000fe2000bf26270 */
[----:B------:R-:W-:Y:S01]  /*9c70*/  IMAD.WIDE.U32 R10, R4, UR8, R6 ;  /* 0x00000008040a7c25 */ /* 0x000fe2000f8e0006 */
[----:B------:R-:W-:Y:S01]  /*9c80*/  ISETP.GE.AND P0, PT, R15, UR14, PT ;  /* 0x0000000e0f007c0c */ /* 0x000fe2000bf06270 */
[----:B------:R-:W-:-:S02]  /*9c90*/  ULDC.64 UR12, c[0x0][0x3f0] ;  /* 0x0000fc00000c7ab9 */ /* 0x000fc40000000a00 */
[----:B------:R-:W-:Y:S01]  /*9ca0*/  IMAD.IADD R5, R5, 0x1, R11 ;  /* 0x0000000105057824 */ /* 0x000fe200078e020b */
[----:B------:R-:W-:-:S04]  /*9cb0*/  LEA R6, P6, R10, UR12, 0x1 ;  /* 0x0000000c0a067c11 */ /* 0x000fc8000f8c08ff */
[----:B------:R-:W-:-:S05]  /*9cc0*/  LEA.HI.X R7, R10, UR13, R5, 0x1, P6 ;  /* 0x0000000d0a077c11 */ /* 0x000fca000b0f0c05 */
[----:B------:R1:W-:Y:S04]  /*9cd0*/  @!P3 STG.E.128 desc[UR6][R6.64], RZ ;  /* 0x000000ff0600b986 */ /* 0x0003e8000c101d06 */
[----:B------:R1:W-:Y:S04]  /*9ce0*/  @!P2 STG.E.128 desc[UR6][R6.64+0x80], RZ ;  /* 0x000080ff0600a986 */ /* 0x0003e8000c101d06 */
[----:B------:R1:W-:Y:S04]  /*9cf0*/  @!P1 STG.E.128 desc[UR6][R6.64+0x100], RZ ;  /* 0x000100ff06009986 */ /* 0x0003e8000c101d06 */
[----:B------:R1:W-:Y:S02]  /*9d00*/  @!P0 STG.E.128 desc[UR6][R6.64+0x180], RZ ;  /* 0x000180ff06008986 */ /* 0x0003e4000c101d06 */
.L_x_439:
[----:B------:R-:W-:Y:S05]  /*9d10*/  BSYNC B0 ;  /* 0x0000000000007941 */ /* 0x000fea0003800000 */
.L_x_438:
[----:B------:R-:W-:Y:S04]  /*9d20*/  BSSY B0, `(.L_x_440) ;  /* 0x0000015000007945 */ /* 0x000fe80003800000 */
[----:B------:R-:W-:Y:S05]  /*9d30*/  @P4 BRA `(.L_x_441) ;  /* 0x00000000004c4947 */ /* 0x000fea0003800000 */
[----:B------:R-:W-:Y:S01]  /*9d40*/  IADD3 R5, P0, R4, 0x20, RZ ;  /* 0x0000002004057810 */ /* 0x000fe20007f1e0ff */
[----:B------:R-:W-:Y:S01]  /*9d50*/  IMAD.MOV.U32 R9, RZ, RZ, R14 ;  /* 0x000000ffff097224 */ /* 0x000fe200078e000e */
[----:B------:R-:W-:Y:S01]  /*9d60*/  ULDC UR5, c[0x0][0x2d0] ;  /* 0x0000b40000057ab9 */ /* 0x000fe20000000800 */
[----:B------:R-:W-:Y:S01]  /*9d70*/  ULDC.64 UR12, c[0x0][0x3f0] ;  /* 0x0000fc00000c7ab9 */ /* 0x000fe20000000a00 */
[----:B------:R-:W-:Y:S01]  /*9d80*/  ISETP.GE.AND P3, PT, R232, UR5, PT ;  /* 0x00000005e8007c0c */ /* 0x000fe2000bf66270 */
[----:B-1----:R-:W-:Y:S01]  /*9d90*/  IMAD.X R6, RZ, RZ, R16, P0 ;  /* 0x000000ffff067224 */ /* 0x002fe200000e0610 */
[----:B------:R-:W-:Y:S01]  /*9da0*/  ISETP.GE.AND P2, PT, R12, UR5, PT ;  /* 0x000000050c007c0c */ /* 0x000fe2000bf46270 */
[----:B------:R-:W-:Y:S01]  /*9db0*/  IMAD.WIDE.U32 R8, R5, UR8, R8 ;  /* 0x0000000805087c25 */ /* 0x000fe2000f8e0008 */
[----:B------:R-:W-:Y:S02]  /*9dc0*/  ISETP.GE.AND P1, PT, R13, UR5, PT ;  /* 0x000000050d007c0c */ /* 0x000fe4000bf26270 */
[----:B------:R-:W-:Y:S01]  /*9dd0*/  ISETP.GE.AND P0, PT, R15, UR5, PT ;  /* 0x000000050f007c0c */ /* 0x000fe2000bf06270 */
[----:B------:R-:W-:-:S04]  /*9de0*/  IMAD R6, R6, UR8, RZ ;  /* 0x0000000806067c24 */ /* 0x000fc8000f8e02ff */
[----:B------:R-:W-:Y:S01]  /*9df0*/  IMAD R5, R5, UR9, R6 ;  /* 0x0000000905057c24 */ /* 0x000fe2000f8e0206 */
[----:B------:R-:W-:-:S03]  /*9e00*/  LEA R6, P6, R8, UR12, 0x1 ;  /* 0x0000000c08067c11 */ /* 0x000fc6000f8c08ff */
[----:B------:R-:W-:-:S05]  /*9e10*/  IMAD.IADD R5, R5, 0x1, R9 ;  /* 0x0000000105057824 */ /* 0x000fca00078e0209 */
[----:B------:R-:W-:-:S05]  /*9e20*/  LEA.HI.X R7, R8, UR13, R5, 0x1, P6 ;  /* 0x0000000d08077c11 */ /* 0x000fca000b0f0c05 */
[----:B------:R2:W-:Y:S04]  /*9e30*/  @!P3 STG.E.128 desc[UR6][R6.64], RZ ;  /* 0x000000ff0600b986 */ /* 0x0005e8000c101d06 */
[----:B------:R2:W-:Y:S04]  /*9e40*/  @!P2 STG.E.128 desc[UR6][R6.64+0x80], RZ ;  /* 0x000080ff0600a986 */ /* 0x0005e8000c101d06 */
[----:B------:R2:W-:Y:S04]  /*9e50*/  @!P1 STG.E.128 desc[UR6][R6.64+0x100], RZ ;  /* 0x000100ff06009986 */ /* 0x0005e8000c101d06 */
[----:B------:R2:W-:Y:S02]  /*9e60*/  @!P0 STG.E.128 desc[UR6][R6.64+0x180], RZ ;  /* 0x000180ff06008986 */ /* 0x0005e4000c101d06 */
.L_x_441:
[----:B------:R-:W-:Y:S05]  /*9e70*/  BSYNC B0 ;  /* 0x0000000000007941 */ /* 0x000fea0003800000 */
.L_x_440:
[----:B------:R-:W-:Y:S01]  /*9e80*/  UIMAD UR5, UR19, UR10, URZ ;  /* 0x0000000a130572a4 */ /* 0x000fe2000f8e023f */
[----:B-12---:R-:W-:Y:S01]  /*9e90*/  IMAD.U32 R6, RZ, RZ, UR10 ;  /* 0x0000000aff067e24 */ /* 0x006fe2000f8e00ff */
[----:B------:R-:W-:Y:S01]  /*9ea0*/  USHF.R.S32.HI UR12, URZ, 0x1f, UR56 ;  /* 0x0000001f3f0c7899 */ /* 0x000fe20008011438 */
[----:B------:R-:W-:Y:S01]  /*9eb0*/  BSSY B0, `(.L_x_442) ;  /* 0x000001f000007945 */ /* 0x000fe20003800000 */
[----:B------:R-:W-:Y:S01]  /*9ec0*/  UIMAD UR5, UR17, UR11, UR5 ;  /* 0x0000000b110572a4 */ /* 0x000fe2000f8e0205 */
[----:B------:R-:W-:Y:S01]  /*9ed0*/  IMAD.WIDE.U32 R6, R6, UR17, R232 ;  /* 0x0000001106067c25 */ /* 0x000fe2000f8e00e8 */
[----:B------:R-:W-:-:S04]  /*9ee0*/  ULDC.64 UR8, c[0x0][0x470] ;  /* 0x00011c0000087ab9 */ /* 0x000fc80000000a00 */
[----:B------:R-:W-:Y:S01]  /*9ef0*/  IMAD.U32 R5, RZ, RZ, UR5 ;  /* 0x00000005ff057e24 */ /* 0x000fe2000f8e00ff */
[----:B------:R-:W-:Y:S01]  /*9f00*/  IADD3 R8, P0, R6, UR15, RZ ;  /* 0x0000000f06087c10 */ /* 0x000fe2000ff1e0ff */
[----:B------:R-:W-:-:S03]  /*9f10*/  UIMAD UR5, UR12, UR8, URZ ;  /* 0x000000080c0572a4 */ /* 0x000fc6000f8e023f */
        /* <DEDUP_REMOVED lines=12> */
[C---:B------:R-:W-:Y:S01]  /*9fe0*/  IMAD.WIDE.U32 R10, R4.reuse, UR10, R6 ;  /* 0x0000000a040a7c25 */ /* 0x040fe2000f8e0006 */
[----:B------:R-:W-:Y:S01]  /*9ff0*/  ISETP.GE.AND P1, PT, R13, UR5, PT ;  /* 0x000000050d007c0c */ /* 0x000fe2000bf26270 */
[----:B------:R-:W-:Y:S01]  /*a000*/  ULDC.64 UR8, c[0x0][0x3f8] ;  /* 0x0000fe0000087ab9 */ /* 0x000fe20000000a00 */
[----:B------:R-:W-:Y:S01]  /*a010*/  ISETP.GE.AND P0, PT, R15, UR5, PT ;  /* 0x000000050f007c0c */ /* 0x000fe2000bf06270 */
[----:B------:R-:W-:-:S04]  /*a020*/  IMAD R6, R4, UR11, R14 ;  /* 0x0000000b04067c24 */ /* 0x000fc8000f8e020e */
[----:B------:R-:W-:Y:S01]  /*a030*/  IMAD.IADD R7, R6, 0x1, R11 ;  /* 0x0000000106077824 */ /* 0x000fe200078e020b */
[----:B------:R-:W-:-:S04]  /*a040*/  LEA R6, P5, R10, UR8, 0x1 ;  /* 0x000000080a067c11 */ /* 0x000fc8000f8a08ff */
[----:B------:R-:W-:-:S05]  /*a050*/  LEA.HI.X R7, R10, UR9, R7, 0x1, P5 ;  /* 0x000000090a077c11 */ /* 0x000fca000a8f0c07 */
[----:B------:R1:W-:Y:S04]  /*a060*/  @!P3 STG.E.128 desc[UR6][R6.64], RZ ;  /* 0x000000ff0600b986 */ /* 0x0003e8000c101d06 */
[----:B------:R1:W-:Y:S04]  /*a070*/  @!P2 STG.E.128 desc[UR6][R6.64+0x80], RZ ;  /* 0x000080ff0600a986 */ /* 0x0003e8000c101d06 */
[----:B------:R1:W-:Y:S04]  /*a080*/  @!P1 STG.E.128 desc[UR6][R6.64+0x100], RZ ;  /* 0x000100ff06009986 */ /* 0x0003e8000c101d06 */
[----:B------:R1:W-:Y:S02]  /*a090*/  @!P0 STG.E.128 desc[UR6][R6.64+0x180], RZ ;  /* 0x000180ff06008986 */ /* 0x0003e4000c101d06 */
.L_x_443:
[----:B------:R-:W-:Y:S05]  /*a0a0*/  BSYNC B0 ;  /* 0x0000000000007941 */ /* 0x000fea0003800000 */
.L_x_442:
[----:B------:R-:W-:Y:S05]  /*a0b0*/  @P4 BRA `(.L_x_435) ;  /* 0x0000000000504947 */ /* 0x000fea0003800000 */
[----:B------:R-:W-:Y:S01]  /*a0c0*/  IADD3 R4, P0, R4, 0x20, RZ ;  /* 0x0000002004047810 */ /* 0x000fe20007f1e0ff */
[----:B-1----:R-:W-:Y:S01]  /*a0d0*/  IMAD.MOV.U32 R7, RZ, RZ, R5 ;  /* 0x000000ffff077224 */ /* 0x002fe200078e0005 */
[----:B------:R-:W-:Y:S01]  /*a0e0*/  ULDC UR5, c[0x0][0x2d0] ;  /* 0x0000b40000057ab9 */ /* 0x000fe20000000800 */
[----:B------:R-:W-:Y:S01]  /*a0f0*/  IMAD.MOV.U32 R6, RZ, RZ, R8 ;  /* 0x000000ffff067224 */ /* 0x000fe200078e0008 */
[----:B------:R-:W-:Y:S01]  /*a100*/  ISETP.GE.AND P2, PT, R12, UR5, PT ;  /* 0x000000050c007c0c */ /* 0x000fe2000bf46270 */
[----:B------:R-:W-:Y:S01]  /*a110*/  IMAD.X R9, RZ, RZ, R16, P0 ;  /* 0x000000ffff097224 */ /* 0x000fe200000e0610 */
[----:B------:R-:W-:Y:S01]  /*a120*/  ISETP.GE.AND P1, PT, R13, UR5, PT ;  /* 0x000000050d007c0c */ /* 0x000fe2000bf26270 */
[----:B------:R-:W-:Y:S01]  /*a130*/  IMAD.WIDE.U32 R6, R4, UR10, R6 ;  /* 0x0000000a04067c25 */ /* 0x000fe2000f8e0006 */
[----:B------:R-:W-:Y:S01]  /*a140*/  ISETP.GE.AND P3, PT, R232, UR5, PT ;  /* 0x00000005e8007c0c */ /* 0x000fe2000bf66270 */
[----:B------:R-:W-:Y:S01]  /*a150*/  ULDC.64 UR8, c[0x0][0x3f8] ;  /* 0x0000fe0000087ab9 */ /* 0x000fe20000000a00 */
        /* <DEDUP_REMOVED lines=10> */
.L_x_435:
[----:B------:R-:W-:Y:S05]  /*a200*/  BSYNC B1 ;  /* 0x0000000000017941 */ /* 0x000fea0003800000 */
.L_x_402:
[----:B-12---:R-:W2:Y:S01]  /*a210*/  LDL R4, [R1+0x4] ;  /* 0x0000040001047983 */ /* 0x006ea20000100800 */
[----:B------:R-:W-:Y:S01]  /*a220*/  ULDC UR5, c[0x0][0xc] ;  /* 0x0000030000057ab9 */ /* 0x000fe20000000800 */
[----:B------:R-:W-:Y:S02]  /*a230*/  UIADD3 UR59, UR59, 0x1, URZ ;  /* 0x000000013b3b7890 */ /* 0x000fe4000fffe03f */
[----:B------:R-:W-:Y:S01]  /*a240*/  UIADD3 UR33, UR5, UR33, URZ ;  /* 0x0000002105217290 */ /* 0x000fe2000fffe03f */
[----:B--2---:R-:W-:-:S13]  /*a250*/  R2UR UR8, R4 ;  /* 0x00000000040872ca */ /* 0x004fda00000e0000 */
[----:B------:R-:W-:-:S06]  /*a260*/  UISETP.GE.AND UP0, UPT, UR33, UR8, UPT ;  /* 0x000000082100728c */ /* 0x000fcc000bf06270 */
[----:B------:R-:W-:-:S13]  /*a270*/  PLOP3.LUT P0, PT, PT, PT, UP0, 0x80, 0x0 ;  /* 0x000000000000781c */ /* 0x000fda0003f0f008 */
[----:B------:R-:W-:Y:S05]  /*a280*/  @P0 BRA `(.L_x_444) ;  /* 0x0000000000040947 */ /* 0x000fea0003800000 */
[----:B------:R-:W-:Y:S05]  /*a290*/  BRA `(.L_x_445) ;  /* 0xffffff6800087947 */ /* 0x000fea000383ffff */
.L_x_444:
[----:B------:R-:W-:Y:S05]  /*a2a0*/  EXIT ;  /* 0x000000000000794d */ /* 0x000fea0003800000 */
.L_x_446:
        /* <DEDUP_REMOVED lines=13> */
.L_x_2034:


//--------------------- .text._ZN5flash44flash_bwd_dq_dk_dv_loop_seqk_parallel_kernelI23Flash_bwd_kernel_traitsILi256ELi64ELi64ELi8ELi4ELi2ELi2ELb0ELb1EN7cutlass10bfloat16_tE19Flash_kernel_traitsILi256ELi64ELi64ELi8ES3_EELb0ELb0ELb1ELb0ELb0ELb0ELb0EEEvNS_16Flash_bwd_paramsE --------------------------
	.section	.text._ZN5flash44flash_bwd_dq_dk_dv_loop_seqk_parallel_kernelI23Flash_bwd_kernel_traitsILi256ELi64ELi64ELi8ELi4ELi2ELi2ELb0ELb1EN7cutlass10bfloat16_tE19Flash_kernel_traitsILi256ELi64ELi64ELi8ES3_EELb0ELb0ELb1ELb0ELb0ELb0ELb0EEEvNS_16Flash_bwd_paramsE,"ax",@progbits
	.align	128
        .global         _ZN5flash44flash_bwd_dq_dk_dv_loop_seqk_parallel_kernelI23Flash_bwd_kernel_traitsILi256ELi64ELi64ELi8ELi4ELi2ELi2ELb0ELb1EN7cutlass10bfloat16_tE19Flash_kernel_traitsILi256ELi64ELi64ELi8ES3_EELb0ELb0ELb1ELb0ELb0ELb0ELb0EEEvNS_16Flash_bwd_paramsE
        .type           _ZN5flash44flash_bwd_dq_dk_dv_loop_seqk_parallel_kernelI23Flash_bwd_kernel_traitsILi256ELi64ELi64ELi8ELi4ELi2ELi2ELb0ELb1EN7cutlass10bfloat16_tE19Flash_kernel_traitsILi256ELi64ELi64ELi8ES3_EELb0ELb0ELb1ELb0ELb0ELb0ELb0EEEvNS_16Flash_bwd_paramsE,@function
        .size           _ZN5flash44flash_bwd_dq_dk_dv_loop_seqk_parallel_kernelI23Flash_bwd_kernel_traitsILi256ELi64ELi64ELi8ELi4ELi2ELi2ELb0ELb1EN7cutlass10bfloat16_tE19Flash_kernel_traitsILi256ELi64ELi64ELi8ES3_EELb0ELb0ELb1ELb0ELb0ELb0ELb0EEEvNS_16Flash_bwd_paramsE,(.L_x_2035 - _ZN5flash44flash_bwd_dq_dk_dv_loop_seqk_parallel_kernelI23Flash_bwd_kernel_traitsILi256ELi64ELi64ELi8ELi4ELi2ELi2ELb0ELb1EN7cutlass10bfloat16_tE19Flash_kernel_traitsILi256ELi64ELi64ELi8ES3_EELb0ELb0ELb1ELb0ELb0ELb0ELb0EEEvNS_16Flash_bwd_paramsE)
        .other          _ZN5flash44flash_bwd_dq_dk_dv_loop_seqk_parallel_kernelI23Flash_bwd_kernel_traitsILi256ELi64ELi64ELi8ELi4ELi2ELi2ELb0ELb1EN7cutlass10bfloat16_tE19Flash_kernel_traitsILi256ELi64ELi64ELi8ES3_EELb0ELb0ELb1ELb0ELb0ELb0ELb0EEEvNS_16Flash_bwd_paramsE,@"STO_CUDA_ENTRY STV_DEFAULT"
_ZN5flash44flash_bwd_dq_dk_dv_loop_seqk_parallel_kernelI23Flash_bwd_kernel_traitsILi256ELi64ELi64ELi8ELi4ELi2ELi2ELb0ELb1EN7cutlass10bfloat16_tE19Flash_kernel_traitsILi256ELi64ELi64ELi8ES3_EELb0ELb0ELb1ELb0ELb0ELb0ELb0EEEvNS_16Flash_bwd_paramsE:
.text._ZN5flash44flash_bwd_dq_dk_dv_loop_seqk_parallel_kernelI23Flash_bwd_kernel_traitsILi256ELi64ELi64ELi8ELi4ELi2ELi2ELb0ELb1EN7cutlass10bfloat16_tE19Flash_kernel_traitsILi256ELi64ELi64ELi8ES3_EELb0ELb0ELb1ELb0ELb0ELb0ELb0EEEvNS_16Flash_bwd_paramsE:
        /* <DEDUP_REMOVED lines=10> */
[----:B------:R1:W-:Y:S02]  /*00a0*/  STL [R1], R0 ;  /* 0x0000000001007387 */ /* 0x0003e40000100800 */
        /* <DEDUP_REMOVED lines=8> */
[----:B------:R-:W-:Y:S01]  /*0130*/  IMAD.MOV.U32 R222, RZ, RZ, 0x40 ;  /* 0x00000040ffde7424 */ /* 0x000fe200078e00ff */
[----:B------:R-:W-:Y:S01]  /*0140*/  ULDC.64 UR8, c[0x0][0x208] ;  /* 0x0000820000087ab9 */ /* 0x000fe20000000a00 */
[----:B------:R-:W-:Y:S01]  /*0150*/  IMAD.MOV.U32 R240, RZ, RZ, -0x10 ;  /* 0xfffffff0fff07424 */ /* 0x000fe200078e00ff */
[----:B------:R-:W4:Y:S01]  /*0160*/  S2UR UR48, SR_CTAID.Y ;  /* 0x00000000003079c3 */ /* 0x000f220000002600 */
[----:B------:R-:W-:-:S07]  /*0170*/  ULDC UR58, c[0x0][0x394] ;  /* 0x0000e500003a7ab9 */ /* 0x000fce0000000800 */
[----:B------:R-:W-:Y:S08]  /*0180*/  S2UR UR54, SR_CTAID.Z ;  /* 0x00000000003679c3 */ /* 0x000ff00000002700 */
[----:B------:R-:W5:Y:S01]  /*0190*/  S2UR UR4, SR_CgaCtaId ;  /* 0x00000000000479c3 */ /* 0x000f620000008800 */
[----:B---3--:R-:W-:Y:S01]  /*01a0*/  ULEA UR5, UR7, UR5, 0x18 ;  /* 0x0000000507057291 */ /* 0x008fe2000f8ec03f */
[----:B--2---:R-:W-:Y:S01]  /*01b0*/  SHF.R.S32.HI R12, RZ, 0x1f, R14 ;  /* 0x0000001fff0c7819 */ /* 0x004fe2000001140e */
[----:B------:R-:W-:Y:S01]  /*01c0*/  IMAD.SHL.U32 R252, R14, 0x2, RZ ;  /* 0x000000020efc7824 */ /* 0x000fe200078e00ff */
[----:B----4-:R-:W-:-:S02]  /*01d0*/  USHF.L.U32 UR7, UR48, 0x7, URZ ;  /* 0x0000000730077899 */ /* 0x010fc4000800063f */
[CC--:B------:R-:W-:Y:S02]  /*01e0*/  LEA.HI R4, R12.reuse, R14.reuse, RZ, 0x5 ;  /* 0x0000000e0c047211 */ /* 0x0c0fe400078f28ff */
[CC--:B------:R-:W-:Y:S02]  /*01f0*/  LEA.HI R17, R12.reuse, R14.reuse, RZ, 0x2 ;  /* 0x0000000e0c117211 */ /* 0x0c0fe400078f10ff */
[--C-:B------:R-:W-:Y:S02]  /*0200*/  SHF.R.S32.HI R6, RZ, 0x5, R4.reuse ;  /* 0x00000005ff067819 */ /* 0x100fe40000011404 */
[----:B-1----:R-:W-:Y:S02]  /*0210*/  SHF.R.S32.HI R0, RZ, 0x1f, R4 ;  /* 0x0000001fff007819 */ /* 0x002fe40000011404 */
[----:B------:R-:W-:Y:S02]  /*0220*/  LEA.HI R9, R12, R14, RZ, 0x4 ;  /* 0x0000000e0c097211 */ /* 0x000fe400078f20ff */
[----:B------:R-:W-:-:S02]  /*0230*/  LEA.HI R0, R0, R6, RZ, 0x2 ;  /* 0x0000000600007211 */ /* 0x000fc400078f10ff */
[----:B------:R-:W-:Y:S01]  /*0240*/  LEA.HI R2, R4, R6, RZ, 0x1 ;  /* 0x0000000604027211 */ /* 0x000fe200078f08ff */
[----:B-----5:R-:W-:Y:S01]  /*0250*/  ULEA UR4, UR4, UR6, 0x18 ;  /* 0x0000000604047291 */ /* 0x020fe2000f8ec03f */
[--C-:B------:R-:W-:Y:S01]  /*0260*/  SHF.R.S32.HI R10, RZ, 0x2, R17.reuse ;  /* 0x00000002ff0a7819 */ /* 0x100fe20000011411 */
[----:B------:R-:W-:Y:S01]  /*0270*/  USHF.R.S32.HI UR6, URZ, 0x1f, UR54 ;  /* 0x0000001f3f067899 */ /* 0x000fe20008011436 */
[----:B------:R-:W-:Y:S02]  /*0280*/  SHF.R.S32.HI R7, RZ, 0x1f, R17 ;  /* 0x0000001fff077819 */ /* 0x000fe40000011411 */
[----:B------:R-:W-:Y:S02]  /*0290*/  LOP3.LUT R3, R0, 0xfffffffc, RZ, 0xc0, !PT ;  /* 0xfffffffc00037812 */ /* 0x000fe400078ec0ff */
[----:B------:R-:W-:Y:S02]  /*02a0*/  SHF.R.S32.HI R8, RZ, 0x4, R9 ;  /* 0x00000004ff087819 */ /* 0x000fe40000011409 */
[----:B------:R-:W-:Y:S01]  /*02b0*/  LOP3.LUT R0, R2, 0xfffffffe, RZ, 0xc0, !PT ;  /* 0xfffffffe02007812 */ /* 0x000fe200078ec0ff */
[----:B------:R-:W-:Y:S01]  /*02c0*/  IMAD.IADD R218, R6, 0x1, -R3 ;  /* 0x0000000106da7824 */ /* 0x000fe200078e0a03 */
[----:B------:R-:W-:-:S02]  /*02d0*/  LEA.HI R2, R7, R10, RZ, 0x3 ;  /* 0x0000000a07027211 */ /* 0x000fc400078f18ff */
[----:B------:R-:W-:Y:S01]  /*02e0*/  LEA.HI R5, R9, R8, RZ, 0x1 ;  /* 0x0000000809057211 */ /* 0x000fe200078f08ff */
[----:B------:R-:W-:Y:S01]  /*02f0*/  IMAD.IADD R224, R6, 0x1, -R0 ;  /* 0x0000000106e07824 */ /* 0x000fe200078e0a00 */
[----:B------:R-:W-:Y:S02]  /*0300*/  LOP3.LUT R0, R2, 0xfffffff8, RZ, 0xc0, !PT ;  /* 0xfffffff802007812 */ /* 0x000fe400078ec0ff */
[----:B------:R-:W-:Y:S02]  /*0310*/  LOP3.LUT R2, R4, 0xffffffe0, RZ, 0xc0, !PT ;  /* 0xffffffe004027812 */ /* 0x000fe400078ec0ff */
[----:B------:R-:W-:Y:S01]  /*0320*/  LOP3.LUT R3, R5, 0xfffffffe, RZ, 0xc0, !PT ;  /* 0xfffffffe05037812 */ /* 0x000fe200078ec0ff */
[----:B------:R-:W-:Y:S01]  /*0330*/  IMAD.IADD R5, R10, 0x1, -R0 ;  /* 0x000000010a057824 */ /* 0x000fe200078e0a00 */
[-C--:B------:R-:W-:Y:S01]  /*0340*/  LEA.HI R15, R12, R14.reuse, RZ, 0x3 ;  /* 0x0000000e0c0f7211 */ /* 0x080fe200078f18ff */
[----:B------:R-:W-:Y:S01]  /*0350*/  IMAD.IADD R2, R14, 0x1, -R2 ;  /* 0x000000010e027824 */ /* 0x000fe200078e0a02 */
[----:B------:R-:W-:Y:S01]  /*0360*/  LEA.HI R10, R12, R14, RZ, 0x6 ;  /* 0x0000000e0c0a7211 */ /* 0x000fe200078f30ff */
[----:B------:R-:W-:Y:S01]  /*0370*/  IMAD.IADD R11, R8, 0x1, -R3 ;  /* 0x00000001080b7824 */ /* 0x000fe200078e0a03 */
[----:B------:R-:W-:-:S02]  /*0380*/  SHF.R.S32.HI R4, RZ, 0x3, R15 ;  /* 0x00000003ff047819 */ /* 0x000fc4000001140f */
[----:B------:R-:W-:Y:S02]  /*0390*/  LOP3.LUT R0, R15, 0xfffffff8, RZ, 0xc0, !PT ;  /* 0xfffffff80f007812 */ /* 0x000fe400078ec0ff */
[----:B------:R-:W-:Y:S01]  /*03a0*/  LOP3.LUT R3, R9, 0xfffffff0, RZ, 0xc0, !PT ;  /* 0xfffffff009037812 */ /* 0x000fe200078ec0ff */
[----:B------:R-:W-:Y:S01]  /*03b0*/  IMAD.SHL.U32 R4, R4, 0x40, RZ ;  /* 0x0000004004047824 */ /* 0x000fe200078e00ff */
[----:B------:R-:W-:Y:S01]  /*03c0*/  SHF.R.S32.HI R6, RZ, 0x1f, R2 ;  /* 0x0000001fff067819 */ /* 0x000fe20000011402 */
[C---:B------:R-:W-:Y:S02]  /*03d0*/  IMAD.IADD R0, R14.reuse, 0x1, -R0 ;  /* 0x000000010e007824 */ /* 0x040fe400078e0a00 */
[----:B------:R-:W-:Y:S01]  /*03e0*/  IMAD.IADD R3, R14, 0x1, -R3 ;  /* 0x000000010e037824 */ /* 0x000fe200078e0a03 */
[----:B------:R-:W-:Y:S01]  /*03f0*/  LEA.HI R16, R6, R2, RZ, 0x2 ;  /* 0x0000000206107211 */ /* 0x000fe200078f10ff */
[----:B------:R-:W-:Y:S01]  /*0400*/  IMAD.SHL.U32 R232, R0, 0x8, RZ ;  /* 0x0000000800e87824 */ /* 0x000fe200078e00ff */
[----:B------:R-:W-:Y:S01]  /*0410*/  LOP3.LUT R2, R4, 0x1c0, RZ, 0xc0, !PT ;  /* 0x000001c004027812 */ /* 0x000fe200078ec0ff */
[----:B------:R-:W-:Y:S01]  /*0420*/  IMAD.SHL.U32 R9, R11, 0x200, RZ ;  /* 0x000002000b097824 */ /* 0x000fe200078e00ff */
[----:B------:R-:W-:-:S02]  /*0430*/  SHF.R.S32.HI R6, RZ, 0x1f, R3 ;  /* 0x0000001fff067819 */ /* 0x000fc40000011403 */
[----:B------:R-:W-:Y:S02]  /*0440*/  SHF.R.U32.HI R4, RZ, 0x3, R2 ;  /* 0x00000003ff047819 */ /* 0x000fe40000011602 */
[----:B------:R-:W-:Y:S02]  /*0450*/  LOP3.LUT R2, R2, 0x38, R232, 0xf8, !PT ;  /* 0x0000003802027812 */ /* 0x000fe400078ef8e8 */
[----:B------:R-:W-:Y:S02]  /*0460*/  LOP3.LUT P4, RZ, R0, 0x4, RZ, 0xc0, !PT ;  /* 0x0000000400ff7812 */ /* 0x000fe4000788c0ff */
[----:B------:R-:W-:Y:S02]  /*0470*/  LEA.HI R13, R6, R3, RZ, 0x3 ;  /* 0x00000003060d7211 */ /* 0x000fe400078f18ff */
[C---:B------:R-:W-:Y:S01]  /*0480*/  LOP3.LUT P3, RZ, R0.reuse, 0x2, RZ, 0xc0, !PT ;  /* 0x0000000200ff7812 */ /* 0x040fe2000786c0ff */
[----:B------:R-:W-:Y:S01]  /*0490*/  IMAD.SHL.U32 R0, R0, 0x40, RZ ;  /* 0x0000004000007824 */ /* 0x000fe200078e00ff */
[----:B------:R-:W-:Y:S01]  /*04a0*/  LOP3.LUT R7, R2, R4, RZ, 0x3c, !PT ;  /* 0x0000000402077212 */ /* 0x000fe200078e3cff */
[----:B------:R-:W-:Y:S01]  /*04b0*/  IMAD.SHL.U32 R2, R224, 0x10, RZ ;  /* 0x00000010e0027824 */ /* 0x000fe200078e00ff */
[----:B------:R-:W-:-:S02]  /*04c0*/  LOP3.LUT R4, R13, 0xfffffff8, RZ, 0xc0, !PT ;  /* 0xfffffff80d047812 */ /* 0x000fc400078ec0ff */
[----:B------:R-:W-:Y:S02]  /*04d0*/  LOP3.LUT R0, R0, 0x1c0, RZ, 0xc0, !PT ;  /* 0x000001c000007812 */ /* 0x000fe400078ec0ff */
[----:B------:R-:W-:Y:S01]  /*04e0*/  LEA.HI R6, R12, R14, RZ, 0x7 ;  /* 0x0000000e0c067211 */ /* 0x000fe200078f38ff */
[----:B------:R-:W-:Y:S01]  /*04f0*/  IMAD.IADD R8, R3, 0x1, -R4 ;  /* 0x0000000103087824 */ /* 0x000fe200078e0a04 */
[C---:B------:R-:W-:Y:S02]  /*0500*/  LOP3.LUT R3, R0.reuse, 0x8, R15, 0xf8, !PT ;  /* 0x0000000800037812 */ /* 0x040fe400078ef80f */
[----:B------:R-:W-:Y:S02]  /*0510*/  LOP3.LUT R4, R0, 0x10, R2, 0xf8, !PT ;  /* 0x0000001000047812 */ /* 0x000fe400078ef802 */
[----:B------:R-:W-:Y:S02]  /*0520*/  SHF.R.U32.HI R219, RZ, 0x3, R0 ;  /* 0x00000003ffdb7819 */ /* 0x000fe40000011600 */
[----:B------:R-:W-:-:S02]  /*0530*/  LOP3.LUT R0, R5, 0x1, RZ, 0xc0, !PT ;  /* 0x0000000105007812 */ /* 0x000fc400078ec0ff */
[----:B------:R-:W-:Y:S02]  /*0540*/  SHF.R.S32.HI R6, RZ, 0x7, R6 ;  /* 0x00000007ff067819 */ /* 0x000fe40000011406 */
[----:B------:R-:W-:Y:S02]  /*0550*/  ISETP.NE.U32.AND P0, PT, R0, 0x1, PT ;  /* 0x000000010000780c */ /* 0x000fe40003f05070 */
[----:B------:R-:W-:Y:S01]  /*0560*/  SHF.R.S32.HI R0, RZ, 0x6, R10 ;  /* 0x00000006ff007819 */ /* 0x000fe2000001140a */
[C---:B------:R-:W-:Y:S01]  /*0570*/  IMAD R2, R6.reuse, 0x800, R9 ;  /* 0x0000080006027824 */ /* 0x040fe200078e0209 */
[----:B------:R-:W-:Y:S01]  /*0580*/  LOP3.LUT R3, R3, R219, RZ, 0x3c, !PT ;  /* 0x000000db03037212 */ /* 0x000fe200078e3cff */
[----:B------:R-:W-:Y:S01]  /*0590*/  IMAD.SHL.U32 R6, R6, 0x20, RZ ;  /* 0x0000002006067824 */ /* 0x000fe200078e00ff */
[----:B------:R-:W-:Y:S01]  /*05a0*/  LOP3.LUT R12, R4, 0x8, R15, 0xf8, !PT ;  /* 0x00000008040c7812 */ /* 0x000fe200078ef80f */
[C---:B------:R-:W-:Y:S01]  /*05b0*/  IMAD R230, R0.reuse, 0x200, R7 ;  /* 0x0000020000e67824 */ /* 0x040fe200078e0207 */
[C---:B------:R-:W-:Y:S01]  /*05c0*/  R2P PR, R5.reuse, 0x6 ;  /* 0x0000000605007804 */ /* 0x040fe20000000000 */
[----:B------:R-:W-:Y:S01]  /*05d0*/  IMAD.SHL.U32 R4, R0, 0x8, RZ ;  /* 0x0000000800047824 */ /* 0x000fe200078e00ff */
[----:B------:R-:W-:Y:S01]  /*05e0*/  LOP3.LUT R252, R6, 0x6, R252, 0xf8, !PT ;  /* 0x0000000606fc7812 */ /* 0x000fe200078ef8fc */
[----:B------:R-:W-:Y:S01]  /*05f0*/  IMAD.SHL.U32 R0, R5, 0x40, RZ ;  /* 0x0000004005007824 */ /* 0x000fe200078e00ff */
[----:B------:R-:W-:Y:S01]  /*0600*/  LOP3.LUT P6, RZ, R8, 0x4, RZ, 0xc0, !PT ;  /* 0x0000000408ff7812 */ /* 0x000fe200078cc0ff */
[----:B------:R-:W-:Y:S01]  /*0610*/  IMAD.IADD R3, R2, 0x1, R3 ;  /* 0x0000000102037824 */ /* 0x000fe200078e0203 */
[----:B------:R-:W-:Y:S01]  /*0620*/  LOP3.LUT R2, R17, 0x7ffffffc, RZ, 0xc0, !PT ;  /* 0x7ffffffc11027812 */ /* 0x000fe200078ec0ff */
[----:B------:R-:W-:Y:S01]  /*0630*/  IMAD.SHL.U32 R7, R11, 0x20, RZ ;  /* 0x000000200b077824 */ /* 0x000fe200078e00ff */
[----:B------:R-:W-:Y:S01]  /*0640*/  LOP3.LUT R0, R0, 0x1c0, RZ, 0xc0, !PT ;  /* 0x000001c000007812 */ /* 0x000fe200078ec0ff */
[----:B------:R-:W-:Y:S01]  /*0650*/  IMAD.SHL.U32 R3, R3, 0x2, RZ ;  /* 0x0000000203037824 */ /* 0x000fe200078e00ff */
[----:B------:R-:W-:Y:S01]  /*0660*/  LOP3.LUT P5, RZ, R8, 0x2, RZ, 0xc0, !PT ;  /* 0x0000000208ff7812 */ /* 0x000fe200078ac0ff */
[----:B------:R-:W-:Y:S01]  /*0670*/  IMAD.IADD R5, R14, 0x1, -R2 ;  /* 0x000000010e057824 */ /* 0x000fe200078e0a02 */
[----:B------:R-:W-:-:S02]  /*0680*/  LOP3.LUT R2, R4, 0x18, RZ, 0xc0, !PT ;  /* 0x0000001804027812 */ /* 0x000fc400078ec0ff */
[----:B------:R-:W-:Y:S01]  /*0690*/  SHF.R.U32.HI R4, RZ, 0x3, R0 ;  /* 0x00000003ff047819 */ /* 0x000fe20000011600 */
[----:B------:R-:W-:Y:S01]  /*06a0*/  IMAD.SHL.U32 R5, R5, 0x2, RZ ;  /* 0x0000000205057824 */ /* 0x000fe200078e00ff */
[----:B------:R-:W-:Y:S02]  /*06b0*/  LOP3.LUT R6, R0, 0x20, R6, 0xf8, !PT ;  /* 0x0000002000067812 */ /* 0x000fe400078ef806 */
[----:B------:R-:W-:Y:S02]  /*06c0*/  LOP3.LUT R7, R2, 0x20, R7, 0xf8, !PT ;  /* 0x0000002002077812 */ /* 0x000fe400078ef807 */
[----:B------:R-:W-:Y:S01]  /*06d0*/  LOP3.LUT R2, R4, R0, R2, 0x1e, !PT ;  /* 0x0000000004027212 */ /* 0x000fe200078e1e02 */
[--C-:B------:R-:W-:Y:S01]  /*06e0*/  IMAD R0, R218, 0x400, R5.reuse ;  /* 0x00000400da007824 */ /* 0x100fe200078e0205 */
[----:B------:R-:W-:Y:S01]  /*06f0*/  LOP3.LUT R4, R6, R4, RZ, 0x3c, !PT ;  /* 0x0000000406047212 */ /* 0x000fe200078e3cff */
[----:B------:R-:W-:Y:S01]  /*0700*/  IMAD R5, R224, 0x400, R5 ;  /* 0x00000400e0057824 */ /* 0x000fe200078e0205 */
[----:B------:R-:W-:-:S02]  /*0710*/  LOP3.LUT R219, R9, R12, R219, 0xf6, !PT ;  /* 0x0000000c09db7212 */ /* 0x000fc400078ef6db */
[----:B------:R-:W-:Y:S01]  /*0720*/  SEL R216, R222, 0xffffffc0, !P4 ;  /* 0xffffffc0ded87807 */ /* 0x000fe20006000000 */
[----:B------:R-:W-:Y:S01]  /*0730*/  IMAD.IADD R239, R0, 0x1, R4 ;  /* 0x0000000100ef7824 */ /* 0x000fe200078e0204 */
[----:B------:R-:W-:Y:S01]  /*0740*/  SEL R222, R222, 0xffffffc0, !P6 ;  /* 0xffffffc0dede7807 */ /* 0x000fe20007000000 */
[----:B------:R-:W-:Y:S01]  /*0750*/  IMAD.SHL.U32 R0, R8, 0x40, RZ ;  /* 0x0000004008007824 */ /* 0x000fe200078e00ff */
[----:B------:R-:W-:Y:S01]  /*0760*/  SEL R240, R240, 0x10, !P0 ;  /* 0x00000010f0f07807 */ /* 0x000fe20004000000 */
[----:B------:R-:W-:Y:S01]  /*0770*/  IMAD.IADD R249, R5, 0x1, R2 ;  /* 0x0000000105f97824 */ /* 0x000fe200078e0202 */
[----:B------:R-:W-:Y:S01]  /*0780*/  LEA R239, R239, UR5, 0x1 ;  /* 0x00000005efef7c11 */ /* 0x000fe2000f8e08ff */
[----:B------:R-:W-:Y:S01]  /*0790*/  IMAD.SHL.U32 R4, R11, 0x8, RZ ;  /* 0x000000080b047824 */ /* 0x000fe200078e00ff */
[----:B------:R-:W-:Y:S01]  /*07a0*/  LOP3.LUT R0, R0, 0x1c0, RZ, 0xc0, !PT ;  /* 0x000001c000007812 */ /* 0x000fe200078ec0ff */
[----:B------:R-:W-:Y:S01]  /*07b0*/  IMAD.SHL.U32 R5, R13, 0x40, RZ ;  /* 0x000000400d057824 */ /* 0x000fe200078e00ff */
[----:B------:R-:W-:Y:S01]  /*07c0*/  LEA R219, R219, UR5, 0x1 ;  /* 0x00000005dbdb7c11 */ /* 0x000fe2000f8e08ff */
[C---:B------:R-:W-:Y:S01]  /*07d0*/  VIADD R238, R239.reuse, 0x20 ;  /* 0x00000020efee7836 */ /* 0x040fe20000000000 */
[----:B------:R-:W-:Y:S01]  /*07e0*/  SHF.R.U32.HI R2, RZ, 0x3, R0 ;  /* 0x00000003ff027819 */ /* 0x000fe20000011600 */
[C---:B------:R-:W-:Y:S01]  /*07f0*/  @P1 VIADD R238, R239.reuse, 0xffffffe0 ;  /* 0xffffffe0efee1836 */ /* 0x040fe20000000000 */
[----:B------:R-:W-:Y:S01]  /*0800*/  LOP3.LUT R6, R0, 0x8, R4, 0xf8, !PT ;  /* 0x0000000800067812 */ /* 0x000fe200078ef804 */
[----:B------:R-:W-:Y:S01]  /*0810*/  IMAD.IADD R221, R216, 0x1, R219 ;  /* 0x00000001d8dd7824 */ /* 0x000fe200078e02db */
[----:B------:R-:W-:Y:S01]  /*0820*/  LOP3.LUT R7, R2, R7, R0, 0x1e, !PT ;  /* 0x0000000702077212 */ /* 0x000fe200078e1e00 */
[----:B------:R-:W-:Y:S01]  /*0830*/  IMAD.IADD R241, R239, 0x1, R240 ;  /* 0x00000001eff17824 */ /* 0x000fe200078e02f0 */
[----:B------:R-:W-:Y:S01]  /*0840*/  LOP3.LUT R0, R5, 0xfffffe00, RZ, 0xc0, !PT ;  /* 0xfffffe0005007812 */ /* 0x000fe200078ec0ff */
[----:B------:R-:W-:Y:S01]  /*0850*/  IMAD.U32 R5, RZ, RZ, UR7 ;  /* 0x00000007ff057e24 */ /* 0x000fe2000f8e00ff */
[----:B------:R-:W-:Y:S01]  /*0860*/  SHF.R.S32.HI R4, RZ, 0x2, R16 ;  /* 0x00000002ff047819 */ /* 0x000fe20000011410 */
[----:B------:R-:W-:Y:S01]  /*0870*/  USHF.R.S32.HI UR7, URZ, 0x1f, UR54 ;  /* 0x0000001f3f077899 */ /* 0x000fe20008011436 */
[----:B------:R-:W-:Y:S01]  /*0880*/  LOP3.LUT R2, R6, R2, RZ, 0x3c, !PT ;  /* 0x0000000206027212 */ /* 0x000fe200078e3cff */
[----:B------:R-:W-:Y:S01]  /*0890*/  IMAD R224, R224, 0x400, R0 ;  /* 0x00000400e0e07824 */ /* 0x000fe200078e0200 */
[----:B------:R-:W-:Y:S01]  /*08a0*/  LEA R230, R230, UR5, 0x1 ;  /* 0x00000005e6e67c11 */ /* 0x000fe2000f8e08ff */
[----:B------:R-:W-:-:S02]  /*08b0*/  IMAD R251, R218, 0x10, R4 ;  /* 0x00000010dafb7824 */ /* 0x000fc400078e0204 */
[----:B------:R-:W-:Y:S01]  /*08c0*/  IMAD.U32 R4, RZ, RZ, UR7 ;  /* 0x00000007ff047e24 */ /* 0x000fe2000f8e00ff */
[----:B------:R-:W-:Y:S01]  /*08d0*/  USHF.R.S32.HI UR7, URZ, 0x1f, UR48 ;  /* 0x0000001f3f077899 */ /* 0x000fe20008011430 */
[----:B------:R-:W-:Y:S01]  /*08e0*/  IMAD R218, R218, 0x400, R0 ;  /* 0x00000400dada7824 */ /* 0x000fe200078e0200 */
[----:B------:R-:W-:Y:S01]  /*08f0*/  LOP3.LUT R0, R7, R0, RZ, 0xfc, !PT ;  /* 0x0000000007007212 */ /* 0x000fe200078efcff */
[----:B------:R-:W-:Y:S02]  /*0900*/  IMAD.IADD R224, R2, 0x1, R224 ;  /* 0x0000000102e07824 */ /* 0x000fe400078e02e0 */
[----:B------:R-:W-:Y:S01]  /*0910*/  IMAD.IADD R218, R218, 0x1, R2 ;  /* 0x00000001dada7824 */ /* 0x000fe200078e0202 */
[----:B------:R-:W-:Y:S01]  /*0920*/  LEA R0, R0, UR5, 0x1 ;  /* 0x0000000500007c11 */ /* 0x000fe2000f8e08ff */
[----:B------:R-:W-:Y:S01]  /*0930*/  IMAD.U32 R2, RZ, RZ, UR7 ;  /* 0x00000007ff027e24 */ /* 0x000fe2000f8e00ff */
[----:B------:R-:W-:Y:S01]  /*0940*/  UIADD3 UR7, UR5, 0x10000, URZ ;  /* 0x0001000005077890 */ /* 0x000fe2000fffe03f */
[----:B------:R-:W-:Y:S01]  /*0950*/  IMAD.U32 R2, RZ, RZ, UR6 ;  /* 0x00000006ff027e24 */ /* 0x000fe2000f8e00ff */
[----:B------:R-:W-:Y:S01]  /*0960*/  UIADD3 UR6, UR5, 0x20000, URZ ;  /* 0x0002000005067890 */ /* 0x000fe2000fffe03f */
[----:B------:R-:W-:Y:S01]  /*0970*/  SEL R2, R226, 0xffffffe0, !P3 ;  /* 0xffffffe0e2027807 */ /* 0x000fe20005800000 */
[----:B------:R-:W-:Y:S01]  /*0980*/  IMAD.IADD R240, R240, 0x1, R238 ;  /* 0x00000001f0f07824 */ /* 0x000fe200078e02ee */
[----:B------:R-:W-:Y:S01]  /*0990*/  SEL R226, R226, 0xffffffe0, !P5 ;  /* 0xffffffe0e2e27807 */ /* 0x000fe20006800000 */
[----:B------:R-:W-:Y:S01]  /*09a0*/  VIADD R217, R3, UR7 ;  /* 0x0000000703d97c36 */ /* 0x000fe20008000000 */
[----:B------:R-:W-:-:S02]  /*09b0*/  LEA R218, R218, UR5, 0x1 ;  /* 0x00000005dada7c11 */ /* 0x000fc4000f8e08ff */
[----:B------:R-:W-:Y:S01]  /*09c0*/  LEA R224, R224, UR6, 0x1 ;  /* 0x00000006e0e07c11 */ /* 0x000fe2000f8e08ff */
[----:B------:R-:W-:Y:S01]  /*09d0*/  IMAD.IADD R2, R217, 0x1, R2 ;  /* 0x00000001d9027824 */ /* 0x000fe200078e0202 */
[----:B------:R-:W-:Y:S01]  /*09e0*/  LEA R249, R249, UR7, 0x1 ;  /* 0x00000007f9f97c11 */ /* 0x000fe2000f8e08ff */
[----:B------:R-:W-:Y:S02]  /*09f0*/  IMAD.IADD R220, R218, 0x1, R226 ;  /* 0x00000001dadc7824 */ /* 0x000fe400078e02e2 */
[----:B------:R-:W-:Y:S02]  /*0a00*/  IMAD.IADD R225, R222, 0x1, R224 ;  /* 0x00000001dee17824 */ /* 0x000fe400078e02e0 */
[----:B------:R-:W-:Y:S02]  /*0a10*/  IMAD.IADD R217, R217, 0x1, R216 ;  /* 0x00000001d9d97824 */ /* 0x000fe400078e02d8 */
[----:B------:R-:W-:Y:S02]  /*0a20*/  VIADD R250, R249, 0x40 ;  /* 0x00000040f9fa7836 */ /* 0x000fe40000000000 */
[----:B------:R-:W-:-:S02]  /*0a30*/  IMAD.IADD R223, R218, 0x1, R222 ;  /* 0x00000001dadf7824 */ /* 0x000fc400078e02de */
[----:B------:R-:W-:Y:S02]  /*0a40*/  IMAD.IADD R227, R226, 0x1, R224 ;  /* 0x00000001e2e37824 */ /* 0x000fe400078e02e0 */
[----:B------:R-:W-:Y:S02]  /*0a50*/  IMAD.IADD R216, R2, 0x1, R216 ;  /* 0x0000000102d87824 */ /* 0x000fe400078e02d8 */
[----:B------:R-:W-:Y:S02]  /*0a60*/  @P2 VIADD R250, R249, 0xffffffc0 ;  /* 0xffffffc0f9fa2836 */ /* 0x000fe40000000000 */
[----:B------:R-:W-:Y:S02]  /*0a70*/  IMAD.IADD R222, R220, 0x1, R222 ;  /* 0x00000001dcde7824 */ /* 0x000fe400078e02de */
[----:B------:R-:W-:-:S07]  /*0a80*/  IMAD.IADD R226, R226, 0x1, R225 ;  /* 0x00000001e2e27824 */ /* 0x000fce00078e02e1 */
.L_x_493:
        /* <DEDUP_REMOVED lines=36> */
[----:B------:R-:W-:Y:S01]  /*0cd0*/  UMOV UR23, URZ ;  /* 0x0000003f00177c82 */ /* 0x000fe20008000000 */
[----:B----45:R4:W5:Y:S01]  /*0ce0*/  @P1 LDG.E R10, desc[UR8][R4.64] ;  /* 0x00000008040a1981 */ /* 0x030962000c1e1900 */
[----:B------:R-:W-:Y:S01]  /*0cf0*/  @!UP3 ULDC.64 UR6, c[0x0][0x318] ;  /* 0x0000c6000006bab9 */ /* 0x000fe20000000a00 */
[----:B----4-:R-:W-:-:S02]  /*0d00*/  IMAD.U32 R4, RZ, RZ, UR15 ;  /* 0x0000000fff047e24 */ /* 0x010fc4000f8e00ff */
[----:B------:R-:W-:-:S05]  /*0d10*/  IMAD.U32 R5, RZ, RZ, UR14 ;  /* 0x0000000eff057e24 */ /* 0x000fca000f8e00ff */
[----:B------:R-:W4:Y:S04]  /*0d20*/  @P3 LDG.E R9, desc[UR8][R4.64] ;  /* 0x0000000804093981 */ /* 0x000f28000c1e1900 */
[----:B------:R3:W4:Y:S02]  /*0d30*/  @P3 LDG.E R6, desc[UR8][R4.64+0x4] ;  /* 0x0000040804063981 */ /* 0x000724000c1e1900 */
[----:B---3--:R-:W-:Y:S02]  /*0d40*/  IMAD.U32 R4, RZ, RZ, UR10 ;  /* 0x0000000aff047e24 */ /* 0x008fe4000f8e00ff */
[----:B------:R-:W-:-:S05]  /*0d50*/  IMAD.U32 R5, RZ, RZ, UR5 ;  /* 0x00000005ff057e24 */ /* 0x000fca000f8e00ff */
[----:B------:R-:W3:Y:S01]  /*0d60*/  @!P2 LDG.E R7, desc[UR8][R4.64] ;  /* 0x000000080407a981 */ /* 0x000ee2000c1e1900 */
        /* <DEDUP_REMOVED lines=14> */
[----:B-----5:R-:W-:Y:S02]  /*0e50*/  @P1 R2UR UR23, R10 ;  /* 0x000000000a1712ca */ /* 0x020fe400000e0000 */
[----:B-1----:R-:W-:-:S11]  /*0e60*/  SHF.R.S32.HI R10, RZ, 0x1f, R11 ;  /* 0x0000001fff0a7819 */ /* 0x002fd6000001140b */
[----:B------:R-:W-:Y:S01]  /*0e70*/  @UP3 UIADD3 UR5, UR11, -UR23, URZ ;  /* 0x800000170b053290 */ /* 0x000fe2000fffe03f */
[----:B----4-:R-:W-:Y:S02]  /*0e80*/  @P3 R2UR UR6, R9 ;  /* 0x00000000090632ca */ /* 0x010fe400000e0000 */
[----:B------:R-:W-:Y:S02]  /*0e90*/  @P3 R2UR UR12, R6 ;  /* 0x00000000060c32ca */ /* 0x000fe400000e0000 */
        /* <DEDUP_REMOVED lines=8> */
.L_x_447:
        /* <DEDUP_REMOVED lines=17> */
[----:B------:R-:W-:Y:S02]  /*1030*/  UIADD3 UR18, UR7, 0x3f, URZ ;  /* 0x0000003f07127890 */ /* 0x000fe4000fffe03f */
[----:B------:R-:W-:Y:S02]  /*1040*/  UIMAD.WIDE.U32 UR20, UR48, UR10, URZ ;  /* 0x0000000a301472a5 */ /* 0x000fe4000f8e003f */
[----:B------:R-:W-:Y:S01]  /*1050*/  UIMAD UR10, UR55, UR10, URZ ;  /* 0x0000000a370a72a4 */ /* 0x000fe2000f8e023f */
[----:B------:R-:W-:Y:S01]  /*1060*/  ULDC UR19, c[0x0][0x394] ;  /* 0x0000e50000137ab9 */ /* 0x000fe20000000800 */
[----:B------:R-:W-:-:S02]  /*1070*/  USHF.R.S32.HI UR24, URZ, 0x1f, UR18 ;  /* 0x0000001f3f187899 */ /* 0x000fc40008011412 */
[----:B------:R-:W-:Y:S01]  /*1080*/  @UP2 ULDC.64 UR12, c[0x0][0x420] ;  /* 0x00010800000c2ab9 */ /* 0x000fe20000000a00 */
[----:B------:R-:W-:Y:S02]  /*1090*/  UIMAD UR25, UR48, UR11, UR10 ;  /* 0x0000000b301972a4 */ /* 0x000fe4000f8e020a */
[----:B------:R-:W-:Y:S01]  /*10a0*/  @UP2 UIMAD.WIDE.U32 UR46, UR6, UR12, URZ ;  /* 0x0000000c062e22a5 */ /* 0x000fe2000f8e003f */
[----:B------:R-:W-:Y:S01]  /*10b0*/  @!UP2 ULDC.64 UR10, c[0x0][0x418] ;  /* 0x00010600000aaab9 */ /* 0x000fe20000000a00 */
[----:B------:R-:W-:Y:S01]  /*10c0*/  ULDC.U8 UR27, c[0x0][0x480] ;  /* 0x00012000001b7ab9 */ /* 0x000fe20000000000 */
[----:B------:R-:W-:Y:S02]  /*10d0*/  @!UP2 UIMAD UR12, UR55, UR10, URZ ;  /* 0x0000000a370ca2a4 */ /* 0x000fe4000f8e023f */
[----:B------:R-:W-:Y:S01]  /*10e0*/  @!UP2 UIMAD.WIDE.U32 UR38, UR48, UR10, URZ ;  /* 0x0000000a3026a2a5 */ /* 0x000fe2000f8e003f */
[----:B-1----:R-:W-:Y:S01]  /*10f0*/  IABS R9, R12 ;  /* 0x0000000c00097213 */ /* 0x002fe20000000000 */
[----:B------:R-:W-:Y:S01]  /*1100*/  UIADD3 UR10, UR7, 0x40, UR30 ;  /* 0x00000040070a7890 */ /* 0x000fe2000fffe01e */
[----:B------:R-:W-:Y:S01]  /*1110*/  ISETP.NE.AND P3, PT, R12, RZ, PT ;  /* 0x000000ff0c00720c */ /* 0x000fe20003f65270 */
[----:B------:R-:W-:Y:S01]  /*1120*/  UISETP.NE.AND UP4, UPT, UR27, URZ, UPT ;  /* 0x0000003f1b00728c */ /* 0x000fe2000bf85270 */
[----:B------:R-:W1:Y:S01]  /*1130*/  I2F.RP R6, R9 ;  /* 0x0000000900067306 */ /* 0x000e620000209400 */
[----:B------:R-:W-:-:S02]  /*1140*/  UIADD3 UR19, UR10, UR19, -UR5 ;  /* 0x000000130a137290 */ /* 0x000fc4000fffe805 */
[----:B------:R-:W-:Y:S02]  /*1150*/  ULEA.HI UR27, UR24, UR18, URZ, 0x6 ;  /* 0x00000012181b7291 */ /* 0x000fe4000f8f303f */
[----:B------:R-:W-:Y:S02]  /*1160*/  UIADD3 UR18, UR19, 0x3f, URZ ;  /* 0x0000003f13127890 */ /* 0x000fe4000fffe03f */
[----:B------:R-:W-:Y:S01]  /*1170*/  USHF.L.U32 UR16, UR48, 0x7, URZ ;  /* 0x0000000730107899 */ /* 0x000fe2000800063f */
[----:B------:R-:W-:Y:S01]  /*1180*/  ULDC.64 UR32, c[0x0][0x240] ;  /* 0x0000900000207ab9 */ /* 0x000fe20000000a00 */
[----:B------:R-:W-:Y:S01]  /*1190*/  USHF.R.S32.HI UR19, URZ, 0x1f, UR18 ;  /* 0x0000001f3f137899 */ /* 0x000fe20008011412 */
[----:B------:R-:W-:Y:S01]  /*11a0*/  ULDC UR56, c[0x0][0x2d4] ;  /* 0x0000b50000387ab9 */ /* 0x000fe20000000800 */
[----:B------:R-:W-:Y:S01]  /*11b0*/  USEL UR28, UR16, URZ, UP0 ;  /* 0x0000003f101c7287 */ /* 0x000fe20008000000 */
[----:B-1----:R-:W1:Y:S01]  /*11c0*/  MUFU.RCP R6, R6 ;  /* 0x0000000600067308 */ /* 0x002e620000001000 */
[----:B------:R-:W-:-:S02]  /*11d0*/  UIMAD.WIDE.U32 UR16, UR6, UR32, URZ ;  /* 0x00000020061072a5 */ /* 0x000fc4000f8e003f */
[----:B------:R-:W-:Y:S01]  /*11e0*/  USHF.R.S32.HI UR43, URZ, 0x1f, UR56 ;  /* 0x0000001f3f2b7899 */ /* 0x000fe20008011438 */
[----:B------:R-:W-:Y:S01]  /*11f0*/  ULDC.64 UR14, c[0x0][0x488] ;  /* 0x00012200000e7ab9 */ /* 0x000fe20000000a00 */
[----:B------:R-:W-:Y:S02]  /*1200*/  ULEA.HI UR18, UR19, UR18, URZ, 0x6 ;  /* 0x0000001213127291 */ /* 0x000fe4000f8f303f */
[----:B------:R-:W-:Y:S02]  /*1210*/  UIMAD.WIDE.U32 UR34, UR50, UR14, URZ ;  /* 0x0000000e322272a5 */ /* 0x000fe4000f8e003f */
[----:B------:R-:W-:Y:S02]  /*1220*/  @!UP2 UIMAD UR31, UR48, UR11, UR12 ;  /* 0x0000000b301fa2a4 */ /* 0x000fe4000f8e020c */
[----:B------:R-:W-:Y:S02]  /*1230*/  USEL UR42, UR20, UR16, !UP2 ;  /* 0x00000010142a7287 */ /* 0x000fe4000d000000 */
[----:B------:R-:W-:-:S02]  /*1240*/  USHF.L.U64.HI UR12, UR48, 0x7, UR55 ;  /* 0x00000007300c7899 */ /* 0x000fc40008010237 */
[----:B------:R-:W-:Y:S01]  /*1250*/  UIMAD UR20, UR43, UR48, URZ ;  /* 0x000000302b1472a4 */ /* 0x000fe2000f8e023f */
[----:B-1----:R-:W-:Y:S01]  /*1260*/  VIADD R6, R6, 0xffffffe ;  /* 0x0ffffffe06067836 */ /* 0x002fe20000000000 */
[----:B------:R-:W-:Y:S02]  /*1270*/  USHF.R.S32.HI UR19, URZ, 0x6, UR27 ;  /* 0x000000063f137899 */ /* 0x000fe4000801141b */
[----:B------:R-:W-:Y:S01]  /*1280*/  USHF.R.S32.HI UR18, URZ, 0x6, UR18 ;  /* 0x000000063f127899 */ /* 0x000fe20008011412 */
[----:B------:R-:W1:Y:S01]  /*1290*/  F2I.FTZ.U32.TRUNC.NTZ R7, R6 ;  /* 0x0000000600077305 */ /* 0x000e62000021f000 */
[----:B------:R-:W-:Y:S01]  /*12a0*/  ULDC UR60, c[0x0][0x2dc] ;  /* 0x0000b700003c7ab9 */ /* 0x000fe20000000800 */
[----:B------:R-:W-:Y:S01]  /*12b0*/  ULDC UR59, c[0x0][0x270] ;  /* 0x00009c00003b7ab9 */ /* 0x000fe20000000800 */
[----:B------:R-:W-:Y:S02]  /*12c0*/  UIMAD UR50, UR50, UR15, UR35 ;  /* 0x0000000f323272a4 */ /* 0x000fe4000f8e0223 */
[----:B------:R-:W-:-:S02]  /*12d0*/  UIMAD UR26, UR6, UR33, URZ ;  /* 0x00000021061a72a4 */ /* 0x000fc4000f8e023f */
[----:B------:R-:W-:Y:S02]  /*12e0*/  UIMAD.WIDE UR10, UR60, UR59, URZ ;  /* 0x0000003b3c0a72a5 */ /* 0x000fe4000f8e023f */
[----:B------:R-:W-:Y:S02]  /*12f0*/  UIMAD.WIDE.U32 UR14, UR48, UR56, URZ ;  /* 0x00000038300e72a5 */ /* 0x000fe4000f8e003f */
[----:B------:R-:W-:Y:S02]  /*1300*/  USEL UR29, UR12, URZ, UP0 ;  /* 0x0000003f0c1d7287 */ /* 0x000fe40008000000 */
[----:B------:R-:W-:Y:S01]  /*1310*/  UIMAD UR20, UR55, UR56, UR20 ;  /* 0x00000038371472a4 */ /* 0x000fe2000f8e0214 */
[----:B-1----:R-:W-:Y:S01]  /*1320*/  IMAD.MOV R5, RZ, RZ, -R7 ;  /* 0x000000ffff057224 */ /* 0x002fe200078e0a07 */
[----:B------:R-:W-:Y:S01]  /*1330*/  UISETP.LT.AND UP0, UPT, UR19, UR18, UPT ;  /* 0x000000121300728c */ /* 0x000fe2000bf01270 */
[----:B------:R-:W-:Y:S01]  /*1340*/  IMAD.MOV.U32 R6, RZ, RZ, RZ ;  /* 0x000000ffff067224 */ /* 0x000fe200078e00ff */
[----:B------:R-:W-:Y:S01]  /*1350*/  UIADD3 UR40, UR21, UR25, URZ ;  /* 0x0000001915287290 */ /* 0x000fe2000fffe03f */
[----:B------:R-:W-:Y:S01]  /*1360*/  IMAD R5, R5, R9, RZ ;  /* 0x0000000905057224 */ /* 0x000fe200078e02ff */
[----:B------:R-:W-:-:S02]  /*1370*/  @UP2 UIADD3 UR40, UR17, UR26, URZ ;  /* 0x0000001a11282290 */ /* 0x000fc4000fffe03f */
[----:B------:R-:W-:Y:S01]  /*1380*/  UIMAD UR26, UR11, UR14, URZ ;  /* 0x0000000e0b1a72a4 */ /* 0x000fe2000f8e023f */
[----:B------:R-:W-:Y:S01]  /*1390*/  IMAD.HI.U32 R5, R7, R5, R6 ;  /* 0x0000000507057227 */ /* 0x000fe200078e0006 */
[----:B------:R-:W-:Y:S01]  /*13a0*/  MOV R6, R8 ;  /* 0x0000000800067202 */ /* 0x000fe20000000f00 */
[----:B------:R-:W-:Y:S02]  /*13b0*/  UIADD3 UR20, UR15, UR20, URZ ;  /* 0x000000140f147290 */ /* 0x000fe4000fffe03f */
[----:B------:R-:W-:Y:S02]  /*13c0*/  USEL UR43, UR19, UR18, UP0 ;  /* 0x00000012132b7287 */ /* 0x000fe40008000000 */
[----:B------:R-:W-:Y:S01]  /*13d0*/  IMAD.HI.U32 R5, R5, R6, RZ ;  /* 0x0000000605057227 */ /* 0x000fe200078e00ff */
[----:B------:R-:W-:Y:S02]  /*13e0*/  @UP2 UIMAD UR41, UR6, UR13, UR47 ;  /* 0x0000000d062922a4 */ /* 0x000fe4000f8e022f */
[----:B------:R-:W-:Y:S01]  /*13f0*/  UIMAD.WIDE.U32 UR16, UR10, UR14, URZ ;  /* 0x0000000e0a1072a5 */ /* 0x000fe2000f8e003f */
[----:B------:R-:W-:Y:S01]  /*1400*/  IMAD.MOV R7, RZ, RZ, -R5 ;  /* 0x000000ffff077224 */ /* 0x000fe200078e0a05 */
[----:B------:R-:W-:Y:S01]  /*1410*/  UIMAD UR19, UR10, UR20, UR26 ;  /* 0x000000140a1372a4 */ /* 0x000fe2000f8e021a */
[----:B------:R-:W-:-:S02]  /*1420*/  ULDC.U8 UR13, c[0x0][0x3d8] ;  /* 0x0000f600000d7ab9 */ /* 0x000fc40000000000 */
[C---:B------:R-:W-:Y:S01]  /*1430*/  IMAD R6, R9.reuse, R7, R6 ;  /* 0x0000000709067224 */ /* 0x040fe200078e0206 */
[----:B------:R-:W-:Y:S02]  /*1440*/  ULEA UR18, UR43, 0xffffffc0, 0x6 ;  /* 0xffffffc02b127891 */ /* 0x000fe4000f8e303f */
[----:B------:R-:W-:Y:S02]  /*1450*/  UISETP.NE.AND UP3, UPT, UR13, URZ, UPT ;  /* 0x0000003f0d00728c */ /* 0x000fe4000bf65270 */
[----:B------:R-:W-:Y:S01]  /*1460*/  ISETP.GT.U32.AND P1, PT, R9, R6, PT ;  /* 0x000000060900720c */ /* 0x000fe20003f24070 */
[----:B------:R-:W-:Y:S02]  /*1470*/  UIMAD.WIDE.U32 UR14, UR10, UR6, URZ ;  /* 0x000000060a0e72a5 */ /* 0x000fe4000f8e003f */
[----:B------:R-:W-:Y:S02]  /*1480*/  UIADD3 UR45, UR17, UR19, URZ ;  /* 0x00000013112d7290 */ /* 0x000fe4000fffe03f */
[----:B------:R-:W-:-:S02]  /*1490*/  USHF.R.S32.HI UR27, URZ, 0x1f, UR18 ;  /* 0x0000001f3f1b7899 */ /* 0x000fc40008011412 */
[----:B------:R-:W-:Y:S02]  /*14a0*/  UIADD3 UR19, UP0, UR18, UR28, URZ ;  /* 0x0000001c12137290 */ /* 0x000fe4000ff1e03f */
[----:B------:R-:W-:Y:S02]  /*14b0*/  UISETP.NE.AND UP1, UPT, UR37, -0x1, UPT ;  /* 0xffffffff2500788c */ /* 0x000fe4000bf25270 */
[----:B------:R-:W-:Y:S02]  /*14c0*/  UIMAD UR21, UR11, UR6, URZ ;  /* 0x000000060b1572a4 */ /* 0x000fe4000f8e023f */
[----:B------:R-:W-:Y:S01]  /*14d0*/  @!P1 IMAD.IADD R6, R6, 0x1, -R9 ;  /* 0x0000000106069824 */ /* 0x000fe200078e0a09 */
[----:B------:R-:W-:Y:S01]  /*14e0*/  USEL UR53, UR16, UR14, !UP2 ;  /* 0x0000000e10357287 */ /* 0x000fe2000d000000 */
[----:B------:R-:W-:Y:S01]  /*14f0*/  @!P1 IADD3 R5, R5, 0x1, RZ ;  /* 0x0000000105059810 */ /* 0x000fe20007ffe0ff */
[----:B------:R-:W-:Y:S01]  /*1500*/  UIADD3.X UR14, UR27, UR29, URZ, UP0, !UPT ;  /* 0x0000001d1b0e7290 */ /* 0x000fe200087fe43f */
[----:B------:R-:W-:Y:S01]  /*1510*/  PLOP3.LUT P1, PT, PT, PT, UP1, 0x80, 0x0 ;  /* 0x000000000000781c */ /* 0x000fe20003f2f018 */
[----:B------:R-:W-:Y:S01]  /*1520*/  UIMAD UR11, UR11, UR19, URZ ;  /* 0x000000130b0b72a4 */ /* 0x000fe2000f8e023f */
[----:B------:R-:W-:Y:S01]  /*1530*/  ISETP.GE.U32.AND P0, PT, R6, R9, PT ;  /* 0x000000090600720c */ /* 0x000fe20003f06070 */
[----:B------:R-:W-:Y:S01]  /*1540*/  ULDC UR61, c[0x0][0x2c4] ;  /* 0x0000b100003d7ab9 */ /* 0x000fe20000000800 */
[----:B------:R-:W-:Y:S01]  /*1550*/  UIMAD.WIDE.U32 UR28, UR10, UR19, URZ ;  /* 0x000000130a1c72a5 */ /* 0x000fe2000f8e003f */
[----:B------:R-:W-:Y:S01]  /*1560*/  LOP3.LUT R6, R12, UR54, RZ, 0x3c, !PT ;  /* 0x000000360c067c12 */ /* 0x000fe2000f8e3cff */
[----:B------:R-:W-:-:S02]  /*1570*/  UIMAD UR20, UR10, UR14, UR11 ;  /* 0x0000000e0a1472a4 */ /* 0x000fc4000f8e020b */
[----:B------:R-:W-:Y:S01]  /*1580*/  @UP3 UIMAD UR10, UR48, UR61, URZ ;  /* 0x0000003d300a32a4 */ /* 0x000fe2000f8e023f */
[----:B------:R-:W-:Y:S01]  /*1590*/  ISETP.GE.AND P2, PT, R6, RZ, PT ;  /* 0x000000ff0600720c */ /* 0x000fe20003f46270 */
[----:B------:R-:W-:Y:S02]  /*15a0*/  @UP1 UIADD3 UR35, UR23, UR37, URZ ;  /* 0x0000002517231290 */ /* 0x000fe4000fffe03f */
[----:B------:R-:W-:Y:S01]  /*15b0*/  @UP1 UIADD3 UR36, UR23, UR37, URZ ;  /* 0x0000002517241290 */ /* 0x000fe2000fffe03f */
[----:B------:R-:W-:Y:S01]  /*15c0*/  @UP1 ULDC.64 UR12, c[0x0][0x248] ;  /* 0x00009200000c1ab9 */ /* 0x000fe20000000a00 */
[----:B------:R-:W-:Y:S01]  /*15d0*/  @UP1 ULDC.64 UR24, c[0x0][0x250] ;  /* 0x0000940000181ab9 */ /* 0x000fe20000000a00 */
[----:B------:R-:W-:Y:S01]  /*15e0*/  @UP3 USEL UR11, UR10, UR6, !UP2 ;  /* 0x000000060a0b3287 */ /* 0x000fe2000d000000 */
[----:B------:R-:W-:Y:S01]  /*15f0*/  @P0 VIADD R5, R5, 0x1 ;  /* 0x0000000105050836 */ /* 0x000fe20000000000 */
[----:B------:R-:W-:Y:S01]  /*1600*/  @UP2 UIADD3 UR45, UR15, UR21, URZ ;  /* 0x000000150f2d2290 */ /* 0x000fe2000fffe03f */
[----:B------:R-:W-:Y:S01]  /*1610*/  PLOP3.LUT P0, PT, PT, PT, UP3, 0x80, 0x0 ;  /* 0x000000000000781c */ /* 0x000fe20003f0f038 */
[----:B------:R-:W-:Y:S01]  /*1620*/  @UP1 UIMAD.WIDE.U32 UR16, UR35, UR12, URZ ;  /* 0x0000000c231012a5 */ /* 0x000fe2000f8e003f */
[----:B------:R-:W-:Y:S01]  /*1630*/  IMAD.MOV.U32 R18, RZ, RZ, R5 ;  /* 0x000000ffff127224 */ /* 0x000fe200078e0005 */
[----:B------:R-:W-:Y:S01]  /*1640*/  @UP1 UIMAD.WIDE.U32 UR14, UR36, UR24, URZ ;  /* 0x00000018240e12a5 */ /* 0x000fe2000f8e003f */
[----:B------:R-:W-:Y:S01]  /*1650*/  @UP3 ULDC UR10, c[0x0][0x2e4] ;  /* 0x0000b900000a3ab9 */ /* 0x000fe20000000800 */
[----:B------:R-:W-:-:S02]  /*1660*/  UIMAD UR49, UR54, UR60, URZ ;  /* 0x0000003c363172a4 */ /* 0x000fc4000f8e023f */
[----:B------:R-:W-:Y:S01]  /*1670*/  @!P2 IADD3 R18, -R18, RZ, RZ ;  /* 0x000000ff1212a210 */ /* 0x000fe20007ffe1ff */
[----:B------:R-:W-:Y:S01]  /*1680*/  @UP3 UIMAD UR44, UR54, UR10, UR11 ;  /* 0x0000000a362c32a4 */ /* 0x000fe2000f8e020b */
[----:B------:R-:W-:Y:S01]  /*1690*/  @!P3 LOP3.LUT R18, RZ, R12, RZ, 0x33, !PT ;  /* 0x0000000cff12b212 */ /* 0x000fe200078e33ff */
[----:B------:R-:W-:Y:S02]  /*16a0*/  @UP1 UIMAD UR35, UR35, UR13, URZ ;  /* 0x0000000d232312a4 */ /* 0x000fe4000f8e023f */
[----:B------:R-:W-:Y:S02]  /*16b0*/  @UP1 UIMAD UR36, UR36, UR25, URZ ;  /* 0x00000019242412a4 */ /* 0x000fe4000f8e023f */
[----:B------:R-:W-:Y:S02]  /*16c0*/  @!UP3 UIMAD UR10, UR48, UR59, UR54 ;  /* 0x0000003b300ab2a4 */ /* 0x000fe4000f8e0236 */
[----:B------:R-:W-:Y:S02]  /*16d0*/  @!UP2 UIADD3 UR41, UR39, UR31, URZ ;  /* 0x0000001f2729a290 */ /* 0x000fe4000fffe03f */
[----:B------:R-:W-:-:S02]  /*16e0*/  USEL UR52, UR34, URZ, UP4 ;  /* 0x0000003f22347287 */ /* 0x000fc4000a000000 */
[----:B------:R-:W-:Y:S02]  /*16f0*/  USHF.R.S32.HI UR51, URZ, 0x1f, UR49 ;  /* 0x0000001f3f337899 */ /* 0x000fe40008011431 */
[----:B------:R-:W-:Y:S02]  /*1700*/  @UP1 UIADD3 UR36, UR15, UR36, URZ ;  /* 0x000000240f241290 */ /* 0x000fe4000fffe03f */
[----:B------:R-:W-:Y:S02]  /*1710*/  USEL UR50, UR50, URZ, UP4 ;  /* 0x0000003f32327287 */ /* 0x000fe4000a000000 */
[----:B------:R-:W-:Y:S02]  /*1720*/  @!UP3 UIMAD UR44, UR10, UR61, URZ ;  /* 0x0000003d0a2cb2a4 */ /* 0x000fe4000f8e023f */
        /* <DEDUP_REMOVED lines=17> */
.L_x_449:
        /* <DEDUP_REMOVED lines=13> */
.L_x_450:
        /* <DEDUP_REMOVED lines=11> */
.L_x_451:
[----:B------:R-:W-:-:S04]  /*19c0*/  UIMAD UR6, UR48, UR59, UR54 ;  /* 0x0000003b300672a4 */ /* 0x000fc8000f8e0236 */
[----:B------:R-:W-:-:S12]  /*19d0*/  UIMAD UR6, UR6, UR56, URZ ;  /* 0x00000038060672a4 */ /* 0x000fd8000f8e023f */
.L_x_452:
[----:B------:R-:W-:Y:S01]  /*19e0*/  LEA.HI R8, R10, R11, RZ, 0x5 ;  /* 0x0000000b0a087211 */ /* 0x000fe200078f28ff */
[----:B------:R-:W-:Y:S01]  /*19f0*/  UIMAD UR10, UR60, UR59, URZ ;  /* 0x0000003b3c0a72a4 */ /* 0x000fe2000f8e023f */
[----:B------:R-:W1:Y:S01]  /*1a00*/  LDC.64 R6, c[0x0][0x420] ;  /* 0x00010800ff067b82 */ /* 0x000e620000000a00 */
[----:B------:R-:W-:Y:S01]  /*1a10*/  UIADD3 UR19, -UR5, UR7, UR30 ;  /* 0x0000000705137290 */ /* 0x000fe2000fffe11e */
[----:B------:R-:W-:Y:S01]  /*1a20*/  LOP3.LUT R5, R8, 0xffffffe0, RZ, 0xc0, !PT ;  /* 0xffffffe008057812 */ /* 0x000fe200078ec0ff */
[----:B------:R-:W-:Y:S01]  /*1a30*/  ULDC UR46, c[0x0][0x398] ;  /* 0x0000e600002e7ab9 */ /* 0x000fe20000000800 */
[----:B------:R-:W-:Y:S01]  /*1a40*/  SHF.R.S32.HI R8, RZ, 0x5, R8 ;  /* 0x00000005ff087819 */ /* 0x000fe20000011408 */
[----:B------:R-:W-:Y:S01]  /*1a50*/  USHF.R.S32.HI UR38, URZ, 0x1f, UR54 ;  /* 0x0000001f3f267899 */ /* 0x000fe20008011436 */
[--C-:B------:R-:W-:Y:S01]  /*1a60*/  SHF.R.S32.HI R233, RZ, 0x1f, R232.reuse ;  /* 0x0000001fffe97819 */ /* 0x100fe200000114e8 */
[----:B------:R-:W-:Y:S01]  /*1a70*/  IMAD.IADD R5, R11, 0x1, -R5 ;  /* 0x000000010b057824 */ /* 0x000fe200078e0a05 */
[----:B------:R-:W-:Y:S01]  /*1a80*/  ULDC.64 UR14, c[0x0][0x428] ;  /* 0x00010a00000e7ab9 */ /* 0x000fe20000000a00 */
[----:B------:R-:W-:Y:S01]  /*1a90*/  IADD3 R16, P2, R4, UR18, RZ ;  /* 0x0000001204107c10 */ /* 0x000fe2000ff5e0ff */
[----:B------:R-:W-:Y:S01]  /*1aa0*/  UIMAD UR20, UR38, UR14, URZ ;  /* 0x0000000e261472a4 */ /* 0x000fe2000f8e023f */
[----:B------:R-:W-:Y:S01]  /*1ab0*/  IMAD R10, R8, UR10, R5 ;  /* 0x0000000a080a7c24 */ /* 0x000fe2000f8e0205 */
[----:B------:R-:W-:Y:S01]  /*1ac0*/  USHF.L.U32 UR10, UR10, 0x6, URZ ;  /* 0x000000060a0a7899 */ /* 0x000fe2000800063f */
[----:B------:R-:W-:Y:S01]  /*1ad0*/  IMAD.U32 R15, RZ, RZ, UR14 ;  /* 0x0000000eff0f7e24 */ /* 0x000fe2000f8e00ff */
[----:B------:R-:W-:Y:S01]  /*1ae0*/  IADD3 R8, P0, R232, UR11, RZ ;  /* 0x0000000be8087c10 */ /* 0x000fe2000ff1e0ff */
[----:B------:R-:W-:Y:S01]  /*1af0*/  IMAD.WIDE.U32 R12, R16, UR32, R232 ;  /* 0x00000020100c7c25 */ /* 0x000fe2000f8e00e8 */
[----:B------:R-:W-:Y:S01]  /*1b00*/  UIADD3 UR26, UP2, UP0, UR28, UR10, UR49 ;  /* 0x0000000a1c1a7290 */ /* 0x000fe2000f85e031 */
[----:B------:R-:W-:Y:S01]  /*1b10*/  IADD3.X R14, R27, UR27, RZ, P2, !PT ;  /* 0x0000001b1b0e7c10 */ /* 0x000fe200097fe4ff */
[----:B------:R-:W-:Y:S01]  /*1b20*/  USHF.R.S32.HI UR10, URZ, 0x1f, UR10 ;  /* 0x0000001f3f0a7899 */ /* 0x000fe2000801140a */
[----:B------:R-:W-:Y:S01]  /*1b30*/  IADD3.X R9, R233, UR41, RZ, P0, !PT ;  /* 0x00000029e9097c10 */ /* 0x000fe200087fe4ff */
[----:B------:R-:W-:Y:S01]  /*1b40*/  ULDC.64 UR28, c[0x0][0x400] ;  /* 0x00010000001c7ab9 */ /* 0x000fe20000000a00 */
[----:B------:R-:W-:Y:S01]  /*1b50*/  UIMAD UR20, UR54, UR15, UR20 ;  /* 0x0000000f361472a4 */ /* 0x000fe2000f8e0214 */
[----:B------:R-:W-:Y:S01]  /*1b60*/  IMAD R11, R14, UR32, RZ ;  /* 0x000000200e0b7c24 */ /* 0x000fe2000f8e02ff */
[----:B------:R-:W-:Y:S01]  /*1b70*/  UIADD3.X UR21, UR21, UR10, UR51, UP2, UP0 ;  /* 0x0000000a15157290 */ /* 0x000fe200097e0433 */
[C---:B-1----:R-:W-:Y:S01]  /*1b80*/  IMAD R5, R6.reuse, UR27, RZ ;  /* 0x0000001b06057c24 */ /* 0x042fe2000f8e02ff */
[----:B------:R-:W-:Y:S01]  /*1b90*/  UIADD3 UR10, UR19, -UR46, URZ ;  /* 0x8000002e130a7290 */ /* 0x000fe2000fffe03f */
[----:B------:R-:W-:Y:S01]  /*1ba0*/  IMAD.WIDE.U32 R8, R6, UR18, R8 ;  /* 0x0000001206087c25 */ /* 0x000fe2000f8e0008 */
[----:B------:R-:W-:Y:S01]  /*1bb0*/  UIADD3 UR19, UP2, UP0, UR52, UR26, UR53 ;  /* 0x0000001a34137290 */ /* 0x000fe2000f85e035 */
[----:B------:R-:W-:Y:S01]  /*1bc0*/  IADD3 R12, P2, R12, UR42, RZ ;  /* 0x0000002a0c0c7c10 */ /* 0x000fe2000ff5e0ff */
[----:B------:R-:W-:Y:S01]  /*1bd0*/  ULDC.64 UR16, c[0x0][0x258] ;  /* 0x0000960000107ab9 */ /* 0x000fe20000000a00 */
[----:B------:R-:W-:Y:S01]  /*1be0*/  IMAD R5, R7, UR18, R5 ;  /* 0x0000001207057c24 */ /* 0x000fe2000f8e0205 */
[----:B------:R-:W-:Y:S01]  /*1bf0*/  UIADD3.X UR14, UR50, UR21, UR45, UP2, UP0 ;  /* 0x00000015320e7290 */ /* 0x000fe200097e042d */
[----:B------:R-:W-:Y:S01]  /*1c00*/  IMAD R20, R16, UR33, R11 ;  /* 0x0000002110147c24 */ /* 0x000fe2000f8e020b */
[----:B------:R-:W-:Y:S01]  /*1c10*/  USHF.R.S32.HI UR21, URZ, 0x1f, UR10 ;  /* 0x0000001f3f157899 */ /* 0x000fe2000801140a */
[----:B------:R-:W-:Y:S01]  /*1c20*/  IMAD.IADD R9, R9, 0x1, R5 ;  /* 0x0000000109097824 */ /* 0x000fe200078e0205 */
[C---:B------:R-:W-:Y:S01]  /*1c30*/  IADD3 R5, P0, R10.reuse, UR19, RZ ;  /* 0x000000130a057c10 */ /* 0x040fe2000ff1e0ff */
[----:B------:R-:W-:Y:S01]  /*1c40*/  UIMAD UR15, UR38, UR16, URZ ;  /* 0x00000010260f72a4 */ /* 0x000fe2000f8e023f */
[----:B------:R-:W-:Y:S01]  /*1c50*/  IADD3.X R13, R13, UR40, R20, P2, !PT ;  /* 0x000000280d0d7c10 */ /* 0x000fe200097fe414 */
[----:B------:R-:W-:Y:S01]  /*1c60*/  ULEA.HI UR21, UR21, UR10, URZ, 0x6 ;  /* 0x0000000a15157291 */ /* 0x000fe2000f8f303f */
[----:B------:R-:W-:Y:S01]  /*1c70*/  LEA.HI.X.SX32 R10, R10, UR14, 0x1, P0 ;  /* 0x0000000e0a0a7c11 */ /* 0x000fe200080f0eff */
[----:B------:R-:W-:Y:S01]  /*1c80*/  IMAD.WIDE.U32 R8, R15, UR54, R8 ;  /* 0x000000360f087c25 */ /* 0x000fe2000f8e0008 */
[C---:B------:R-:W-:Y:S01]  /*1c90*/  LEA R228, P0, R5.reuse, UR28, 0x2 ;  /* 0x0000001c05e47c11 */ /* 0x040fe2000f8010ff */
[----:B------:R-:W-:Y:S01]  /*1ca0*/  USHF.R.S32.HI UR21, URZ, 0x6, UR21 ;  /* 0x000000063f157899 */ /* 0x000fe20008011415 */
[----:B------:R-:W-:Y:S01]  /*1cb0*/  BSSY B1, `(.L_x_448) ;  /* 0x0000872000017945 */ /* 0x000fe20003800000 */
[----:B------:R-:W-:Y:S01]  /*1cc0*/  UIADD3 UR39, UR18, UR6, URZ ;  /* 0x0000000612277290 */ /* 0x000fe2000fffe03f */
[----:B------:R-:W-:Y:S01]  /*1cd0*/  LEA.HI.X R229, R5, UR29, R10, 0x2, P0 ;  /* 0x0000001d05e57c11 */ /* 0x000fe200080f140a */
[----:B------:R-:W-:Y:S01]  /*1ce0*/  UISETP.LT.AND UP0, UPT, URZ, UR21, UPT ;  /* 0x000000153f00728c */ /* 0x000fe2000bf01270 */
[----:B------:R-:W-:Y:S01]  /*1cf0*/  IADD3 R11, R9, UR20, RZ ;  /* 0x00000014090b7c10 */ /* 0x000fe2000fffe0ff */
[----:B------:R-:W-:Y:S01]  /*1d00*/  UIADD3 UR38, UR18, UR44, URZ ;  /* 0x0000002c12267290 */ /* 0x000fe2000fffe03f */
[----:B------:R-:W-:Y:S01]  /*1d10*/  IMAD.MOV.U32 R10, RZ, RZ, R8 ;  /* 0x000000ffff0a7224 */ /* 0x000fe200078e0008 */
[----:B------:R-:W-:Y:S01]  /*1d20*/  USEL UR21, URZ, UR21, !UP0 ;  /* 0x000000153f157287 */ /* 0x000fe2000c000000 */
[----:B------:R-:W-:Y:S01]  /*1d30*/  IMAD.U32 R19, RZ, RZ, UR16 ;  /* 0x00000010ff137e24 */ /* 0x000fe2000f8e00ff */
[----:B------:R-:W-:Y:S01]  /*1d40*/  ULDC.64 UR60, c[0x0][0x478] ;  /* 0x00011e00003c7ab9 */ /* 0x000fe20000000a00 */
[-C--:B------:R-:W-:Y:S01]  /*1d50*/  IMAD R5, R27, R6.reuse, RZ ;  /* 0x000000061b057224 */ /* 0x080fe200078e02ff */
[----:B------:R-:W-:Y:S01]  /*1d60*/  UISETP.GT.AND UP0, UPT, UR43, UR21, UPT ;  /* 0x000000152b00728c */ /* 0x000fe2000bf04270 */
[----:B------:R-:W-:Y:S01]  /*1d70*/  IMAD.WIDE.U32 R12, R19, UR54, R12 ;  /* 0x00000036130c7c25 */ /* 0x000fe2000f8e000c */
[----:B------:R-:W-:Y:S01]  /*1d80*/  UIMAD UR14, UR54, UR17, UR15 ;  /* 0x00000011360e72a4 */ /* 0x000fe2000f8e020f */
[----:B------:R-:W-:Y:S01]  /*1d90*/  IADD3 R246, R232, 0x40, RZ ;  /* 0x00000040e8f67810 */ /* 0x000fe20007ffe0ff */
[----:B------:R-:W-:Y:S01]  /*1da0*/  ULDC.64 UR52, c[0x0][0x2b0] ;  /* 0x0000ac0000347ab9 */ /* 0x000fe20000000a00 */
[----:B------:R-:W-:Y:S01]  /*1db0*/  UIMAD.WIDE UR16, UR39, 0x4, UR60 ;  /* 0x00000004271078a5 */ /* 0x000fe2000f8e023c */
[----:B------:R-:W-:Y:S01]  /*1dc0*/  PLOP3.LUT P0, PT, PT, PT, UP0, 0x80, 0x0 ;  /* 0x000000000000781c */ /* 0x000fe20003f0f008 */
[----:B------:R-:W-:Y:S01]  /*1dd0*/  UIMAD.WIDE UR38, UR38, 0x4, UR52 ;  /* 0x00000004262678a5 */ /* 0x000fe2000f8e0234 */
[----:B------:R-:W-:Y:S01]  /*1de0*/  IMAD.WIDE.U32 R10, R4, R6, R10 ;  /* 0x00000006040a7225 */ /* 0x000fe200078e000a */
[----:B------:R-:W-:Y:S01]  /*1df0*/  ULDC.64 UR28, c[0x0][0x210] ;  /* 0x00008400001c7ab9 */ /* 0x000fe20000000a00 */
[----:B------:R-:W-:Y:S01]  /*1e00*/  ULDC.64 UR26, c[0x0][0x3e0] ;  /* 0x0000f800001a7ab9 */ /* 0x000fe20000000a00 */
[----:B------:R-:W-:Y:S01]  /*1e10*/  LEA R234, P3, R12, UR28, 0x1 ;  /* 0x0000001c0cea7c11 */ /* 0x000fe2000f8608ff */
[----:B------:R-:W-:Y:S01]  /*1e20*/  IMAD R5, R4, R7, R5 ;  /* 0x0000000704057224 */ /* 0x000fe200078e0205 */
[----:B------:R-:W-:Y:S01]  /*1e30*/  UMOV UR18, UR16 ;  /* 0x0000001000127c82 */ /* 0x000fe20008000000 */
[----:B------:R-:W-:Y:S01]  /*1e40*/  LEA R235, P2, R10, UR26, 0x1 ;  /* 0x0000001a0aeb7c11 */ /* 0x000fe2000f8408ff */
[----:B------:R-:W-:Y:S01]  /*1e50*/  UIADD3 UR6, UR43, -0x1, URZ ;  /* 0xffffffff2b067890 */ /* 0x000fe2000fffe03f */
[----:B------:R-:W-:Y:S01]  /*1e60*/  IMAD.IADD R17, R11, 0x1, R5 ;  /* 0x000000010b117824 */ /* 0x000fe200078e0205 */
[----:B------:R-:W-:Y:S01]  /*1e70*/  IADD3 R21, R13, UR14, RZ ;  /* 0x0000000e0d157c10 */ /* 0x000fe2000fffe0ff */
[----:B------:R-:W-:Y:S01]  /*1e80*/  UMOV UR16, UR38 ;  /* 0x0000002600107c82 */ /* 0x000fe20008000000 */
[----:B------:R-:W-:Y:S01]  /*1e90*/  UMOV UR15, UR39 ;  /* 0x00000027000f7c82 */ /* 0x000fe20008000000 */
[----:B------:R-:W-:Y:S01]  /*1ea0*/  VIADD R247, R232, 0x80 ;  /* 0x00000080e8f77836 */ /* 0x000fe20000000000 */
[----:B------:R-:W-:Y:S01]  /*1eb0*/  LEA.HI.X R236, R12, UR29, R21, 0x1, P3 ;  /* 0x0000001d0cec7c11 */ /* 0x000fe200098f0c15 */
[----:B------:R-:W-:Y:S01]  /*1ec0*/  VIADD R248, R232, 0xc0 ;  /* 0x000000c0e8f87836 */ /* 0x000fe20000000000 */
[----:B------:R-:W-:Y:S01]  /*1ed0*/  LEA.HI.X R237, R10, UR27, R17, 0x1, P2 ;  /* 0x0000001b0aed7c11 */ /* 0x000fe200090f0c11 */
[----:B------:R-:W-:Y:S06]  /*1ee0*/  @P0 BRA `(.L_x_453) ;  /* 0x0000000800780947 */ /* 0x000fec0003800000 */
        /* <DEDUP_REMOVED lines=19> */
.L_x_454:
[----:B------:R-:W-:Y:S01]  /*2020*/  @UP1 UIADD3 UR14, UR23, UR37, URZ ;  /* 0x00000025170e1290 */ /* 0x000fe2000fffe03f */
[----:B------:R-:W-:Y:S01]  /*2030*/  @UP1 ULDC.64 UR6, c[0x0][0x458] ;  /* 0x0001160000061ab9 */ /* 0x000fe20000000a00 */
[----:B------:R-:W-:Y:S02]  /*2040*/  USHF.R.S32.HI UR17, URZ, 0x1f, UR30 ;  /* 0x0000001f3f117899 */ /* 0x000fe4000801141e */
[----:B------:R-:W-:Y:S02]  /*2050*/  @UP1 UIMAD.WIDE.U32 UR12, UR14, UR6, URZ ;  /* 0x000000060e0c12a5 */ /* 0x000fe4000f8e003f */
[----:B------:R-:W-:-:S04]  /*2060*/  @UP1 UIMAD UR14, UR14, UR7, URZ ;  /* 0x000000070e0e12a4 */ /* 0x000fc8000f8e023f */
[----:B------:R-:W-:-:S03]  /*2070*/  @UP1 UIADD3 UR16, UR13, UR14, URZ ;  /* 0x0000000e0d101290 */ /* 0x000fc6000fffe03f */
[----:B------:R-:W-:Y:S01]  /*2080*/  @UP1 UMOV UR14, UR12 ;  /* 0x0000000c000e1c82 */ /* 0x000fe20008000000 */
[----:B------:R-:W-:Y:S08]  /*2090*/  @P1 BRA `(.L_x_455) ;  /* 0x0000000000301947 */ /* 0x000ff00003800000 */
        /* <DEDUP_REMOVED lines=12> */
.L_x_455:
[----:B------:R-:W-:Y:S01]  /*2160*/  UIMAD UR12, UR17, UR10, URZ ;  /* 0x0000000a110c72a4 */ /* 0x000fe2000f8e023f */
[----:B------:R-:W-:Y:S01]  /*2170*/  IMAD.U32 R6, RZ, RZ, UR10 ;  /* 0x0000000aff067e24 */ /* 0x000fe2000f8e00ff */
[----:B------:R-:W-:Y:S01]  /*2180*/  UIADD3 UR5, -UR30, UR5, URZ ;  /* 0x000000051e057290 */ /* 0x000fe2000fffe13f */
[----:B------:R-:W-:Y:S01]  /*2190*/  BSSY B0, `(.L_x_456) ;  /* 0x0000023000007945 */ /* 0x000fe20003800000 */
[----:B------:R-:W-:Y:S01]  /*21a0*/  UIMAD UR12, UR30, UR11, UR12 ;  /* 0x0000000b1e0c72a4 */ /* 0x000fe2000f8e020c */
[----:B------:R-:W-:Y:S01]  /*21b0*/  IMAD.WIDE.U32 R6, R6, UR30, R232 ;  /* 0x0000001e06067c25 */ /* 0x000fe2000f8e00e8 */
[----:B------:R-:W-:Y:S02]  /*21c0*/  USHF.R.S32.HI UR15, URZ, 0x1f, UR54 ;  /* 0x0000001f3f0f7899 */ /* 0x000fe40008011436 */
[----:B------:R-:W-:Y:S02]  /*21d0*/  ISETP.GE.AND P5, PT, R4, UR5, PT ;  /* 0x0000000504007c0c */ /* 0x000fe4000bfa6270 */
[----:B------:R-:W-:Y:S01]  /*21e0*/  MOV R5, UR12 ;  /* 0x0000000c00057c02 */ /* 0x000fe20008000f00 */
[----:B------:R-:W-:Y:S01]  /*21f0*/  ULDC.64 UR12, c[0x0][0x468] ;  /* 0x00011a00000c7ab9 */ /* 0x000fe20000000a00 */
[----:B------:R-:W-:Y:S01]  /*2200*/  IADD3 R8, P0, R6, UR18, RZ ;  /* 0x0000001206087c10 */ /* 0x000fe2000ff1e0ff */
[----:B------:R-:W-:Y:S01]  /*2210*/  UIMAD UR15, UR15, UR12, URZ ;  /* 0x0000000c0f0f72a4 */ /* 0x000fe2000f8e023f */
[----:B------:R-:W-:-:S02]  /*2220*/  VIADD R6, R4, 0x20 ;  /* 0x0000002004067836 */ /* 0x000fc40000000000 */
[----:B------:R-:W-:Y:S01]  /*2230*/  IADD3.X R9, R7, UR19, R5, P0, !PT ;  /* 0x0000001307097c10 */ /* 0x000fe200087fe405 */
[----:B------:R-:W-:Y:S01]  /*2240*/  UIMAD UR13, UR54, UR13, UR15 ;  /* 0x0000000d360d72a4 */ /* 0x000fe2000f8e020f */
[----:B------:R-:W-:Y:S02]  /*2250*/  MOV R5, UR12 ;  /* 0x0000000c00057c02 */ /* 0x000fe40008000f00 */
[----:B------:R-:W-:-:S03]  /*2260*/  ISETP.GE.AND P4, PT, R6, UR5, PT ;  /* 0x0000000506007c0c */ /* 0x000fc6000bf86270 */
[----:B------:R-:W-:-:S04]  /*2270*/  IMAD.WIDE.U32 R8, R5, UR54, R8 ;  /* 0x0000003605087c25 */ /* 0x000fc8000f8e0008 */
[----:B------:R-:W-:Y:S01]  /*2280*/  VIADD R12, R9, UR13 ;  /* 0x0000000d090c7c36 */ /* 0x000fe20008000000 */
        /* <DEDUP_REMOVED lines=19> */
.L_x_457:
[----:B------:R-:W-:Y:S05]  /*23c0*/  BSYNC B0 ;  /* 0x0000000000007941 */ /* 0x000fea0003800000 */
.L_x_456:
        /* <DEDUP_REMOVED lines=21> */
.L_x_459:
[----:B------:R-:W-:Y:S05]  /*2520*/  BSYNC B0 ;  /* 0x0000000000007941 */ /* 0x000fea0003800000 */
.L_x_458:
        /* <DEDUP_REMOVED lines=34> */
.L_x_461:
[----:B------:R-:W-:Y:S05]  /*2750*/  BSYNC B0 ;  /* 0x0000000000007941 */ /* 0x000fea0003800000 */
.L_x_460:
        /* <DEDUP_REMOVED lines=23> */
.L_x_453:
[----:B------:R-:W-:Y:S01]  /*28d0*/  PLOP3.LUT P0, PT, PT, PT, UP4, 0x80, 0x0 ;  /* 0x000000000000781c */ /* 0x000fe20003f0f048 */
[----:B------:R-:W-:Y:S01]  /*28e0*/  UIMAD UR10, UR6, -0x40, UR7 ;  /* 0xffffffc0060a78a4 */ /* 0x000fe2000f8e0207 */
[C---:B------:R-:W-:Y:S01]  /*28f0*/  VIADD R26, R4.reuse, 0x20 ;  /* 0x00000020041a7836 */ /* 0x040fe20000000000 */
[----:B------:R-:W-:Y:S01]  /*2900*/  USHF.R.S32.HI UR19, URZ, 0x1f, UR30 ;  /* 0x0000001f3f137899 */ /* 0x000fe2000801141e */
[----:B------:R-:W-:Y:S09]  /*2910*/  BSSY B0, `(.L_x_463) ;  /* 0x0000031000007945 */ /* 0x000ff20003800000 */
[----:B------:R-:W-:Y:S01]  /*2920*/  @P0 BAR.SYNC.DEFER_BLOCKING 0x0 ;  /* 0x0000000000000b1d */ /* 0x000fe20000010000 */
[----:B------:R-:W-:-:S02]  /*2930*/  ISETP.GE.AND P6, PT, R4, UR10, PT ;  /* 0x0000000a04007c0c */ /* 0x000fc4000bfc6270 */
[----:B------:R-:W-:-:S11]  /*2940*/  ISETP.GE.AND P5, PT, R26, UR10, PT ;  /* 0x0000000a1a007c0c */ /* 0x000fd6000bfa6270 */
        /* <DEDUP_REMOVED lines=16> */
[----:B------:R-:W-:Y:S01]  /*2a50*/  IMAD.WIDE.U32 R14, R15, UR54, R8 ;  /* 0x000000360f0e7c25 */ /* 0x000fe2000f8e0008 */
[----:B------:R-:W-:-:S03]  /*2a60*/  ISETP.GE.AND P1, PT, R248, UR38, PT ;  /* 0x00000026f8007c0c */ /* 0x000fc6000bf26270 */
[----:B------:R-:W-:-:S04]  /*2a70*/  VIADD R5, R15, UR20 ;  /* 0x000000140f057c36 */ /* 0x000fc80008000000 */
[----:B------:R-:W-:Y:S01]  /*2a80*/  @!P4 MOV R15, R237 ;  /* 0x000000ed000fc202 */ /* 0x000fe20000000f00 */
[----:B--2---:R-:W-:Y:S01]  /*2a90*/  IMAD.WIDE R8, R232, 0x2, R28 ;  /* 0x00000002e8087825 */ /* 0x004fe200078e021c */
[----:B------:R2:W-:Y:S02]  /*2aa0*/  @P4 STS.128 [R230+0x8000], RZ ;  /* 0x008000ffe6004388 */ /* 0x0005e40000000c00 */
        /* <DEDUP_REMOVED lines=23> */
.L_x_464:
[----:B------:R-:W-:Y:S05]  /*2c20*/  BSYNC B0 ;  /* 0x0000000000007941 */ /* 0x000fea0003800000 */
.L_x_463:
[----:B------:R4:W-:Y:S01]  /*2c30*/  @P5 STS.128 [R230+0x9000], RZ ;  /* 0x009000ffe6005388 */ /* 0x0009e20000000c00 */
[----:B------:R-:W-:Y:S01]  /*2c40*/  BSSY B0, `(.L_x_465) ;  /* 0x000002c000007945 */ /* 0x000fe20003800000 */
[----:B------:R-:W-:Y:S02]  /*2c50*/  MOV R23, UR12 ;  /* 0x0000000c00177c02 */ /* 0x000fe40008000f00 */
[----:B------:R4:W-:Y:S04]  /*2c60*/  @P5 STS.128 [R230+0xb000], RZ ;  /* 0x00b000ffe6005388 */ /* 0x0009e80000000c00 */
[----:B------:R4:W-:Y:S04]  /*2c70*/  @P5 STS.128 [R230+0xd000], RZ ;  /* 0x00d000ffe6005388 */ /* 0x0009e80000000c00 */
[----:B------:R4:W-:Y:S01]  /*2c80*/  @P5 STS.128 [R230+0xf000], RZ ;  /* 0x00f000ffe6005388 */ /* 0x0009e20000000c00 */
[----:B------:R-:W-:Y:S05]  /*2c90*/  @P5 BRA `(.L_x_466) ;  /* 0x0000000000985947 */ /* 0x000fea0003800000 */
[----:B------:R-:W-:Y:S01]  /*2ca0*/  ULDC UR11, c[0x0][0x2d0] ;  /* 0x0000b400000b7ab9 */ /* 0x000fe20000000800 */
[----:B--2---:R-:W-:Y:S01]  /*2cb0*/  IMAD.WIDE.U32 R14, R6, 0x20, RZ ;  /* 0x00000020060e7825 */ /* 0x004fe200078e00ff */
[----:B------:R-:W-:Y:S02]  /*2cc0*/  ISETP.GE.AND P3, PT, R246, UR11, PT ;  /* 0x0000000bf6007c0c */ /* 0x000fe4000bf66270 */
[----:B------:R-:W-:Y:S02]  /*2cd0*/  ISETP.GE.AND P4, PT, R232, UR11, PT ;  /* 0x0000000be8007c0c */ /* 0x000fe4000bf86270 */
[----:B------:R-:W-:Y:S01]  /*2ce0*/  IADD3 R5, P0, R10, R14, RZ ;  /* 0x0000000e0a057210 */ /* 0x000fe20007f1e0ff */
[----:B------:R-:W-:Y:S01]  /*2cf0*/  IMAD.SHL.U32 R14, R7, 0x20, RZ ;  /* 0x00000020070e7824 */ /* 0x000fe200078e00ff */
[----:B------:R-:W-:-:S04]  /*2d00*/  ISETP.GE.AND P2, PT, R247, UR11, PT ;  /* 0x0000000bf7007c0c */ /* 0x000fc8000bf46270 */
[----:B------:R-:W-:-:S03]  /*2d10*/  IADD3.X R14, R17, R15, R14, P0, !PT ;  /* 0x0000000f110e7210 */ /* 0x000fc600007fe40e */
[C---:B---3--:R-:W-:Y:S02]  /*2d20*/  @!P3 LEA R8, P0, R5.reuse, UR26, 0x1 ;  /* 0x0000001a0508bc11 */ /* 0x048fe4000f8008ff */
[----:B------:R-:W-:Y:S01]  /*2d30*/  @!P4 LEA R10, P1, R6, R235, 0x6 ;  /* 0x000000eb060ac211 */ /* 0x000fe200078230ff */
[----:B------:R2:W-:Y:S01]  /*2d40*/  @P4 STS.128 [R230+0x9000], RZ ;  /* 0x009000ffe6004388 */ /* 0x0005e20000000c00 */
[C---:B------:R-:W-:Y:S02]  /*2d50*/  @!P3 LEA.HI.X R9, R5.reuse, UR27, R14, 0x1, P0 ;  /* 0x0000001b0509bc11 */ /* 0x040fe400080f0c0e */
        /* <DEDUP_REMOVED lines=26> */
.L_x_466:
[----:B------:R-:W-:Y:S05]  /*2f00*/  BSYNC B0 ;  /* 0x0000000000007941 */ /* 0x000fea0003800000 */
.L_x_465:
        /* <DEDUP_REMOVED lines=19> */
[----:B------:R-:W-:Y:S02]  /*3040*/  @!P3 IMAD.MOV.U32 R9, RZ, RZ, R236 ;  /* 0x000000ffff09b224 */ /* 0x000fe400078e00ec */
[----:B--2---:R-:W-:-:S03]  /*3050*/  IMAD.WIDE R6, R232, 0x2, R10 ;  /* 0x00000002e8067825 */ /* 0x004fc600078e020a */
        /* <DEDUP_REMOVED lines=23> */
.L_x_468:
[----:B------:R-:W-:Y:S05]  /*31d0*/  BSYNC B0 ;  /* 0x0000000000007941 */ /* 0x000fea0003800000 */
.L_x_467:
        /* <DEDUP_REMOVED lines=19> */
[C---:B------:R-:W-:Y:S02]  /*3310*/  @!P3 LEA R10, P5, R5.reuse, UR28, 0x1 ;  /* 0x0000001c050abc11 */ /* 0x040fe4000f8a08ff */
        /* <DEDUP_REMOVED lines=27> */
.L_x_470:
[----:B------:R-:W-:Y:S05]  /*34d0*/  BSYNC B0 ;  /* 0x0000000000007941 */ /* 0x000fea0003800000 */
.L_x_469:
[----:B------:R-:W-:Y:S01]  /*34e0*/  UIADD3 UR11, -UR30, UR5, URZ ;  /* 0x000000051e0b7290 */ /* 0x000fe2000fffe13f */
[----:B--23--:R-:W-:Y:S01]  /*34f0*/  IMAD.WIDE.U32 R6, R23, UR30, R232 ;  /* 0x0000001e17067c25 */ /* 0x00cfe2000f8e00e8 */
[----:B------:R-:W-:Y:S01]  /*3500*/  UIMAD UR14, UR19, UR12, URZ ;  /* 0x0000000c130e72a4 */ /* 0x000fe2000f8e023f */
[----:B------:R-:W-:Y:S01]  /*3510*/  BSSY B0, `(.L_x_471) ;  /* 0x0000042000007945 */ /* 0x000fe20003800000 */
[----:B------:R-:W-:Y:S01]  /*3520*/  ULDC.64 UR26, c[0x0][0x260] ;  /* 0x00009800001a7ab9 */ /* 0x000fe20000000a00 */
[C---:B------:R-:W-:Y:S01]  /*3530*/  ISETP.GE.AND P6, PT, R251.reuse, UR10, PT ;  /* 0x0000000afb007c0c */ /* 0x040fe2000bfc6270 */
[----:B------:R-:W-:Y:S01]  /*3540*/  UIMAD UR14, UR30, UR13, UR14 ;  /* 0x0000000d1e0e72a4 */ /* 0x000fe2000f8e020e */
[----:B------:R-:W-:Y:S02]  /*3550*/  ISETP.GE.AND P4, PT, R4, UR11, PT ;  /* 0x0000000b04007c0c */ /* 0x000fe4000bf86270 */
[----:B------:R-:W-:Y:S02]  /*3560*/  IADD3 R10, P0, R6, UR31, RZ ;  /* 0x0000001f060a7c10 */ /* 0x000fe4000ff1e0ff */
[----:B------:R-:W-:Y:S01]  /*3570*/  IADD3 R6, R251, 0x8, RZ ;  /* 0x00000008fb067810 */ /* 0x000fe20007ffe0ff */
[----:B------:R-:W-:-:S03]  /*3580*/  IMAD.U32 R5, RZ, RZ, UR14 ;  /* 0x0000000eff057e24 */ /* 0x000fc6000f8e00ff */
[----:B------:R-:W-:Y:S02]  /*3590*/  ISETP.GE.AND P5, PT, R6, UR10, PT ;  /* 0x0000000a06007c0c */ /* 0x000fe4000bfa6270 */
[----:B------:R-:W-:Y:S01]  /*35a0*/  IADD3.X R11, R7, UR35, R5, P0, !PT ;  /* 0x00000023070b7c10 */ /* 0x000fe200087fe405 */
[----:B------:R-:W-:Y:S02]  /*35b0*/  IMAD R5, R25, UR26, RZ ;  /* 0x0000001a19057c24 */ /* 0x000fe4000f8e02ff */
[----:B------:R2:W-:Y:S02]  /*35c0*/  @P4 STS.128 [R230+0x10000], RZ ;  /* 0x010000ffe6004388 */ /* 0x0005e40000000c00 */
[C---:B------:R-:W-:Y:S02]  /*35d0*/  IMAD R16, R18.reuse, UR27, R5 ;  /* 0x0000001b12107c24 */ /* 0x040fe4000f8e0205 */
[----:B------:R2:W-:Y:S01]  /*35e0*/  @P4 STS.128 [R230+0x12000], RZ ;  /* 0x012000ffe6004388 */ /* 0x0005e20000000c00 */
[----:B------:R-:W-:-:S03]  /*35f0*/  IMAD.WIDE.U32 R10, R18, UR26, R10 ;  /* 0x0000001a120a7c25 */ /* 0x000fc6000f8e000a */
[----:B------:R2:W-:Y:S01]  /*3600*/  @P4 STS.128 [R230+0x14000], RZ ;  /* 0x014000ffe6004388 */ /* 0x0005e20000000c00 */
[----:B------:R-:W-:-:S03]  /*3610*/  IMAD.IADD R17, R11, 0x1, R16 ;  /* 0x000000010b117824 */ /* 0x000fc600078e0210 */
[----:B------:R2:W-:Y:S01]  /*3620*/  @P4 STS.128 [R230+0x16000], RZ ;  /* 0x016000ffe6004388 */ /* 0x0005e20000000c00 */
[----:B------:R-:W-:Y:S05]  /*3630*/  @P4 BRA `(.L_x_472) ;  /* 0x0000000000bc4947 */ /* 0x000fea0003800000 */
[----:B------:R-:W-:Y:S01]  /*3640*/  ULDC UR10, c[0x0][0x2d0] ;  /* 0x0000b400000a7ab9 */ /* 0x000fe20000000800 */
[----:B------:R-:W3:Y:S01]  /*3650*/  LDC.64 R20, c[0x0][0x218] ;  /* 0x00008600ff147b82 */ /* 0x000ee20000000a00 */
[----:B------:R-:W-:Y:S01]  /*3660*/  ISETP.GE.AND P0, PT, R232, UR10, PT ;  /* 0x0000000ae8007c0c */ /* 0x000fe2000bf06270 */
[----:B------:R-:W-:Y:S01]  /*3670*/  IMAD R5, R24, UR12, RZ ;  /* 0x0000000c18057c24 */ /* 0x000fe2000f8e02ff */
[----:B------:R-:W-:Y:S02]  /*3680*/  MOV R6, UR31 ;  /* 0x0000001f00067c02 */ /* 0x000fe40008000f00 */
[----:B------:R-:W-:Y:S01]  /*3690*/  MOV R7, UR35 ;  /* 0x0000002300077c02 */ /* 0x000fe20008000f00 */
[----:B------:R-:W-:Y:S01]  /*36a0*/  IMAD R12, R22, UR13, R5 ;  /* 0x0000000d160c7c24 */ /* 0x000fe2000f8e0205 */
[----:B------:R-:W-:Y:S01]  /*36b0*/  ISETP.GE.AND P2, PT, R246, UR10, PT ;  /* 0x0000000af6007c0c */ /* 0x000fe2000bf46270 */
[----:B------:R-:W-:-:S06]  /*36c0*/  IMAD.WIDE.U32 R6, R22, UR12, R6 ;  /* 0x0000000c16067c25 */ /* 0x000fcc000f8e0006 */
[----:B------:R-:W5:Y:S01]  /*36d0*/  @!P0 LDC.64 R14, c[0x0][0x218] ;  /* 0x00008600ff0e8b82 */ /* 0x000f620000000a00 */
[----:B------:R-:W-:Y:S01]  /*36e0*/  @!P0 MOV R9, R17 ;  /* 0x0000001100098202 */ /* 0x000fe20000000f00 */
[----:B------:R-:W-:Y:S01]  /*36f0*/  @!P0 IMAD R5, R27, UR12, RZ ;  /* 0x0000000c1b058c24 */ /* 0x000fe2000f8e02ff */
[----:B------:R1:W-:Y:S01]  /*3700*/  @P0 STS.128 [R230+0x10000], RZ ;  /* 0x010000ffe6000388 */ /* 0x0003e20000000c00 */
[----:B------:R-:W-:Y:S02]  /*3710*/  @!P0 IMAD.MOV.U32 R8, RZ, RZ, R10 ;  /* 0x000000ffff088224 */ /* 0x000fe400078e000a */
[C---:B------:R-:W-:Y:S02]  /*3720*/  @!P0 IMAD R5, R4.reuse, UR13, R5 ;  /* 0x0000000d04058c24 */ /* 0x040fe4000f8e0205 */
[----:B------:R-:W-:-:S04]  /*3730*/  @!P0 IMAD.WIDE.U32 R8, R4, UR12, R8 ;  /* 0x0000000c04088c25 */ /* 0x000fc8000f8e0008 */
[----:B------:R-:W-:Y:S01]  /*3740*/  IMAD.IADD R7, R7, 0x1, R12 ;  /* 0x0000000107077824 */ /* 0x000fe200078e020c */
[----:B------:R-:W-:Y:S01]  /*3750*/  @!P0 IADD3 R5, R9, R5, RZ ;  /* 0x0000000509058210 */ /* 0x000fe20007ffe0ff */
[----:B---3--:R-:W-:Y:S01]  /*3760*/  IMAD.WIDE R12, R232, 0x2, R20 ;  /* 0x00000002e80c7825 */ /* 0x008fe200078e0214 */
[----:B-----5:R-:W-:-:S04]  /*3770*/  @!P0 LEA R14, P1, R8, R14, 0x1 ;  /* 0x0000000e080e8211 */ /* 0x020fc800078208ff */
[----:B------:R-:W-:Y:S01]  /*3780*/  @!P0 LEA.HI.X R15, R8, R15, R5, 0x1, P1 ;  /* 0x0000000f080f8211 */ /* 0x000fe200008f0c05 */
[----:B------:R-:W-:Y:S01]  /*3790*/  IMAD.WIDE.U32 R8, R18, UR26, R6 ;  /* 0x0000001a12087c25 */ /* 0x000fe2000f8e0006 */
[----:B------:R-:W-:-:S03]  /*37a0*/  ISETP.GE.AND P1, PT, R247, UR10, PT ;  /* 0x0000000af7007c0c */ /* 0x000fc6000bf26270 */
[----:B------:R-:W-:Y:S01]  /*37b0*/  @!PT LDS RZ, [RZ] ;  /* 0x00000000fffff984 */ /* 0x000fe20000000800 */
[----:B------:R-:W-:Y:S01]  /*37c0*/  @!PT LDS RZ, [RZ] ;  /* 0x00000000fffff984 */ /* 0x000fe20000000800 */
[----:B------:R-:W-:Y:S01]  /*37d0*/  @!PT LDS RZ, [RZ] ;  /* 0x00000000fffff984 */ /* 0x000fe20000000800 */
[----:B------:R1:W-:Y:S01]  /*37e0*/  @!P0 LDGSTS.E.BYPASS.LTC128B.128 [R230+0x10000], desc[UR8][R14.64] ;  /* 0x100000000ee68fae */ /* 0x0003e2000b901d48 */
[----:B------:R-:W-:Y:S01]  /*37f0*/  ISETP.GE.AND P0, PT, R248, UR10, PT ;  /* 0x0000000af8007c0c */ /* 0x000fe2000bf06270 */
        /* <DEDUP_REMOVED lines=19> */
.L_x_472:
[----:B------:R-:W-:Y:S05]  /*3930*/  BSYNC B0 ;  /* 0x0000000000007941 */ /* 0x000fea0003800000 */
.L_x_471:
        /* <DEDUP_REMOVED lines=11> */
[----:B-1-3--:R-:W-:Y:S01]  /*39f0*/  IMAD.U32 R6, RZ, RZ, UR31 ;  /* 0x0000001fff067e24 */ /* 0x00afe2000f8e00ff */
[----:B------:R-:W-:Y:S01]  /*3a00*/  IADD3 R5, P1, R22, 0x20, RZ ;  /* 0x0000002016057810 */ /* 0x000fe20007f3e0ff */
[----:B------:R-:W-:Y:S01]  /*3a10*/  IMAD.U32 R7, RZ, RZ, UR35 ;  /* 0x00000023ff077e24 */ /* 0x000fe2000f8e00ff */
[----:B------:R-:W-:Y:S01]  /*3a20*/  MOV R12, R10 ;  /* 0x0000000a000c7202 */ /* 0x000fe20000000f00 */
[----:B------:R-:W-:Y:S01]  /*3a30*/  IMAD.MOV.U32 R13, RZ, RZ, R17 ;  /* 0x000000ffff0d7224 */ /* 0x000fe200078e0011 */
[----:B------:R-:W-:Y:S01]  /*3a40*/  IADD3.X R9, RZ, R24, RZ, P1, !PT ;  /* 0x00000018ff097210 */ /* 0x000fe20000ffe4ff */
[----:B------:R-:W-:Y:S01]  /*3a50*/  IMAD.WIDE.U32 R6, R5, UR12, R6 ;  /* 0x0000000c05067c25 */ /* 0x000fe2000f8e0006 */
[----:B------:R-:W-:-:S03]  /*3a60*/  IADD3 R8, P1, R4, 0x20, RZ ;  /* 0x0000002004087810 */ /* 0x000fc60007f3e0ff */
[----:B------:R-:W-:Y:S01]  /*3a70*/  IMAD R9, R9, UR12, RZ ;  /* 0x0000000c09097c24 */ /* 0x000fe2000f8e02ff */
[----:B------:R-:W-:Y:S01]  /*3a80*/  IADD3.X R11, RZ, R27, RZ, P1, !PT ;  /* 0x0000001bff0b7210 */ /* 0x000fe20000ffe4ff */
[----:B------:R-:W1:Y:S01]  /*3a90*/  @!P0 LDC.64 R14, c[0x0][0x218] ;  /* 0x00008600ff0e8b82 */ /* 0x000e620000000a00 */
[----:B------:R-:W-:Y:S01]  /*3aa0*/  IMAD.WIDE.U32 R12, R8, UR12, R12 ;  /* 0x0000000c080c7c25 */ /* 0x000fe2000f8e000c */
[----:B------:R3:W-:Y:S03]  /*3ab0*/  @P0 STS.128 [R230+0x11000], RZ ;  /* 0x011000ffe6000388 */ /* 0x0007e60000000c00 */
[----:B------:R-:W-:Y:S02]  /*3ac0*/  IMAD R5, R5, UR13, R9 ;  /* 0x0000000d05057c24 */ /* 0x000fe4000f8e0209 */
[----:B------:R-:W-:Y:S02]  /*3ad0*/  IMAD R11, R11, UR12, RZ ;  /* 0x0000000c0b0b7c24 */ /* 0x000fe4000f8e02ff */
[----:B------:R-:W-:-:S02]  /*3ae0*/  IMAD.IADD R7, R7, 0x1, R5 ;  /* 0x0000000107077824 */ /* 0x000fc400078e0205 */
[----:B------:R-:W-:Y:S02]  /*3af0*/  IMAD R5, R8, UR13, R11 ;  /* 0x0000000d08057c24 */ /* 0x000fe4000f8e020b */
[----:B------:R-:W-:-:S03]  /*3b00*/  IMAD.WIDE.U32 R8, R18, UR26, R6 ;  /* 0x0000001a12087c25 */ /* 0x000fc6000f8e0006 */
[----:B------:R-:W-:Y:S01]  /*3b10*/  IADD3 R11, R13, R5, RZ ;  /* 0x000000050d0b7210 */ /* 0x000fe20007ffe0ff */
        /* <DEDUP_REMOVED lines=29> */
.L_x_474:
[----:B------:R-:W-:Y:S05]  /*3cf0*/  BSYNC B0 ;  /* 0x0000000000007941 */ /* 0x000fea0003800000 */
.L_x_473:
[----:B------:R-:W-:Y:S01]  /*3d00*/  UIMAD UR10, UR19, UR24, URZ ;  /* 0x00000018130a72a4 */ /* 0x000fe2000f8e023f */
[----:B------:R2:W-:Y:S01]  /*3d10*/  @P4 STS.128 [R230+0x18000], RZ ;  /* 0x018000ffe6004388 */ /* 0x0005e20000000c00 */
[----:B-1-3--:R-:W-:Y:S01]  /*3d20*/  IMAD.WIDE.U32 R6, R19, UR30, R232 ;  /* 0x0000001e13067c25 */ /* 0x00afe2000f8e00e8 */
[----:B------:R-:W-:Y:S01]  /*3d30*/  SHF.R.S32.HI R244, RZ, 0x1f, R251 ;  /* 0x0000001ffff47819 */ /* 0x000fe200000114fb */
[----:B------:R-:W-:Y:S01]  /*3d40*/  UIMAD UR10, UR30, UR25, UR10 ;  /* 0x000000191e0a72a4 */ /* 0x000fe2000f8e020a */
[----:B------:R2:W-:Y:S01]  /*3d50*/  @P4 STS.128 [R230+0x1a000], RZ ;  /* 0x01a000ffe6004388 */ /* 0x0005e20000000c00 */
[----:B------:R-:W-:Y:S01]  /*3d60*/  IMAD.SHL.U32 R16, R251, 0x4, RZ ;  /* 0x00000004fb107824 */ /* 0x000fe200078e00ff */
[----:B------:R-:W-:Y:S01]  /*3d70*/  IADD3 R10, P0, R6, UR34, RZ ;  /* 0x00000022060a7c10 */ /* 0x000fe2000ff1e0ff */
[----:B------:R-:W-:Y:S01]  /*3d80*/  BSSY B0, `(.L_x_475) ;  /* 0x000003f000007945 */ /* 0x000fe20003800000 */
[----:B------:R2:W-:Y:S01]  /*3d90*/  @P4 STS.128 [R230+0x1c000], RZ ;  /* 0x01c000ffe6004388 */ /* 0x0005e20000000c00 */
[----:B------:R-:W-:Y:S01]  /*3da0*/  MOV R5, UR10 ;  /* 0x0000000a00057c02 */ /* 0x000fe20008000f00 */
[----:B------:R-:W-:Y:S01]  /*3db0*/  ULDC.64 UR10, c[0x0][0x268] ;  /* 0x00009a00000a7ab9 */ /* 0x000fe20000000a00 */
[----:B------:R-:W-:Y:S01]  /*3dc0*/  IADD3 R16, P1, R16, UR16, RZ ;  /* 0x0000001010107c10 */ /* 0x000fe2000ff3e0ff */
[----:B------:R2:W-:Y:S01]  /*3dd0*/  @P4 STS.128 [R230+0x1e000], RZ ;  /* 0x01e000ffe6004388 */ /* 0x0005e20000000c00 */
[----:B------:R-:W-:Y:S01]  /*3de0*/  IADD3.X R11, R7, UR36, R5, P0, !PT ;  /* 0x00000024070b7c10 */ /* 0x000fe200087fe405 */
[----:B------:R-:W-:Y:S01]  /*3df0*/  IMAD R5, R25, UR10, RZ ;  /* 0x0000000a19057c24 */ /* 0x000fe2000f8e02ff */
[----:B------:R-:W-:Y:S01]  /*3e00*/  SHF.L.U64.HI R6, R251, 0x2, R244 ;  /* 0x00000002fb067819 */ /* 0x000fe200000102f4 */
[----:B------:R-:W-:Y:S01]  /*3e10*/  IMAD.MOV.U32 R242, RZ, RZ, 0x7f800000 ;  /* 0x7f800000fff27424 */ /* 0x000fe200078e00ff */
[----:B------:R-:W-:Y:S01]  /*3e20*/  MOV R243, 0x7f800000 ;  /* 0x7f80000000f37802 */ /* 0x000fe20000000f00 */
[----:B------:R-:W-:Y:S01]  /*3e30*/  IMAD R19, R18, UR11, R5 ;  /* 0x0000000b12137c24 */ /* 0x000fe2000f8e0205 */
[----:B------:R-:W-:Y:S01]  /*3e40*/  IADD3.X R17, R6, UR15, RZ, P1, !PT ;  /* 0x0000000f06117c10 */ /* 0x000fe20008ffe4ff */
[----:B------:R-:W-:-:S04]  /*3e50*/  IMAD.WIDE.U32 R10, R18, UR10, R10 ;  /* 0x0000000a120a7c25 */ /* 0x000fc8000f8e000a */
        /* <DEDUP_REMOVED lines=8> */
[----:B------:R-:W-:Y:S01]  /*3ee0*/  IMAD R12, R22, UR25, R5 ;  /* 0x00000019160c7c24 */ /* 0x000fe2000f8e0205 */
        /* <DEDUP_REMOVED lines=11> */
[----:B-1----:R-:W-:Y:S01]  /*3fa0*/  IMAD.WIDE R12, R232, 0x2, R28 ;  /* 0x00000002e80c7825 */ /* 0x002fe200078e021c */
[----:B---3--:R-:W-:-:S04]  /*3fb0*/  @!P0 LEA R14, P1, R8, R14, 0x1 ;  /* 0x0000000e080e8211 */ /* 0x008fc800078208ff */
        /* <DEDUP_REMOVED lines=27> */
.L_x_476:
[----:B------:R-:W-:Y:S05]  /*4170*/  BSYNC B0 ;  /* 0x0000000000007941 */ /* 0x000fea0003800000 */
.L_x_475:
[----:B------:R1:W-:Y:S01]  /*4180*/  @P3 STS.128 [R230+0x19000], RZ ;  /* 0x019000ffe6003388 */ /* 0x0003e20000000c00 */
[----:B------:R-:W-:Y:S03]  /*4190*/  BSSY B0, `(.L_x_477) ;  /* 0x0000038000007945 */ /* 0x000fe60003800000 */
[----:B------:R1:W-:Y:S04]  /*41a0*/  @P3 STS.128 [R230+0x1b000], RZ ;  /* 0x01b000ffe6003388 */ /* 0x0003e80000000c00 */
[----:B------:R1:W-:Y:S04]  /*41b0*/  @P3 STS.128 [R230+0x1d000], RZ ;  /* 0x01d000ffe6003388 */ /* 0x0003e80000000c00 */
[----:B------:R1:W-:Y:S01]  /*41c0*/  @P3 STS.128 [R230+0x1f000], RZ ;  /* 0x01f000ffe6003388 */ /* 0x0003e20000000c00 */
[----:B------:R-:W-:Y:S05]  /*41d0*/  @P3 BRA `(.L_x_478) ;  /* 0x0000000000cc3947 */ /* 0x000fea0003800000 */
[----:B------:R-:W-:Y:S01]  /*41e0*/  ULDC UR11, c[0x0][0x2d0] ;  /* 0x0000b400000b7ab9 */ /* 0x000fe20000000800 */
[----:B-1-3--:R-:W-:Y:S01]  /*41f0*/  IADD3 R6, P0, R22, 0x20, RZ ;  /* 0x0000002016067810 */ /* 0x00afe20007f1e0ff */
[----:B------:R-:W1:Y:S01]  /*4200*/  LDC.64 R14, c[0x0][0x220] ;  /* 0x00008800ff0e7b82 */ /* 0x000e620000000a00 */
[----:B------:R-:W-:Y:S01]  /*4210*/  ISETP.GE.AND P3, PT, R232, UR11, PT ;  /* 0x0000000be8007c0c */ /* 0x000fe2000bf66270 */
[----:B------:R-:W-:Y:S01]  /*4220*/  IMAD.U32 R5, RZ, RZ, UR36 ;  /* 0x00000024ff057e24 */ /* 0x000fe2000f8e00ff */
[----:B------:R-:W-:Y:S01]  /*4230*/  IADD3 R7, P1, R4, 0x20, RZ ;  /* 0x0000002004077810 */ /* 0x000fe20007f3e0ff */
[----:B------:R-:W-:Y:S01]  /*4240*/  IMAD.X R8, RZ, RZ, R24, P0 ;  /* 0x000000ffff087224 */ /* 0x000fe200000e0618 */
[----:B------:R-:W-:Y:S02]  /*4250*/  MOV R4, UR34 ;  /* 0x0000002200047c02 */ /* 0x000fe40008000f00 */
[----:B------:R-:W-:Y:S01]  /*4260*/  IADD3.X R9, RZ, R27, RZ, P1, !PT ;  /* 0x0000001bff097210 */ /* 0x000fe20000ffe4ff */
[----:B------:R-:W-:Y:S01]  /*4270*/  IMAD R8, R8, UR24, RZ ;  /* 0x0000001808087c24 */ /* 0x000fe2000f8e02ff */
[----:B------:R-:W-:Y:S01]  /*4280*/  ISETP.GE.AND P2, PT, R246, UR11, PT ;  /* 0x0000000bf6007c0c */ /* 0x000fe2000bf46270 */
[----:B------:R-:W-:Y:S01]  /*4290*/  IMAD.WIDE.U32 R4, R6, UR24, R4 ;  /* 0x0000001806047c25 */ /* 0x000fe2000f8e0004 */
[----:B------:R-:W-:-:S03]  /*42a0*/  ISETP.GE.AND P1, PT, R247, UR11, PT ;  /* 0x0000000bf7007c0c */ /* 0x000fc6000bf26270 */
[----:B------:R-:W3:Y:S01]  /*42b0*/  @!P3 LDC.64 R12, c[0x0][0x220] ;  /* 0x00008800ff0cbb82 */ /* 0x000ee20000000a00 */
[----:B------:R-:W-:Y:S01]  /*42c0*/  IMAD R11, R9, UR24, RZ ;  /* 0x00000018090b7c24 */ /* 0x000fe2000f8e02ff */
[----:B------:R-:W-:Y:S01]  /*42d0*/  MOV R9, R20 ;  /* 0x0000001400097202 */ /* 0x000fe20000000f00 */
[----:B------:R-:W-:Y:S01]  /*42e0*/  IMAD R6, R6, UR25, R8 ;  /* 0x0000001906067c24 */ /* 0x000fe2000f8e0208 */
[----:B------:R1:W-:Y:S01]  /*42f0*/  @P3 STS.128 [R230+0x19000], RZ ;  /* 0x019000ffe6003388 */ /* 0x0003e20000000c00 */
[----:B------:R-:W-:Y:S02]  /*4300*/  IMAD.MOV.U32 R8, RZ, RZ, R10 ;  /* 0x000000ffff087224 */ /* 0x000fe400078e000a */
[----:B------:R-:W-:Y:S02]  /*4310*/  IMAD.IADD R5, R5, 0x1, R6 ;  /* 0x0000000105057824 */ /* 0x000fe400078e0206 */
[----:B------:R-:W-:-:S04]  /*4320*/  IMAD.WIDE.U32 R8, R7, UR24, R8 ;  /* 0x0000001807087c25 */ /* 0x000fc8000f8e0008 */
[----:B------:R-:W-:-:S05]  /*4330*/  IMAD R7, R7, UR25, R11 ;  /* 0x0000001907077c24 */ /* 0x000fca000f8e020b */
[----:B------:R-:W-:Y:S01]  /*4340*/  IADD3 R9, R9, R7, RZ ;  /* 0x0000000709097210 */ /* 0x000fe20007ffe0ff */
[----:B------:R-:W-:-:S04]  /*4350*/  IMAD.WIDE.U32 R6, R18, UR10, R4 ;  /* 0x0000000a12067c25 */ /* 0x000fc8000f8e0004 */
[----:B-1----:R-:W-:Y:S01]  /*4360*/  IMAD.WIDE R4, R232, 0x2, R14 ;  /* 0x00000002e8047825 */ /* 0x002fe200078e020e */
[----:B---3--:R-:W-:-:S03]  /*4370*/  @!P3 LEA R10, P0, R8, R12, 0x1 ;  /* 0x0000000c080ab211 */ /* 0x008fc600078008ff */
[----:B------:R-:W-:Y:S01]  /*4380*/  IMAD.IADD R7, R19, 0x1, R7 ;  /* 0x0000000113077824 */ /* 0x000fe200078e0207 */
[----:B------:R-:W-:Y:S02]  /*4390*/  @!P3 LEA.HI.X R11, R8, R13, R9, 0x1, P0 ;  /* 0x0000000d080bb211 */ /* 0x000fe400000f0c09 */
[----:B------:R-:W-:Y:S02]  /*43a0*/  ISETP.GE.AND P0, PT, R248, UR11, PT ;  /* 0x0000000bf8007c0c */ /* 0x000fe4000bf06270 */
[C---:B------:R-:W-:Y:S01]  /*43b0*/  LEA R4, P4, R6.reuse, R4, 0x1 ;  /* 0x0000000406047211 */ /* 0x040fe200078808ff */
[----:B------:R-:W-:Y:S01]  /*43c0*/  @!PT LDS RZ, [RZ] ;  /* 0x00000000fffff984 */ /* 0x000fe20000000800 */
[----:B------:R-:W-:Y:S01]  /*43d0*/  @!PT LDS RZ, [RZ] ;  /* 0x00000000fffff984 */ /* 0x000fe20000000800 */
[----:B------:R-:W-:Y:S01]  /*43e0*/  @!PT LDS RZ, [RZ] ;  /* 0x00000000fffff984 */ /* 0x000fe20000000800 */
[----:B------:R1:W-:Y:S03]  /*43f0*/  @!P3 LDGSTS.E.BYPASS.LTC128B.128 [R230+0x19000], desc[UR8][R10.64] ;  /* 0x190000000ae6bfae */ /* 0x0003e6000b901d48 */
[----:B------:R-:W-:Y:S01]  /*4400*/  LEA.HI.X R5, R6, R5, R7, 0x1, P4 ;  /* 0x0000000506057211 */ /* 0x000fe200020f0c07 */
        /* <DEDUP_REMOVED lines=16> */
.L_x_478:
[----:B------:R-:W-:Y:S05]  /*4510*/  BSYNC B0 ;  /* 0x0000000000007941 */ /* 0x000fea0003800000 */
.L_x_477:
[----:B------:R-:W-:Y:S01]  /*4520*/  UIADD3 UR30, UR30, UR7, URZ ;  /* 0x000000071e1e7290 */ /* 0x000fe2000fffe03f */
[----:B------:R-:W-:Y:S01]  /*4530*/  IMAD.SHL.U32 R245, R251, 0x4, RZ ;  /* 0x00000004fbf57824 */ /* 0x000fe200078e00ff */
[----:B------:R-:W-:Y:S02]  /*4540*/  CS2R R190, SRZ ;  /* 0x0000000000be7805 */ /* 0x000fe4000001ff00 */
[----:B------:R-:W-:Y:S01]  /*4550*/  CS2R R188, SRZ ;  /* 0x0000000000bc7805 */ /* 0x000fe2000001ff00 */
[----:B------:R-:W-:Y:S01]  /*4560*/  UIADD3 UR25, -UR5, 0x40, UR30 ;  /* 0x0000004005197890 */ /* 0x000fe2000fffe11e */
        /* <DEDUP_REMOVED lines=63> */
[----:B------:R-:W-:Y:S01]  /*4960*/  ULDC UR10, c[0x0][0x394] ;  /* 0x0000e500000a7ab9 */ /* 0x000fe20000000800 */
[----:B------:R-:W-:Y:S01]  /*4970*/  ULDC UR24, c[0x0][0x2d0] ;  /* 0x0000b40000187ab9 */ /* 0x000fe20000000800 */
[----:B------:R-:W-:Y:S01]  /*4980*/  ULDC UR26, c[0x0][0x398] ;  /* 0x0000e600001a7ab9 */ /* 0x000fe20000000800 */
[----:B------:R-:W-:Y:S01]  /*4990*/  UIADD3 UR25, UR25, -UR46, URZ ;  /* 0x8000002e19197290 */ /* 0x000fe2000fffe03f */
[----:B------:R1:W5:Y:S01]  /*49a0*/  @!P6 LDG.E R242, desc[UR8][R16.64] ;  /* 0x0000000810f2e981 */ /* 0x000362000c1e1900 */
[----:B------:R-:W-:Y:S01]  /*49b0*/  UMOV UR13, UR10 ;  /* 0x0000000a000d7c82 */ /* 0x000fe20008000000 */
[----:B------:R-:W-:Y:S01]  /*49c0*/  ULDC UR27, c[0x0][0x2dc] ;  /* 0x0000b700001b7ab9 */ /* 0x000fe20000000800 */
[----:B------:R-:W-:Y:S01]  /*49d0*/  ULDC UR20, c[0x0][0x2ec] ;  /* 0x0000bb0000147ab9 */ /* 0x000fe20000000800 */
[----:B------:R1:W5:Y:S04]  /*49e0*/  @!P5 LDG.E R243, desc[UR8][R16.64+0x20] ;  /* 0x0000200810f3d981 */ /* 0x000368000c1e1900 */
[----:B------:R-:W0:Y:S03]  /*49f0*/  LDGDEPBAR ;  /* 0x00000000000079af */ /* 0x000e260000000000 */
.L_x_483:
[----:B------:R-:W0:Y:S01]  /*4a00*/  LDGDEPBAR ;  /* 0x00000000000079af */ /* 0x000e220000000000 */
[----:B------:R-:W-:Y:S01]  /*4a10*/  IADD3 R108, P0, R245, UR18, RZ ;  /* 0x00000012f56c7c10 */ /* 0x000fe2000ff1e0ff */
[----:B------:R-:W-:Y:S01]  /*4a20*/  USHF.L.U32 UR11, UR6, 0x6, URZ ;  /* 0x00000006060b7899 */ /* 0x000fe2000800063f */
[----:B------:R-:W-:Y:S02]  /*4a30*/  UMOV UR10, UR58 ;  /* 0x0000003a000a7c82 */ /* 0x000fe40008000000 */
[----:B------:R-:W-:Y:S01]  /*4a40*/  IADD3.X R109, R244, UR17, RZ, P0, !PT ;  /* 0x00000011f46d7c10 */ /* 0x000fe200087fe4ff */
[----:B------:R-:W-:Y:S06]  /*4a50*/  UISETP.GE.AND UP0, UPT, UR11, UR25, UPT ;  /* 0x000000190b00728c */ /* 0x000fec000bf06270 */
[----:B------:R-:W-:Y:S01]  /*4a60*/  PLOP3.LUT P0, PT, PT, PT, UP0, 0x80, 0x0 ;  /* 0x000000000000781c */ /* 0x000fe20003f0f008 */
[----:B------:R-:W-:Y:S04]  /*4a70*/  DEPBAR.LE SB0, 0x0 ;  /* 0x000080000000791a */ /* 0x000fe80000000000 */
[----:B------:R-:W-:Y:S06]  /*4a80*/  BAR.SYNC.DEFER_BLOCKING 0x0 ;  /* 0x0000000000007b1d */ /* 0x000fec0000010000 */
[----:B-1----:R-:W-:Y:S04]  /*4a90*/  LDSM.16.M88.4 R16, [R218] ;  /* 0x00000000da10783b */ /* 0x002fe80000000200 */
[----:B------:R-:W3:Y:S04]  /*4aa0*/  LDSM.16.M88.4 R8, [R3+UR4+0x10000] ;  /* 0x010000040308783b */ /* 0x000ee80008000200 */
[----:B------:R-:W1:Y:S04]  /*4ab0*/  LDSM.16.M88.4 R84, [R3+UR4+0x10800] ;  /* 0x010800040354783b */ /* 0x000e680008000200 */
[----:B------:R-:W-:Y:S04]  /*4ac0*/  LDSM.16.M88.4 R88, [R220] ;  /* 0x00000000dc58783b */ /* 0x000fe80000000200 */
[----:B------:R-:W2:Y:S04]  /*4ad0*/  LDSM.16.M88.4 R92, [R2] ;  /* 0x00000000025c783b */ /* 0x000ea80000000200 */
[----:B------:R-:W4:Y:S04]  /*4ae0*/  LDSM.16.M88.4 R96, [R2+0x800] ;  /* 0x000800000260783b */ /* 0x000f280000000200 */
[----:B------:R-:W-:Y:S04]  /*4af0*/  LDSM.16.M88.4 R100, [R217] ;  /* 0x00000000d964783b */ /* 0x000fe80000000200 */
[----:B------:R-:W-:Y:S04]  /*4b00*/  LDSM.16.M88.4 R104, [R217+0x800] ;  /* 0x00080000d968783b */ /* 0x000fe80000000200 */
[----:B-----5:R2:W5:Y:S04]  /*4b10*/  LDG.E R113, desc[UR8][R108.64] ;  /* 0x000000086c717981 */ /* 0x020568000c1e1900 */
[----:B------:R2:W5:Y:S01]  /*4b20*/  LDG.E R112, desc[UR8][R108.64+0x20] ;  /* 0x000020086c707981 */ /* 0x000562000c1e1900 */
[C---:B---3--:R-:W-:Y:S06]  /*4b30*/  HMMA.16816.F32.BF16 R4, R16.reuse, R8, RZ ;  /* 0x000000081004723c */ /* 0x048fec00000418ff */
[C---:B------:R-:W-:Y:S06]  /*4b40*/  HMMA.16816.F32.BF16 R8, R16.reuse, R10, RZ ;  /* 0x0000000a1008723c */ /* 0x040fec00000418ff */
[C---:B-1----:R-:W-:Y:S06]  /*4b50*/  HMMA.16816.F32.BF16 R12, R16.reuse, R84, RZ ;  /* 0x00000054100c723c */ /* 0x042fec00000418ff */
[----:B------:R-:W-:Y:S01]  /*4b60*/  HMMA.16816.F32.BF16 R16, R16, R86, RZ ;  /* 0x000000561010723c */ /* 0x000fe200000418ff */
[----:B------:R-:W1:Y:S05]  /*4b70*/  LDSM.16.M88.4 R84, [R223] ;  /* 0x00000000df54783b */ /* 0x000e6a0000000200 */
[C---:B--2---:R-:W-:Y:S06]  /*4b80*/  HMMA.16816.F32.BF16 R4, R88.reuse, R92, R4 ;  /* 0x0000005c5804723c */ /* 0x044fec0000041804 */
[C---:B------:R-:W-:Y:S01]  /*4b90*/  HMMA.16816.F32.BF16 R8, R88.reuse, R94, R8 ;  /* 0x0000005e5808723c */ /* 0x040fe20000041808 */
[----:B------:R-:W-:Y:S05]  /*4ba0*/  LDSM.16.M88.4 R92, [R216] ;  /* 0x00000000d85c783b */ /* 0x000fea0000000200 */
[C---:B----4-:R-:W-:Y:S06]  /*4bb0*/  HMMA.16816.F32.BF16 R12, R88.reuse, R96, R12 ;  /* 0x00000060580c723c */ /* 0x050fec000004180c */
[----:B------:R-:W-:Y:S01]  /*4bc0*/  HMMA.16816.F32.BF16 R16, R88, R98, R16 ;  /* 0x000000625810723c */ /* 0x000fe20000041810 */
[----:B------:R-:W2:Y:S04]  /*4bd0*/  LDSM.16.M88.4 R88, [R222] ;  /* 0x00000000de58783b */ /* 0x000ea80000000200 */
[----:B------:R-:W3:Y:S01]  /*4be0*/  LDSM.16.M88.4 R96, [R216+0x800] ;  /* 0x00080000d860783b */ /* 0x000ee20000000200 */
[C---:B-1----:R-:W-:Y:S06]  /*4bf0*/  HMMA.16816.F32.BF16 R4, R84.reuse, R100, R4 ;  /* 0x000000645404723c */ /* 0x042fec0000041804 */
[C---:B------:R-:W-:Y:S01]  /*4c00*/  HMMA.16816.F32.BF16 R8, R84.reuse, R102, R8 ;  /* 0x000000665408723c */ /* 0x040fe20000041808 */
[----:B------:R-:W-:Y:S05]  /*4c10*/  LDSM.16.M88.4 R100, [R3+UR4+0x12000] ;  /* 0x012000040364783b */ /* 0x000fea0008000200 */
[C---:B------:R-:W-:Y:S06]  /*4c20*/  HMMA.16816.F32.BF16 R12, R84.reuse, R104, R12 ;  /* 0x00000068540c723c */ /* 0x040fec000004180c */
[----:B------:R-:W-:Y:S01]  /*4c30*/  HMMA.16816.F32.BF16 R16, R84, R106, R16 ;  /* 0x0000006a5410723c */ /* 0x000fe20000041810 */
[----:B------:R-:W1:Y:S04]  /*4c40*/  LDSM.16.M88.4 R84, [R218+0x2000] ;  /* 0x00200000da54783b */ /* 0x000e680000000200 */
[----:B------:R-:W4:Y:S01]  /*4c50*/  LDSM.16.M88.4 R104, [R3+UR4+0x12800] ;  /* 0x012800040368783b */ /* 0x000f220008000200 */
[C---:B--2---:R-:W-:Y:S06]  /*4c60*/  HMMA.16816.F32.BF16 R4, R88.reuse, R92, R4 ;  /* 0x0000005c5804723c */ /* 0x044fec0000041804 */
[C---:B------:R-:W-:Y:S01]  /*4c70*/  HMMA.16816.F32.BF16 R8, R88.reuse, R94, R8 ;  /* 0x0000005e5808723c */ /* 0x040fe20000041808 */
[----:B------:R-:W-:Y:S05]  /*4c80*/  LDSM.16.M88.4 R92, [R2+0x2000] ;  /* 0x00200000025c783b */ /* 0x000fea0000000200 */
[C---:B---3--:R-:W-:Y:S06]  /*4c90*/  HMMA.16816.F32.BF16 R12, R88.reuse, R96, R12 ;  /* 0x00000060580c723c */ /* 0x048fec000004180c */
[----:B------:R-:W-:Y:S01]  /*4ca0*/  HMMA.16816.F32.BF16 R16, R88, R98, R16 ;  /* 0x000000625810723c */ /* 0x000fe20000041810 */
[----:B------:R-:W2:Y:S04]  /*4cb0*/  LDSM.16.M88.4 R88, [R220+0x2000] ;  /* 0x00200000dc58783b */ /* 0x000ea80000000200 */
[----:B------:R-:W3:Y:S01]  /*4cc0*/  LDSM.16.M88.4 R96, [R2+0x2800] ;  /* 0x002800000260783b */ /* 0x000ee20000000200 */
[C---:B-1----:R-:W-:Y:S06]  /*4cd0*/  HMMA.16816.F32.BF16 R4, R84.reuse, R100, R4 ;  /* 0x000000645404723c */ /* 0x042fec0000041804 */
[C---:B------:R-:W-:Y:S01]  /*4ce0*/  HMMA.16816.F32.BF16 R8, R84.reuse, R102, R8 ;  /* 0x000000665408723c */ /* 0x040fe20000041808 */
[----:B------:R-:W-:Y:S05]  /*4cf0*/  LDSM.16.M88.4 R100, [R217+0x2000] ;  /* 0x00200000d964783b */ /* 0x000fea0000000200 */
[C---:B----4-:R-:W-:Y:S06]  /*4d00*/  HMMA.16816.F32.BF16 R12, R84.reuse, R104, R12 ;  /* 0x00000068540c723c */ /* 0x050fec000004180c */
[----:B------:R-:W-:Y:S01]  /*4d10*/  HMMA.16816.F32.BF16 R16, R84, R106, R16 ;  /* 0x0000006a5410723c */ /* 0x000fe20000041810 */
[----:B------:R-:W1:Y:S04]  /*4d20*/  LDSM.16.M88.4 R84, [R223+0x2000] ;  /* 0x00200000df54783b */ /* 0x000e680000000200 */
[----:B------:R-:W4:Y:S01]  /*4d30*/  LDSM.16.M88.4 R104, [R217+0x2800] ;  /* 0x00280000d968783b */ /* 0x000f220000000200 */
        /* <DEDUP_REMOVED lines=9> */
[----:B------:R-:W-:Y:S05]  /*4dd0*/  LDSM.16.M88.4 R100, [R3+UR4+0x14000] ;  /* 0x014000040364783b */ /* 0x000fea0008000200 */
[C---:B----4-:R-:W-:Y:S06]  /*4de0*/  HMMA.16816.F32.BF16 R12, R84.reuse, R104, R12 ;  /* 0x00000068540c723c */ /* 0x050fec000004180c */
        /* <DEDUP_REMOVED lines=53> */
[C---:B------:R-:W-:Y:S06]  /*5140*/  HMMA.16816.F32.BF16 R8, R84.reuse, R102, R8 ;  /* 0x000000665408723c */ /* 0x040fec0000041808 */
[C---:B----4-:R-:W-:Y:S06]  /*5150*/  HMMA.16816.F32.BF16 R12, R84.reuse, R104, R12 ;  /* 0x00000068540c723c */ /* 0x050fec000004180c */
[----:B------:R-:W-:Y:S06]  /*5160*/  HMMA.16816.F32.BF16 R16, R84, R106, R16 ;  /* 0x0000006a5410723c */ /* 0x000fec0000041810 */
[C---:B--2---:R-:W-:Y:S06]  /*5170*/  HMMA.16816.F32.BF16 R4, R88.reuse, R92, R4 ;  /* 0x0000005c5804723c */ /* 0x044fec0000041804 */
[C---:B------:R-:W-:Y:S06]  /*5180*/  HMMA.16816.F32.BF16 R8, R88.reuse, R94, R8 ;  /* 0x0000005e5808723c */ /* 0x040fec0000041808 */
[C---:B---3--:R-:W-:Y:S06]  /*5190*/  HMMA.16816.F32.BF16 R12, R88.reuse, R96, R12 ;  /* 0x00000060580c723c */ /* 0x048fec000004180c */
[----:B------:R-:W-:Y:S01]  /*51a0*/  HMMA.16816.F32.BF16 R16, R88, R98, R16 ;  /* 0x000000625810723c */ /* 0x000fe20000041810 */
[----:B------:R-:W-:Y:S11]  /*51b0*/  @!UPT UIADD3 URZ, URZ, URZ, URZ ;  /* 0x0000003f3f3ff290 */ /* 0x000ff6000fffe03f */
[----:B------:R-:W-:Y:S01]  /*51c0*/  @!UPT UIADD3 URZ, URZ, URZ, URZ ;  /* 0x0000003f3f3ff290 */ /* 0x000fe2000fffe03f */
[----:B------:R-:W-:Y:S11]  /*51d0*/  @!P0 BRA `(.L_x_479) ;  /* 0x0000000000308947 */ /* 0x000ff60003800000 */
        /* <DEDUP_REMOVED lines=12> */
.L_x_479:
[----:B------:R-:W-:Y:S01]  /*52a0*/  UIADD3 UR13, UR5, 0x1, -UR7 ;  /* 0x00000001050d7890 */ /* 0x000fe2000fffe807 */
[----:B------:R-:W-:Y:S01]  /*52b0*/  IMAD.U32 R84, RZ, RZ, UR22 ;  /* 0x00000016ff547e24 */ /* 0x000fe2000f8e00ff */
[----:B------:R-:W-:Y:S01]  /*52c0*/  UIADD3 UR12, -UR10, UR5, -UR7 ;  /* 0x000000050a0c7290 */ /* 0x000fe2000fffe907 */
[----:B------:R-:W-:Y:S01]  /*52d0*/  VIADD R87, R251, UR11 ;  /* 0x0000000bfb577c36 */ /* 0x000fe20008000000 */
[----:B------:R-:W-:Y:S01]  /*52e0*/  UIADD3 UR11, UR13, UR26, URZ ;  /* 0x0000001a0d0b7290 */ /* 0x000fe2000fffe03f */
[----:B------:R-:W-:Y:S02]  /*52f0*/  IMAD R84, R84, 0x40, R252 ;  /* 0x0000004054547824 */ /* 0x000fe400078e02fc */
[C---:B------:R-:W-:Y:S01]  /*5300*/  VIADD R86, R87.reuse, 0x8 ;  /* 0x0000000857567836 */ /* 0x040fe20000000000 */
[----:B------:R-:W-:Y:S01]  /*5310*/  VIADDMNMX R85, R87, UR12, RZ, !PT ;  /* 0x0000000c57557c46 */ /* 0x000fe2000f8001ff */
[C---:B------:R-:W-:Y:S02]  /*5320*/  VIADD R94, R84.reuse, 0x1 ;  /* 0x00000001545e7836 */ /* 0x040fe40000000000 */
[----:B------:R-:W-:Y:S01]  /*5330*/  IMAD.U32 R88, RZ, RZ, UR11 ;  /* 0x0000000bff587e24 */ /* 0x000fe2000f8e00ff */
[-C--:B------:R-:W-:Y:S01]  /*5340*/  ISETP.GE.AND P1, PT, R84, R85.reuse, PT ;  /* 0x000000555400720c */ /* 0x080fe20003f26270 */
[----:B------:R-:W-:Y:S01]  /*5350*/  IMAD.U32 R95, RZ, RZ, UR26 ;  /* 0x0000001aff5f7e24 */ /* 0x000fe2000f8e00ff */
[----:B------:R-:W-:Y:S01]  /*5360*/  ISETP.GE.AND P0, PT, R94, R85, PT ;  /* 0x000000555e00720c */ /* 0x000fe20003f06270 */
[----:B------:R-:W-:Y:S01]  /*5370*/  VIADD R93, R84, 0x8 ;  /* 0x00000008545d7836 */ /* 0x000fe20000000000 */
[----:B------:R-:W-:Y:S01]  /*5380*/  VIADDMNMX R87, R88, R87, UR5, PT ;  /* 0x0000000558577e46 */ /* 0x000fe2000b800157 */
[----:B------:R-:W-:Y:S01]  /*5390*/  VIADD R92, R84, 0x9 ;  /* 0x00000009545c7836 */ /* 0x000fe20000000000 */
[----:B------:R-:W-:Y:S01]  /*53a0*/  IADD3 R95, R86, UR13, R95 ;  /* 0x0000000d565f7c10 */ /* 0x000fe2000fffe05f */
[C---:B------:R-:W-:Y:S01]  /*53b0*/  VIADD R91, R84.reuse, 0x10 ;  /* 0x00000010545b7836 */ /* 0x040fe20000000000 */
[CC--:B------:R-:W-:Y:S01]  /*53c0*/  ISETP.GE.OR P1, PT, R84.reuse, R87.reuse, !P1 ;  /* 0x000000575400720c */ /* 0x0c0fe20004f26670 */
[----:B------:R-:W-:Y:S01]  /*53d0*/  VIADD R90, R84, 0x11 ;  /* 0x00000011545a7836 */ /* 0x000fe20000000000 */
[----:B------:R-:W-:Y:S01]  /*53e0*/  ISETP.GE.OR P0, PT, R94, R87, !P0 ;  /* 0x000000575e00720c */ /* 0x000fe20004706670 */
[----:B------:R-:W-:Y:S01]  /*53f0*/  VIADD R89, R84, 0x18 ;  /* 0x0000001854597836 */ /* 0x000fe20000000000 */
[----:B------:R-:W-:Y:S01]  /*5400*/  VIADDMNMX R86, R86, UR12, RZ, !PT ;  /* 0x0000000c56567c46 */ /* 0x000fe2000f8001ff */
[----:B------:R-:W-:Y:S01]  /*5410*/  VIADD R88, R84, 0x19 ;  /* 0x0000001954587836 */ /* 0x000fe20000000000 */
[----:B------:R-:W-:Y:S01]  /*5420*/  FSEL R4, R4, -INF , !P1 ;  /* 0xff80000004047808 */ /* 0x000fe20004800000 */
[----:B------:R-:W-:Y:S01]  /*5430*/  UMOV UR13, UR10 ;  /* 0x0000000a000d7c82 */ /* 0x000fe20008000000 */
[-C--:B------:R-:W-:Y:S02]  /*5440*/  ISETP.GE.AND P6, PT, R93, R85.reuse, PT ;  /* 0x000000555d00720c */ /* 0x080fe40003fc6270 */
[-C--:B------:R-:W-:Y:S02]  /*5450*/  ISETP.GE.AND P5, PT, R92, R85.reuse, PT ;  /* 0x000000555c00720c */ /* 0x080fe40003fa6270 */
[-C--:B------:R-:W-:Y:S02]  /*5460*/  ISETP.GE.AND P4, PT, R91, R85.reuse, PT ;  /* 0x000000555b00720c */ /* 0x080fe40003f86270 */
[-C--:B------:R-:W-:Y:S02]  /*5470*/  ISETP.GE.AND P3, PT, R90, R85.reuse, PT ;  /* 0x000000555a00720c */ /* 0x080fe40003f66270 */
[-C--:B------:R-:W-:Y:S02]  /*5480*/  ISETP.GE.AND P2, PT, R89, R85.reuse, PT ;  /* 0x000000555900720c */ /* 0x080fe40003f46270 */
[----:B------:R-:W-:Y:S02]  /*5490*/  ISETP.GE.AND P1, PT, R88, R85, PT ;  /* 0x000000555800720c */ /* 0x000fe40003f26270 */
[----:B------:R-:W-:Y:S02]  /*54a0*/  FSEL R5, R5, -INF , !P0 ;  /* 0xff80000005057808 */ /* 0x000fe40004000000 */
[----:B------:R-:W-:Y:S02]  /*54b0*/  VIMNMX R85, R95, UR5, PT ;  /* 0x000000055f557c48 */ /* 0x000fe4000bfe0100 */
[-C--:B------:R-:W-:Y:S02]  /*54c0*/  ISETP.GE.AND P0, PT, R84, R86.reuse, PT ;  /* 0x000000565400720c */ /* 0x080fe40003f06270 */
[-C--:B------:R-:W-:Y:S02]  /*54d0*/  ISETP.GE.OR P6, PT, R93, R87.reuse, !P6 ;  /* 0x000000575d00720c */ /* 0x080fe400077c6670 */
[-C--:B------:R-:W-:Y:S02]  /*54e0*/  ISETP.GE.OR P5, PT, R92, R87.reuse, !P5 ;  /* 0x000000575c00720c */ /* 0x080fe40006fa6670 */
[-C--:B------:R-:W-:Y:S02]  /*54f0*/  ISETP.GE.OR P4, PT, R91, R87.reuse, !P4 ;  /* 0x000000575b00720c */ /* 0x080fe40006786670 */
[-C--:B------:R-:W-:Y:S02]  /*5500*/  ISETP.GE.OR P3, PT, R90, R87.reuse, !P3 ;  /* 0x000000575a00720c */ /* 0x080fe40005f66670 */
[-C--:B------:R-:W-:Y:S02]  /*5510*/  ISETP.GE.OR P2, PT, R89, R87.reuse, !P2 ;  /* 0x000000575900720c */ /* 0x080fe40005746670 */
[----:B------:R-:W-:Y:S02]  /*5520*/  ISETP.GE.OR P1, PT, R88, R87, !P1 ;  /* 0x000000575800720c */ /* 0x000fe40004f26670 */
[-C--:B------:R-:W-:Y:S02]  /*5530*/  ISETP.GE.OR P0, PT, R84, R85.reuse, !P0 ;  /* 0x000000555400720c */ /* 0x080fe40004706670 */
[----:B------:R-:W-:Y:S02]  /*5540*/  FSEL R8, R8, -INF , !P6 ;  /* 0xff80000008087808 */ /* 0x000fe40007000000 */
[----:B------:R-:W-:Y:S02]  /*5550*/  FSEL R9, R9, -INF , !P5 ;  /* 0xff80000009097808 */ /* 0x000fe40006800000 */
[----:B------:R-:W-:Y:S02]  /*5560*/  FSEL R12, R12, -INF , !P4 ;  /* 0xff8000000c0c7808 */ /* 0x000fe40006000000 */
[----:B------:R-:W-:Y:S02]  /*5570*/  FSEL R13, R13, -INF , !P3 ;  /* 0xff8000000d0d7808 */ /* 0x000fe40005800000 */
[----:B------:R-:W-:Y:S02]  /*5580*/  FSEL R16, R16, -INF , !P2 ;  /* 0xff80000010107808 */ /* 0x000fe40005000000 */
[----:B------:R-:W-:Y:S02]  /*5590*/  FSEL R17, R17, -INF , !P1 ;  /* 0xff80000011117808 */ /* 0x000fe40004800000 */
[----:B------:R-:W-:Y:S02]  /*55a0*/  FSEL R6, R6, -INF , !P0 ;  /* 0xff80000006067808 */ /* 0x000fe40004000000 */
[-C--:B------:R-:W-:Y:S02]  /*55b0*/  ISETP.GE.AND P6, PT, R94, R86.reuse, PT ;  /* 0x000000565e00720c */ /* 0x080fe40003fc6270 */
[-C--:B------:R-:W-:Y:S02]  /*55c0*/  ISETP.GE.AND P5, PT, R93, R86.reuse, PT ;  /* 0x000000565d00720c */ /* 0x080fe40003fa6270 */
[-C--:B------:R-:W-:Y:S02]  /*55d0*/  ISETP.GE.AND P4, PT, R92, R86.reuse, PT ;  /* 0x000000565c00720c */ /* 0x080fe40003f86270 */
[-C--:B------:R-:W-:Y:S02]  /*55e0*/  ISETP.GE.AND P3, PT, R91, R86.reuse, PT ;  /* 0x000000565b00720c */ /* 0x080fe40003f66270 */
[-C--:B------:R-:W-:Y:S02]  /*55f0*/  ISETP.GE.AND P2, PT, R90, R86.reuse, PT ;  /* 0x000000565a00720c */ /* 0x080fe40003f46270 */
[-C--:B------:R-:W-:Y:S02]  /*5600*/  ISETP.GE.AND P1, PT, R89, R86.reuse, PT ;  /* 0x000000565900720c */ /* 0x080fe40003f26270 */
[----:B------:R-:W-:Y:S02]  /*5610*/  ISETP.GE.AND P0, PT, R88, R86, PT ;  /* 0x000000565800720c */ /* 0x000fe40003f06270 */
[-C--:B------:R-:W-:Y:S02]  /*5620*/  ISETP.GE.OR P6, PT, R94, R85.reuse, !P6 ;  /* 0x000000555e00720c */ /* 0x080fe400077c6670 */
[-C--:B------:R-:W-:Y:S02]  /*5630*/  ISETP.GE.OR P5, PT, R93, R85.reuse, !P5 ;  /* 0x000000555d00720c */ /* 0x080fe40006fa6670 */
[-C--:B------:R-:W-:Y:S02]  /*5640*/  ISETP.GE.OR P4, PT, R92, R85.reuse, !P4 ;  /* 0x000000555c00720c */ /* 0x080fe40006786670 */
        /* <DEDUP_REMOVED lines=11> */
.L_x_480:
[C---:B------:R-:W-:Y:S01]  /*5700*/  FMUL.FTZ R84, R242.reuse, 1.4426950216293334961 ;  /* 0x3fb8aa3bf2547820 */ /* 0x040fe20000410000 */
[----:B------:R-:W-:Y:S01]  /*5710*/  FSETP.NEU.FTZ.AND P0, PT, R242, -INF , PT ;  /* 0xff800000f200780b */ /* 0x000fe20003f1d000 */
[C---:B------:R-:W-:Y:S01]  /*5720*/  FMUL.FTZ R85, R243.reuse, 1.4426950216293334961 ;  /* 0x3fb8aa3bf3557820 */ /* 0x040fe20000410000 */
[----:B------:R-:W-:Y:S02]  /*5730*/  UISETP.GT.AND UP2, UPT, UR6, UR21, UPT ;  /* 0x000000150600728c */ /* 0x000fe4000bf44270 */
[----:B------:R-:W-:Y:S02]  /*5740*/  FSEL R84, R84, RZ, P0 ;  /* 0x000000ff54547208 */ /* 0x000fe40000000000 */
[----:B------:R-:W-:Y:S03]  /*5750*/  FSETP.NEU.FTZ.AND P0, PT, R243, -INF , PT ;  /* 0xff800000f300780b */ /* 0x000fe60003f1d000 */
[--C-:B------:R-:W-:Y:S01]  /*5760*/  FFMA.FTZ R4, R4, UR20, -R84.reuse ;  /* 0x0000001404047c23 */ /* 0x100fe20008010854 */
[--C-:B------:R-:W-:Y:S01]  /*5770*/  FFMA.FTZ R5, R5, UR20, -R84.reuse ;  /* 0x0000001405057c23 */ /* 0x100fe20008010854 */
[--C-:B------:R-:W-:Y:S01]  /*5780*/  FFMA.FTZ R9, R9, UR20, -R84.reuse ;  /* 0x0000001409097c23 */ /* 0x100fe20008010854 */
[--C-:B------:R-:W-:Y:S01]  /*5790*/  FFMA.FTZ R8, R8, UR20, -R84.reuse ;  /* 0x0000001408087c23 */ /* 0x100fe20008010854 */
[----:B------:R1:W-:Y:S01]  /*57a0*/  MUFU.EX2 R123, R4 ;  /* 0x00000004007b7308 */ /* 0x0003e20000000800 */
[--C-:B------:R-:W-:Y:S01]  /*57b0*/  FFMA.FTZ R12, R12, UR20, -R84.reuse ;  /* 0x000000140c0c7c23 */ /* 0x100fe20008010854 */
[--C-:B------:R-:W-:Y:S01]  /*57c0*/  FFMA.FTZ R13, R13, UR20, -R84.reuse ;  /* 0x000000140d0d7c23 */ /* 0x100fe20008010854 */
[--C-:B------:R-:W-:Y:S01]  /*57d0*/  FFMA.FTZ R16, R16, UR20, -R84.reuse ;  /* 0x0000001410107c23 */ /* 0x100fe20008010854 */
[----:B------:R-:W-:Y:S06]  /*57e0*/  FFMA.FTZ R84, R17, UR20, -R84 ;  /* 0x0000001411547c23 */ /* 0x000fec0008010854 */
[----:B------:R-:W2:Y:S10]  /*57f0*/  MUFU.EX2 R120, R5 ;  /* 0x0000000500787308 */ /* 0x000eb40000000800 */
[----:B------:R-:W-:Y:S01]  /*5800*/  MUFU.EX2 R119, R9 ;  /* 0x0000000900777308 */ /* 0x000fe20000000800 */
[----:B-1----:R-:W-:Y:S02]  /*5810*/  FSEL R4, R85, RZ, P0 ;  /* 0x000000ff55047208 */ /* 0x002fe40000000000 */
[----:B------:R-:W-:Y:S03]  /*5820*/  PLOP3.LUT P0, PT, PT, PT, UP2, 0x80, 0x0 ;  /* 0x000000000000781c */ /* 0x000fe60003f0f028 */
[--C-:B------:R-:W-:Y:S01]  /*5830*/  FFMA.FTZ R6, R6, UR20, -R4.reuse ;  /* 0x0000001406067c23 */ /* 0x100fe20008010804 */
[--C-:B------:R-:W-:Y:S01]  /*5840*/  FFMA.FTZ R7, R7, UR20, -R4.reuse ;  /* 0x0000001407077c23 */ /* 0x100fe20008010804 */
[--C-:B------:R-:W-:Y:S01]  /*5850*/  FFMA.FTZ R10, R10, UR20, -R4.reuse ;  /* 0x000000140a0a7c23 */ /* 0x100fe20008010804 */
[--C-:B------:R-:W-:Y:S01]  /*5860*/  FFMA.FTZ R11, R11, UR20, -R4.reuse ;  /* 0x000000140b0b7c23 */ /* 0x100fe20008010804 */
[--C-:B------:R-:W-:Y:S01]  /*5870*/  FFMA.FTZ R18, R18, UR20, -R4.reuse ;  /* 0x0000001412127c23 */ /* 0x100fe20008010804 */
[--C-:B------:R-:W-:Y:S01]  /*5880*/  FFMA.FTZ R14, R14, UR20, -R4.reuse ;  /* 0x000000140e0e7c23 */ /* 0x100fe20008010804 */
[--C-:B------:R-:W-:Y:S01]  /*5890*/  FFMA.FTZ R15, R15, UR20, -R4.reuse ;  /* 0x000000140f0f7c23 */ /* 0x100fe20008010804 */
[----:B------:R-:W-:Y:S01]  /*58a0*/  FFMA.FTZ R4, R19, UR20, -R4 ;  /* 0x0000001413047c23 */ /* 0x000fe20008010804 */
[----:B------:R2:W-:Y:S10]  /*58b0*/  MUFU.EX2 R117, R6 ;  /* 0x0000000600757308 */ /* 0x0005f40000000800 */
[----:B------:R-:W1:Y:S10]  /*58c0*/  MUFU.EX2 R115, R7 ;  /* 0x0000000700737308 */ /* 0x000e740000000800 */
[----:B------:R-:W3:Y:S10]  /*58d0*/  MUFU.EX2 R121, R8 ;  /* 0x0000000800797308 */ /* 0x000ef40000000800 */
[----:B------:R3:W-:Y:S10]  /*58e0*/  MUFU.EX2 R118, R4 ;  /* 0x0000000400767308 */ /* 0x0007f40000000800 */
[----:B------:R-:W-:Y:S10]  /*58f0*/  MUFU.EX2 R116, R10 ;  /* 0x0000000a00747308 */ /* 0x000ff40000000800 */
[----:B------:R-:W4:Y:S10]  /*5900*/  MUFU.EX2 R114, R11 ;  /* 0x0000000b00727308 */ /* 0x000f340000000800 */
[----:B------:R-:W-:Y:S10]  /*5910*/  MUFU.EX2 R129, R12 ;  /* 0x0000000c00817308 */ /* 0x000ff40000000800 */
[----:B------:R-:W4:Y:S10]  /*5920*/  MUFU.EX2 R128, R13 ;  /* 0x0000000d00807308 */ /* 0x000f340000000800 */
[----:B------:R-:W-:Y:S10]  /*5930*/  MUFU.EX2 R126, R14 ;  /* 0x0000000e007e7308 */ /* 0x000ff40000000800 */
[----:B------:R-:W4:Y:S10]  /*5940*/  MUFU.EX2 R125, R15 ;  /* 0x0000000f007d7308 */ /* 0x000f340000000800 */
[----:B------:R-:W-:Y:S10]  /*5950*/  MUFU.EX2 R127, R16 ;  /* 0x00000010007f7308 */ /* 0x000ff40000000800 */
[----:B------:R-:W4:Y:S10]  /*5960*/  MUFU.EX2 R124, R84 ;  /* 0x00000054007c7308 */ /* 0x000f340000000800 */
[----:B------:R-:W4:Y:S01]  /*5970*/  MUFU.EX2 R122, R18 ;  /* 0x00000012007a7308 */ /* 0x000f220000000800 */
[----:B--2---:R-:W-:Y:S02]  /*5980*/  F2FP.BF16.F32.PACK_AB R6, R120, R123 ;  /* 0x0000007b7806723e */ /* 0x004fe400000010ff */
[----:B-1----:R-:W-:Y:S02]  /*5990*/  F2FP.BF16.F32.PACK_AB R5, R115, R117 ;  /* 0x000000757305723e */ /* 0x002fe400000010ff */
[----:B---3--:R-:W-:Y:S01]  /*59a0*/  F2FP.BF16.F32.PACK_AB R4, R119, R121 ;  /* 0x000000797704723e */ /* 0x008fe200000010ff */
[----:B------:R1:W-:Y:S01]  /*59b0*/  STS [R239+0x22000], R6 ;  /* 0x02200006ef007388 */ /* 0x0003e20000000800 */
[----:B----4-:R-:W-:Y:S02]  /*59c0*/  F2FP.BF16.F32.PACK_AB R8, R114, R116 ;  /* 0x000000747208723e */ /* 0x010fe400000010ff */
[----:B------:R-:W-:Y:S01]  /*59d0*/  F2FP.BF16.F32.PACK_AB R7, R128, R129 ;  /* 0x000000818007723e */ /* 0x000fe200000010ff */
[----:B------:R2:W-:Y:S04]  /*59e0*/  STS [R239+0x22400], R5 ;  /* 0x02240005ef007388 */ /* 0x0005e80000000800 */
[----:B------:R3:W-:Y:S04]  /*59f0*/  STS [R241+0x22000], R4 ;  /* 0x02200004f1007388 */ /* 0x0007e80000000800 */
[----:B------:R-:W-:Y:S04]  /*5a00*/  STS [R241+0x22400], R8 ;  /* 0x02240008f1007388 */ /* 0x000fe80000000800 */
[----:B------:R-:W-:Y:S01]  /*5a10*/  STS [R238+0x22000], R7 ;  /* 0x02200007ee007388 */ /* 0x000fe20000000800 */
[----:B-1----:R-:W-:Y:S02]  /*5a20*/  F2FP.BF16.F32.PACK_AB R6, R125, R126 ;  /* 0x0000007e7d06723e */ /* 0x002fe400000010ff */
[----:B--2---:R-:W-:Y:S03]  /*5a30*/  F2FP.BF16.F32.PACK_AB R5, R124, R127 ;  /* 0x0000007f7c05723e */ /* 0x004fe600000010ff */
[----:B------:R-:W-:Y:S01]  /*5a40*/  STS [R238+0x22400], R6 ;  /* 0x02240006ee007388 */ /* 0x000fe20000000800 */
[----:B---3--:R-:W-:Y:S03]  /*5a50*/  F2FP.BF16.F32.PACK_AB R4, R118, R122 ;  /* 0x0000007a7604723e */ /* 0x008fe600000010ff */
[----:B------:R-:W-:Y:S04]  /*5a60*/  STS [R240+0x22000], R5 ;  /* 0x02200005f0007388 */ /* 0x000fe80000000800 */
[----:B------:R-:W-:Y:S04]  /*5a70*/  STS [R240+0x22400], R4 ;  /* 0x02240004f0007388 */ /* 0x000fe80000000800 */
[----:B------:R-:W-:Y:S04]  /*5a80*/  LDSM.16.M88.4 R16, [R218+0x8000] ;  /* 0x00800000da10783b */ /* 0x000fe80000000200 */
[----:B------:R-:W1:Y:S04]  /*5a90*/  LDSM.16.M88.4 R8, [R3+UR4+0x18000] ;  /* 0x018000040308783b */ /* 0x000e680008000200 */
[----:B------:R-:W2:Y:S04]  /*5aa0*/  LDSM.16.M88.4 R84, [R3+UR4+0x18800] ;  /* 0x018800040354783b */ /* 0x000ea80008000200 */
[----:B------:R-:W-:Y:S04]  /*5ab0*/  LDSM.16.M88.4 R88, [R220+0x8000] ;  /* 0x00800000dc58783b */ /* 0x000fe80000000200 */
[----:B------:R-:W3:Y:S04]  /*5ac0*/  LDSM.16.M88.4 R92, [R2+0x8000] ;  /* 0x00800000025c783b */ /* 0x000ee80000000200 */
[----:B------:R-:W4:Y:S04]  /*5ad0*/  LDSM.16.M88.4 R96, [R2+0x8800] ;  /* 0x008800000260783b */ /* 0x000f280000000200 */
[----:B------:R-:W-:Y:S04]  /*5ae0*/  LDSM.16.M88.4 R100, [R223+0x8000] ;  /* 0x00800000df64783b */ /* 0x000fe80000000200 */
[----:B------:R-:W4:Y:S04]  /*5af0*/  LDSM.16.M88.4 R104, [R217+0x8000] ;  /* 0x00800000d968783b */ /* 0x000f280000000200 */
[----:B------:R-:W-:Y:S01]  /*5b00*/  LDSM.16.M88.4 R108, [R216+0x8000] ;  /* 0x00800000d86c783b */ /* 0x000fe20000000200 */
[C---:B-1----:R-:W-:Y:S06]  /*5b10*/  HMMA.16816.F32.BF16 R4, R16.reuse, R8, RZ ;  /* 0x000000081004723c */ /* 0x042fec00000418ff */
[C---:B------:R-:W-:Y:S06]  /*5b20*/  HMMA.16816.F32.BF16 R8, R16.reuse, R10, RZ ;  /* 0x0000000a1008723c */ /* 0x040fec00000418ff */
[C---:B--2---:R-:W-:Y:S06]  /*5b30*/  HMMA.16816.F32.BF16 R12, R16.reuse, R84, RZ ;  /* 0x00000054100c723c */ /* 0x044fec00000418ff */
[----:B------:R-:W-:Y:S01]  /*5b40*/  HMMA.16816.F32.BF16 R16, R16, R86, RZ ;  /* 0x000000561010723c */ /* 0x000fe200000418ff */
[----:B------:R-:W1:Y:S05]  /*5b50*/  LDSM.16.M88.4 R84, [R217+0x8800] ;  /* 0x00880000d954783b */ /* 0x000e6a0000000200 */
[C---:B---3--:R-:W-:Y:S06]  /*5b60*/  HMMA.16816.F32.BF16 R4, R88.reuse, R92, R4 ;  /* 0x0000005c5804723c */ /* 0x048fec0000041804 */
[C---:B------:R-:W-:Y:S01]  /*5b70*/  HMMA.16816.F32.BF16 R8, R88.reuse, R94, R8 ;  /* 0x0000005e5808723c */ /* 0x040fe20000041808 */
[----:B------:R-:W2:Y:S05]  /*5b80*/  LDSM.16.M88.4 R92, [R222+0x8000] ;  /* 0x00800000de5c783b */ /* 0x000eaa0000000200 */
[C---:B----4-:R-:W-:Y:S06]  /*5b90*/  HMMA.16816.F32.BF16 R12, R88.reuse, R96, R12 ;  /* 0x00000060580c723c */ /* 0x050fec000004180c */
[----:B------:R-:W-:Y:S01]  /*5ba0*/  HMMA.16816.F32.BF16 R16, R88, R98, R16 ;  /* 0x000000625810723c */ /* 0x000fe20000041810 */
[----:B------:R-:W3:Y:S04]  /*5bb0*/  LDSM.16.M88.4 R88, [R216+0x8800] ;  /* 0x00880000d858783b */ /* 0x000ee80000000200 */
        /* <DEDUP_REMOVED lines=8> */
[C---:B--2---:R-:W-:Y:S06]  /*5c40*/  HMMA.16816.F32.BF16 R4, R92.reuse, R108, R4 ;  /* 0x0000006c5c04723c */ /* 0x044fec0000041804 */
[C---:B------:R-:W-:Y:S01]  /*5c50*/  HMMA.16816.F32.BF16 R8, R92.reuse, R110, R8 ;  /* 0x0000006e5c08723c */ /* 0x040fe20000041808 */
[----:B------:R-:W2:Y:S05]  /*5c60*/  LDSM.16.M88.4 R108, [R2+0xa000] ;  /* 0x00a00000026c783b */ /* 0x000eaa0000000200 */
[C---:B---3--:R-:W-:Y:S06]  /*5c70*/  HMMA.16816.F32.BF16 R12, R92.reuse, R88, R12 ;  /* 0x000000585c0c723c */ /* 0x048fec000004180c */
[----:B------:R-:W-:Y:S01]  /*5c80*/  HMMA.16816.F32.BF16 R16, R92, R90, R16 ;  /* 0x0000005a5c10723c */ /* 0x000fe20000041810 */
[----:B------:R-:W3:Y:S04]  /*5c90*/  LDSM.16.M88.4 R88, [R2+0xa800] ;  /* 0x00a800000258783b */ /* 0x000ee80000000200 */
[----:B------:R-:W-:Y:S01]  /*5ca0*/  LDSM.16.M88.4 R92, [R223+0xa000] ;  /* 0x00a00000df5c783b */ /* 0x000fe20000000200 */
[C---:B----4-:R-:W-:Y:S06]  /*5cb0*/  HMMA.16816.F32.BF16 R4, R96.reuse, R104, R4 ;  /* 0x000000686004723c */ /* 0x050fec0000041804 */
[C---:B------:R-:W-:Y:S01]  /*5cc0*/  HMMA.16816.F32.BF16 R8, R96.reuse, R106, R8 ;  /* 0x0000006a6008723c */ /* 0x040fe20000041808 */
[----:B------:R-:W4:Y:S05]  /*5cd0*/  LDSM.16.M88.4 R104, [R217+0xa000] ;  /* 0x00a00000d968783b */ /* 0x000f2a0000000200 */
[C---:B-1----:R-:W-:Y:S06]  /*5ce0*/  HMMA.16816.F32.BF16 R12, R96.reuse, R84, R12 ;  /* 0x00000054600c723c */ /* 0x042fec000004180c */
[----:B------:R-:W-:Y:S01]  /*5cf0*/  HMMA.16816.F32.BF16 R16, R96, R86, R16 ;  /* 0x000000566010723c */ /* 0x000fe20000041810 */
[----:B------:R-:W1:Y:S04]  /*5d00*/  LDSM.16.M88.4 R84, [R217+0xa800] ;  /* 0x00a80000d954783b */ /* 0x000e680000000200 */
        /* <DEDUP_REMOVED lines=62> */
[----:B------:R-:W3:Y:S05]  /*60f0*/  LDSM.16.M88.4 R88, [R216+0xe800] ;  /* 0x00e80000d858783b */ /* 0x000eea0000000200 */
[C---:B----4-:R-:W-:Y:S06]  /*6100*/  HMMA.16816.F32.BF16 R4, R100.reuse, R104, R4 ;  /* 0x000000686404723c */ /* 0x050fec0000041804 */
[C---:B------:R-:W-:Y:S06]  /*6110*/  HMMA.16816.F32.BF16 R8, R100.reuse, R106, R8 ;  /* 0x0000006a6408723c */ /* 0x040fec0000041808 */
[C---:B-1----:R-:W-:Y:S06]  /*6120*/  HMMA.16816.F32.BF16 R12, R100.reuse, R84, R12 ;  /* 0x00000054640c723c */ /* 0x042fec000004180c */
[----:B------:R-:W-:Y:S06]  /*6130*/  HMMA.16816.F32.BF16 R16, R100, R86, R16 ;  /* 0x000000566410723c */ /* 0x000fec0000041810 */
[C---:B--2---:R-:W-:Y:S06]  /*6140*/  HMMA.16816.F32.BF16 R4, R92.reuse, R108, R4 ;  /* 0x0000006c5c04723c */ /* 0x044fec0000041804 */
[C---:B------:R-:W-:Y:S06]  /*6150*/  HMMA.16816.F32.BF16 R8, R92.reuse, R110, R8 ;  /* 0x0000006e5c08723c */ /* 0x040fec0000041808 */
[C---:B---3--:R-:W-:Y:S06]  /*6160*/  HMMA.16816.F32.BF16 R12, R92.reuse, R88, R12 ;  /* 0x000000585c0c723c */ /* 0x048fec000004180c */
[----:B------:R-:W-:Y:S06]  /*6170*/  HMMA.16816.F32.BF16 R16, R92, R90, R16 ;  /* 0x0000005a5c10723c */ /* 0x000fec0000041810 */
[C---:B-----5:R-:W-:Y:S01]  /*6180*/  FADD.FTZ R4, -R113.reuse, R4 ;  /* 0x0000000471047221 */ /* 0x060fe20000010100 */
[----:B------:R-:W-:Y:S01]  /*6190*/  FADD.FTZ R5, -R113, R5 ;  /* 0x0000000571057221 */ /* 0x000fe20000010100 */
[C---:B------:R-:W-:Y:S03]  /*61a0*/  FADD.FTZ R6, -R112.reuse, R6 ;  /* 0x0000000670067221 */ /* 0x040fe60000010100 */
[----:B------:R-:W-:Y:S01]  /*61b0*/  FADD.FTZ R7, -R112, R7 ;  /* 0x0000000770077221 */ /* 0x000fe20000010100 */
[----:B------:R-:W-:Y:S01]  /*61c0*/  FMUL.FTZ R85, R123, R4 ;  /* 0x000000047b557220 */ /* 0x000fe20000410000 */
[----:B------:R-:W-:Y:S01]  /*61d0*/  FMUL.FTZ R84, R120, R5 ;  /* 0x0000000578547220 */ /* 0x000fe20000410000 */
[----:B------:R-:W-:Y:S01]  /*61e0*/  FMUL.FTZ R4, R117, R6 ;  /* 0x0000000675047220 */ /* 0x000fe20000410000 */
[----:B------:R-:W-:Y:S01]  /*61f0*/  FMUL.FTZ R5, R115, R7 ;  /* 0x0000000773057220 */ /* 0x000fe20000410000 */
[C---:B------:R-:W-:Y:S01]  /*6200*/  FADD.FTZ R8, -R113.reuse, R8 ;  /* 0x0000000871087221 */ /* 0x040fe20000010100 */
[----:B------:R-:W-:Y:S01]  /*6210*/  FADD.FTZ R9, -R113, R9 ;  /* 0x0000000971097221 */ /* 0x000fe20000010100 */
[----:B------:R-:W-:Y:S01]  /*6220*/  F2FP.BF16.F32.PACK_AB R6, R84, R85 ;  /* 0x000000555406723e */ /* 0x000fe200000010ff */
[C---:B------:R-:W-:Y:S01]  /*6230*/  FADD.FTZ R11, -R112.reuse, R11 ;  /* 0x0000000b700b7221 */ /* 0x040fe20000010100 */
[----:B------:R-:W-:Y:S01]  /*6240*/  FMUL.FTZ R86, R121, R8 ;  /* 0x0000000879567220 */ /* 0x000fe20000410000 */
[----:B------:R-:W-:Y:S01]  /*6250*/  FMUL.FTZ R9, R119, R9 ;  /* 0x0000000977097220 */ /* 0x000fe20000410000 */
[----:B------:R-:W-:Y:S01]  /*6260*/  F2FP.BF16.F32.PACK_AB R5, R5, R4 ;  /* 0x000000040505723e */ /* 0x000fe200000010ff */
[----:B------:R1:W-:Y:S01]  /*6270*/  STS [R239+0x20000], R6 ;  /* 0x02000006ef007388 */ /* 0x0003e20000000800 */
[----:B------:R-:W-:Y:S01]  /*6280*/  FADD.FTZ R10, -R112, R10 ;  /* 0x0000000a700a7221 */ /* 0x000fe20000010100 */
[----:B------:R-:W-:Y:S01]  /*6290*/  FMUL.FTZ R8, R114, R11 ;  /* 0x0000000b72087220 */ /* 0x000fe20000410000 */
[----:B------:R-:W-:Y:S01]  /*62a0*/  F2FP.BF16.F32.PACK_AB R4, R9, R86 ;  /* 0x000000560904723e */ /* 0x000fe200000010ff */
[----:B------:R2:W-:Y:S01]  /*62b0*/  STS [R239+0x20400], R5 ;  /* 0x02040005ef007388 */ /* 0x0005e20000000800 */
[----:B------:R-:W-:Y:S01]  /*62c0*/  FMUL.FTZ R10, R116, R10 ;  /* 0x0000000a740a7220 */ /* 0x000fe20000410000 */
[C---:B------:R-:W-:Y:S01]  /*62d0*/  FADD.FTZ R13, -R113.reuse, R13 ;  /* 0x0000000d710d7221 */ /* 0x040fe20000010100 */
[C---:B------:R-:W-:Y:S01]  /*62e0*/  FADD.FTZ R12, -R113.reuse, R12 ;  /* 0x0000000c710c7221 */ /* 0x040fe20000010100 */
[----:B------:R3:W-:Y:S01]  /*62f0*/  STS [R241+0x20000], R4 ;  /* 0x02000004f1007388 */ /* 0x0007e20000000800 */
[C---:B------:R-:W-:Y:S01]  /*6300*/  FADD.FTZ R14, -R112.reuse, R14 ;  /* 0x0000000e700e7221 */ /* 0x040fe20000010100 */
[----:B------:R-:W-:Y:S01]  /*6310*/  FADD.FTZ R15, -R112, R15 ;  /* 0x0000000f700f7221 */ /* 0x000fe20000010100 */
[----:B------:R-:W-:Y:S01]  /*6320*/  FADD.FTZ R17, -R113, R17 ;  /* 0x0000001171117221 */ /* 0x000fe20000010100 */
[----:B------:R-:W-:Y:S01]  /*6330*/  FMUL.FTZ R12, R129, R12 ;  /* 0x0000000c810c7220 */ /* 0x000fe20000410000 */
[----:B------:R-:W-:Y:S01]  /*6340*/  FMUL.FTZ R7, R128, R13 ;  /* 0x0000000d80077220 */ /* 0x000fe20000410000 */
[----:B------:R-:W-:Y:S01]  /*6350*/  FMUL.FTZ R14, R126, R14 ;  /* 0x0000000e7e0e7220 */ /* 0x000fe20000410000 */
[----:B------:R-:W-:Y:S01]  /*6360*/  FMUL.FTZ R15, R125, R15 ;  /* 0x0000000f7d0f7220 */ /* 0x000fe20000410000 */
[----:B------:R-:W-:Y:S01]  /*6370*/  FADD.FTZ R16, -R113, R16 ;  /* 0x0000001071107221 */ /* 0x000fe20000010100 */
[C---:B------:R-:W-:Y:S01]  /*6380*/  FADD.FTZ R18, -R112.reuse, R18 ;  /* 0x0000001270127221 */ /* 0x040fe20000010100 */
[----:B------:R-:W-:Y:S01]  /*6390*/  FADD.FTZ R19, -R112, R19 ;  /* 0x0000001370137221 */ /* 0x000fe20000010100 */
[----:B------:R-:W-:Y:S01]  /*63a0*/  F2FP.BF16.F32.PACK_AB R8, R8, R10 ;  /* 0x0000000a0808723e */ /* 0x000fe200000010ff */
[----:B------:R-:W-:Y:S01]  /*63b0*/  FMUL.FTZ R16, R127, R16 ;  /* 0x000000107f107220 */ /* 0x000fe20000410000 */
[----:B------:R-:W-:Y:S01]  /*63c0*/  FMUL.FTZ R18, R122, R18 ;  /* 0x000000127a127220 */ /* 0x000fe20000410000 */
[----:B------:R-:W-:Y:S01]  /*63d0*/  FMUL.FTZ R19, R118, R19 ;  /* 0x0000001376137220 */ /* 0x000fe20000410000 */
[----:B------:R-:W-:Y:S01]  /*63e0*/  F2FP.BF16.F32.PACK_AB R7, R7, R12 ;  /* 0x0000000c0707723e */ /* 0x000fe200000010ff */
[----:B------:R-:W-:Y:S01]  /*63f0*/  STS [R241+0x20400], R8 ;  /* 0x02040008f1007388 */ /* 0x000fe20000000800 */
[----:B-1----:R-:W-:Y:S03]  /*6400*/  F2FP.BF16.F32.PACK_AB R6, R15, R14 ;  /* 0x0000000e0f06723e */ /* 0x002fe600000010ff */
[----:B------:R-:W-:Y:S01]  /*6410*/  STS [R238+0x20000], R7 ;  /* 0x02000007ee007388 */ /* 0x000fe20000000800 */
[----:B--2---:R-:W-:Y:S03]  /*6420*/  FMUL.FTZ R5, R124, R17 ;  /* 0x000000117c057220 */ /* 0x004fe60000410000 */
[----:B------:R-:W-:Y:S01]  /*6430*/  STS [R238+0x20400], R6 ;  /* 0x02040006ee007388 */ /* 0x000fe20000000800 */
[----:B---3--:R-:W-:Y:S02]  /*6440*/  F2FP.BF16.F32.PACK_AB R4, R19, R18 ;  /* 0x000000121304723e */ /* 0x008fe400000010ff */
[----:B------:R-:W-:Y:S03]  /*6450*/  F2FP.BF16.F32.PACK_AB R5, R5, R16 ;  /* 0x000000100505723e */ /* 0x000fe600000010ff */
[----:B------:R-:W-:Y:S04]  /*6460*/  STS [R240+0x20400], R4 ;  /* 0x02040004f0007388 */ /* 0x000fe80000000800 */
        /* <DEDUP_REMOVED lines=114> */
[----:B------:R-:W-:Y:S01]  /*6b90*/  @!P4 LEA R10, P2, R6, R235, 0x1 ;  /* 0x000000eb060ac211 */ /* 0x000fe200078408ff */
        /* <DEDUP_REMOVED lines=8> */
[C-C-:B------:R-:W-:Y:S01]  /*6c20*/  @!P5 LEA.HI.X R13, R6.reuse, R237, R7.reuse, 0x1, P1 ;  /* 0x000000ed060dd211 */ /* 0x140fe200008f0c07 */
        /* <DEDUP_REMOVED lines=35> */
.L_x_481:
[----:B------:R-:W-:Y:S01]  /*6e60*/  LDSM.16.M88.4 R128, [R224] ;  /* 0x00000000e080783b */ /* 0x000fe20000000200 */
[----:B------:R-:W1:Y:S01]  /*6e70*/  LDC R231, c[0x0][0x270] ;  /* 0x00009c00ffe77b82 */ /* 0x000e620000000800 */
[----:B------:R-:W-:Y:S02]  /*6e80*/  @UP2 UIADD3 UR11, UP1, UR16, -0x100, URZ ;  /* 0xffffff00100b2890 */ /* 0x000fe4000ff3e03f */
[----:B------:R-:W3:Y:S01]  /*6e90*/  LDSM.16.MT88.4 R16, [R0+0x10000] ;  /* 0x010000000010783b */ /* 0x000ee20000004200 */
[----:B------:R-:W-:Y:S02]  /*6ea0*/  @UP2 UIADD3 UR18, UP0, UR18, -0x100, URZ ;  /* 0xffffff0012122890 */ /* 0x000fe4000ff1e03f */
[----:B------:R-:W-:Y:S01]  /*6eb0*/  @UP2 UIADD3.X UR10, UR15, -0x1, URZ, UP1, !UPT ;  /* 0xffffffff0f0a2890 */ /* 0x000fe20008ffe43f */
[----:B------:R-:W2:Y:S01]  /*6ec0*/  LDSM.16.M88.4 R124, [R224+0x1000] ;  /* 0x00100000e07c783b */ /* 0x000ea20000000200 */
[----:B------:R-:W-:Y:S03]  /*6ed0*/  @UP2 UIADD3.X UR17, UR17, -0x1, URZ, UP0, !UPT ;  /* 0xffffffff11112890 */ /* 0x000fe600087fe43f */
[----:B------:R-:W4:Y:S04]  /*6ee0*/  LDSM.16.MT88.4 R96, [R0+0x12000] ;  /* 0x012000000060783b */ /* 0x000f280000004200 */
[----:B------:R-:W4:Y:S04]  /*6ef0*/  LDSM.16.MT88.4 R112, [R0+0x14000] ;  /* 0x014000000070783b */ /* 0x000f280000004200 */
[----:B------:R-:W4:Y:S04]  /*6f00*/  LDSM.16.MT88.4 R196, [R0+0x16000] ;  /* 0x0160000000c4783b */ /* 0x000f280000004200 */
[----:B------:R-:W-:Y:S04]  /*6f10*/  LDSM.16.M88.4 R200, [R227] ;  /* 0x00000000e3c8783b */ /* 0x000fe80000000200 */
[----:B------:R-:W4:Y:S04]  /*6f20*/  LDSM.16.MT88.4 R204, [R0+0x10800] ;  /* 0x0108000000cc783b */ /* 0x000f280000004200 */
[----:B------:R-:W4:Y:S04]  /*6f30*/  LDSM.16.M88.4 R208, [R227+0x1000] ;  /* 0x00100000e3d0783b */ /* 0x000f280000000200 */
[----:B------:R-:W4:Y:S01]  /*6f40*/  LDSM.16.MT88.4 R212, [R0+0x12800] ;  /* 0x0128000000d4783b */ /* 0x000f220000004200 */
[-C--:B---3--:R-:W-:Y:S03]  /*6f50*/  HMMA.16816.F32.BF16 R4, R128, R16.reuse, RZ ;  /* 0x000000108004723c */ /* 0x088fe600000418ff */
[----:B-1----:R-:W-:Y:S03]  /*6f60*/  IMAD R231, R231, UR27, RZ ;  /* 0x0000001be7e77c24 */ /* 0x002fe6000f8e02ff */
[C---:B--2---:R-:W-:Y:S06]  /*6f70*/  HMMA.16816.F32.BF16 R8, R124.reuse, R16, RZ ;  /* 0x000000107c08723c */ /* 0x044fec00000418ff */
        /* <DEDUP_REMOVED lines=409> */
[-C--:B------:R-:W-:Y:S01]  /*8910*/  @!P4 LEA R12, P6, R6, R234.reuse, 0x1 ;  /* 0x000000ea060cc211 */ /* 0x080fe200078c08ff */
        /* <DEDUP_REMOVED lines=44> */
.L_x_482:
        /* <DEDUP_REMOVED lines=222> */
.L_x_484:
        /* <DEDUP_REMOVED lines=18> */
[----:B------:R-:W-:-:S12]  /*9ae0*/  UIADD3 UR18, UR15, UR13, URZ ;  /* 0x0000000d0f127290 */ /* 0x000fd8000fffe03f */
.L_x_485:
        /* <DEDUP_REMOVED lines=46> */
[C---:B------:R-:W-:Y:S01]  /*9dd0*/  IMAD R5, R4.reuse, UR7, R5 ;  /* 0x0000000704057c24 */ /* 0x040fe2000f8e0205 */
        /* <DEDUP_REMOVED lines=11> */
.L_x_487:
[----:B------:R-:W-:Y:S05]  /*9e90*/  BSYNC B0 ;  /* 0x0000000000007941 */ /* 0x000fea0003800000 */
.L_x_486:
        /* <DEDUP_REMOVED lines=22> */
.L_x_489:
[----:B------:R-:W-:Y:S05]  /*a000*/  BSYNC B0 ;  /* 0x0000000000007941 */ /* 0x000fea0003800000 */
.L_x_488:
        /* <DEDUP_REMOVED lines=38> */
.L_x_491:
[----:B------:R-:W-:Y:S05]  /*a270*/  BSYNC B0 ;  /* 0x0000000000007941 */ /* 0x000fea0003800000 */
.L_x_490:
        /* <DEDUP_REMOVED lines=17> */
[----:B------:R1:W-:Y:S04]  /*a390*/  @!P3 STG.E.128 desc[UR8][R4.64], R64 ;  /* 0x000000400400b986 */ /* 0x0003e8000c101d08 */
[----:B------:R1:W-:Y:S04]  /*a3a0*/  @!P2 STG.E.128 desc[UR8][R4.64+0x80], R60 ;  /* 0x0000803c0400a986 */ /* 0x0003e8000c101d08 */
[----:B------:R1:W-:Y:S04]  /*a3b0*/  @!P1 STG.E.128 desc[UR8][R4.64+0x100], R56 ;  /* 0x0001003804009986 */ /* 0x0003e8000c101d08 */
[----:B------:R1:W-:Y:S02]  /*a3c0*/  @!P0 STG.E.128 desc[UR8][R4.64+0x180], R52 ;  /* 0x0001803404008986 */ /* 0x0003e4000c101d08 */
.L_x_462:
[----:B------:R-:W-:Y:S05]  /*a3d0*/  BSYNC B1 ;  /* 0x0000000000017941 */ /* 0x000fea0003800000 */
.L_x_448:
[----:B-12---:R-:W2:Y:S01]  /*a3e0*/  LDL R4, [R1] ;  /* 0x0000000001047983 */ /* 0x006ea20000100800 */
        /* <DEDUP_REMOVED lines=8> */
.L_x_492:
[----:B------:R-:W-:Y:S05]  /*a470*/  EXIT ;  /* 0x000000000000794d */ /* 0x000fea0003800000 */
.L_x_494:
        /* <DEDUP_REMOVED lines=16> */
.L_x_2035:


//--------------------- .text._ZN5flash44flash_bwd_dq_dk_dv_loop_seqk_parallel_kernelI23Flash_bwd_kernel_traitsILi256ELi64ELi64ELi8ELi4ELi2ELi2ELb0ELb1EN7cutlass10bfloat16_tE19Flash_kernel_traitsILi256ELi64ELi64ELi8ES3_EELb0ELb0ELb0ELb0ELb0ELb1ELb0EEEvNS_16Flash_bwd_paramsE --------------------------
	.section	.text._ZN5flash44flash_bwd_dq_dk_dv_loop_seqk_parallel_kernelI23Flash_bwd_kernel_traitsILi256ELi64ELi64ELi8ELi4ELi2ELi2ELb0ELb1EN7cutlass10bfloat16_tE19Flash_kernel_traitsILi256ELi64ELi64ELi8ES3_EELb0ELb0ELb0ELb0ELb0ELb1ELb0EEEvNS_16Flash_bwd_paramsE,"ax",@progbits
	.align	128
        .global         _ZN5flash44flash_bwd_dq_dk_dv_loop_seqk_parallel_kernelI23Flash_bwd_kernel_traitsILi256ELi64ELi64ELi8ELi4ELi2ELi2ELb0ELb1EN7cutlass10bfloat16_tE19Flash_kernel_traitsILi256ELi64ELi64ELi8ES3_EELb0ELb0ELb0ELb0ELb0ELb1ELb0EEEvNS_16Flash_bwd_paramsE
        .type           _ZN5flash44flash_bwd_dq_dk_dv_loop_seqk_parallel_kernelI23Flash_bwd_kernel_traitsILi256ELi64ELi64ELi8ELi4ELi2ELi2ELb0ELb1EN7cutlass10bfloat16_tE19Flash_kernel_traitsILi256ELi64ELi64ELi8ES3_EELb0ELb0ELb0ELb0ELb0ELb1ELb0EEEvNS_16Flash_bwd_paramsE,@function
        .size           _ZN5flash44flash_bwd_dq_dk_dv_loop_seqk_parallel_kernelI23Flash_bwd_kernel_traitsILi256ELi64ELi64ELi8ELi4ELi2ELi2ELb0ELb1EN7cutlass10bfloat16_tE19Flash_kernel_traitsILi256ELi64ELi64ELi8ES3_EELb0ELb0ELb0ELb0ELb0ELb1ELb0EEEvNS_16Flash_bwd_paramsE,(.L_x_2036 - _ZN5flash44flash_bwd_dq_dk_dv_loop_seqk_parallel_kernelI23Flash_bwd_kernel_traitsILi256ELi64ELi64ELi8ELi4ELi2ELi2ELb0ELb1EN7cutlass10bfloat16_tE19Flash_kernel_traitsILi256ELi64ELi64ELi8ES3_EELb0ELb0ELb0ELb0ELb0ELb1ELb0EEEvNS_16Flash_bwd_paramsE)
        .other          _ZN5flash44flash_bwd_dq_dk_dv_loop_seqk_parallel_kernelI23Flash_bwd_kernel_traitsILi256ELi64ELi64ELi8ELi4ELi2ELi2ELb0ELb1EN7cutlass10bfloat16_tE19Flash_kernel_traitsILi256ELi64ELi64ELi8ES3_EELb0ELb0ELb0ELb0ELb0ELb1ELb0EEEvNS_16Flash_bwd_paramsE,@"STO_CUDA_ENTRY STV_DEFAULT"
_ZN5flash44flash_bwd_dq_dk_dv_loop_seqk_parallel_kernelI23Flash_bwd_kernel_traitsILi256ELi64ELi64ELi8ELi4ELi2ELi2ELb0ELb1EN7cutlass10bfloat16_tE19Flash_kernel_traitsILi256ELi64ELi64ELi8ES3_EELb0ELb0ELb0ELb0ELb0ELb1ELb0EEEvNS_16Flash_bwd_paramsE:
.text._ZN5flash44flash_bwd_dq_dk_dv_loop_seqk_parallel_kernelI23Flash_bwd_kernel_traitsILi256ELi64ELi64ELi8ELi4ELi2ELi2ELb0ELb1EN7cutlass10bfloat16_tE19Flash_kernel_traitsILi256ELi64ELi64ELi8ES3_EELb0ELb0ELb0ELb0ELb0ELb1ELb0EEEvNS_16Flash_bwd_paramsE:
        /* <DEDUP_REMOVED lines=13> */
[----:B------:R-:W-:Y:S01]  /*00d0*/  UMOV UR6, 0x400 ;  /* 0x0000040000067882 */ /* 0x000fe20000000000 */
[----:B------:R-:W-:Y:S02]  /*00e0*/  IMAD.MOV.U32 R226, RZ, RZ, 0x20 ;  /* 0x00000020ffe27424 */ /* 0x000fe400078e00ff */
[----:B------:R-:W-:Y:S02]  /*00f0*/  IMAD.MOV.U32 R222, RZ, RZ, 0x40 ;  /* 0x00000040ffde7424 */ /* 0x000fe400078e00ff */
[----:B------:R-:W-:Y:S01]  /*0100*/  IMAD.MOV.U32 R238, RZ, RZ, -0x10 ;  /* 0xfffffff0ffee7424 */ /* 0x000fe200078e00ff */
[----:B------:R-:W3:Y:S08]  /*0110*/  S2UR UR53, SR_CTAID.Z ;  /* 0x00000000003579c3 */ /* 0x000ef00000002700 */
[----:B------:R-:W4:Y:S08]  /*0120*/  S2UR UR4, SR_CgaCtaId ;  /* 0x00000000000479c3 */ /* 0x000f300000008800 */
[----:B------:R-:W5:Y:S01]  /*0130*/  S2UR UR42, SR_CTAID.Y ;  /* 0x00000000002a79c3 */ /* 0x000f620000002600 */
[----:B--2---:R-:W-:Y:S01]  /*0140*/  ULEA UR5, UR5, UR7, 0x18 ;  /* 0x0000000705057291 */ /* 0x004fe2000f8ec03f */
[----:B-1----:R-:W-:Y:S01]  /*0150*/  SHF.R.S32.HI R16, RZ, 0x1f, R15 ;  /* 0x0000001fff107819 */ /* 0x002fe2000001140f */
[----:B------:R-:W-:Y:S01]  /*0160*/  IMAD.SHL.U32 R248, R15, 0x2, RZ ;  /* 0x000000020ff87824 */ /* 0x000fe200078e00ff */
[----:B---3--:R-:W-:-:S02]  /*0170*/  USHF.R.S32.HI UR7, URZ, 0x1f, UR53 ;  /* 0x0000001f3f077899 */ /* 0x008fc40008011435 */
[CC--:B------:R-:W-:Y:S01]  /*0180*/  LEA.HI R4, R16.reuse, R15.reuse, RZ, 0x5 ;  /* 0x0000000f10047211 */ /* 0x0c0fe200078f28ff */
[----:B------:R-:W-:Y:S01]  /*0190*/  USHF.R.S32.HI UR60, URZ, 0x1f, UR53 ;  /* 0x0000001f3f3c7899 */ /* 0x000fe20008011435 */
[----:B------:R-:W-:Y:S02]  /*01a0*/  LEA.HI R6, R16, R15, RZ, 0x4 ;  /* 0x0000000f10067211 */ /* 0x000fe400078f20ff */
[--C-:B------:R-:W-:Y:S01]  /*01b0*/  SHF.R.S32.HI R5, RZ, 0x5, R4.reuse ;  /* 0x00000005ff057819 */ /* 0x100fe20000011404 */
[----:B----4-:R-:W-:Y:S01]  /*01c0*/  ULEA UR4, UR4, UR6, 0x18 ;  /* 0x0000000604047291 */ /* 0x010fe2000f8ec03f */
[----:B------:R-:W-:Y:S02]  /*01d0*/  SHF.R.S32.HI R0, RZ, 0x1f, R4 ;  /* 0x0000001fff007819 */ /* 0x000fe40000011404 */
[----:B------:R-:W-:Y:S02]  /*01e0*/  SHF.R.S32.HI R7, RZ, 0x4, R6 ;  /* 0x00000004ff077819 */ /* 0x000fe40000011406 */
[----:B------:R-:W-:-:S02]  /*01f0*/  LEA.HI R0, R0, R5, RZ, 0x2 ;  /* 0x0000000500007211 */ /* 0x000fc400078f10ff */
[----:B------:R-:W-:Y:S01]  /*0200*/  LEA.HI R2, R4, R5, RZ, 0x1 ;  /* 0x0000000504027211 */ /* 0x000fe200078f08ff */
[----:B-----5:R-:W-:Y:S01]  /*0210*/  USHF.R.S32.HI UR6, URZ, 0x1f, UR42 ;  /* 0x0000001f3f067899 */ /* 0x020fe2000801142a */
[----:B------:R-:W-:Y:S01]  /*0220*/  LEA.HI R8, R6, R7, RZ, 0x1 ;  /* 0x0000000706087211 */ /* 0x000fe200078f08ff */
[----:B------:R-:W-:Y:S01]  /*0230*/  USHF.R.S32.HI UR61, URZ, 0x1f, UR42 ;  /* 0x0000001f3f3d7899 */ /* 0x000fe2000801142a */
[----:B------:R-:W-:Y:S02]  /*0240*/  LOP3.LUT R3, R0, 0xfffffffc, RZ, 0xc0, !PT ;  /* 0xfffffffc00037812 */ /* 0x000fe400078ec0ff */
[----:B------:R-:W-:Y:S01]  /*0250*/  LOP3.LUT R0, R2, 0xfffffffe, RZ, 0xc0, !PT ;  /* 0xfffffffe02007812 */ /* 0x000fe200078ec0ff */
[----:B------:R-:W-:Y:S01]  /*0260*/  IMAD.U32 R251, RZ, RZ, UR6 ;  /* 0x00000006fffb7e24 */ /* 0x000fe2000f8e00ff */
[----:B------:R-:W-:Y:S01]  /*0270*/  LOP3.LUT R2, R8, 0xfffffffe, RZ, 0xc0, !PT ;  /* 0xfffffffe08027812 */ /* 0x000fe200078ec0ff */
[C---:B------:R-:W-:Y:S01]  /*0280*/  IMAD.IADD R218, R5.reuse, 0x1, -R3 ;  /* 0x0000000105da7824 */ /* 0x040fe200078e0a03 */
[CC--:B------:R-:W-:Y:S01]  /*0290*/  LEA.HI R17, R16.reuse, R15.reuse, RZ, 0x2 ;  /* 0x0000000f10117211 */ /* 0x0c0fe200078f10ff */
[----:B------:R-:W-:Y:S01]  /*02a0*/  IMAD.IADD R224, R5, 0x1, -R0 ;  /* 0x0000000105e07824 */ /* 0x000fe200078e0a00 */
[----:B------:R-:W-:Y:S01]  /*02b0*/  LEA.HI R11, R16, R15, RZ, 0x3 ;  /* 0x0000000f100b7211 */ /* 0x000fe200078f18ff */
[----:B------:R-:W-:Y:S01]  /*02c0*/  IMAD.IADD R14, R7, 0x1, -R2 ;  /* 0x00000001070e7824 */ /* 0x000fe200078e0a02 */
[----:B------:R-:W-:Y:S01]  /*02d0*/  LOP3.LUT R0, R4, 0xffffffe0, RZ, 0xc0, !PT ;  /* 0xffffffe004007812 */ /* 0x000fe200078ec0ff */
[----:B------:R-:W-:Y:S01]  /*02e0*/  USHF.R.S32.HI UR6, URZ, 0x1f, UR53 ;  /* 0x0000001f3f067899 */ /* 0x000fe20008011435 */
[--C-:B------:R-:W-:Y:S01]  /*02f0*/  SHF.R.S32.HI R7, RZ, 0x2, R17.reuse ;  /* 0x00000002ff077819 */ /* 0x100fe20000011411 */
[----:B------:R-:W-:Y:S01]  /*0300*/  IMAD.SHL.U32 R10, R14, 0x200, RZ ;  /* 0x000002000e0a7824 */ /* 0x000fe200078e00ff */
[----:B------:R-:W-:-:S02]  /*0310*/  SHF.R.S32.HI R2, RZ, 0x1f, R17 ;  /* 0x0000001fff027819 */ /* 0x000fc40000011411 */
[----:B------:R-:W-:Y:S01]  /*0320*/  LOP3.LUT R5, R6, 0xfffffff0, RZ, 0xc0, !PT ;  /* 0xfffffff006057812 */ /* 0x000fe200078ec0ff */
[----:B------:R-:W-:Y:S01]  /*0330*/  IMAD.U32 R250, RZ, RZ, UR6 ;  /* 0x00000006fffa7e24 */ /* 0x000fe2000f8e00ff */
[----:B------:R-:W-:Y:S01]  /*0340*/  SHF.R.S32.HI R244, RZ, 0x3, R11 ;  /* 0x00000003fff47819 */ /* 0x000fe2000001140b */
[----:B------:R-:W-:Y:S01]  /*0350*/  UIADD3 UR6, UR5, 0x20000, URZ ;  /* 0x0002000005067890 */ /* 0x000fe2000fffe03f */
[----:B------:R-:W-:Y:S01]  /*0360*/  LOP3.LUT R6, R11, 0xfffffff8, RZ, 0xc0, !PT ;  /* 0xfffffff80b067812 */ /* 0x000fe200078ec0ff */
[C---:B------:R-:W-:Y:S01]  /*0370*/  IMAD.IADD R5, R15.reuse, 0x1, -R5 ;  /* 0x000000010f057824 */ /* 0x040fe200078e0a05 */
[----:B------:R-:W-:Y:S01]  /*0380*/  LEA.HI R4, R2, R7, RZ, 0x3 ;  /* 0x0000000702047211 */ /* 0x000fe200078f18ff */
[C---:B------:R-:W-:Y:S02]  /*0390*/  IMAD.IADD R2, R15.reuse, 0x1, -R0 ;  /* 0x000000010f027824 */ /* 0x040fe400078e0a00 */
[----:B------:R-:W-:Y:S01]  /*03a0*/  IMAD.SHL.U32 R3, R244, 0x40, RZ ;  /* 0x00000040f4037824 */ /* 0x000fe200078e00ff */
[----:B------:R-:W-:Y:S01]  /*03b0*/  LOP3.LUT R4, R4, 0xfffffff8, RZ, 0xc0, !PT ;  /* 0xfffffff804047812 */ /* 0x000fe200078ec0ff */
[----:B------:R-:W-:Y:S01]  /*03c0*/  IMAD.IADD R0, R15, 0x1, -R6 ;  /* 0x000000010f007824 */ /* 0x000fe200078e0a06 */
[----:B------:R-:W-:-:S02]  /*03d0*/  SHF.R.S32.HI R6, RZ, 0x1f, R2 ;  /* 0x0000001fff067819 */ /* 0x000fc40000011402 */
[----:B------:R-:W-:Y:S01]  /*03e0*/  LOP3.LUT R3, R3, 0x1c0, RZ, 0xc0, !PT ;  /* 0x000001c003037812 */ /* 0x000fe200078ec0ff */
[----:B------:R-:W-:Y:S01]  /*03f0*/  IMAD.SHL.U32 R8, R0, 0x8, RZ ;  /* 0x0000000800087824 */ /* 0x000fe200078e00ff */
[----:B------:R-:W-:Y:S01]  /*0400*/  LEA.HI R18, R6, R2, RZ, 0x2 ;  /* 0x0000000206127211 */ /* 0x000fe200078f10ff */
[----:B------:R-:W-:Y:S01]  /*0410*/  IMAD.IADD R7, R7, 0x1, -R4 ;  /* 0x0000000107077824 */ /* 0x000fe200078e0a04 */
[C---:B------:R-:W-:Y:S02]  /*0420*/  LOP3.LUT P4, RZ, R0.reuse, 0x2, RZ, 0xc0, !PT ;  /* 0x0000000200ff7812 */ /* 0x040fe4000788c0ff */
[----:B------:R-:W-:Y:S02]  /*0430*/  LOP3.LUT R2, R3, 0x38, R8, 0xf8, !PT ;  /* 0x0000003803027812 */ /* 0x000fe400078ef808 */
[----:B------:R-:W-:Y:S02]  /*0440*/  SHF.R.U32.HI R3, RZ, 0x3, R3 ;  /* 0x00000003ff037819 */ /* 0x000fe40000011603 */
[C---:B------:R-:W-:Y:S01]  /*0450*/  LOP3.LUT P3, RZ, R0.reuse, 0x4, RZ, 0xc0, !PT ;  /* 0x0000000400ff7812 */ /* 0x040fe2000786c0ff */
[----:B------:R-:W-:Y:S01]  /*0460*/  IMAD.SHL.U32 R0, R0, 0x40, RZ ;  /* 0x0000004000007824 */ /* 0x000fe200078e00ff */
[----:B------:R-:W-:Y:S01]  /*0470*/  LOP3.LUT R12, R2, R3, RZ, 0x3c, !PT ;  /* 0x00000003020c7212 */ /* 0x000fe200078e3cff */
[----:B------:R-:W-:Y:S01]  /*0480*/  IMAD.SHL.U32 R2, R224, 0x10, RZ ;  /* 0x00000010e0027824 */ /* 0x000fe200078e00ff */
[----:B------:R-:W-:-:S02]  /*0490*/  SHF.R.S32.HI R3, RZ, 0x1f, R5 ;  /* 0x0000001fff037819 */ /* 0x000fc40000011405 */
[----:B------:R-:W-:Y:S02]  /*04a0*/  LEA.HI R8, R16, R15, RZ, 0x7 ;  /* 0x0000000f10087211 */ /* 0x000fe400078f38ff */
[----:B------:R-:W-:Y:S02]  /*04b0*/  LOP3.LUT R0, R0, 0x1c0, RZ, 0xc0, !PT ;  /* 0x000001c000007812 */ /* 0x000fe400078ec0ff */
[----:B------:R-:W-:Y:S02]  /*04c0*/  LEA.HI R13, R3, R5, RZ, 0x3 ;  /* 0x00000005030d7211 */ /* 0x000fe400078f18ff */
[----:B------:R-:W-:Y:S02]  /*04d0*/  SHF.R.S32.HI R8, RZ, 0x7, R8 ;  /* 0x00000007ff087819 */ /* 0x000fe40000011408 */
[----:B------:R-:W-:Y:S02]  /*04e0*/  LOP3.LUT R3, R0, 0x8, R11, 0xf8, !PT ;  /* 0x0000000800037812 */ /* 0x000fe400078ef80b */
[----:B------:R-:W-:-:S02]  /*04f0*/  SHF.R.U32.HI R219, RZ, 0x3, R0 ;  /* 0x00000003ffdb7819 */ /* 0x000fc40000011600 */
[----:B------:R-:W-:Y:S02]  /*0500*/  LOP3.LUT R4, R13, 0xfffffff8, RZ, 0xc0, !PT ;  /* 0xfffffff80d047812 */ /* 0x000fe400078ec0ff */
[----:B------:R-:W-:Y:S01]  /*0510*/  LOP3.LUT R6, R0, 0x10, R2, 0xf8, !PT ;  /* 0x0000001000067812 */ /* 0x000fe200078ef802 */
[----:B------:R-:W-:Y:S01]  /*0520*/  IMAD R2, R8, 0x800, R10 ;  /* 0x0000080008027824 */ /* 0x000fe200078e020a */
[----:B------:R-:W-:Y:S01]  /*0530*/  LOP3.LUT R0, R7, 0x1, RZ, 0xc0, !PT ;  /* 0x0000000107007812 */ /* 0x000fe200078ec0ff */
[----:B------:R-:W-:Y:S01]  /*0540*/  IMAD.IADD R9, R5, 0x1, -R4 ;  /* 0x0000000105097824 */ /* 0x000fe200078e0a04 */
[----:B------:R-:W-:Y:S02]  /*0550*/  LOP3.LUT R3, R3, R219, RZ, 0x3c, !PT ;  /* 0x000000db03037212 */ /* 0x000fe400078e3cff */
[----:B------:R-:W-:Y:S02]  /*0560*/  LEA.HI R4, R16, R15, RZ, 0x6 ;  /* 0x0000000f10047211 */ /* 0x000fe400078f30ff */
[----:B------:R-:W-:Y:S01]  /*0570*/  ISETP.NE.U32.AND P0, PT, R0, 0x1, PT ;  /* 0x000000010000780c */ /* 0x000fe20003f05070 */
[----:B------:R-:W-:Y:S01]  /*0580*/  IMAD.IADD R3, R2, 0x1, R3 ;  /* 0x0000000102037824 */ /* 0x000fe200078e0203 */
[----:B------:R-:W-:Y:S01]  /*0590*/  LOP3.LUT R0, R17, 0x7ffffffc, RZ, 0xc0, !PT ;  /* 0x7ffffffc11007812 */ /* 0x000fe200078ec0ff */
[----:B------:R-:W-:Y:S01]  /*05a0*/  IMAD.SHL.U32 R2, R7, 0x40, RZ ;  /* 0x0000004007027824 */ /* 0x000fe200078e00ff */
[----:B------:R-:W-:Y:S01]  /*05b0*/  SHF.R.S32.HI R4, RZ, 0x6, R4 ;  /* 0x00000006ff047819 */ /* 0x000fe20000011404 */
[----:B------:R-:W-:Y:S01]  /*05c0*/  IMAD.SHL.U32 R3, R3, 0x2, RZ ;  /* 0x0000000203037824 */ /* 0x000fe200078e00ff */
[----:B------:R-:W-:Y:S01]  /*05d0*/  LOP3.LUT R11, R6, 0x8, R11, 0xf8, !PT ;  /* 0x00000008060b7812 */ /* 0x000fe200078ef80b */
[----:B------:R-:W-:Y:S01]  /*05e0*/  IMAD.IADD R6, R15, 0x1, -R0 ;  /* 0x000000010f067824 */ /* 0x000fe200078e0a00 */
[----:B------:R-:W-:Y:S01]  /*05f0*/  LOP3.LUT R2, R2, 0x1c0, RZ, 0xc0, !PT ;  /* 0x000001c002027812 */ /* 0x000fe200078ec0ff */
[----:B------:R-:W-:Y:S01]  /*0600*/  IMAD.SHL.U32 R0, R8, 0x20, RZ ;  /* 0x0000002008007824 */ /* 0x000fe200078e00ff */
[----:B------:R-:W-:Y:S01]  /*0610*/  R2P PR, R7, 0x6 ;  /* 0x0000000607007804 */ /* 0x000fe20000000000 */
[----:B------:R-:W-:Y:S01]  /*0620*/  IMAD.SHL.U32 R5, R4, 0x8, RZ ;  /* 0x0000000804057824 */ /* 0x000fe200078e00ff */
[----:B------:R-:W-:Y:S01]  /*0630*/  LOP3.LUT R219, R10, R11, R219, 0xf6, !PT ;  /* 0x0000000b0adb7212 */ /* 0x000fe200078ef6db */
[----:B------:R-:W-:Y:S01]  /*0640*/  IMAD R12, R4, 0x200, R12 ;  /* 0x00000200040c7824 */ /* 0x000fe200078e020c */
[----:B------:R-:W-:Y:S01]  /*0650*/  LOP3.LUT R248, R0, 0x6, R248, 0xf8, !PT ;  /* 0x0000000600f87812 */ /* 0x000fe200078ef8f8 */
[----:B------:R-:W-:Y:S01]  /*0660*/  IMAD.SHL.U32 R6, R6, 0x2, RZ ;  /* 0x0000000206067824 */ /* 0x000fe200078e00ff */
[----:B------:R-:W-:-:S02]  /*0670*/  LOP3.LUT R7, R2, 0x20, R0, 0xf8, !PT ;  /* 0x0000002002077812 */ /* 0x000fc400078ef800 */
[----:B------:R-:W-:Y:S01]  /*0680*/  LOP3.LUT R0, R5, 0x18, RZ, 0xc0, !PT ;  /* 0x0000001805007812 */ /* 0x000fe200078ec0ff */
[----:B------:R-:W-:Y:S01]  /*0690*/  IMAD.SHL.U32 R5, R14, 0x20, RZ ;  /* 0x000000200e057824 */ /* 0x000fe200078e00ff */
[----:B------:R-:W-:Y:S01]  /*06a0*/  SHF.R.U32.HI R4, RZ, 0x3, R2 ;  /* 0x00000003ff047819 */ /* 0x000fe20000011602 */
[----:B------:R-:W-:Y:S01]  /*06b0*/  IMAD R8, R218, 0x400, R6 ;  /* 0x00000400da087824 */ /* 0x000fe200078e0206 */
[----:B------:R-:W-:Y:S02]  /*06c0*/  LOP3.LUT P6, RZ, R9, 0x2, RZ, 0xc0, !PT ;  /* 0x0000000209ff7812 */ /* 0x000fe400078cc0ff */
[----:B------:R-:W-:Y:S01]  /*06d0*/  LOP3.LUT R10, R0, 0x20, R5, 0xf8, !PT ;  /* 0x00000020000a7812 */ /* 0x000fe200078ef805 */
[----:B------:R-:W-:Y:S01]  /*06e0*/  IMAD.SHL.U32 R5, R13, 0x40, RZ ;  /* 0x000000400d057824 */ /* 0x000fe200078e00ff */
[----:B------:R-:W-:Y:S01]  /*06f0*/  LOP3.LUT R2, R4, R2, R0, 0x1e, !PT ;  /* 0x0000000204027212 */ /* 0x000fe200078e1e00 */
[----:B------:R-:W-:Y:S01]  /*0700*/  IMAD.SHL.U32 R0, R9, 0x40, RZ ;  /* 0x0000004009007824 */ /* 0x000fe200078e00ff */
[----:B------:R-:W-:Y:S01]  /*0710*/  LOP3.LUT R7, R7, R4, RZ, 0x3c, !PT ;  /* 0x0000000407077212 */ /* 0x000fe200078e3cff */
[----:B------:R-:W-:Y:S01]  /*0720*/  IMAD R4, R224, 0x400, R6 ;  /* 0x00000400e0047824 */ /* 0x000fe200078e0206 */
[----:B------:R-:W-:-:S02]  /*0730*/  LOP3.LUT P5, RZ, R9, 0x4, RZ, 0xc0, !PT ;  /* 0x0000000409ff7812 */ /* 0x000fc400078ac0ff */
[----:B------:R-:W-:Y:S01]  /*0740*/  LOP3.LUT R0, R0, 0x1c0, RZ, 0xc0, !PT ;  /* 0x000001c000007812 */ /* 0x000fe200078ec0ff */
[----:B------:R-:W-:Y:S01]  /*0750*/  IMAD.IADD R245, R4, 0x1, R2 ;  /* 0x0000000104f57824 */ /* 0x000fe200078e0202 */
[----:B------:R-:W-:Y:S01]  /*0760*/  SEL R216, R222, 0xffffffc0, !P3 ;  /* 0xffffffc0ded87807 */ /* 0x000fe20005800000 */
[----:B------:R-:W-:Y:S01]  /*0770*/  IMAD.SHL.U32 R4, R14, 0x8, RZ ;  /* 0x000000080e047824 */ /* 0x000fe200078e00ff */
[----:B------:R-:W-:Y:S01]  /*0780*/  SHF.R.U32.HI R2, RZ, 0x3, R0 ;  /* 0x00000003ff027819 */ /* 0x000fe20000011600 */
[----:B------:R-:W-:Y:S01]  /*0790*/  IMAD.IADD R8, R8, 0x1, R7 ;  /* 0x0000000108087824 */ /* 0x000fe200078e0207 */
[----:B------:R-:W-:Y:S02]  /*07a0*/  SEL R222, R222, 0xffffffc0, !P5 ;  /* 0xffffffc0dede7807 */ /* 0x000fe40006800000 */
[----:B------:R-:W-:Y:S01]  /*07b0*/  LOP3.LUT R6, R0, 0x8, R4, 0xf8, !PT ;  /* 0x0000000800067812 */ /* 0x000fe200078ef804 */
[----:B------:R-:W-:Y:S01]  /*07c0*/  IMAD.U32 R4, RZ, RZ, UR7 ;  /* 0x00000007ff047e24 */ /* 0x000fe2000f8e00ff */
[----:B------:R-:W-:Y:S01]  /*07d0*/  LOP3.LUT R7, R2, R10, R0, 0x1e, !PT ;  /* 0x0000000a02077212 */ /* 0x000fe200078e1e00 */
[----:B------:R-:W-:Y:S01]  /*07e0*/  USHF.L.U32 UR7, UR42, 0x7, URZ ;  /* 0x000000072a077899 */ /* 0x000fe2000800063f */
[----:B------:R-:W-:-:S02]  /*07f0*/  SHF.R.S32.HI R4, RZ, 0x2, R18 ;  /* 0x00000002ff047819 */ /* 0x000fc40000011412 */
[----:B------:R-:W-:Y:S02]  /*0800*/  LOP3.LUT R0, R5, 0xfffffe00, RZ, 0xc0, !PT ;  /* 0xfffffe0005007812 */ /* 0x000fe400078ec0ff */
[----:B------:R-:W-:Y:S01]  /*0810*/  LOP3.LUT R2, R6, R2, RZ, 0x3c, !PT ;  /* 0x0000000206027212 */ /* 0x000fe200078e3cff */
[----:B------:R-:W-:Y:S01]  /*0820*/  IMAD R249, R218, 0x10, R4 ;  /* 0x00000010daf97824 */ /* 0x000fe200078e0204 */
[----:B------:R-:W-:Y:S01]  /*0830*/  LEA R237, R8, UR5, 0x1 ;  /* 0x0000000508ed7c11 */ /* 0x000fe2000f8e08ff */
[--C-:B------:R-:W-:Y:S01]  /*0840*/  IMAD R218, R218, 0x400, R0.reuse ;  /* 0x00000400dada7824 */ /* 0x100fe200078e0200 */
[----:B------:R-:W-:Y:S01]  /*0850*/  SEL R238, R238, 0x10, !P0 ;  /* 0x00000010eeee7807 */ /* 0x000fe20004000000 */
[----:B------:R-:W-:Y:S01]  /*0860*/  IMAD R224, R224, 0x400, R0 ;  /* 0x00000400e0e07824 */ /* 0x000fe200078e0200 */
[----:B------:R-:W-:Y:S01]  /*0870*/  LEA R219, R219, UR5, 0x1 ;  /* 0x00000005dbdb7c11 */ /* 0x000fe2000f8e08ff */
[----:B------:R-:W-:Y:S01]  /*0880*/  IMAD.U32 R252, RZ, RZ, UR7 ;  /* 0x00000007fffc7e24 */ /* 0x000fe2000f8e00ff */
[----:B------:R-:W-:Y:S01]  /*0890*/  UIADD3 UR7, UR5, 0x10000, URZ ;  /* 0x0001000005077890 */ /* 0x000fe2000fffe03f */
[----:B------:R-:W-:Y:S01]  /*08a0*/  IMAD.IADD R218, R218, 0x1, R2 ;  /* 0x00000001dada7824 */ /* 0x000fe200078e0202 */
[----:B------:R-:W-:Y:S01]  /*08b0*/  LOP3.LUT R0, R7, R0, RZ, 0xfc, !PT ;  /* 0x0000000007007212 */ /* 0x000fe200078efcff */
[----:B------:R-:W-:Y:S01]  /*08c0*/  IMAD.IADD R224, R2, 0x1, R224 ;  /* 0x0000000102e07824 */ /* 0x000fe200078e02e0 */
[C---:B------:R-:W-:Y:S01]  /*08d0*/  SEL R2, R226.reuse, 0xffffffe0, !P4 ;  /* 0xffffffe0e2027807 */ /* 0x040fe20006000000 */
[----:B------:R-:W-:Y:S01]  /*08e0*/  VIADD R236, R237, 0x20 ;  /* 0x00000020edec7836 */ /* 0x000fe20000000000 */
[----:B------:R-:W-:Y:S01]  /*08f0*/  SEL R226, R226, 0xffffffe0, !P6 ;  /* 0xffffffe0e2e27807 */ /* 0x000fe20007000000 */
[----:B------:R-:W-:Y:S01]  /*0900*/  VIADD R217, R3, UR7 ;  /* 0x0000000703d97c36 */ /* 0x000fe20008000000 */
[----:B------:R-:W-:Y:S01]  /*0910*/  LEA R218, R218, UR5, 0x1 ;  /* 0x00000005dada7c11 */ /* 0x000fe2000f8e08ff */
[----:B------:R-:W-:Y:S01]  /*0920*/  @P1 VIADD R236, R237, 0xffffffe0 ;  /* 0xffffffe0edec1836 */ /* 0x000fe20000000000 */
[----:B------:R-:W-:Y:S01]  /*0930*/  LEA R224, R224, UR6, 0x1 ;  /* 0x00000006e0e07c11 */ /* 0x000fe2000f8e08ff */
[----:B------:R-:W-:Y:S01]  /*0940*/  IMAD.IADD R2, R217, 0x1, R2 ;  /* 0x00000001d9027824 */ /* 0x000fe200078e0202 */
[----:B------:R-:W-:Y:S01]  /*0950*/  LEA R245, R245, UR7, 0x1 ;  /* 0x00000007f5f57c11 */ /* 0x000fe2000f8e08ff */
[----:B------:R-:W-:Y:S01]  /*0960*/  IMAD.IADD R220, R218, 0x1, R226 ;  /* 0x00000001dadc7824 */ /* 0x000fe200078e02e2 */
[----:B------:R-:W-:Y:S01]  /*0970*/  LEA R231, R12, UR5, 0x1 ;  /* 0x000000050ce77c11 */ /* 0x000fe2000f8e08ff */
[----:B------:R-:W-:Y:S01]  /*0980*/  IMAD.IADD R225, R222, 0x1, R224 ;  /* 0x00000001dee17824 */ /* 0x000fe200078e02e0 */
[----:B------:R-:W-:Y:S01]  /*0990*/  LEA R0, R0, UR5, 0x1 ;  /* 0x0000000500007c11 */ /* 0x000fe2000f8e08ff */
[----:B------:R-:W-:Y:S01]  /*09a0*/  IMAD.IADD R217, R217, 0x1, R216 ;  /* 0x00000001d9d97824 */ /* 0x000fe200078e02d8 */
[----:B------:R-:W-:Y:S01]  /*09b0*/  ULDC.64 UR6, c[0x0][0x208] ;  /* 0x0000820000067ab9 */ /* 0x000fe20000000a00 */
[----:B------:R-:W-:-:S02]  /*09c0*/  IMAD.IADD R221, R216, 0x1, R219 ;  /* 0x00000001d8dd7824 */ /* 0x000fc400078e02db */
[----:B------:R-:W-:Y:S02]  /*09d0*/  IMAD.IADD R239, R237, 0x1, R238 ;  /* 0x00000001edef7824 */ /* 0x000fe400078e02ee */
[C---:B------:R-:W-:Y:S02]  /*09e0*/  VIADD R246, R245.reuse, 0x40 ;  /* 0x00000040f5f67836 */ /* 0x040fe40000000000 */
[----:B------:R-:W-:Y:S02]  /*09f0*/  IMAD.IADD R223, R218, 0x1, R222 ;  /* 0x00000001dadf7824 */ /* 0x000fe400078e02de */
[----:B------:R-:W-:Y:S02]  /*0a00*/  IMAD.IADD R227, R226, 0x1, R224 ;  /* 0x00000001e2e37824 */ /* 0x000fe400078e02e0 */
[----:B------:R-:W-:Y:S02]  /*0a10*/  IMAD.IADD R216, R2, 0x1, R216 ;  /* 0x0000000102d87824 */ /* 0x000fe400078e02d8 */
[----:B------:R-:W-:-:S02]  /*0a20*/  @P2 VIADD R246, R245, 0xffffffc0 ;  /* 0xffffffc0f5f62836 */ /* 0x000fc40000000000 */
[----:B------:R-:W-:Y:S02]  /*0a30*/  IMAD.IADD R238, R238, 0x1, R236 ;  /* 0x00000001eeee7824 */ /* 0x000fe400078e02ec */
[----:B------:R-:W-:Y:S02]  /*0a40*/  IMAD.IADD R222, R220, 0x1, R222 ;  /* 0x00000001dcde7824 */ /* 0x000fe400078e02de */
[----:B------:R-:W-:-:S07]  /*0a50*/  IMAD.IADD R226, R226, 0x1, R225 ;  /* 0x00000001e2e27824 */ /* 0x000fce00078e02e1 */
.L_x_523:
        /* <DEDUP_REMOVED lines=20> */
[----:B------:R-:W-:Y:S01]  /*0ba0*/  UISETP.NE.AND.EX UP2, UPT, UR13, URZ, UPT, UP0 ;  /* 0x0000003f0d00728c */ /* 0x000fe2000bf45300 */
[----:B------:R-:W-:Y:S02]  /*0bb0*/  ULDC.U8 UR17, c[0x0][0x3c2] ;  /* 0x0000f08000117ab9 */ /* 0x000fe40000000000 */
[----:B------:R-:W-:Y:S01]  /*0bc0*/  ULDC.64 UR12, c[0x0][0x2f8] ;  /* 0x0000be00000c7ab9 */ /* 0x000fe20000000a00 */
[----:B------:R-:W-:Y:S01]  /*0bd0*/  @UP4 UIADD3.X UR11, UR5, UR11, URZ, UP1, !UPT ;  /* 0x0000000b050b4290 */ /* 0x000fe20008ffe43f */
[----:B------:R-:W-:Y:S01]  /*0be0*/  IMAD.U32 R6, RZ, RZ, UR10 ;  /* 0x0000000aff067e24 */ /* 0x000fe2000f8e00ff */
[----:B------:R-:W-:Y:S01]  /*0bf0*/  UISETP.NE.AND UP1, UPT, UR17, URZ, UPT ;  /* 0x0000003f1100728c */ /* 0x000fe2000bf25270 */
[----:B------:R-:W-:Y:S01]  /*0c00*/  PLOP3.LUT P3, PT, PT, PT, UP2, 0x80, 0x0 ;  /* 0x000000000000781c */ /* 0x000fe20003f6f028 */
[----:B------:R-:W-:Y:S01]  /*0c10*/  UISETP.EQ.U32.AND UP4, UPT, UR12, URZ, UPT ;  /* 0x0000003f0c00728c */ /* 0x000fe2000bf82070 */
[----:B------:R1:W2:Y:S01]  /*0c20*/  @P0 LDG.E R8, desc[UR6][R4.64] ;  /* 0x0000000604080981 */ /* 0x0002a2000c1e1900 */
[----:B------:R-:W-:-:S02]  /*0c30*/  IMAD.U32 R7, RZ, RZ, UR11 ;  /* 0x0000000bff077e24 */ /* 0x000fc4000f8e00ff */
[----:B------:R-:W-:Y:S02]  /*0c40*/  UISETP.EQ.OR.EX UP4, UPT, UR13, URZ, !UP1, UP4 ;  /* 0x0000003f0d00728c */ /* 0x000fe4000cf82740 */
[----:B------:R-:W-:Y:S01]  /*0c50*/  UIADD3 UR8, UP0, UR16, UR12, URZ ;  /* 0x0000000c10087290 */ /* 0x000fe2000ff1e03f */
[----:B---3--:R-:W3:Y:S03]  /*0c60*/  @P1 LDG.E R10, desc[UR6][R6.64] ;  /* 0x00000006060a1981 */ /* 0x008ee6000c1e1900 */
[----:B------:R-:W-:Y:S01]  /*0c70*/  PLOP3.LUT P2, PT, PT, PT, UP4, 0x80, 0x0 ;  /* 0x000000000000781c */ /* 0x000fe20003f4f048 */
[----:B------:R-:W-:Y:S01]  /*0c80*/  UIADD3.X UR5, UR5, UR13, URZ, UP0, !UPT ;  /* 0x0000000d05057290 */ /* 0x000fe200087fe43f */
[----:B-1----:R-:W-:Y:S02]  /*0c90*/  IMAD.U32 R4, RZ, RZ, UR15 ;  /* 0x0000000fff047e24 */ /* 0x002fe4000f8e00ff */
[----:B------:R-:W-:-:S05]  /*0ca0*/  IMAD.U32 R5, RZ, RZ, UR14 ;  /* 0x0000000eff057e24 */ /* 0x000fca000f8e00ff */
[----:B----4-:R-:W4:Y:S04]  /*0cb0*/  @P3 LDG.E R9, desc[UR6][R4.64] ;  /* 0x0000000604093981 */ /* 0x010f28000c1e1900 */
[----:B-----5:R1:W5:Y:S02]  /*0cc0*/  @P3 LDG.E R6, desc[UR6][R4.64+0x4] ;  /* 0x0000040604063981 */ /* 0x020364000c1e1900 */
[----:B-1----:R-:W-:Y:S01]  /*0cd0*/  IMAD.U32 R4, RZ, RZ, UR8 ;  /* 0x00000008ff047e24 */ /* 0x002fe2000f8e00ff */
[----:B------:R-:W-:Y:S01]  /*0ce0*/  UMOV UR16, URZ ;  /* 0x0000003f00107c82 */ /* 0x000fe20008000000 */
[----:B------:R-:W-:Y:S01]  /*0cf0*/  IMAD.U32 R5, RZ, RZ, UR5 ;  /* 0x00000005ff057e24 */ /* 0x000fe2000f8e00ff */
[----:B------:R-:W-:Y:S01]  /*0d00*/  @!UP3 ULDC.64 UR8, c[0x0][0x318] ;  /* 0x0000c6000008bab9 */ /* 0x000fe20000000a00 */
[----:B------:R-:W-:-:S03]  /*0d10*/  @!UP3 ULDC UR5, c[0x0][0x2cc] ;  /* 0x0000b3000005bab9 */ /* 0x000fc60000000800 */
[----:B------:R-:W5:Y:S01]  /*0d20*/  @!P2 LDG.E R7, desc[UR6][R4.64] ;  /* 0x000000060407a981 */ /* 0x000f62000c1e1900 */
[----:B------:R-:W-:-:S04]  /*0d30*/  @!UP3 UISETP.NE.U32.AND UP0, UPT, UR8, URZ, UPT ;  /* 0x0000003f0800b28c */ /* 0x000fc8000bf05070 */
[----:B------:R-:W-:Y:S01]  /*0d40*/  @!UP3 UISETP.NE.AND.EX UP0, UPT, UR9, URZ, UPT, UP0 ;  /* 0x0000003f0900b28c */ /* 0x000fe2000bf05300 */
[----:B------:R-:W-:Y:S01]  /*0d50*/  UMOV UR8, 0xffffffff ;  /* 0xffffffff00087882 */ /* 0x000fe20000000000 */
[----:B------:R-:W-:Y:S02]  /*0d60*/  UMOV UR23, 0xffffffff ;  /* 0xffffffff00177882 */ /* 0x000fe40000000000 */
[----:B------:R-:W-:Y:S02]  /*0d70*/  @!UP3 USEL UR10, UR5, URZ, UP0 ;  /* 0x0000003f050ab287 */ /* 0x000fe40008000000 */
[----:B------:R-:W-:Y:S01]  /*0d80*/  USHF.L.U32 UR29, UR22, 0x6, URZ ;  /* 0x00000006161d7899 */ /* 0x000fe2000800063f */
[----:B------:R-:W-:Y:S01]  /*0d90*/  ULDC UR9, c[0x0][0x2c8] ;  /* 0x0000b20000097ab9 */ /* 0x000fe20000000800 */
[----:B--2---:R-:W-:Y:S02]  /*0da0*/  @P0 R2UR UR11, R8 ;  /* 0x00000000080b02ca */ /* 0x004fe400000e0000 */
[----:B------:R-:W-:-:S02]  /*0db0*/  ISETP.NE.U32.AND P0, PT, RZ, UR12, PT ;  /* 0x0000000cff007c0c */ /* 0x000fc4000bf05070 */
[----:B---3--:R-:W-:Y:S02]  /*0dc0*/  @P1 R2UR UR16, R10 ;  /* 0x000000000a1012ca */ /* 0x008fe400000e0000 */
[----:B------:R-:W-:-:S11]  /*0dd0*/  ISETP.NE.AND.EX P0, PT, RZ, UR13, PT, P0 ;  /* 0x0000000dff007c0c */ /* 0x000fd6000bf05300 */
        /* <DEDUP_REMOVED lines=11> */
.L_x_495:
        /* <DEDUP_REMOVED lines=14> */
[----:B------:R-:W-:Y:S01]  /*0f70*/  ULDC UR56, c[0x0][0x2d4] ;  /* 0x0000b50000387ab9 */ /* 0x000fe20000000800 */
[----:B------:R-:W-:Y:S01]  /*0f80*/  ULDC UR58, c[0x0][0x2dc] ;  /* 0x0000b700003a7ab9 */ /* 0x000fe20000000800 */
[----:B------:R-:W-:-:S02]  /*0f90*/  UIMAD UR24, UR42, UR11, UR10 ;  /* 0x0000000b2a1872a4 */ /* 0x000fc4000f8e020a */
[----:B------:R-:W-:Y:S01]  /*0fa0*/  USHF.R.S32.HI UR25, URZ, 0x1f, UR56 ;  /* 0x0000001f3f197899 */ /* 0x000fe20008011438 */
[----:B------:R-:W-:Y:S01]  /*0fb0*/  @!UP1 ULDC.64 UR10, c[0x0][0x418] ;  /* 0x00010600000a9ab9 */ /* 0x000fe20000000a00 */
[----:B------:R-:W-:Y:S01]  /*0fc0*/  USHF.L.U32 UR18, UR42, 0x7, URZ ;  /* 0x000000072a127899 */ /* 0x000fe2000800063f */
[----:B------:R-:W-:Y:S01]  /*0fd0*/  ULDC UR57, c[0x0][0x270] ;  /* 0x00009c0000397ab9 */ /* 0x000fe20000000800 */
[----:B------:R-:W-:Y:S02]  /*0fe0*/  @!UP1 UIMAD.WIDE.U32 UR38, UR42, UR10, URZ ;  /* 0x0000000a2a2692a5 */ /* 0x000fe4000f8e003f */
[----:B------:R-:W-:Y:S01]  /*0ff0*/  USHF.L.U64.HI UR17, UR42, 0x7, UR55 ;  /* 0x000000072a117899 */ /* 0x000fe20008010237 */
[----:B------:R-:W-:Y:S01]  /*1000*/  ULDC.U8 UR26, c[0x0][0x3d8] ;  /* 0x0000f600001a7ab9 */ /* 0x000fe20000000000 */
[----:B-1----:R-:W-:Y:S01]  /*1010*/  IABS R8, R9 ;  /* 0x0000000900087213 */ /* 0x002fe20000000000 */
[----:B------:R-:W-:Y:S01]  /*1020*/  ULDC.64 UR36, c[0x0][0x240] ;  /* 0x0000900000247ab9 */ /* 0x000fe20000000a00 */
[----:B------:R-:W-:Y:S01]  /*1030*/  USEL UR33, UR18, URZ, UP2 ;  /* 0x0000003f12217287 */ /* 0x000fe20009000000 */
[----:B------:R-:W-:Y:S01]  /*1040*/  ISETP.NE.AND P3, PT, R9, RZ, PT ;  /* 0x000000ff0900720c */ /* 0x000fe20003f65270 */
[----:B------:R-:W1:Y:S01]  /*1050*/  I2F.RP R4, R8 ;  /* 0x0000000800047306 */ /* 0x000e620000209400 */
[----:B------:R-:W-:-:S02]  /*1060*/  UISETP.NE.AND UP3, UPT, UR26, URZ, UPT ;  /* 0x0000003f1a00728c */ /* 0x000fc4000bf65270 */
[----:B------:R-:W-:Y:S02]  /*1070*/  UIMAD.WIDE.U32 UR18, UR8, UR36, URZ ;  /* 0x00000024081272a5 */ /* 0x000fe4000f8e003f */
[----:B--2---:R-:W-:Y:S02]  /*1080*/  UIMAD.WIDE.U32 UR30, UR9, UR12, URZ ;  /* 0x0000000c091e72a5 */ /* 0x004fe4000f8e003f */
[----:B------:R-:W-:Y:S02]  /*1090*/  USEL UR35, UR17, URZ, UP2 ;  /* 0x0000003f11237287 */ /* 0x000fe40009000000 */
[----:B------:R-:W-:Y:S02]  /*10a0*/  UIMAD UR48, UR9, UR13, UR31 ;  /* 0x0000000d093072a4 */ /* 0x000fe4000f8e021f */
[----:B------:R-:W-:Y:S01]  /*10b0*/  @!UP1 UIMAD UR9, UR55, UR10, URZ ;  /* 0x0000000a370992a4 */ /* 0x000fe2000f8e023f */
[----:B------:R-:W-:Y:S01]  /*10c0*/  @UP1 ULDC.64 UR12, c[0x0][0x420] ;  /* 0x00010800000c1ab9 */ /* 0x000fe20000000a00 */
[----:B------:R-:W-:Y:S01]  /*10d0*/  USEL UR54, UR14, UR18, !UP1 ;  /* 0x000000120e367287 */ /* 0x000fe2000c800000 */
[----:B-1----:R-:W1:Y:S01]  /*10e0*/  MUFU.RCP R4, R4 ;  /* 0x0000000400047308 */ /* 0x002e620000001000 */
[----:B------:R-:W-:-:S02]  /*10f0*/  @!UP1 UIMAD UR32, UR42, UR11, UR9 ;  /* 0x0000000b2a2092a4 */ /* 0x000fc4000f8e0209 */
[----:B------:R-:W-:Y:S02]  /*1100*/  UIADD3 UR9, UR34, 0x3f, URZ ;  /* 0x0000003f22097890 */ /* 0x000fe4000fffe03f */
[----:B------:R-:W-:Y:S02]  /*1110*/  @UP1 UIMAD.WIDE.U32 UR40, UR8, UR12, URZ ;  /* 0x0000000c082812a5 */ /* 0x000fe4000f8e003f */
[----:B------:R-:W-:Y:S02]  /*1120*/  USHF.R.S32.HI UR20, URZ, 0x1f, UR9 ;  /* 0x0000001f3f147899 */ /* 0x000fe40008011409 */
[----:B------:R-:W-:Y:S02]  /*1130*/  @UP1 UIMAD UR46, UR8, UR13, UR41 ;  /* 0x0000000d082e12a4 */ /* 0x000fe4000f8e0229 */
[----:B------:R-:W-:Y:S02]  /*1140*/  ULEA.HI UR44, UR20, UR9, URZ, 0x6 ;  /* 0x00000009142c7291 */ /* 0x000fe4000f8f303f */
[----:B------:R-:W-:-:S02]  /*1150*/  UIMAD UR9, UR25, UR42, URZ ;  /* 0x0000002a190972a4 */ /* 0x000fc4000f8e023f */
[----:B------:R-:W-:Y:S01]  /*1160*/  UIMAD.WIDE UR10, UR58, UR57, URZ ;  /* 0x000000393a0a72a5 */ /* 0x000fe2000f8e023f */
[----:B-1----:R-:W-:Y:S01]  /*1170*/  VIADD R4, R4, 0xffffffe ;  /* 0x0ffffffe04047836 */ /* 0x002fe20000000000 */
[----:B------:R-:W-:Y:S02]  /*1180*/  UIMAD.WIDE.U32 UR12, UR42, UR56, URZ ;  /* 0x000000382a0c72a5 */ /* 0x000fe4000f8e003f */
[----:B------:R-:W-:Y:S01]  /*1190*/  UIMAD UR9, UR55, UR56, UR9 ;  /* 0x00000038370972a4 */ /* 0x000fe2000f8e0209 */
[----:B------:R-:W1:Y:S01]  /*11a0*/  F2I.FTZ.U32.TRUNC.NTZ R5, R4 ;  /* 0x0000000400057305 */ /* 0x000e62000021f000 */
[----:B------:R-:W-:Y:S02]  /*11b0*/  UIMAD UR17, UR11, UR12, URZ ;  /* 0x0000000c0b1172a4 */ /* 0x000fe4000f8e023f */
[----:B------:R-:W-:Y:S02]  /*11c0*/  UIADD3 UR9, UR13, UR9, URZ ;  /* 0x000000090d097290 */ /* 0x000fe4000fffe03f */
[----:B------:R-:W-:-:S02]  /*11d0*/  UIADD3 UR45, UR15, UR24, URZ ;  /* 0x000000180f2d7290 */ /* 0x000fc4000fffe03f */
[----:B------:R-:W-:Y:S02]  /*11e0*/  UIMAD.WIDE.U32 UR14, UR10, UR12, URZ ;  /* 0x0000000c0a0e72a5 */ /* 0x000fe4000f8e003f */
[----:B------:R-:W-:Y:S02]  /*11f0*/  UIMAD UR9, UR10, UR9, UR17 ;  /* 0x000000090a0972a4 */ /* 0x000fe4000f8e0211 */
[----:B------:R-:W-:Y:S01]  /*1200*/  UIMAD.WIDE.U32 UR12, UR10, UR8, URZ ;  /* 0x000000080a0c72a5 */ /* 0x000fe2000f8e003f */
[----:B------:R-:W-:Y:S01]  /*1210*/  ULDC UR49, c[0x0][0x2c4] ;  /* 0x0000b10000317ab9 */ /* 0x000fe20000000800 */
[----:B------:R-:W-:Y:S01]  /*1220*/  UIADD3 UR43, UR15, UR9, URZ ;  /* 0x000000090f2b7290 */ /* 0x000fe2000fffe03f */
[----:B-1----:R-:W-:Y:S01]  /*1230*/  IMAD.MOV R4, RZ, RZ, -R5 ;  /* 0x000000ffff047224 */ /* 0x002fe200078e0a05 */
[----:B------:R-:W-:Y:S02]  /*1240*/  UIMAD UR17, UR11, UR8, URZ ;  /* 0x000000080b1172a4 */ /* 0x000fe4000f8e023f */
[----:B------:R-:W-:Y:S01]  /*1250*/  USEL UR52, UR14, UR12, !UP1 ;  /* 0x0000000c0e347287 */ /* 0x000fe2000c800000 */
[----:B------:R-:W-:Y:S01]  /*1260*/  IMAD R6, R4, R8, RZ ;  /* 0x0000000804067224 */ /* 0x000fe200078e02ff */
[----:B------:R-:W-:Y:S01]  /*1270*/  @UP3 UIMAD UR9, UR42, UR49, URZ ;  /* 0x000000312a0932a4 */ /* 0x000fe2000f8e023f */
[----:B------:R-:W-:Y:S01]  /*1280*/  IMAD.MOV.U32 R4, RZ, RZ, RZ ;  /* 0x000000ffff047224 */ /* 0x000fe200078e00ff */
[----:B------:R-:W-:-:S02]  /*1290*/  ULOP3.LUT UR12, UR44, 0xffffffc0, URZ, 0xc0, !UPT ;  /* 0xffffffc02c0c7892 */ /* 0x000fc4000f8ec03f */
[----:B------:R-:W-:Y:S01]  /*12a0*/  UISETP.NE.AND UP0, UPT, UR23, -0x1, UPT ;  /* 0xffffffff1700788c */ /* 0x000fe2000bf05270 */
[----:B------:R-:W-:Y:S01]  /*12b0*/  IMAD.HI.U32 R5, R5, R6, R4 ;  /* 0x0000000605057227 */ /* 0x000fe200078e0004 */
[----:B------:R-:W-:Y:S01]  /*12c0*/  MOV R4, R7 ;  /* 0x0000000700047202 */ /* 0x000fe20000000f00 */
[----:B------:R-:W-:Y:S02]  /*12d0*/  @UP1 UIADD3 UR43, UR13, UR17, URZ ;  /* 0x000000110d2b1290 */ /* 0x000fe4000fffe03f */
[----:B------:R-:W-:Y:S02]  /*12e0*/  @UP3 USEL UR9, UR9, UR8, !UP1 ;  /* 0x0000000809093287 */ /* 0x000fe4000c800000 */
[----:B------:R-:W-:Y:S01]  /*12f0*/  IMAD.HI.U32 R6, R5, R4, RZ ;  /* 0x0000000405067227 */ /* 0x000fe200078e00ff */
[----:B------:R-:W-:Y:S01]  /*1300*/  UIADD3 UR17, UR12, -0x40, URZ ;  /* 0xffffffc00c117890 */ /* 0x000fe2000fffe03f */
[----:B------:R-:W-:Y:S02]  /*1310*/  @UP3 ULDC UR13, c[0x0][0x2e4] ;  /* 0x0000b900000d3ab9 */ /* 0x000fe40000000800 */
[----:B------:R-:W-:Y:S01]  /*1320*/  IMAD.MOV R5, RZ, RZ, -R6 ;  /* 0x000000ffff057224 */ /* 0x000fe200078e0a06 */
[----:B------:R-:W-:-:S02]  /*1330*/  @!UP3 UIMAD UR12, UR42, UR57, UR53 ;  /* 0x000000392a0cb2a4 */ /* 0x000fc4000f8e0235 */
[----:B------:R-:W-:Y:S01]  /*1340*/  @UP3 UIMAD UR20, UR53, UR13, UR9 ;  /* 0x0000000d351432a4 */ /* 0x000fe2000f8e0209 */
[C---:B------:R-:W-:Y:S01]  /*1350*/  IMAD R4, R8.reuse, R5, R4 ;  /* 0x0000000508047224 */ /* 0x040fe200078e0204 */
[----:B------:R-:W-:Y:S02]  /*1360*/  USHF.R.S32.HI UR18, URZ, 0x1f, UR17 ;  /* 0x0000001f3f127899 */ /* 0x000fe40008011411 */
[----:B------:R-:W-:Y:S02]  /*1370*/  UIADD3 UR9, UP2, UR17, UR33, URZ ;  /* 0x0000002111097290 */ /* 0x000fe4000ff5e03f */
[----:B------:R-:W-:Y:S01]  /*1380*/  ISETP.GT.U32.AND P1, PT, R8, R4, PT ;  /* 0x000000040800720c */ /* 0x000fe20003f24070 */
[----:B------:R-:W-:Y:S01]  /*1390*/  @!UP3 UIMAD UR20, UR12, UR49, URZ ;  /* 0x000000310c14b2a4 */ /* 0x000fe2000f8e023f */
[----:B------:R-:W-:Y:S01]  /*13a0*/  ULDC.U8 UR27, c[0x0][0x480] ;  /* 0x00012000001b7ab9 */ /* 0x000fe20000000000 */
[----:B------:R-:W-:Y:S02]  /*13b0*/  UIADD3.X UR12, UR18, UR35, URZ, UP2, !UPT ;  /* 0x00000023120c7290 */ /* 0x000fe400097fe43f */
[----:B------:R-:W-:-:S02]  /*13c0*/  UIMAD UR11, UR11, UR9, URZ ;  /* 0x000000090b0b72a4 */ /* 0x000fc4000f8e023f */
[----:B------:R-:W-:Y:S02]  /*13d0*/  @UP0 UIADD3 UR21, UR16, UR23, URZ ;  /* 0x0000001710150290 */ /* 0x000fe4000fffe03f */
[----:B------:R-:W-:Y:S02]  /*13e0*/  @UP0 UIADD3 UR31, UR16, UR23, URZ ;  /* 0x00000017101f0290 */ /* 0x000fe4000fffe03f */
[----:B------:R-:W-:Y:S02]  /*13f0*/  UISETP.NE.AND UP4, UPT, UR27, URZ, UPT ;  /* 0x0000003f1b00728c */ /* 0x000fe4000bf85270 */
[----:B------:R-:W-:Y:S01]  /*1400*/  @!P1 IMAD.IADD R4, R4, 0x1, -R8 ;  /* 0x0000000104049824 */ /* 0x000fe200078e0a08 */
[----:B------:R-:W-:Y:S01]  /*1410*/  @!P1 IADD3 R6, R6, 0x1, RZ ;  /* 0x0000000106069810 */ /* 0x000fe20007ffe0ff */
[----:B------:R-:W-:Y:S01]  /*1420*/  @!UP1 UIADD3 UR46, UR39, UR32, URZ ;  /* 0x00000020272e9290 */ /* 0x000fe2000fffe03f */
[----:B------:R-:W-:Y:S01]  /*1430*/  PLOP3.LUT P1, PT, PT, PT, UP0, 0x80, 0x0 ;  /* 0x000000000000781c */ /* 0x000fe20003f2f008 */
[----:B------:R-:W-:Y:S01]  /*1440*/  @UP0 ULDC.64 UR26, c[0x0][0x248] ;  /* 0x00009200001a0ab9 */ /* 0x000fe20000000a00 */
[----:B------:R-:W-:Y:S01]  /*1450*/  ISETP.GE.U32.AND P0, PT, R4, R8, PT ;  /* 0x000000080400720c */ /* 0x000fe20003f06070 */
[----:B------:R-:W-:Y:S01]  /*1460*/  @UP0 ULDC.64 UR24, c[0x0][0x250] ;  /* 0x0000940000180ab9 */ /* 0x000fe20000000a00 */
[----:B------:R-:W-:Y:S01]  /*1470*/  LOP3.LUT R4, R9, UR53, RZ, 0x3c, !PT ;  /* 0x0000003509047c12 */ /* 0x000fe2000f8e3cff */
[----:B------:R-:W-:-:S02]  /*1480*/  UIMAD.WIDE.U32 UR32, UR10, UR9, URZ ;  /* 0x000000090a2072a5 */ /* 0x000fc4000f8e003f */
[----:B------:R-:W-:Y:S01]  /*1490*/  UIMAD UR9, UR10, UR12, UR11 ;  /* 0x0000000c0a0972a4 */ /* 0x000fe2000f8e020b */
[----:B------:R-:W-:Y:S01]  /*14a0*/  ISETP.GE.AND P2, PT, R4, RZ, PT ;  /* 0x000000ff0400720c */ /* 0x000fe20003f46270 */
[----:B------:R-:W-:Y:S02]  /*14b0*/  UIMAD UR28, UR8, UR37, URZ ;  /* 0x00000025081c72a4 */ /* 0x000fe4000f8e023f */
[----:B------:R-:W-:Y:S02]  /*14c0*/  @UP0 UIMAD.WIDE.U32 UR14, UR21, UR26, URZ ;  /* 0x0000001a150e02a5 */ /* 0x000fe4000f8e003f */
[----:B------:R-:W-:Y:S02]  /*14d0*/  @UP0 UIMAD.WIDE.U32 UR10, UR31, UR24, URZ ;  /* 0x000000181f0a02a5 */ /* 0x000fe4000f8e003f */
[----:B------:R-:W-:Y:S01]  /*14e0*/  UIMAD UR47, UR53, UR58, URZ ;  /* 0x0000003a352f72a4 */ /* 0x000fe2000f8e023f */
[----:B------:R-:W-:Y:S01]  /*14f0*/  @P0 VIADD R6, R6, 0x1 ;  /* 0x0000000106060836 */ /* 0x000fe20000000000 */
[----:B------:R-:W-:Y:S01]  /*1500*/  @UP0 UIMAD UR13, UR21, UR27, URZ ;  /* 0x0000001b150d02a4 */ /* 0x000fe2000f8e023f */
[----:B------:R-:W-:Y:S01]  /*1510*/  PLOP3.LUT P0, PT, PT, PT, UP3, 0x80, 0x0 ;  /* 0x000000000000781c */ /* 0x000fe20003f0f038 */
[----:B------:R-:W-:-:S02]  /*1520*/  @UP0 UIMAD UR12, UR31, UR25, URZ ;  /* 0x000000191f0c02a4 */ /* 0x000fc4000f8e023f */
[----:B------:R-:W-:Y:S01]  /*1530*/  @UP1 UIADD3 UR45, UR19, UR28, URZ ;  /* 0x0000001c132d1290 */ /* 0x000fe2000fffe03f */
[----:B------:R-:W-:Y:S01]  /*1540*/  @!P2 IADD3 R6, -R6, RZ, RZ ;  /* 0x000000ff0606a210 */ /* 0x000fe20007ffe1ff */
[----:B------:R-:W-:Y:S01]  /*1550*/  USEL UR49, UR30, URZ, UP4 ;  /* 0x0000003f1e317287 */ /* 0x000fe2000a000000 */
[----:B------:R-:W-:Y:S01]  /*1560*/  @!P3 LOP3.LUT R6, RZ, R9, RZ, 0x33, !PT ;  /* 0x00000009ff06b212 */ /* 0x000fe200078e33ff */
[----:B------:R-:W-:Y:S02]  /*1570*/  USHF.R.S32.HI UR51, URZ, 0x1f, UR29 ;  /* 0x0000001f3f337899 */ /* 0x000fe4000801141d */
        /* <DEDUP_REMOVED lines=20> */
.L_x_497:
        /* <DEDUP_REMOVED lines=13> */
.L_x_498:
        /* <DEDUP_REMOVED lines=11> */
.L_x_499:
[----:B------:R-:W-:-:S04]  /*1840*/  UIMAD UR8, UR42, UR57, UR53 ;  /* 0x000000392a0872a4 */ /* 0x000fc8000f8e0235 */
[----:B------:R-:W-:-:S12]  /*1850*/  UIMAD UR8, UR8, UR56, URZ ;  /* 0x00000038080872a4 */ /* 0x000fd8000f8e023f */
.L_x_500:
[----:B------:R-:W1:Y:S01]  /*1860*/  S2R R5, SR_TID.X ;  /* 0x0000000000057919 */ /* 0x000e620000002100 */
[----:B------:R-:W2:Y:S01]  /*1870*/  LDC.64 R14, c[0x0][0x420] ;  /* 0x00010800ff0e7b82 */ /* 0x000ea20000000a00 */
[----:B------:R-:W-:Y:S01]  /*1880*/  SHF.R.S32.HI R20, RZ, 0x1f, R244 ;  /* 0x0000001fff147819 */ /* 0x000fe200000114f4 */
[----:B------:R-:W-:Y:S01]  /*1890*/  UIMAD UR9, UR58, UR57, URZ ;  /* 0x000000393a0972a4 */ /* 0x000fe2000f8e023f */
[----:B------:R-:W-:Y:S01]  /*18a0*/  IADD3 R10, P1, R244, UR17, RZ ;  /* 0x00000011f40a7c10 */ /* 0x000fe2000ff3e0ff */
[----:B------:R-:W-:Y:S01]  /*18b0*/  USHF.R.S32.HI UR13, URZ, 0x1f, UR53 ;  /* 0x0000001f3f0d7899 */ /* 0x000fe20008011435 */
[----:B------:R-:W-:Y:S01]  /*18c0*/  BSSY B1, `(.L_x_496) ;  /* 0x00006e5000017945 */ /* 0x000fe20003800000 */
[----:B------:R-:W-:Y:S01]  /*18d0*/  UIADD3 UR19, UR17, UR8, URZ ;  /* 0x0000000811137290 */ /* 0x000fe2000fffe03f */
[----:B------:R-:W-:Y:S01]  /*18e0*/  IADD3.X R11, R20, UR18, RZ, P1, !PT ;  /* 0x00000012140b7c10 */ /* 0x000fe20008ffe4ff */
[----:B------:R-:W-:Y:S01]  /*18f0*/  USHF.L.U32 UR8, UR9, 0x6, URZ ;  /* 0x0000000609087899 */ /* 0x000fe2000800063f */
[----:B------:R-:W-:Y:S01]  /*1900*/  ULDC.64 UR14, c[0x0][0x258] ;  /* 0x00009600000e7ab9 */ /* 0x000fe20000000a00 */
[----:B------:R-:W-:-:S02]  /*1910*/  UIADD3 UR20, UR17, UR20, URZ ;  /* 0x0000001411147290 */ /* 0x000fc4000fffe03f */
[----:B------:R-:W-:Y:S01]  /*1920*/  IMAD R11, R11, UR36, RZ ;  /* 0x000000240b0b7c24 */ /* 0x000fe2000f8e02ff */
[----:B------:R-:W-:Y:S01]  /*1930*/  ULDC.64 UR38, c[0x0][0x2b0] ;  /* 0x0000ac0000267ab9 */ /* 0x000fe20000000a00 */
[----:B------:R-:W-:Y:S01]  /*1940*/  ULDC.64 UR40, c[0x0][0x478] ;  /* 0x00011e0000287ab9 */ /* 0x000fe20000000a00 */
[----:B--2---:R-:W-:Y:S01]  /*1950*/  IMAD R13, R14, UR18, RZ ;  /* 0x000000120e0d7c24 */ /* 0x004fe2000f8e02ff */
[----:B------:R-:W-:-:S03]  /*1960*/  UIMAD.WIDE UR18, UR19, 0x4, UR40 ;  /* 0x00000004131278a5 */ /* 0x000fc6000f8e0228 */
[----:B------:R-:W-:Y:S01]  /*1970*/  IMAD R13, R15, UR17, R13 ;  /* 0x000000110f0d7c24 */ /* 0x000fe2000f8e020d */
[----:B-1----:R-:W-:-:S04]  /*1980*/  SHF.R.S32.HI R7, RZ, 0x1f, R5 ;  /* 0x0000001fff077819 */ /* 0x002fc80000011405 */
[CC--:B------:R-:W-:Y:S02]  /*1990*/  LEA.HI R4, R7.reuse, R5.reuse, RZ, 0x3 ;  /* 0x0000000507047211 */ /* 0x0c0fe400078f18ff */
[----:B------:R-:W-:Y:S02]  /*19a0*/  LEA.HI R7, R7, R5, RZ, 0x5 ;  /* 0x0000000507077211 */ /* 0x000fe400078f28ff */
[----:B------:R-:W-:Y:S02]  /*19b0*/  LOP3.LUT R4, R4, 0xfffffff8, RZ, 0xc0, !PT ;  /* 0xfffffff804047812 */ /* 0x000fe400078ec0ff */
[----:B------:R-:W-:Y:S02]  /*19c0*/  LOP3.LUT R16, R7, 0xffffffe0, RZ, 0xc0, !PT ;  /* 0xffffffe007107812 */ /* 0x000fe400078ec0ff */
[----:B------:R-:W-:Y:S01]  /*19d0*/  SHF.R.S32.HI R12, RZ, 0x5, R7 ;  /* 0x00000005ff0c7819 */ /* 0x000fe20000011407 */
[C---:B------:R-:W-:Y:S02]  /*19e0*/  IMAD.IADD R4, R5.reuse, 0x1, -R4 ;  /* 0x0000000105047824 */ /* 0x040fe400078e0a04 */
[----:B------:R-:W-:-:S02]  /*19f0*/  IMAD.IADD R16, R5, 0x1, -R16 ;  /* 0x0000000105107824 */ /* 0x000fc400078e0a10 */
[----:B------:R-:W-:Y:S02]  /*1a00*/  IMAD.SHL.U32 R4, R4, 0x8, RZ ;  /* 0x0000000804047824 */ /* 0x000fe400078e00ff */
[----:B------:R-:W-:Y:S01]  /*1a10*/  IMAD R12, R12, UR9, R16 ;  /* 0x000000090c0c7c24 */ /* 0x000fe2000f8e0210 */
[----:B------:R-:W-:Y:S01]  /*1a20*/  UIMAD UR9, UR13, UR14, URZ ;  /* 0x0000000e0d0972a4 */ /* 0x000fe2000f8e023f */
[----:B------:R-:W-:Y:S01]  /*1a30*/  IMAD R16, R10, UR37, R11 ;  /* 0x000000250a107c24 */ /* 0x000fe2000f8e020b */
[--C-:B------:R-:W-:Y:S02]  /*1a40*/  SHF.R.S32.HI R5, RZ, 0x1f, R4.reuse ;  /* 0x0000001fff057819 */ /* 0x100fe40000011404 */
[----:B------:R-:W-:Y:S01]  /*1a50*/  IADD3 R8, P0, R4, UR10, RZ ;  /* 0x0000000a04087c10 */ /* 0x000fe2000ff1e0ff */
[----:B------:R-:W-:Y:S01]  /*1a60*/  ULDC.64 UR10, c[0x0][0x428] ;  /* 0x00010a00000a7ab9 */ /* 0x000fe20000000a00 */
[----:B------:R-:W-:Y:S01]  /*1a70*/  UIMAD UR15, UR53, UR15, UR9 ;  /* 0x0000000f350f72a4 */ /* 0x000fe2000f8e0209 */
[----:B------:R-:W-:Y:S01]  /*1a80*/  IMAD.WIDE.U32 R10, R10, UR36, R4 ;  /* 0x000000240a0a7c25 */ /* 0x000fe2000f8e0004 */
[----:B------:R-:W-:Y:S01]  /*1a90*/  IADD3.X R9, R5, UR46, RZ, P0, !PT ;  /* 0x0000002e05097c10 */ /* 0x000fe200087fe4ff */
[----:B------:R-:W-:-:S02]  /*1aa0*/  UIMAD UR12, UR13, UR10, URZ ;  /* 0x0000000a0d0c72a4 */ /* 0x000fc4000f8e023f */
[----:B------:R-:W-:Y:S01]  /*1ab0*/  IMAD.U32 R7, RZ, RZ, UR10 ;  /* 0x0000000aff077e24 */ /* 0x000fe2000f8e00ff */
[----:B------:R-:W-:Y:S01]  /*1ac0*/  UIADD3 UR10, UP1, UP0, UR32, UR8, UR47 ;  /* 0x00000008200a7290 */ /* 0x000fe2000f83e02f */
[----:B------:R-:W-:Y:S01]  /*1ad0*/  IMAD.WIDE.U32 R8, R14, UR17, R8 ;  /* 0x000000110e087c25 */ /* 0x000fe2000f8e0008 */
[----:B------:R-:W-:Y:S01]  /*1ae0*/  UIMAD UR12, UR53, UR11, UR12 ;  /* 0x0000000b350c72a4 */ /* 0x000fe2000f8e020c */
[----:B------:R-:W-:Y:S01]  /*1af0*/  IADD3 R10, P0, R10, UR54, RZ ;  /* 0x000000360a0a7c10 */ /* 0x000fe2000ff1e0ff */
[----:B------:R-:W-:Y:S01]  /*1b00*/  USHF.R.S32.HI UR11, URZ, 0x1f, UR8 ;  /* 0x0000001f3f0b7899 */ /* 0x000fe20008011408 */
[----:B------:R-:W-:Y:S02]  /*1b10*/  IMAD.IADD R9, R9, 0x1, R13 ;  /* 0x0000000109097824 */ /* 0x000fe400078e020d */
[----:B------:R-:W-:Y:S01]  /*1b20*/  IADD3.X R11, R11, UR45, R16, P0, !PT ;  /* 0x0000002d0b0b7c10 */ /* 0x000fe200087fe410 */
[----:B------:R-:W-:Y:S01]  /*1b30*/  UIADD3.X UR8, UR21, UR11, UR50, UP1, UP0 ;  /* 0x0000000b15087290 */ /* 0x000fe20008fe0432 */
[----:B------:R-:W-:Y:S01]  /*1b40*/  IMAD.WIDE.U32 R8, R7, UR53, R8 ;  /* 0x0000003507087c25 */ /* 0x000fe2000f8e0008 */
[----:B------:R-:W-:-:S02]  /*1b50*/  UIADD3 UR9, UP1, UP0, UR49, UR10, UR52 ;  /* 0x0000000a31097290 */ /* 0x000fc4000f83e034 */
[----:B------:R-:W-:Y:S01]  /*1b60*/  UIMAD.WIDE UR20, UR20, 0x4, UR38 ;  /* 0x00000004141478a5 */ /* 0x000fe2000f8e0226 */
        /* <DEDUP_REMOVED lines=8> */
[-C--:B------:R-:W-:Y:S01]  /*1bf0*/  IMAD R13, R20, R14.reuse, RZ ;  /* 0x0000000e140d7224 */ /* 0x080fe200078e02ff */
[----:B------:R-:W-:Y:S01]  /*1c00*/  LEA.HI.X.SX32 R12, R12, UR10, 0x1, P0 ;  /* 0x0000000a0c0c7c11 */ /* 0x000fe200080f0eff */
[----:B------:R-:W-:Y:S01]  /*1c10*/  IMAD.WIDE.U32 R8, R244, R14, R8 ;  /* 0x0000000ef4087225 */ /* 0x000fe200078e0008 */
[C---:B------:R-:W-:Y:S01]  /*1c20*/  LEA R228, P0, R7.reuse, UR8, 0x2 ;  /* 0x0000000807e47c11 */ /* 0x040fe2000f8010ff */
[----:B------:R-:W-:Y:S01]  /*1c30*/  ULDC.64 UR10, c[0x0][0x3e0] ;  /* 0x0000f800000a7ab9 */ /* 0x000fe20000000a00 */
[----:B------:R-:W-:Y:S01]  /*1c40*/  LEA R232, P2, R10, UR12, 0x1 ;  /* 0x0000000c0ae87c11 */ /* 0x000fe2000f8408ff */
[----:B------:R-:W-:Y:S01]  /*1c50*/  IMAD R13, R244, R15, R13 ;  /* 0x0000000ff40d7224 */ /* 0x000fe200078e020d */
[----:B------:R-:W-:Y:S01]  /*1c60*/  LEA.HI.X R229, R7, UR9, R12, 0x2, P0 ;  /* 0x0000000907e57c11 */ /* 0x000fe200080f140c */
[----:B------:R-:W-:Y:S01]  /*1c70*/  VIADD R11, R11, UR15 ;  /* 0x0000000f0b0b7c36 */ /* 0x000fe20008000000 */
[----:B------:R-:W-:Y:S01]  /*1c80*/  PLOP3.LUT P0, PT, PT, PT, UP0, 0x80, 0x0 ;  /* 0x000000000000781c */ /* 0x000fe20003f0f008 */
[----:B------:R-:W-:Y:S01]  /*1c90*/  IMAD.IADD R7, R9, 0x1, R13 ;  /* 0x0000000109077824 */ /* 0x000fe200078e020d */
[----:B------:R-:W-:Y:S01]  /*1ca0*/  LEA R12, P1, R8, UR10, 0x1 ;  /* 0x0000000a080c7c11 */ /* 0x000fe2000f8208ff */
[----:B------:R-:W-:Y:S01]  /*1cb0*/  ULEA.HI.SX32 UR14, UR44, 0xffffffff, 0x1a ;  /* 0xffffffff2c0e7891 */ /* 0x000fe2000f8fd23f */
[----:B------:R-:W-:-:S02]  /*1cc0*/  LEA.HI.X R233, R10, UR13, R11, 0x1, P2 ;  /* 0x0000000d0ae97c11 */ /* 0x000fc400090f0c0b */
[----:B------:R-:W-:-:S07]  /*1cd0*/  LEA.HI.X R13, R8, UR11, R7, 0x1, P1 ;  /* 0x0000000b080d7c11 */ /* 0x000fce00088f0c07 */
[----:B------:R-:W-:Y:S05]  /*1ce0*/  @!P0 BRA `(.L_x_501) ;  /* 0x0000006000648947 */ /* 0x000fea0003800000 */
[----:B------:R-:W-:Y:S01]  /*1cf0*/  UIMAD UR10, UR51, UR26, URZ ;  /* 0x0000001a330a72a4 */ /* 0x000fe2000f8e023f */
[----:B------:R-:W-:Y:S01]  /*1d00*/  IMAD.U32 R8, RZ, RZ, UR26 ;  /* 0x0000001aff087e24 */ /* 0x000fe2000f8e00ff */
[----:B------:R-:W-:Y:S01]  /*1d10*/  UIMAD UR9, UR51, UR24, URZ ;  /* 0x00000018330972a4 */ /* 0x000fe2000f8e023f */
[----:B------:R-:W-:Y:S01]  /*1d20*/  IMAD.U32 R7, RZ, RZ, UR24 ;  /* 0x00000018ff077e24 */ /* 0x000fe2000f8e00ff */
[----:B------:R-:W-:Y:S01]  /*1d30*/  UMOV UR8, UR14 ;  /* 0x0000000e00087c82 */ /* 0x000fe20008000000 */
[--C-:B------:R-:W-:Y:S01]  /*1d40*/  IMAD.WIDE.U32 R8, R8, UR29, R4.reuse ;  /* 0x0000001d08087c25 */ /* 0x100fe2000f8e0004 */
[----:B------:R-:W-:Y:S01]  /*1d50*/  UIMAD UR10, UR29, UR27, UR10 ;  /* 0x0000001b1d0a72a4 */ /* 0x000fe2000f8e020a */
[----:B------:R-:W1:Y:S01]  /*1d60*/  LDC R247, c[0x0][0x270] ;  /* 0x00009c00fff77b82 */ /* 0x000e620000000800 */
[----:B------:R-:W-:Y:S01]  /*1d70*/  UIMAD UR11, UR8, -0x40, UR34 ;  /* 0xffffffc0080b78a4 */ /* 0x000fe2000f8e0222 */
[----:B------:R-:W-:Y:S01]  /*1d80*/  IMAD.WIDE.U32 R4, R7, UR29, R4 ;  /* 0x0000001d07047c25 */ /* 0x000fe2000f8e0004 */
[----:B------:R-:W-:Y:S01]  /*1d90*/  UIMAD UR17, UR22, -0x40, UR5 ;  /* 0xffffffc0161178a4 */ /* 0x000fe2000f8e0205 */
[----:B------:R-:W-:Y:S01]  /*1da0*/  IADD3 R8, P3, R8, UR30, RZ ;  /* 0x0000001e08087c10 */ /* 0x000fe2000ff7e0ff */
[----:B------:R-:W-:Y:S01]  /*1db0*/  UIMAD UR9, UR29, UR25, UR9 ;  /* 0x000000191d0972a4 */ /* 0x000fe2000f8e0209 */
[----:B------:R-:W-:Y:S01]  /*1dc0*/  VIADD R16, R244, 0x20 ;  /* 0x00000020f4107836 */ /* 0x000fe20000000000 */
[----:B------:R-:W-:Y:S01]  /*1dd0*/  IADD3 R10, P1, R4, UR28, RZ ;  /* 0x0000001c040a7c10 */ /* 0x000fe2000ff3e0ff */
[----:B------:R-:W-:Y:S01]  /*1de0*/  IMAD.U32 R11, RZ, RZ, UR10 ;  /* 0x0000000aff0b7e24 */ /* 0x000fe2000f8e00ff */
[----:B------:R-:W-:Y:S01]  /*1df0*/  ULDC.64 UR14, c[0x0][0x260] ;  /* 0x00009800000e7ab9 */ /* 0x000fe20000000a00 */
[----:B------:R-:W-:Y:S01]  /*1e00*/  IMAD.MOV.U32 R234, RZ, RZ, R12 ;  /* 0x000000ffffea7224 */ /* 0x000fe200078e000c */
[C---:B------:R-:W-:Y:S01]  /*1e10*/  ISETP.GE.AND P2, PT, R16.reuse, UR11, PT ;  /* 0x0000000b10007c0c */ /* 0x040fe2000bf46270 */
[----:B------:R-:W-:Y:S01]  /*1e20*/  IMAD.U32 R4, RZ, RZ, UR9 ;  /* 0x00000009ff047e24 */ /* 0x000fe2000f8e00ff */
[----:B------:R-:W-:Y:S01]  /*1e30*/  ISETP.GE.AND P0, PT, R16, UR17, PT ;  /* 0x0000001110007c0c */ /* 0x000fe2000bf06270 */
[----:B------:R-:W-:Y:S01]  /*1e40*/  IMAD.SHL.U32 R16, R15, 0x40, RZ ;  /* 0x000000400f107824 */ /* 0x000fe200078e00ff */
[----:B------:R-:W-:Y:S01]  /*1e50*/  IADD3.X R9, R9, UR31, R11, P3, !PT ;  /* 0x0000001f09097c10 */ /* 0x000fe20009ffe40b */
[----:B------:R-:W-:Y:S01]  /*1e60*/  IMAD.WIDE.U32 R14, R14, 0x40, RZ ;  /* 0x000000400e0e7825 */ /* 0x000fe200078e00ff */
[----:B------:R-:W-:Y:S01]  /*1e70*/  IADD3.X R11, R5, UR35, R4, P1, !PT ;  /* 0x00000023050b7c10 */ /* 0x000fe20008ffe404 */
[----:B------:R-:W-:Y:S01]  /*1e80*/  ULDC.64 UR12, c[0x0][0x268] ;  /* 0x00009a00000c7ab9 */ /* 0x000fe20000000a00 */
[----:B------:R-:W-:Y:S01]  /*1e90*/  ISETP.GE.AND P1, PT, R244, UR17, PT ;  /* 0x00000011f4007c0c */ /* 0x000fe2000bf26270 */
[----:B------:R-:W-:Y:S01]  /*1ea0*/  IMAD R4, R17, UR14, RZ ;  /* 0x0000000e11047c24 */ /* 0x000fe2000f8e02ff */
[----:B------:R-:W-:Y:S01]  /*1eb0*/  USHF.L.U32 UR9, UR37, 0x6, URZ ;  /* 0x0000000625097899 */ /* 0x000fe2000800063f */
[----:B------:R-:W-:Y:S01]  /*1ec0*/  IMAD.MOV.U32 R235, RZ, RZ, R13 ;  /* 0x000000ffffeb7224 */ /* 0x000fe200078e000d */
[----:B------:R-:W-:Y:S01]  /*1ed0*/  UMOV UR10, UR20 ;  /* 0x00000014000a7c82 */ /* 0x000fe20008000000 */
[----:B------:R-:W-:-:S02]  /*1ee0*/  IMAD R13, R6, UR15, R4 ;  /* 0x0000000f060d7c24 */ /* 0x000fc4000f8e0204 */
[----:B------:R-:W-:Y:S01]  /*1ef0*/  IMAD.MOV.U32 R240, RZ, RZ, 0x7f800000 ;  /* 0x7f800000fff07424 */ /* 0x000fe200078e00ff */
[----:B------:R-:W2:Y:S01]  /*1f00*/  @!P0 LDC.64 R24, c[0x0][0x218] ;  /* 0x00008600ff188b82 */ /* 0x000ea20000000a00 */
[----:B------:R-:W-:Y:S01]  /*1f10*/  IMAD.WIDE.U32 R4, R6, UR14, R8 ;  /* 0x0000000e06047c25 */ /* 0x000fe2000f8e0008 */
[----:B------:R-:W-:-:S03]  /*1f20*/  @!P2 IADD3 R8, P3, R234, R14, RZ ;  /* 0x0000000eea08a210 */ /* 0x000fc60007f7e0ff */
[----:B------:R-:W-:Y:S01]  /*1f30*/  IMAD.MOV.U32 R241, RZ, RZ, 0x7f800000 ;  /* 0x7f800000fff17424 */ /* 0x000fe200078e00ff */
[C---:B------:R-:W-:Y:S01]  /*1f40*/  @!P0 IADD3 R14, P4, R244.reuse, 0x20, RZ ;  /* 0x00000020f40e8810 */ /* 0x040fe20007f9e0ff */
[----:B------:R-:W-:Y:S01]  /*1f50*/  VIADD R7, R249, 0x8 ;  /* 0x00000008f9077836 */ /* 0x000fe20000000000 */
[----:B------:R-:W-:Y:S01]  /*1f60*/  @!P2 IADD3.X R9, R235, R15, R16, P3, !PT ;  /* 0x0000000feb09a210 */ /* 0x000fe20001ffe410 */
[----:B------:R-:W-:Y:S01]  /*1f70*/  IMAD.IADD R5, R5, 0x1, R13 ;  /* 0x0000000105057824 */ /* 0x000fe200078e020d */
[----:B------:R-:W-:Y:S01]  /*1f80*/  @!P0 IADD3 R16, P3, R244, 0x20, RZ ;  /* 0x00000020f4108810 */ /* 0x000fe20007f7e0ff */
[--C-:B------:R-:W-:Y:S01]  /*1f90*/  @!P0 IMAD.X R18, RZ, RZ, R20.reuse, P4 ;  /* 0x000000ffff128224 */ /* 0x100fe200020e0614 */
[----:B------:R-:W-:Y:S01]  /*1fa0*/  PLOP3.LUT P4, PT, PT, PT, UP4, 0x80, 0x0 ;  /* 0x000000000000781c */ /* 0x000fe20003f8f048 */
[----:B------:R-:W3:Y:S01]  /*1fb0*/  @!P1 LDC.64 R22, c[0x0][0x220] ;  /* 0x00008800ff169b82 */ /* 0x000ee20000000a00 */
[----:B------:R-:W-:Y:S01]  /*1fc0*/  ISETP.GE.AND P6, PT, R7, UR11, PT ;  /* 0x0000000b07007c0c */ /* 0x000fe2000bfc6270 */
[----:B------:R-:W-:Y:S01]  /*1fd0*/  @!P0 IMAD R18, R18, UR26, RZ ;  /* 0x0000001a12128c24 */ /* 0x000fe2000f8e02ff */
[----:B------:R-:W-:Y:S01]  /*1fe0*/  CS2R R190, SRZ ;  /* 0x0000000000be7805 */ /* 0x000fe2000001ff00 */
[----:B------:R-:W-:Y:S01]  /*1ff0*/  @!P0 IMAD.X R15, RZ, RZ, R20, P3 ;  /* 0x000000ffff0f8224 */ /* 0x000fe200018e0614 */
[----:B------:R-:W-:Y:S01]  /*2000*/  ISETP.GE.AND P3, PT, R244, UR11, PT ;  /* 0x0000000bf4007c0c */ /* 0x000fe2000bf66270 */
[----:B------:R-:W-:Y:S01]  /*2010*/  IMAD R7, R17, UR12, RZ ;  /* 0x0000000c11077c24 */ /* 0x000fe2000f8e02ff */
[----:B------:R-:W-:Y:S01]  /*2020*/  CS2R R188, SRZ ;  /* 0x0000000000bc7805 */ /* 0x000fe2000001ff00 */
[----:B------:R-:W-:Y:S01]  /*2030*/  @!P0 IMAD R26, R14, UR27, R18 ;  /* 0x0000001b0e1a8c24 */ /* 0x000fe2000f8e0212 */
[----:B------:R-:W-:Y:S01]  /*2040*/  CS2R R194, SRZ ;  /* 0x0000000000c27805 */ /* 0x000fe2000001ff00 */
[----:B------:R-:W4:Y:S01]  /*2050*/  @!P1 LDC.64 R18, c[0x0][0x218] ;  /* 0x00008600ff129b82 */ /* 0x000f220000000a00 */
[----:B------:R-:W-:-:S07]  /*2060*/  IMAD R12, R6, UR13, R7 ;  /* 0x0000000d060c7c24 */ /* 0x000fce000f8e0207 */
[----:B------:R-:W-:Y:S01]  /*2070*/  @P4 BAR.SYNC.DEFER_BLOCKING 0x0 ;  /* 0x0000000000004b1d */ /* 0x000fe20000010000 */
[----:B------:R-:W-:Y:S01]  /*2080*/  IMAD.WIDE.U32 R6, R6, UR12, R10 ;  /* 0x0000000c06067c25 */ /* 0x000fe2000f8e000a */
[----:B------:R-:W-:-:S03]  /*2090*/  UIMAD.WIDE.U32 UR12, UR36, 0x40, URZ ;  /* 0x00000040240c78a5 */ /* 0x000fc6000f8e003f */
[----:B------:R-:W-:Y:S01]  /*20a0*/  IMAD.IADD R7, R7, 0x1, R12 ;  /* 0x0000000107077824 */ /* 0x000fe200078e020c */
[----:B------:R-:W-:Y:S01]  /*20b0*/  CS2R R192, SRZ ;  /* 0x0000000000c07805 */ /* 0x000fe2000001ff00 */
[----:B------:R-:W-:Y:S01]  /*20c0*/  @!P0 IMAD R17, R15, UR24, RZ ;  /* 0x000000180f118c24 */ /* 0x000fe2000f8e02ff */
[----:B------:R-:W-:Y:S01]  /*20d0*/  CS2R R186, SRZ ;  /* 0x0000000000ba7805 */ /* 0x000fe2000001ff00 */
[----:B------:R-:W-:Y:S01]  /*20e0*/  @!P0 IMAD.MOV.U32 R10, RZ, RZ, R6 ;  /* 0x000000ffff0a8224 */ /* 0x000fe200078e0006 */
[----:B------:R-:W-:Y:S01]  /*20f0*/  CS2R R184, SRZ ;  /* 0x0000000000b87805 */ /* 0x000fe2000001ff00 */
[----:B------:R-:W-:Y:S01]  /*2100*/  @!P0 IMAD.MOV.U32 R11, RZ, RZ, R7 ;  /* 0x000000ffff0b8224 */ /* 0x000fe200078e0007 */
[----:B------:R-:W-:Y:S01]  /*2110*/  CS2R R182, SRZ ;  /* 0x0000000000b67805 */ /* 0x000fe2000001ff00 */
[C---:B------:R-:W-:Y:S01]  /*2120*/  @!P0 IMAD R27, R16.reuse, UR25, R17 ;  /* 0x00000019101b8c24 */ /* 0x040fe2000f8e0211 */
[----:B------:R-:W-:Y:S01]  /*2130*/  CS2R R180, SRZ ;  /* 0x0000000000b47805 */ /* 0x000fe2000001ff00 */
[----:B------:R-:W-:Y:S01]  /*2140*/  @!P0 IMAD.MOV.U32 R12, RZ, RZ, R4 ;  /* 0x000000ffff0c8224 */ /* 0x000fe200078e0004 */
[----:B------:R-:W-:Y:S01]  /*2150*/  CS2R R174, SRZ ;  /* 0x0000000000ae7805 */ /* 0x000fe2000001ff00 */
[----:B------:R-:W-:Y:S01]  /*2160*/  @!P0 IMAD.MOV.U32 R13, RZ, RZ, R5 ;  /* 0x000000ffff0d8224 */ /* 0x000fe200078e0005 */
[----:B------:R-:W-:Y:S01]  /*2170*/  CS2R R172, SRZ ;  /* 0x0000000000ac7805 */ /* 0x000fe2000001ff00 */
[----:B------:R-:W-:Y:S01]  /*2180*/  @!P0 IMAD.WIDE.U32 R16, R16, UR24, R10 ;  /* 0x0000001810108c25 */ /* 0x000fe2000f8e000a */
[----:B------:R-:W-:-:S02]  /*2190*/  CS2R R178, SRZ ;  /* 0x0000000000b27805 */ /* 0x000fc4000001ff00 */
[----:B------:R-:W-:Y:S02]  /*21a0*/  CS2R R176, SRZ ;  /* 0x0000000000b07805 */ /* 0x000fe4000001ff00 */
[----:B------:R-:W-:Y:S01]  /*21b0*/  CS2R R170, SRZ ;  /* 0x0000000000aa7805 */ /* 0x000fe2000001ff00 */
[----:B------:R-:W-:Y:S01]  /*21c0*/  @!P1 IMAD R10, R20, UR26, RZ ;  /* 0x0000001a140a9c24 */ /* 0x000fe2000f8e02ff */
[----:B------:R1:W-:Y:S01]  /*21d0*/  @P3 STS.128 [R231+0x8000], RZ ;  /* 0x008000ffe7003388 */ /* 0x0003e20000000c00 */
[----:B------:R-:W-:Y:S01]  /*21e0*/  @!P0 IMAD.WIDE.U32 R14, R14, UR26, R12 ;  /* 0x0000001a0e0e8c25 */ /* 0x000fe2000f8e000c */
[----:B------:R-:W-:Y:S02]  /*21f0*/  CS2R R168, SRZ ;  /* 0x0000000000a87805 */ /* 0x000fe4000001ff00 */
[----:B------:R-:W-:Y:S01]  /*2200*/  CS2R R166, SRZ ;  /* 0x0000000000a67805 */ /* 0x000fe2000001ff00 */
[----:B------:R1:W-:Y:S01]  /*2210*/  @P3 STS.128 [R231+0xa000], RZ ;  /* 0x00a000ffe7003388 */ /* 0x0003e20000000c00 */
[C---:B------:R-:W-:Y:S01]  /*2220*/  @!P1 IMAD R10, R244.reuse, UR27, R10 ;  /* 0x0000001bf40a9c24 */ /* 0x040fe2000f8e020a */
[----:B------:R-:W-:Y:S01]  /*2230*/  CS2R R164, SRZ ;  /* 0x0000000000a47805 */ /* 0x000fe2000001ff00 */
[----:B------:R-:W-:Y:S01]  /*2240*/  @!P1 IMAD.WIDE.U32 R12, R244, UR26, R4 ;  /* 0x0000001af40c9c25 */ /* 0x000fe2000f8e0004 */
[----:B------:R1:W-:Y:S01]  /*2250*/  @P3 STS.128 [R231+0xc000], RZ ;  /* 0x00c000ffe7003388 */ /* 0x0003e20000000c00 */
[----:B------:R-:W-:-:S02]  /*2260*/  @!P2 IADD3 R4, P5, R232, UR12, RZ ;  /* 0x0000000ce804ac10 */ /* 0x000fc4000ffbe0ff */
[----:B------:R-:W-:Y:S01]  /*2270*/  CS2R R158, SRZ ;  /* 0x00000000009e7805 */ /* 0x000fe2000001ff00 */
[----:B------:R-:W-:Y:S01]  /*2280*/  IMAD.U32 R5, RZ, RZ, UR9 ;  /* 0x00000009ff057e24 */ /* 0x000fe2000f8e00ff */
[----:B------:R1:W-:Y:S01]  /*2290*/  @P3 STS.128 [R231+0xe000], RZ ;  /* 0x00e000ffe7003388 */ /* 0x0003e20000000c00 */
[----:B------:R-:W-:Y:S01]  /*22a0*/  @!P1 IMAD.IADD R11, R13, 0x1, R10 ;  /* 0x000000010d0b9824 */ /* 0x000fe200078e020a */
[C---:B----4-:R-:W-:Y:S01]  /*22b0*/  @!P1 LEA R10, P4, R12.reuse, R18, 0x1 ;  /* 0x000000120c0a9211 */ /* 0x050fe200078808ff */
[----:B------:R-:W-:Y:S01]  /*22c0*/  UMOV UR9, UR21 ;  /* 0x0000001500097c82 */ /* 0x000fe20008000000 */
[----:B------:R-:W-:Y:S01]  /*22d0*/  @!PT LDS RZ, [RZ] ;  /* 0x00000000fffff984 */ /* 0x000fe20000000800 */
[----:B------:R-:W-:Y:S01]  /*22e0*/  @!PT LDS RZ, [RZ] ;  /* 0x00000000fffff984 */ /* 0x000fe20000000800 */
[----:B------:R-:W-:Y:S01]  /*22f0*/  @!PT LDS RZ, [RZ] ;  /* 0x00000000fffff984 */ /* 0x000fe20000000800 */
[----:B------:R-:W-:Y:S01]  /*2300*/  @!P3 LDGSTS.E.BYPASS.LTC128B.128 [R231+0x8000], desc[UR6][R234.64] ;  /* 0x08000000eae7bfae */ /* 0x000fe2000b901d46 */
[----:B------:R-:W-:Y:S01]  /*2310*/  @!P2 IADD3.X R5, R233, UR13, R5, P5, !PT ;  /* 0x0000000de905ac10 */ /* 0x000fe2000affe405 */
[----:B------:R-:W-:Y:S01]  /*2320*/  IMAD.SHL.U32 R243, R249, 0x4, RZ ;  /* 0x00000004f9f37824 */ /* 0x000fe200078e00ff */
[----:B------:R-:W-:Y:S01]  /*2330*/  @!P1 LEA.HI.X R11, R12, R19, R11, 0x1, P4 ;  /* 0x000000130c0b9211 */ /* 0x000fe200020f0c0b */
[----:B------:R-:W-:Y:S01]  /*2340*/  @!P3 LDGSTS.E.BYPASS.LTC128B.128 [R231+0xa000], desc[UR6][R234.64+0x80] ;  /* 0x0a000080eae7bfae */ /* 0x000fe2000b901d46 */
[----:B------:R-:W-:Y:S01]  /*2350*/  @!P1 IMAD.WIDE.U32 R12, R244, UR24, R6 ;  /* 0x00000018f40c9c25 */ /* 0x000fe2000f8e0006 */
[----:B------:R-:W-:-:S02]  /*2360*/  CS2R R156, SRZ ;  /* 0x00000000009c7805 */ /* 0x000fc4000001ff00 */
[----:B------:R-:W-:Y:S01]  /*2370*/  CS2R R162, SRZ ;  /* 0x0000000000a27805 */ /* 0x000fe2000001ff00 */
[----:B------:R-:W-:Y:S01]  /*2380*/  @!P3 LDGSTS.E.BYPASS.LTC128B.128 [R231+0xc000], desc[UR6][R234.64+0x100] ;  /* 0x0c000100eae7bfae */ /* 0x000fe2000b901d46 */
[----:B------:R-:W-:Y:S01]  /*2390*/  @!P0 IMAD.IADD R6, R15, 0x1, R26 ;  /* 0x000000010f068824 */ /* 0x000fe200078e021a */
[----:B------:R-:W-:Y:S02]  /*23a0*/  CS2R R160, SRZ ;  /* 0x0000000000a07805 */ /* 0x000fe4000001ff00 */
[----:B------:R-:W-:Y:S01]  /*23b0*/  CS2R R154, SRZ ;  /* 0x00000000009a7805 */ /* 0x000fe2000001ff00 */
[----:B------:R-:W-:Y:S01]  /*23c0*/  @!P3 LDGSTS.E.BYPASS.LTC128B.128 [R231+0xe000], desc[UR6][R234.64+0x180] ;  /* 0x0e000180eae7bfae */ /* 0x000fe2000b901d46 */
[----:B------:R-:W-:Y:S02]  /*23d0*/  CS2R R152, SRZ ;  /* 0x0000000000987805 */ /* 0x000fe4000001ff00 */
[----:B------:R-:W-:Y:S02]  /*23e0*/  CS2R R150, SRZ ;  /* 0x0000000000967805 */ /* 0x000fe4000001ff00 */
[----:B------:R-:W-:Y:S01]  /*23f0*/  CS2R R148, SRZ ;  /* 0x0000000000947805 */ /* 0x000fe2000001ff00 */
[----:B------:R4:W-:Y:S01]  /*2400*/  @P2 STS.128 [R231+0x9000], RZ ;  /* 0x009000ffe7002388 */ /* 0x0009e20000000c00 */
[----:B------:R-:W-:-:S02]  /*2410*/  CS2R R142, SRZ ;  /* 0x00000000008e7805 */ /* 0x000fc4000001ff00 */
[----:B------:R-:W-:Y:S02]  /*2420*/  CS2R R140, SRZ ;  /* 0x00000000008c7805 */ /* 0x000fe4000001ff00 */
[----:B------:R-:W-:Y:S01]  /*2430*/  CS2R R146, SRZ ;  /* 0x0000000000927805 */ /* 0x000fe2000001ff00 */
[----:B------:R4:W-:Y:S01]  /*2440*/  @P2 STS.128 [R231+0xb000], RZ ;  /* 0x00b000ffe7002388 */ /* 0x0009e20000000c00 */
        /* <DEDUP_REMOVED lines=11> */
[----:B------:R-:W-:Y:S01]  /*2500*/  @!PT LDS RZ, [RZ] ;  /* 0x00000000fffff984 */ /* 0x000fe20000000800 */
[----:B------:R-:W-:Y:S01]  /*2510*/  @!PT LDS RZ, [RZ] ;  /* 0x00000000fffff984 */ /* 0x000fe20000000800 */
[----:B------:R-:W-:Y:S01]  /*2520*/  @!PT LDS RZ, [RZ] ;  /* 0x00000000fffff984 */ /* 0x000fe20000000800 */
[----:B------:R-:W-:Y:S01]  /*2530*/  @!P2 LDGSTS.E.BYPASS.LTC128B.128 [R231+0x9000], desc[UR6][R8.64] ;  /* 0x0900000008e7afae */ /* 0x000fe2000b901d46 */
[----:B------:R-:W-:-:S02]  /*2540*/  CS2R R74, SRZ ;  /* 0x00000000004a7805 */ /* 0x000fc4000001ff00 */
[----:B------:R-:W-:Y:S02]  /*2550*/  CS2R R72, SRZ ;  /* 0x0000000000487805 */ /* 0x000fe4000001ff00 */
[----:B------:R-:W-:Y:S01]  /*2560*/  CS2R R70, SRZ ;  /* 0x0000000000467805 */ /* 0x000fe2000001ff00 */
[----:B------:R-:W-:Y:S01]  /*2570*/  @!P2 LDGSTS.E.BYPASS.LTC128B.128 [R231+0xb000], desc[UR6][R8.64+0x80] ;  /* 0x0b00008008e7afae */ /* 0x000fe2000b901d46 */
[----:B------:R-:W-:Y:S02]  /*2580*/  CS2R R68, SRZ ;  /* 0x0000000000447805 */ /* 0x000fe4000001ff00 */
[----:B------:R-:W-:Y:S02]  /*2590*/  CS2R R62, SRZ ;  /* 0x00000000003e7805 */ /* 0x000fe4000001ff00 */
[----:B------:R-:W-:Y:S01]  /*25a0*/  CS2R R60, SRZ ;  /* 0x00000000003c7805 */ /* 0x000fe2000001ff00 */
[----:B------:R-:W-:Y:S01]  /*25b0*/  @!P2 LDGSTS.E.BYPASS.LTC128B.128 [R231+0xd000], desc[UR6][R8.64+0x100] ;  /* 0x0d00010008e7afae */ /* 0x000fe2000b901d46 */
[----:B------:R-:W-:-:S02]  /*25c0*/  CS2R R66, SRZ ;  /* 0x0000000000427805 */ /* 0x000fc4000001ff00 */
[----:B------:R-:W-:Y:S02]  /*25d0*/  CS2R R64, SRZ ;  /* 0x0000000000407805 */ /* 0x000fe4000001ff00 */
[----:B------:R-:W-:Y:S01]  /*25e0*/  CS2R R58, SRZ ;  /* 0x00000000003a7805 */ /* 0x000fe2000001ff00 */
[----:B------:R2:W-:Y:S01]  /*25f0*/  @!P2 LDGSTS.E.BYPASS.LTC128B.128 [R231+0xf000], desc[UR6][R8.64+0x180] ;  /* 0x0f00018008e7afae */ /* 0x0005e2000b901d46 */
[----:B------:R-:W-:Y:S02]  /*2600*/  CS2R R56, SRZ ;  /* 0x0000000000387805 */ /* 0x000fe4000001ff00 */
[----:B------:R-:W-:Y:S02]  /*2610*/  CS2R R54, SRZ ;  /* 0x0000000000367805 */ /* 0x000fe4000001ff00 */
[----:B------:R-:W-:Y:S01]  /*2620*/  CS2R R52, SRZ ;  /* 0x0000000000347805 */ /* 0x000fe2000001ff00 */
[----:B------:R4:W-:Y:S01]  /*2630*/  @P3 STS.128 [R231], RZ ;  /* 0x000000ffe7003388 */ /* 0x0009e20000000c00 */
        /* <DEDUP_REMOVED lines=18> */
[----:B------:R-:W-:Y:S01]  /*2760*/  @!P3 LDGSTS.E.BYPASS.LTC128B.128 [R231], desc[UR6][R232.64] ;  /* 0x00000000e8e7bfae */ /* 0x000fe2000b901d46 */
[----:B------:R-:W-:-:S03]  /*2770*/  ULDC UR17, c[0x0][0x2dc] ;  /* 0x0000b70000117ab9 */ /* 0x000fc60000000800 */
[----:B------:R-:W-:Y:S01]  /*2780*/  @!P3 LDGSTS.E.BYPASS.LTC128B.128 [R231+0x2000], desc[UR6][R232.64+0x80] ;  /* 0x02000080e8e7bfae */ /* 0x000fe2000b901d46 */
[----:B--2---:R-:W-:-:S03]  /*2790*/  @!P1 IMAD R8, R20, UR24, RZ ;  /* 0x0000001814089c24 */ /* 0x004fc6000f8e02ff */
[----:B------:R-:W-:Y:S01]  /*27a0*/  @!P3 LDGSTS.E.BYPASS.LTC128B.128 [R231+0x4000], desc[UR6][R232.64+0x100] ;  /* 0x04000100e8e7bfae */ /* 0x000fe2000b901d46 */
[----:B------:R-:W2:Y:S01]  /*27b0*/  @!P0 LDC.64 R20, c[0x0][0x220] ;  /* 0x00008800ff148b82 */ /* 0x000ea20000000a00 */
[----:B------:R-:W-:Y:S02]  /*27c0*/  @!P1 IMAD R18, R244, UR25, R8 ;  /* 0x00000019f4129c24 */ /* 0x000fe4000f8e0208 */
[----:B------:R-:W-:Y:S01]  /*27d0*/  @!P3 LDGSTS.E.BYPASS.LTC128B.128 [R231+0x6000], desc[UR6][R232.64+0x180] ;  /* 0x06000180e8e7bfae */ /* 0x000fe2000b901d46 */
[----:B------:R-:W-:-:S03]  /*27e0*/  @!P0 LEA R8, P4, R14, R24, 0x1 ;  /* 0x000000180e088211 */ /* 0x000fc600078808ff */
[----:B------:R4:W-:Y:S01]  /*27f0*/  @P2 STS.128 [R231+0x1000], RZ ;  /* 0x001000ffe7002388 */ /* 0x0009e20000000c00 */
[----:B------:R-:W-:-:S03]  /*2800*/  @!P0 LEA.HI.X R9, R14, R25, R6, 0x1, P4 ;  /* 0x000000190e098211 */ /* 0x000fc600020f0c06 */
        /* <DEDUP_REMOVED lines=9> */
[----:B------:R1:W-:Y:S01]  /*28a0*/  @!P2 LDGSTS.E.BYPASS.LTC128B.128 [R231+0x7000], desc[UR6][R4.64+0x180] ;  /* 0x0700018004e7afae */ /* 0x0003e2000b901d46 */
[----:B---3--:R-:W-:-:S03]  /*28b0*/  @!P1 LEA R6, P2, R12, R22, 0x1 ;  /* 0x000000160c069211 */ /* 0x008fc600078408ff */
        /* <DEDUP_REMOVED lines=8> */
[----:B------:R-:W-:Y:S01]  /*2940*/  @!P1 LDGSTS.E.BYPASS.LTC128B.128 [R231+0x12000], desc[UR6][R10.64+0x80] ;  /* 0x120000800ae79fae */ /* 0x000fe2000b901d46 */
[----:B-1----:R-:W-:-:S03]  /*2950*/  @!P1 IMAD.IADD R4, R13, 0x1, R18 ;  /* 0x000000010d049824 */ /* 0x002fc600078e0212 */
[----:B------:R-:W-:Y:S01]  /*2960*/  @!P1 LDGSTS.E.BYPASS.LTC128B.128 [R231+0x14000], desc[UR6][R10.64+0x100] ;  /* 0x140001000ae79fae */ /* 0x000fe2000b901d46 */
[----:B------:R-:W-:-:S03]  /*2970*/  @!P0 IMAD.IADD R5, R17, 0x1, R27 ;  /* 0x0000000111058824 */ /* 0x000fc600078e021b */
[----:B------:R-:W-:Y:S01]  /*2980*/  @!P1 LDGSTS.E.BYPASS.LTC128B.128 [R231+0x16000], desc[UR6][R10.64+0x180] ;  /* 0x160001800ae79fae */ /* 0x000fe2000b901d46 */
[----:B------:R-:W-:Y:S02]  /*2990*/  @!P1 LEA.HI.X R7, R12, R23, R4, 0x1, P2 ;  /* 0x000000170c079211 */ /* 0x000fe400010f0c04 */
[C---:B--2---:R-:W-:Y:S01]  /*29a0*/  @!P0 LEA R4, P2, R16.reuse, R20, 0x1 ;  /* 0x0000001410048211 */ /* 0x044fe200078408ff */
[----:B------:R4:W-:Y:S03]  /*29b0*/  @P0 STS.128 [R231+0x11000], RZ ;  /* 0x011000ffe7000388 */ /* 0x0009e60000000c00 */
[----:B------:R-:W-:Y:S01]  /*29c0*/  @!P0 LEA.HI.X R5, R16, R21, R5, 0x1, P2 ;  /* 0x0000001510058211 */ /* 0x000fe200010f0c05 */
[----:B------:R4:W-:Y:S01]  /*29d0*/  @P0 STS.128 [R231+0x13000], RZ ;  /* 0x013000ffe7000388 */ /* 0x0009e20000000c00 */
[----:B------:R-:W-:-:S03]  /*29e0*/  ISETP.GE.AND P2, PT, R249, UR11, PT ;  /* 0x0000000bf9007c0c */ /* 0x000fc6000bf46270 */
        /* <DEDUP_REMOVED lines=18> */
[----:B-1----:R-:W-:-:S03]  /*2b10*/  SHF.R.S32.HI R8, RZ, 0x1f, R249 ;  /* 0x0000001fff087819 */ /* 0x002fc600000114f9 */
        /* <DEDUP_REMOVED lines=9> */
[----:B------:R4:W-:Y:S04]  /*2bb0*/  @!P0 LDGSTS.E.BYPASS.LTC128B.128 [R231+0x19000], desc[UR6][R4.64] ;  /* 0x1900000004e78fae */ /* 0x0009e8000b901d46 */
[----:B------:R4:W-:Y:S01]  /*2bc0*/  @!P0 LDGSTS.E.BYPASS.LTC128B.128 [R231+0x1b000], desc[UR6][R4.64+0x80] ;  /* 0x1b00008004e78fae */ /* 0x0009e2000b901d46 */
[C---:B-1----:R-:W-:Y:S01]  /*2bd0*/  IMAD.SHL.U32 R6, R249.reuse, 0x4, RZ ;  /* 0x00000004f9067824 */ /* 0x042fe200078e00ff */
[----:B------:R-:W-:-:S02]  /*2be0*/  SHF.L.U64.HI R7, R249, 0x2, R8 ;  /* 0x00000002f9077819 */ /* 0x000fc40000010208 */
[----:B------:R4:W-:Y:S02]  /*2bf0*/  @!P0 LDGSTS.E.BYPASS.LTC128B.128 [R231+0x1d000], desc[UR6][R4.64+0x100] ;  /* 0x1d00010004e78fae */ /* 0x0009e4000b901d46 */
[----:B------:R-:W-:Y:S02]  /*2c00*/  IADD3 R6, P1, R6, UR10, RZ ;  /* 0x0000000a06067c10 */ /* 0x000fe4000ff3e0ff */
[----:B------:R4:W-:Y:S02]  /*2c10*/  @!P0 LDGSTS.E.BYPASS.LTC128B.128 [R231+0x1f000], desc[UR6][R4.64+0x180] ;  /* 0x1f00018004e78fae */ /* 0x0009e4000b901d46 */
[----:B------:R-:W-:Y:S02]  /*2c20*/  IADD3.X R7, R7, UR9, RZ, P1, !PT ;  /* 0x0000000907077c10 */ /* 0x000fe40008ffe4ff */
[----:B------:R-:W0:Y:S04]  /*2c30*/  LDGDEPBAR ;  /* 0x00000000000079af */ /* 0x000e280000000000 */
[----:B------:R4:W5:Y:S04]  /*2c40*/  @!P2 LDG.E R240, desc[UR6][R6.64] ;  /* 0x0000000606f0a981 */ /* 0x000968000c1e1900 */
[----:B------:R4:W5:Y:S01]  /*2c50*/  @!P6 LDG.E R241, desc[UR6][R6.64+0x20] ;  /* 0x0000200606f1e981 */ /* 0x000962000c1e1900 */
[----:B------:R-:W-:Y:S01]  /*2c60*/  UIADD3 UR13, UR29, 0x40, URZ ;  /* 0x000000401d0d7890 */ /* 0x000fe2000fffe03f */
[----:B------:R-:W-:-:S02]  /*2c70*/  CS2R R26, SRZ ;  /* 0x00000000001a7805 */ /* 0x000fc4000001ff00 */
[----:B------:R-:W-:Y:S02]  /*2c80*/  CS2R R24, SRZ ;  /* 0x0000000000187805 */ /* 0x000fe4000001ff00 */
[----:B------:R-:W-:Y:S02]  /*2c90*/  CS2R R22, SRZ ;  /* 0x0000000000167805 */ /* 0x000fe4000001ff00 */
[----:B------:R-:W-:Y:S02]  /*2ca0*/  CS2R R20, SRZ ;  /* 0x0000000000147805 */ /* 0x000fe4000001ff00 */
[----:B------:R-:W-:Y:S01]  /*2cb0*/  SHF.L.U64.HI R242, R249, 0x2, R8 ;  /* 0x00000002f9f27819 */ /* 0x000fe20000010208 */
[----:B------:R-:W-:Y:S01]  /*2cc0*/  UISETP.GE.AND UP0, UPT, UR13, UR5, UPT ;  /* 0x000000050d00728c */ /* 0x000fe2000bf06270 */
[----:B------:R-:W-:Y:S01]  /*2cd0*/  UMOV UR12, UR18 ;  /* 0x00000012000c7c82 */ /* 0x000fe20008000000 */
[----:B------:R-:W-:Y:S01]  /*2ce0*/  UMOV UR11, UR19 ;  /* 0x00000013000b7c82 */ /* 0x000fe20008000000 */
[----:B------:R-:W-:-:S08]  /*2cf0*/  ULDC UR13, c[0x0][0x2ec] ;  /* 0x0000bb00000d7ab9 */ /* 0x000fd00000000800 */
.L_x_504:
        /* <DEDUP_REMOVED lines=11> */
[----:B------:R-:W-:Y:S04]  /*2db0*/  LDSM.16.M88.4 R16, [R218] ;  /* 0x00000000da10783b */ /* 0x000fe80000000200 */
[----:B------:R-:W4:Y:S04]  /*2dc0*/  LDSM.16.M88.4 R8, [R3+UR4+0x10000] ;  /* 0x010000040308783b */ /* 0x000f280008000200 */
[----:B-1----:R-:W1:Y:S04]  /*2dd0*/  LDSM.16.M88.4 R84, [R3+UR4+0x10800] ;  /* 0x010800040354783b */ /* 0x002e680008000200 */
[----:B------:R-:W-:Y:S04]  /*2de0*/  LDSM.16.M88.4 R88, [R220] ;  /* 0x00000000dc58783b */ /* 0x000fe80000000200 */
[----:B------:R-:W2:Y:S04]  /*2df0*/  LDSM.16.M88.4 R92, [R2] ;  /* 0x00000000025c783b */ /* 0x000ea80000000200 */
[----:B------:R-:W3:Y:S04]  /*2e00*/  LDSM.16.M88.4 R96, [R2+0x800] ;  /* 0x000800000260783b */ /* 0x000ee80000000200 */
[----:B------:R-:W-:Y:S04]  /*2e10*/  LDSM.16.M88.4 R100, [R223] ;  /* 0x00000000df64783b */ /* 0x000fe80000000200 */
[----:B------:R-:W3:Y:S04]  /*2e20*/  LDSM.16.M88.4 R104, [R217] ;  /* 0x00000000d968783b */ /* 0x000ee80000000200 */
[----:B------:R-:W-:Y:S04]  /*2e30*/  LDSM.16.M88.4 R108, [R222] ;  /* 0x00000000de6c783b */ /* 0x000fe80000000200 */
[----:B------:R-:W-:Y:S01]  /*2e40*/  LDSM.16.M88.4 R112, [R216] ;  /* 0x00000000d870783b */ /* 0x000fe20000000200 */
[C---:B----4-:R-:W-:Y:S06]  /*2e50*/  HMMA.16816.F32.BF16 R4, R16.reuse, R8, RZ ;  /* 0x000000081004723c */ /* 0x050fec00000418ff */
[C---:B------:R-:W-:Y:S06]  /*2e60*/  HMMA.16816.F32.BF16 R8, R16.reuse, R10, RZ ;  /* 0x0000000a1008723c */ /* 0x040fec00000418ff */
[C---:B-1----:R-:W-:Y:S06]  /*2e70*/  HMMA.16816.F32.BF16 R12, R16.reuse, R84, RZ ;  /* 0x00000054100c723c */ /* 0x042fec00000418ff */
[----:B------:R-:W-:Y:S01]  /*2e80*/  HMMA.16816.F32.BF16 R16, R16, R86, RZ ;  /* 0x000000561010723c */ /* 0x000fe200000418ff */
[----:B------:R-:W1:Y:S05]  /*2e90*/  LDSM.16.M88.4 R84, [R217+0x800] ;  /* 0x00080000d954783b */ /* 0x000e6a0000000200 */
[C---:B--2---:R-:W-:Y:S06]  /*2ea0*/  HMMA.16816.F32.BF16 R4, R88.reuse, R92, R4 ;  /* 0x0000005c5804723c */ /* 0x044fec0000041804 */
[C---:B------:R-:W-:Y:S01]  /*2eb0*/  HMMA.16816.F32.BF16 R8, R88.reuse, R94, R8 ;  /* 0x0000005e5808723c */ /* 0x040fe20000041808 */
[----:B------:R-:W-:Y:S05]  /*2ec0*/  LDSM.16.M88.4 R92, [R218+0x2000] ;  /* 0x00200000da5c783b */ /* 0x000fea0000000200 */
[C---:B---3--:R-:W-:Y:S06]  /*2ed0*/  HMMA.16816.F32.BF16 R12, R88.reuse, R96, R12 ;  /* 0x00000060580c723c */ /* 0x048fec000004180c */
        /* <DEDUP_REMOVED lines=465> */
[----:B-1----:R-:W-:Y:S05]  /*4bf0*/  IMAD.U32 R4, R6, -0x40, RZ ;  /* 0xffffffc006047824 */ /* 0x002fea00078e00ff */
        /* <DEDUP_REMOVED lines=18> */
.L_x_502:
[----:B------:R-:W-:Y:S01]  /*4d20*/  LDSM.16.M88.4 R128, [R224] ;  /* 0x00000000e080783b */ /* 0x000fe20000000200 */
[----:B------:R-:W-:Y:S01]  /*4d30*/  IMAD R230, R247, UR17, RZ ;  /* 0x00000011f7e67c24 */ /* 0x000fe2000f8e02ff */
[----:B------:R-:W-:Y:S02]  /*4d40*/  @UP3 UIADD3 UR15, UP2, UR10, -0x100, URZ ;  /* 0xffffff000a0f3890 */ /* 0x000fe4000ff5e03f */
[----:B------:R-:W1:Y:S01]  /*4d50*/  LDSM.16.MT88.4 R16, [R0+0x10000] ;  /* 0x010000000010783b */ /* 0x000e620000004200 */
[----:B------:R-:W-:Y:S02]  /*4d60*/  @UP3 UIADD3 UR12, UP1, UR12, -0x100, URZ ;  /* 0xffffff000c0c3890 */ /* 0x000fe4000ff3e03f */
[----:B------:R-:W-:Y:S01]  /*4d70*/  @UP3 UIADD3.X UR14, UR9, -0x1, URZ, UP2, !UPT ;  /* 0xffffffff090e3890 */ /* 0x000fe200097fe43f */
[----:B------:R-:W2:Y:S01]  /*4d80*/  LDSM.16.M88.4 R124, [R224+0x1000] ;  /* 0x00100000e07c783b */ /* 0x000ea20000000200 */
[----:B------:R-:W-:Y:S03]  /*4d90*/  @UP3 UIADD3.X UR11, UR11, -0x1, URZ, UP1, !UPT ;  /* 0xffffffff0b0b3890 */ /* 0x000fe60008ffe43f */
[----:B------:R-:W3:Y:S04]  /*4da0*/  LDSM.16.MT88.4 R96, [R0+0x12000] ;  /* 0x012000000060783b */ /* 0x000ee80000004200 */
[----:B------:R-:W4:Y:S04]  /*4db0*/  LDSM.16.MT88.4 R112, [R0+0x14000] ;  /* 0x014000000070783b */ /* 0x000f280000004200 */
[----:B------:R-:W4:Y:S04]  /*4dc0*/  LDSM.16.MT88.4 R196, [R0+0x16000] ;  /* 0x0160000000c4783b */ /* 0x000f280000004200 */
[----:B------:R-:W-:Y:S04]  /*4dd0*/  LDSM.16.M88.4 R200, [R227] ;  /* 0x00000000e3c8783b */ /* 0x000fe80000000200 */
[----:B------:R-:W4:Y:S04]  /*4de0*/  LDSM.16.MT88.4 R204, [R0+0x10800] ;  /* 0x0108000000cc783b */ /* 0x000f280000004200 */
[----:B------:R-:W4:Y:S04]  /*4df0*/  LDSM.16.M88.4 R208, [R227+0x1000] ;  /* 0x00100000e3d0783b */ /* 0x000f280000000200 */
[----:B------:R-:W-:Y:S01]  /*4e00*/  LDSM.16.MT88.4 R212, [R0+0x14800] ;  /* 0x0148000000d4783b */ /* 0x000fe20000004200 */
[-C--:B-1----:R-:W-:Y:S06]  /*4e10*/  HMMA.16816.F32.BF16 R4, R128, R16.reuse, RZ ;  /* 0x000000108004723c */ /* 0x082fec00000418ff */
[C---:B--2---:R-:W-:Y:S06]  /*4e20*/  HMMA.16816.F32.BF16 R8, R124.reuse, R16, RZ ;  /* 0x000000107c08723c */ /* 0x044fec00000418ff */
[-C--:B------:R-:W-:Y:S06]  /*4e30*/  HMMA.16816.F32.BF16 R12, R124, R18.reuse, RZ ;  /* 0x000000127c0c723c */ /* 0x080fec00000418ff */
[C---:B------:R-:W-:Y:S06]  /*4e40*/  HMMA.16816.F32.BF16 R16, R128.reuse, R18, RZ ;  /* 0x000000128010723c */ /* 0x040fec00000418ff */
[-C--:B---3--:R-:W-:Y:S06]  /*4e50*/  HMMA.16816.F32.BF16 R84, R128, R96.reuse, RZ ;  /* 0x000000608054723c */ /* 0x088fec00000418ff */
        /* <DEDUP_REMOVED lines=17> */
[-C--:B-1----:R-:W-:Y:S06]  /*4f70*/  HMMA.16816.F32.BF16 R84, R200, R196.reuse, R84 ;  /* 0x000000c4c854723c */ /* 0x082fec0000041854 */
[C---:B------:R-:W-:Y:S06]  /*4f80*/  HMMA.16816.F32.BF16 R88, R208.reuse, R196, R88 ;  /* 0x000000c4d058723c */ /* 0x040fec0000041858 */
[-C--:B------:R-:W-:Y:S06]  /*4f90*/  HMMA.16816.F32.BF16 R92, R208, R198.reuse, R92 ;  /* 0x000000c6d05c723c */ /* 0x080fec000004185c */
[C---:B------:R-:W-:Y:S01]  /*4fa0*/  HMMA.16816.F32.BF16 R96, R200.reuse, R198, R96 ;  /* 0x000000c6c860723c */ /* 0x040fe20000041860 */
[----:B------:R-:W-:Y:S05]  /*4fb0*/  LDSM.16.M88.4 R196, [R225] ;  /* 0x00000000e1c4783b */ /* 0x000fea0000000200 */
[-C--:B------:R-:W-:Y:S06]  /*4fc0*/  HMMA.16816.F32.BF16 R100, R200, R212.reuse, R100 ;  /* 0x000000d4c864723c */ /* 0x080fec0000041864 */
[C---:B------:R-:W-:Y:S06]  /*4fd0*/  HMMA.16816.F32.BF16 R104, R208.reuse, R212, R104 ;  /* 0x000000d4d068723c */ /* 0x040fec0000041868 */
[-C--:B------:R-:W-:Y:S06]  /*4fe0*/  HMMA.16816.F32.BF16 R108, R208, R214.reuse, R108 ;  /* 0x000000d6d06c723c */ /* 0x080fec000004186c */
[C---:B------:R-:W-:Y:S01]  /*4ff0*/  HMMA.16816.F32.BF16 R112, R200.reuse, R214, R112 ;  /* 0x000000d6c870723c */ /* 0x040fe20000041870 */
[----:B------:R-:W1:Y:S05]  /*5000*/  LDSM.16.MT88.4 R212, [R0+0x11000] ;  /* 0x0110000000d4783b */ /* 0x000e6a0000004200 */
[-C--:B--2---:R-:W-:Y:S06]  /*5010*/  HMMA.16816.F32.BF16 R116, R200, R204.reuse, R116 ;  /* 0x000000ccc874723c */ /* 0x084fec0000041874 */
[C---:B------:R-:W-:Y:S06]  /*5020*/  HMMA.16816.F32.BF16 R120, R208.reuse, R204, R120 ;  /* 0x000000ccd078723c */ /* 0x040fec0000041878 */
[-C--:B------:R-:W-:Y:S01]  /*5030*/  HMMA.16816.F32.BF16 R124, R208, R206.reuse, R124 ;  /* 0x000000ced07c723c */ /* 0x080fe2000004187c */
[----:B------:R-:W2:Y:S05]  /*5040*/  LDSM.16.M88.4 R208, [R225+0x1000] ;  /* 0x00100000e1d0783b */ /* 0x000eaa0000000200 */
[----:B------:R-:W-:Y:S01]  /*5050*/  HMMA.16816.F32.BF16 R128, R200, R206, R128 ;  /* 0x000000cec880723c */ /* 0x000fe20000041880 */
[----:B------:R-:W3:Y:S04]  /*5060*/  LDSM.16.MT88.4 R200, [R0+0x13000] ;  /* 0x0130000000c8783b */ /* 0x000ee80000004200 */
[----:B------:R-:W4:Y:S01]  /*5070*/  LDSM.16.MT88.4 R204, [R0+0x15000] ;  /* 0x0150000000cc783b */ /* 0x000f220000004200 */
        /* <DEDUP_REMOVED lines=9> */
[----:B------:R-:W-:Y:S05]  /*5110*/  LDSM.16.M88.4 R200, [R226] ;  /* 0x00000000e2c8783b */ /* 0x000fea0000000200 */
[-C--:B----4-:R-:W-:Y:S06]  /*5120*/  HMMA.16816.F32.BF16 R100, R196, R204.reuse, R100 ;  /* 0x000000ccc464723c */ /* 0x090fec0000041864 */
        /* <DEDUP_REMOVED lines=19> */
[----:B------:R-:W-:Y:S01]  /*5260*/  IMAD.U32 R196, R230, -0x40, RZ ;  /* 0xffffffc0e6c47824 */ /* 0x000fe200078e00ff */
        /* <DEDUP_REMOVED lines=13> */
[----:B------:R1:W5:Y:S01]  /*5340*/  @P3 LDG.E R240, desc[UR6][R212.64+-0x100] ;  /* 0xffff0006d4f03981 */ /* 0x000362000c1e1900 */
        /* <DEDUP_REMOVED lines=9> */
[C---:B------:R-:W-:Y:S04]  /*53e0*/  IMAD R210, R230.reuse, 0x18, RZ ;  /* 0x00000018e6d27824 */ /* 0x040fe800078e02ff */
[CC--:B------:R-:W-:Y:S01]  /*53f0*/  LEA R204, P0, R197.reuse, R228.reuse, 0x2 ;  /* 0x000000e4c5cc7211 */ /* 0x0c0fe200078010ff */
[C---:B------:R-:W-:Y:S02]  /*5400*/  IMAD.SHL.U32 R209, R230.reuse, 0x20, RZ ;  /* 0x00000020e6d17824 */ /* 0x040fe400078e00ff */
[----:B------:R-:W-:Y:S01]  /*5410*/  IMAD R211, R230, 0x30, RZ ;  /* 0x00000030e6d37824 */ /* 0x000fe200078e02ff */
[-C--:B------:R-:W-:Y:S02]  /*5420*/  LEA.HI.X.SX32 R205, R197, R229.reuse, 0x2, P0 ;  /* 0x000000e5c5cd7211 */ /* 0x080fe400000f16ff */
[CC--:B------:R-:W-:Y:S03]  /*5430*/  LEA R208, P0, R209.reuse, R228.reuse, 0x2 ;  /* 0x000000e4d1d07211 */ /* 0x0c0fe600078010ff */
[----:B------:R4:W-:Y:S01]  /*5440*/  REDG.E.ADD.F32.FTZ.RN.STRONG.GPU desc[UR6][R204.64], R6 ;  /* 0x00000006cc0079a6 */ /* 0x0009e2000c10f386 */
[-C--:B------:R-:W-:Y:S02]  /*5450*/  LEA.HI.X.SX32 R209, R209, R229.reuse, 0x2, P0 ;  /* 0x000000e5d1d17211 */ /* 0x080fe400000f16ff */
[CC--:B--2---:R-:W-:Y:S04]  /*5460*/  LEA R4, P1, R210.reuse, R228.reuse, 0x2 ;  /* 0x000000e4d2047211 */ /* 0x0c4fe800078210ff */
[-C--:B---3--:R-:W-:Y:S01]  /*5470*/  LEA.HI.X.SX32 R5, R210, R229.reuse, 0x2, P1 ;  /* 0x000000e5d2057211 */ /* 0x088fe200008f16ff */
[C---:B------:R-:W-:Y:S04]  /*5480*/  IMAD R210, R230.reuse, 0x38, RZ ;  /* 0x00000038e6d27824 */ /* 0x040fe800078e02ff */
[----:B------:R2:W-:Y:S04]  /*5490*/  REDG.E.ADD.F32.FTZ.RN.STRONG.GPU desc[UR6][R4.64], R7 ;  /* 0x00000007040079a6 */ /* 0x0005e8000c10f386 */
[----:B------:R3:W-:Y:S01]  /*54a0*/  REDG.E.ADD.F32.FTZ.RN.STRONG.GPU desc[UR6][R208.64], R8 ;  /* 0x00000008d00079a6 */ /* 0x0007e2000c10f386 */
[----:B----4-:R-:W-:Y:S01]  /*54b0*/  IMAD R205, R230, 0x28, RZ ;  /* 0x00000028e6cd7824 */ /* 0x010fe200078e02ff */
        /* <DEDUP_REMOVED lines=13> */
[-C--:B--2---:R-:W-:Y:S01]  /*5590*/  LEA.HI.X.SX32 R9, R208, R229.reuse, 0x2, P0 ;  /* 0x000000e5d0097211 */ /* 0x084fe200000f16ff */
[C---:B---3--:R-:W-:Y:S04]  /*55a0*/  IMAD.IADD R7, R196.reuse, 0x1, R208 ;  /* 0x00000001c4077824 */ /* 0x048fe800078e02d0 */
[----:B------:R2:W-:Y:S01]  /*55b0*/  REDG.E.ADD.F32.FTZ.RN.STRONG.GPU desc[UR6][R8.64], R18 ;  /* 0x00000012080079a6 */ /* 0x0005e2000c10f386 */
[CC--:B------:R-:W-:Y:S01]  /*55c0*/  LEA R6, P1, R7.reuse, R228.reuse, 0x2 ;  /* 0x000000e407067211 */ /* 0x0c0fe200078210ff */
[C---:B----4-:R-:W-:Y:S03]  /*55d0*/  IMAD.IADD R4, R196.reuse, 0x1, R7 ;  /* 0x00000001c4047824 */ /* 0x050fe600078e0207 */
[-C--:B------:R-:W-:Y:S01]  /*55e0*/  LEA.HI.X.SX32 R7, R7, R229.reuse, 0x2, P1 ;  /* 0x000000e507077211 */ /* 0x080fe200008f16ff */
[----:B------:R-:W-:Y:S01]  /*55f0*/  IMAD.IADD R5, R196, 0x1, R4 ;  /* 0x00000001c4057824 */ /* 0x000fe200078e0204 */
[CC--:B-1----:R-:W-:Y:S03]  /*5600*/  LEA R16, P0, R4.reuse, R228.reuse, 0x2 ;  /* 0x000000e404107211 */ /* 0x0c2fe600078010ff */
        /* <DEDUP_REMOVED lines=8> */
[CC--:B--2---:R-:W-:Y:S03]  /*5690*/  LEA R8, P1, R4.reuse, R228.reuse, 0x2 ;  /* 0x000000e404087211 */ /* 0x0c4fe600078210ff */
[----:B------:R2:W-:Y:S01]  /*56a0*/  REDG.E.ADD.F32.FTZ.RN.STRONG.GPU desc[UR6][R10.64], R13 ;  /* 0x0000000d0a0079a6 */ /* 0x0005e2000c10f386 */
[-C--:B------:R-:W-:Y:S05]  /*56b0*/  LEA.HI.X.SX32 R9, R4, R229.reuse, 0x2, P1 ;  /* 0x000000e504097211 */ /* 0x080fea00008f16ff */
[----:B------:R3:W-:Y:S01]  /*56c0*/  REDG.E.ADD.F32.FTZ.RN.STRONG.GPU desc[UR6][R8.64], R14 ;  /* 0x0000000e080079a6 */ /* 0x0007e2000c10f386 */
[C---:B-1----:R-:W-:Y:S05]  /*56d0*/  IMAD.IADD R7, R196.reuse, 0x1, R4 ;  /* 0x00000001c4077824 */ /* 0x042fea00078e0204 */
[CC--:B------:R-:W-:Y:S04]  /*56e0*/  LEA R6, P0, R7.reuse, R228.reuse, 0x2 ;  /* 0x000000e407067211 */ /* 0x0c0fe800078010ff */
[-C--:B------:R-:W-:Y:S05]  /*56f0*/  LEA.HI.X.SX32 R7, R7, R229.reuse, 0x2, P0 ;  /* 0x000000e507077211 */ /* 0x080fea00000f16ff */
[----:B------:R1:W-:Y:S01]  /*5700*/  REDG.E.ADD.F32.FTZ.RN.STRONG.GPU desc[UR6][R6.64], R15 ;  /* 0x0000000f060079a6 */ /* 0x0003e2000c10f386 */
[C---:B--2---:R-:W-:Y:S03]  /*5710*/  IMAD.IADD R10, R196.reuse, 0x1, R5 ;  /* 0x00000001c40a7824 */ /* 0x044fe600078e0205 */
        /* <DEDUP_REMOVED lines=16> */
[----:B------:R-:W-:Y:S04]  /*5820*/  REDG.E.ADD.F32.FTZ.RN.STRONG.GPU desc[UR6][R12.64], R88 ;  /* 0x000000580c0079a6 */ /* 0x000fe8000c10f386 */
[----:B------:R3:W-:Y:S01]  /*5830*/  REDG.E.ADD.F32.FTZ.RN.STRONG.GPU desc[UR6][R10.64], R89 ;  /* 0x000000590a0079a6 */ /* 0x0007e2000c10f386 */
[CC--:B--2---:R-:W-:Y:S03]  /*5840*/  LEA R8, P1, R4.reuse, R228.reuse, 0x2 ;  /* 0x000000e404087211 */ /* 0x0c4fe600078210ff */
[----:B------:R-:W-:Y:S01]  /*5850*/  LDSM.16.MT88.4 R84, [R0+0x4000] ;  /* 0x004000000054783b */ /* 0x000fe20000004200 */
[-C--:B------:R-:W-:Y:S05]  /*5860*/  LEA.HI.X.SX32 R9, R4, R229.reuse, 0x2, P1 ;  /* 0x000000e504097211 */ /* 0x080fea00008f16ff */
[----:B------:R2:W-:Y:S01]  /*5870*/  REDG.E.ADD.F32.FTZ.RN.STRONG.GPU desc[UR6][R8.64], R90 ;  /* 0x0000005a080079a6 */ /* 0x0005e2000c10f386 */
[C---:B-1----:R-:W-:Y:S05]  /*5880*/  IMAD.IADD R7, R196.reuse, 0x1, R4 ;  /* 0x00000001c4077824 */ /* 0x042fea00078e0204 */
[CC--:B------:R-:W-:Y:S01]  /*5890*/  LEA R6, P0, R7.reuse, R228.reuse, 0x2 ;  /* 0x000000e407067211 */ /* 0x0c0fe200078010ff */
[C---:B---3--:R-:W-:Y:S03]  /*58a0*/  IMAD.IADD R10, R196.reuse, 0x1, R5 ;  /* 0x00000001c40a7824 */ /* 0x048fe600078e0205 */
[-C--:B------:R-:W-:Y:S01]  /*58b0*/  LEA.HI.X.SX32 R7, R7, R229.reuse, 0x2, P0 ;  /* 0x000000e507077211 */ /* 0x080fe200000f16ff */
[----:B------:R-:W-:Y:S04]  /*58c0*/  IMAD.IADD R4, R196, 0x1, R10 ;  /* 0x00000001c4047824 */ /* 0x000fe800078e020a */
[----:B------:R1:W-:Y:S01]  /*58d0*/  REDG.E.ADD.F32.FTZ.RN.STRONG.GPU desc[UR6][R6.64], R91 ;  /* 0x0000005b060079a6 */ /* 0x0003e2000c10f386 */
[CC--:B--2---:R-:W-:Y:S03]  /*58e0*/  LEA R8, P0, R5.reuse, R228.reuse, 0x2 ;  /* 0x000000e405087211 */ /* 0x0c4fe600078010ff */
        /* <DEDUP_REMOVED lines=19> */
[----:B------:R3:W-:Y:S04]  /*5a20*/  REDG.E.ADD.F32.FTZ.RN.STRONG.GPU desc[UR6][R8.64], R94 ;  /* 0x0000005e080079a6 */ /* 0x0007e8000c10f386 */
[----:B------:R-:W-:Y:S01]  /*5a30*/  LDSM.16.MT88.4 R96, [R0+0x800] ;  /* 0x000800000060783b */ /* 0x000fe20000004200 */
[C---:B-1----:R-:W-:Y:S05]  /*5a40*/  IMAD.IADD R7, R196.reuse, 0x1, R4 ;  /* 0x00000001c4077824 */ /* 0x042fea00078e0204 */
[CC--:B------:R-:W-:Y:S04]  /*5a50*/  LEA R6, P0, R7.reuse, R228.reuse, 0x2 ;  /* 0x000000e407067211 */ /* 0x0c0fe800078010ff */
[-C--:B------:R-:W-:Y:S01]  /*5a60*/  LEA.HI.X.SX32 R7, R7, R229.reuse, 0x2, P0 ;  /* 0x000000e507077211 */ /* 0x080fe200000f16ff */
[C---:B--2---:R-:W-:Y:S01]  /*5a70*/  IMAD.IADD R10, R196.reuse, 0x1, R5 ;  /* 0x00000001c40a7824 */ /* 0x044fe200078e0205 */
        /* <DEDUP_REMOVED lines=212> */
.L_x_503:
[----:B------:R-:W-:Y:S01]  /*67c0*/  ISETP.LT.AND P0, PT, RZ, UR8, PT ;  /* 0x00000008ff007c0c */ /* 0x000fe2000bf01270 */
[----:B------:R-:W-:Y:S11]  /*67d0*/  UIADD3 UR8, UR8, -0x1, URZ ;  /* 0xffffffff08087890 */ /* 0x000ff6000fffe03f */
[----:B------:R-:W-:Y:S01]  /*67e0*/  @!UPT UIADD3 URZ, URZ, URZ, URZ ;  /* 0x0000003f3f3ff290 */ /* 0x000fe2000fffe03f */
[----:B------:R-:W-:Y:S05]  /*67f0*/  @P0 BRA `(.L_x_504) ;  /* 0xffffffc400400947 */ /* 0x000fea000383ffff */
[----:B------:R-:W-:Y:S01]  /*6800*/  BAR.SYNC.DEFER_BLOCKING 0x0 ;  /* 0x0000000000007b1d */ /* 0x000fe20000010000 */
[----:B------:R-:W-:Y:S01]  /*6810*/  F2FP.BF16.F32.PACK_AB R86, R35, R34 ;  /* 0x000000222356723e */ /* 0x000fe200000010ff */
[----:B------:R-:W-:Y:S01]  /*6820*/  UISETP.NE.AND UP0, UPT, UR23, -0x1, UPT ;  /* 0xffffffff1700788c */ /* 0x000fe2000bf05270 */
[----:B------:R-:W-:Y:S01]  /*6830*/  F2FP.BF16.F32.PACK_AB R84, R31, R30 ;  /* 0x0000001e1f54723e */ /* 0x000fe200000010ff */
[----:B------:R-:W-:Y:S01]  /*6840*/  USHF.L.U32 UR19, UR22, 0x6, URZ ;  /* 0x0000000616137899 */ /* 0x000fe2000800063f */
        /* <DEDUP_REMOVED lines=97> */
[----:B-1----:R-:W-:Y:S01]  /*6e60*/  FMUL.FTZ R5, R189, UR8 ;  /* 0x00000008bd057c20 */ /* 0x002fe20008410000 */
        /* <DEDUP_REMOVED lines=63> */
[----:B------:R-:W-:Y:S01]  /*7260*/  PLOP3.LUT P0, PT, PT, PT, UP0, 0x80, 0x0 ;  /* 0x000000000000781c */ /* 0x000fe20003f0f008 */
        /* <DEDUP_REMOVED lines=21> */
[----:B-1----:R-:W-:-:S03]  /*73c0*/  SHF.R.S32.HI R6, RZ, 0x1f, R4 ;  /* 0x0000001fff067819 */ /* 0x002fc60000011404 */
        /* <DEDUP_REMOVED lines=30> */
.L_x_505:
[----:B------:R-:W-:Y:S01]  /*75b0*/  @UP0 UIADD3 UR14, UR16, UR23, URZ ;  /* 0x00000017100e0290 */ /* 0x000fe2000fffe03f */
[----:B------:R-:W-:Y:S01]  /*75c0*/  LEA.HI R6, R6, R4, RZ, 0x3 ;  /* 0x0000000406067211 */ /* 0x000fe200078f18ff */
[----:B------:R-:W-:Y:S02]  /*75d0*/  @UP0 ULDC.64 UR10, c[0x0][0x458] ;  /* 0x00011600000a0ab9 */ /* 0x000fe40000000a00 */
[----:B------:R-:W-:Y:S01]  /*75e0*/  @UP0 UIMAD.WIDE.U32 UR12, UR14, UR10, URZ ;  /* 0x0000000a0e0c02a5 */ /* 0x000fe2000f8e003f */
[----:B------:R-:W-:Y:S01]  /*75f0*/  LOP3.LUT R6, R6, 0xfffffff8, RZ, 0xc0, !PT ;  /* 0xfffffff806067812 */ /* 0x000fe200078ec0ff */
[----:B------:R-:W-:-:S04]  /*7600*/  @UP0 UIMAD UR14, UR14, UR11, URZ ;  /* 0x0000000b0e0e02a4 */ /* 0x000fc8000f8e023f */
[----:B------:R-:W-:Y:S01]  /*7610*/  @UP0 UIADD3 UR18, UR13, UR14, URZ ;  /* 0x0000000e0d120290 */ /* 0x000fe2000fffe03f */
[----:B------:R-:W-:Y:S01]  /*7620*/  IMAD.IADD R6, R4, 0x1, -R6 ;  /* 0x0000000104067824 */ /* 0x000fe200078e0a06 */
[----:B------:R-:W-:Y:S01]  /*7630*/  @UP0 UMOV UR17, UR12 ;  /* 0x0000000c00110c82 */ /* 0x000fe20008000000 */
[----:B------:R-:W-:Y:S09]  /*7640*/  @P0 BRA `(.L_x_506) ;  /* 0x0000000000340947 */ /* 0x000ff20003800000 */
        /* <DEDUP_REMOVED lines=13> */
.L_x_506:
[----:B------:R-:W-:Y:S01]  /*7720*/  BAR.SYNC.DEFER_BLOCKING 0x0 ;  /* 0x0000000000007b1d */ /* 0x000fe20000010000 */
[----:B------:R-:W-:Y:S01]  /*7730*/  IMAD.SHL.U32 R6, R6, 0x8, RZ ;  /* 0x0000000806067824 */ /* 0x000fe200078e00ff */
[----:B------:R-:W-:Y:S01]  /*7740*/  USHF.R.S32.HI UR12, URZ, 0x1f, UR19 ;  /* 0x0000001f3f0c7899 */ /* 0x000fe20008011413 */
[----:B------:R-:W-:Y:S01]  /*7750*/  IMAD.U32 R4, RZ, RZ, UR8 ;  /* 0x00000008ff047e24 */ /* 0x000fe2000f8e00ff */
[----:B------:R-:W-:Y:S01]  /*7760*/  UIMAD UR5, UR22, -0x40, UR5 ;  /* 0xffffffc0160578a4 */ /* 0x000fe2000f8e0205 */
[C---:B------:R-:W-:Y:S01]  /*7770*/  IADD3 R9, R244.reuse, 0x20, RZ ;  /* 0x00000020f4097810 */ /* 0x040fe20007ffe0ff */
[----:B------:R-:W-:Y:S01]  /*7780*/  UIMAD UR13, UR12, UR8, URZ ;  /* 0x000000080c0d72a4 */ /* 0x000fe2000f8e023f */
[--C-:B------:R-:W-:Y:S01]  /*7790*/  SHF.R.S32.HI R7, RZ, 0x1f, R6.reuse ;  /* 0x0000001fff077819 */ /* 0x100fe20000011406 */
[----:B------:R-:W-:Y:S01]  /*77a0*/  USHF.R.S32.HI UR16, URZ, 0x1f, UR53 ;  /* 0x0000001f3f107899 */ /* 0x000fe20008011435 */
[----:B------:R-:W-:Y:S01]  /*77b0*/  BSSY B0, `(.L_x_507) ;  /* 0x0000029000007945 */ /* 0x000fe20003800000 */
[----:B------:R-:W-:Y:S01]  /*77c0*/  UIMAD UR13, UR19, UR9, UR13 ;  /* 0x00000009130d72a4 */ /* 0x000fe2000f8e020d */
[----:B------:R-:W-:Y:S01]  /*77d0*/  ISETP.GE.AND P2, PT, R244, UR5, PT ;  /* 0x00000005f4007c0c */ /* 0x000fe2000bf46270 */
[----:B------:R-:W-:Y:S01]  /*77e0*/  IMAD.WIDE.U32 R4, R4, UR19, R6 ;  /* 0x0000001304047c25 */ /* 0x000fe2000f8e0006 */
[----:B------:R-:W-:Y:S01]  /*77f0*/  ULDC.64 UR14, c[0x0][0x468] ;  /* 0x00011a00000e7ab9 */ /* 0x000fe20000000a00 */
[----:B------:R-:W-:-:S02]  /*7800*/  ISETP.GE.AND P1, PT, R9, UR5, PT ;  /* 0x0000000509007c0c */ /* 0x000fc4000bf26270 */
[----:B------:R-:W-:Y:S01]  /*7810*/  IMAD.U32 R8, RZ, RZ, UR13 ;  /* 0x0000000dff087e24 */ /* 0x000fe2000f8e00ff */
[----:B------:R-:W-:Y:S01]  /*7820*/  IADD3 R4, P0, R4, UR20, RZ ;  /* 0x0000001404047c10 */ /* 0x000fe2000ff1e0ff */
[----:B------:R-:W-:Y:S01]  /*7830*/  UIMAD UR13, UR16, UR14, URZ ;  /* 0x0000000e100d72a4 */ /* 0x000fe2000f8e023f */
[----:B--2---:R-:W-:Y:S02]  /*7840*/  SHF.R.S32.HI R64, RZ, 0x1f, R244 ;  /* 0x0000001fff407819 */ /* 0x004fe400000114f4 */
[----:B------:R-:W-:Y:S01]  /*7850*/  IADD3.X R5, R5, UR21, R8, P0, !PT ;  /* 0x0000001505057c10 */ /* 0x000fe200087fe408 */
[----:B------:R-:W-:Y:S01]  /*7860*/  IMAD.U32 R8, RZ, RZ, UR14 ;  /* 0x0000000eff087e24 */ /* 0x000fe2000f8e00ff */
[----:B------:R-:W-:Y:S01]  /*7870*/  UIMAD UR15, UR53, UR15, UR13 ;  /* 0x0000000f350f72a4 */ /* 0x000fe2000f8e020d */
[----:B------:R1:W2:Y:S02]  /*7880*/  LDS.128 R44, [R231+0x11000] ;  /* 0x01100000e72c7984 */ /* 0x0002a40000000c00 */
[----:B------:R-:W-:-:S02]  /*7890*/  IMAD.WIDE.U32 R8, R8, UR53, R4 ;  /* 0x0000003508087c25 */ /* 0x000fc4000f8e0004 */
[----:B------:R1:W3:Y:S03]  /*78a0*/  LDS.128 R40, [R231+0x13000] ;  /* 0x01300000e7287984 */ /* 0x0002e60000000c00 */
[----:B------:R-:W-:Y:S01]  /*78b0*/  IADD3 R12, R9, UR15, RZ ;  /* 0x0000000f090c7c10 */ /* 0x000fe2000fffe0ff */
[----:B------:R1:W4:Y:S04]  /*78c0*/  LDS.128 R36, [R231+0x15000] ;  /* 0x01500000e7247984 */ /* 0x0003280000000c00 */
[----:B------:R1:W1:Y:S04]  /*78d0*/  LDS.128 R32, [R231+0x17000] ;  /* 0x01700000e7207984 */ /* 0x0002680000000c00 */
[----:B------:R1:W1:Y:S04]  /*78e0*/  LDS.128 R60, [R231+0x19000] ;  /* 0x01900000e73c7984 */ /* 0x0002680000000c00 */
[----:B------:R1:W1:Y:S04]  /*78f0*/  LDS.128 R56, [R231+0x1b000] ;  /* 0x01b00000e7387984 */ /* 0x0002680000000c00 */
[----:B------:R1:W1:Y:S04]  /*7900*/  LDS.128 R52, [R231+0x1d000] ;  /* 0x01d00000e7347984 */ /* 0x0002680000000c00 */
[----:B------:R1:W1:Y:S01]  /*7910*/  LDS.128 R48, [R231+0x1f000] ;  /* 0x01f00000e7307984 */ /* 0x0002620000000c00 */
[----:B------:R-:W-:Y:S05]  /*7920*/  @P2 BRA `(.L_x_508) ;  /* 0x0000000000442947 */ /* 0x000fea0003800000 */
[----:B------:R-:W2:Y:S01]  /*7930*/  LDS.128 R24, [R231+0x14000] ;  /* 0x01400000e7187984 */ /* 0x000ea20000000c00 */
[----:B------:R-:W-:Y:S01]  /*7940*/  MOV R4, R8 ;  /* 0x0000000800047202 */ /* 0x000fe20000000f00 */
[----:B------:R-:W-:Y:S01]  /*7950*/  IMAD R13, R64, UR8, RZ ;  /* 0x00000008400d7c24 */ /* 0x000fe2000f8e02ff */
[----:B------:R-:W-:Y:S01]  /*7960*/  MOV R5, R12 ;  /* 0x0000000c00057202 */ /* 0x000fe20000000f00 */
[----:B------:R-:W3:Y:S01]  /*7970*/  LDS.128 R20, [R231+0x12000] ;  /* 0x01200000e7147984 */ /* 0x000ee20000000c00 */
[----:B------:R-:W-:-:S03]  /*7980*/  ULDC.64 UR14, c[0x0][0x3f0] ;  /* 0x0000fc00000e7ab9 */ /* 0x000fc60000000a00 */
[----:B------:R-:W4:Y:S01]  /*7990*/  LDS.128 R16, [R231+0x10000] ;  /* 0x01000000e7107984 */ /* 0x000f220000000c00 */
[----:B------:R-:W-:-:S03]  /*79a0*/  IMAD.WIDE.U32 R10, R244, UR8, R4 ;  /* 0x00000008f40a7c25 */ /* 0x000fc6000f8e0004 */
[----:B------:R-:W1:Y:S01]  /*79b0*/  LDS.128 R28, [R231+0x16000] ;  /* 0x01600000e71c7984 */ /* 0x000e620000000c00 */
[----:B------:R-:W-:-:S05]  /*79c0*/  IMAD R4, R244, UR9, R13 ;  /* 0x00000009f4047c24 */ /* 0x000fca000f8e020d */
[----:B------:R-:W-:Y:S02]  /*79d0*/  IADD3 R5, R11, R4, RZ ;  /* 0x000000040b057210 */ /* 0x000fe40007ffe0ff */
[----:B------:R-:W-:-:S04]  /*79e0*/  LEA R4, P0, R10, UR14, 0x1 ;  /* 0x0000000e0a047c11 */ /* 0x000fc8000f8008ff */
[----:B------:R-:W-:-:S05]  /*79f0*/  LEA.HI.X R5, R10, UR15, R5, 0x1, P0 ;  /* 0x0000000f0a057c11 */ /* 0x000fca00080f0c05 */
[----:B--2---:R2:W-:Y:S04]  /*7a00*/  STG.E.128 desc[UR6][R4.64+0x100], R24 ;  /* 0x0001001804007986 */ /* 0x0045e8000c101d06 */
[----:B---3--:R2:W-:Y:S04]  /*7a10*/  STG.E.128 desc[UR6][R4.64+0x80], R20 ;  /* 0x0000801404007986 */ /* 0x0085e8000c101d06 */
[----:B----4-:R2:W-:Y:S04]  /*7a20*/  STG.E.128 desc[UR6][R4.64], R16 ;  /* 0x0000001004007986 */ /* 0x0105e8000c101d06 */
[----:B-1----:R2:W-:Y:S02]  /*7a30*/  STG.E.128 desc[UR6][R4.64+0x180], R28 ;  /* 0x0001801c04007986 */ /* 0x0025e4000c101d06 */
.L_x_508:
[----:B------:R-:W-:Y:S05]  /*7a40*/  BSYNC B0 ;  /* 0x0000000000007941 */ /* 0x000fea0003800000 */
.L_x_507:
[----:B------:R-:W-:Y:S04]  /*7a50*/  BSSY B0, `(.L_x_509) ;  /* 0x0000010000007945 */ /* 0x000fe80003800000 */
[----:B------:R-:W-:Y:S05]  /*7a60*/  @P1 BRA `(.L_x_510) ;  /* 0x0000000000381947 */ /* 0x000fea0003800000 */
[----:B--2---:R-:W-:Y:S01]  /*7a70*/  IADD3 R4, P0, R244, 0x20, RZ ;  /* 0x00000020f4047810 */ /* 0x004fe20007f1e0ff */
[----:B------:R-:W-:Y:S01]  /*7a80*/  ULDC.64 UR14, c[0x0][0x3f0] ;  /* 0x0000fc00000e7ab9 */ /* 0x000fe20000000a00 */
[----:B------:R-:W-:Y:S02]  /*7a90*/  MOV R9, R12 ;  /* 0x0000000c00097202 */ /* 0x000fe40000000f00 */
[----:B------:R-:W-:Y:S01]  /*7aa0*/  IADD3.X R5, RZ, R64, RZ, P0, !PT ;  /* 0x00000040ff057210 */ /* 0x000fe200007fe4ff */
[----:B------:R-:W-:-:S04]  /*7ab0*/  IMAD.WIDE.U32 R8, R4, UR8, R8 ;  /* 0x0000000804087c25 */ /* 0x000fc8000f8e0008 */
[----:B------:R-:W-:-:S04]  /*7ac0*/  IMAD R5, R5, UR8, RZ ;  /* 0x0000000805057c24 */ /* 0x000fc8000f8e02ff */
[----:B------:R-:W-:Y:S01]  /*7ad0*/  IMAD R5, R4, UR9, R5 ;  /* 0x0000000904057c24 */ /* 0x000fe2000f8e0205 */
[----:B------:R-:W-:-:S04]  /*7ae0*/  LEA R4, P0, R8, UR14, 0x1 ;  /* 0x0000000e08047c11 */ /* 0x000fc8000f8008ff */
[----:B------:R-:W-:-:S04]  /*7af0*/  IADD3 R5, R9, R5, RZ ;  /* 0x0000000509057210 */ /* 0x000fc80007ffe0ff */
[----:B------:R-:W-:-:S05]  /*7b00*/  LEA.HI.X R5, R8, UR15, R5, 0x1, P0 ;  /* 0x0000000f08057c11 */ /* 0x000fca00080f0c05 */
[----:B------:R2:W-:Y:S04]  /*7b10*/  STG.E.128 desc[UR6][R4.64], R44 ;  /* 0x0000002c04007986 */ /* 0x0005e8000c101d06 */
[----:B---3--:R2:W-:Y:S04]  /*7b20*/  STG.E.128 desc[UR6][R4.64+0x80], R40 ;  /* 0x0000802804007986 */ /* 0x0085e8000c101d06 */
[----:B----4-:R2:W-:Y:S04]  /*7b30*/  STG.E.128 desc[UR6][R4.64+0x100], R36 ;  /* 0x0001002404007986 */ /* 0x0105e8000c101d06 */
[----:B-1----:R2:W-:Y:S02]  /*7b40*/  STG.E.128 desc[UR6][R4.64+0x180], R32 ;  /* 0x0001802004007986 */ /* 0x0025e4000c101d06 */
.L_x_510:
[----:B------:R-:W-:Y:S05]  /*7b50*/  BSYNC B0 ;  /* 0x0000000000007941 */ /* 0x000fea0003800000 */
.L_x_509:
[----:B--2---:R2:W1:Y:S01]  /*7b60*/  LDS.128 R24, [R231+0x18000] ;  /* 0x01800000e7187984 */ /* 0x0044620000000c00 */
[----:B------:R-:W-:Y:S01]  /*7b70*/  UIMAD UR5, UR12, UR10, URZ ;  /* 0x0000000a0c0572a4 */ /* 0x000fe2000f8e023f */
[----:B------:R-:W-:Y:S01]  /*7b80*/  IMAD.U32 R4, RZ, RZ, UR10 ;  /* 0x0000000aff047e24 */ /* 0x000fe2000f8e00ff */
[----:B------:R-:W-:Y:S01]  /*7b90*/  USHF.R.S32.HI UR13, URZ, 0x1f, UR53 ;  /* 0x0000001f3f0d7899 */ /* 0x000fe20008011435 */
[----:B------:R2:W1:Y:S01]  /*7ba0*/  LDS.128 R20, [R231+0x1a000] ;  /* 0x01a00000e7147984 */ /* 0x0004620000000c00 */
[----:B------:R-:W-:Y:S01]  /*7bb0*/  UIMAD UR5, UR19, UR11, UR5 ;  /* 0x0000000b130572a4 */ /* 0x000fe2000f8e0205 */
[----:B------:R-:W-:Y:S01]  /*7bc0*/  IMAD.WIDE.U32 R6, R4, UR19, R6 ;  /* 0x0000001304067c25 */ /* 0x000fe2000f8e0006 */
[----:B------:R-:W-:Y:S01]  /*7bd0*/  ULDC.64 UR8, c[0x0][0x470] ;  /* 0x00011c0000087ab9 */ /* 0x000fe20000000a00 */
[----:B------:R2:W1:Y:S01]  /*7be0*/  LDS.128 R16, [R231+0x1c000] ;  /* 0x01c00000e7107984 */ /* 0x0004620000000c00 */
[----:B------:R-:W-:Y:S02]  /*7bf0*/  BSSY B0, `(.L_x_511) ;  /* 0x0000018000007945 */ /* 0x000fe40003800000 */
[----:B------:R-:W-:Y:S01]  /*7c00*/  IMAD.U32 R4, RZ, RZ, UR5 ;  /* 0x00000005ff047e24 */ /* 0x000fe2000f8e00ff */
[----:B------:R2:W1:Y:S01]  /*7c10*/  LDS.128 R12, [R231+0x1e000] ;  /* 0x01e00000e70c7984 */ /* 0x0004620000000c00 */
        /* <DEDUP_REMOVED lines=8> */
[----:B------:R-:W-:Y:S01]  /*7ca0*/  MOV R4, R6 ;  /* 0x0000000600047202 */ /* 0x000fe20000000f00 */
[----:B------:R-:W-:Y:S01]  /*7cb0*/  IMAD R11, R64, UR10, RZ ;  /* 0x0000000a400b7c24 */ /* 0x000fe2000f8e02ff */
[----:B------:R-:W-:Y:S01]  /*7cc0*/  MOV R5, R10 ;  /* 0x0000000a00057202 */ /* 0x000fe20000000f00 */
[----:B------:R-:W-:Y:S02]  /*7cd0*/  ULDC.64 UR8, c[0x0][0x3f8] ;  /* 0x0000fe0000087ab9 */ /* 0x000fe40000000a00 */
[----:B------:R-:W-:-:S04]  /*7ce0*/  IMAD.WIDE.U32 R8, R244, UR10, R4 ;  /* 0x0000000af4087c25 */ /* 0x000fc8000f8e0004 */
[----:B------:R-:W-:-:S05]  /*7cf0*/  IMAD R4, R244, UR11, R11 ;  /* 0x0000000bf4047c24 */ /* 0x000fca000f8e020b */
[----:B------:R-:W-:Y:S02]  /*7d00*/  IADD3 R5, R9, R4, RZ ;  /* 0x0000000409057210 */ /* 0x000fe40007ffe0ff */
[----:B------:R-:W-:-:S04]  /*7d10*/  LEA R4, P0, R8, UR8, 0x1 ;  /* 0x0000000808047c11 */ /* 0x000fc8000f8008ff */
[----:B------:R-:W-:-:S05]  /*7d20*/  LEA.HI.X R5, R8, UR9, R5, 0x1, P0 ;  /* 0x0000000908057c11 */ /* 0x000fca00080f0c05 */
[----:B-1----:R1:W-:Y:S04]  /*7d30*/  STG.E.128 desc[UR6][R4.64], R24 ;  /* 0x0000001804007986 */ /* 0x0023e8000c101d06 */
[----:B------:R1:W-:Y:S04]  /*7d40*/  STG.E.128 desc[UR6][R4.64+0x80], R20 ;  /* 0x0000801404007986 */ /* 0x0003e8000c101d06 */
[----:B------:R1:W-:Y:S04]  /*7d50*/  STG.E.128 desc[UR6][R4.64+0x100], R16 ;  /* 0x0001001004007986 */ /* 0x0003e8000c101d06 */
[----:B------:R1:W-:Y:S02]  /*7d60*/  STG.E.128 desc[UR6][R4.64+0x180], R12 ;  /* 0x0001800c04007986 */ /* 0x0003e4000c101d06 */
.L_x_512:
[----:B------:R-:W-:Y:S05]  /*7d70*/  BSYNC B0 ;  /* 0x0000000000007941 */ /* 0x000fea0003800000 */
.L_x_511:
[----:B------:R-:W-:Y:S05]  /*7d80*/  @P1 BRA `(.L_x_513) ;  /* 0x0000000800601947 */ /* 0x000fea0003800000 */
[----:B-1----:R-:W-:Y:S01]  /*7d90*/  IADD3 R4, P0, R244, 0x20, RZ ;  /* 0x00000020f4047810 */ /* 0x002fe20007f1e0ff */
        /* <DEDUP_REMOVED lines=10> */
[----:B------:R1:W-:Y:S04]  /*7e40*/  STG.E.128 desc[UR6][R4.64+0x80], R56 ;  /* 0x0000803804007986 */ /* 0x0003e8000c101d06 */
[----:B------:R1:W-:Y:S04]  /*7e50*/  STG.E.128 desc[UR6][R4.64+0x100], R52 ;  /* 0x0001003404007986 */ /* 0x0003e8000c101d06 */
[----:B------:R1:W-:Y:S01]  /*7e60*/  STG.E.128 desc[UR6][R4.64+0x180], R48 ;  /* 0x0001803004007986 */ /* 0x0003e2000c101d06 */
[----:B------:R-:W-:Y:S05]  /*7e70*/  BRA `(.L_x_513) ;  /* 0x0000000800247947 */ /* 0x000fea0003800000 */
.L_x_501:
[----:B------:R-:W-:Y:S02]  /*7e80*/  UISETP.NE.AND UP0, UPT, UR23, -0x1, UPT ;  /* 0xffffffff1700788c */ /* 0x000fe4000bf05270 */
        /* <DEDUP_REMOVED lines=21> */
.L_x_514:
[----:B------:R-:W-:Y:S01]  /*7fe0*/  @UP0 UIADD3 UR14, UR16, UR23, URZ ;  /* 0x00000017100e0290 */ /* 0x000fe2000fffe03f */
        /* <DEDUP_REMOVED lines=19> */
.L_x_515:
[----:B------:R-:W-:Y:S01]  /*8120*/  UIMAD UR12, UR19, UR8, URZ ;  /* 0x00000008130c72a4 */ /* 0x000fe2000f8e023f */
[----:B------:R-:W-:Y:S01]  /*8130*/  IMAD.U32 R6, RZ, RZ, UR8 ;  /* 0x00000008ff067e24 */ /* 0x000fe2000f8e00ff */
[----:B------:R-:W-:Y:S01]  /*8140*/  UIMAD UR5, UR22, -0x40, UR5 ;  /* 0xffffffc0160578a4 */ /* 0x000fe2000f8e0205 */
[----:B------:R-:W-:Y:S01]  /*8150*/  IADD3 R10, R244, 0x20, RZ ;  /* 0x00000020f40a7810 */ /* 0x000fe20007ffe0ff */
[----:B------:R-:W-:Y:S01]  /*8160*/  UIMAD UR12, UR18, UR9, UR12 ;  /* 0x00000009120c72a4 */ /* 0x000fe2000f8e020c */
[----:B------:R-:W-:Y:S01]  /*8170*/  IMAD.WIDE.U32 R6, R6, UR18, R4 ;  /* 0x0000001206067c25 */ /* 0x000fe2000f8e0004 */
[----:B------:R-:W-:Y:S01]  /*8180*/  BSSY B0, `(.L_x_516) ;  /* 0x000001b000007945 */ /* 0x000fe20003800000 */
[----:B------:R-:W-:Y:S02]  /*8190*/  SHF.R.S32.HI R14, RZ, 0x1f, R244 ;  /* 0x0000001fff0e7819 */ /* 0x000fe400000114f4 */
[----:B------:R-:W-:Y:S01]  /*81a0*/  ISETP.GE.AND P2, PT, R244, UR5, PT ;  /* 0x00000005f4007c0c */ /* 0x000fe2000bf46270 */
[----:B------:R-:W-:Y:S01]  /*81b0*/  IMAD.U32 R9, RZ, RZ, UR12 ;  /* 0x0000000cff097e24 */ /* 0x000fe2000f8e00ff */
[----:B------:R-:W-:Y:S01]  /*81c0*/  IADD3 R8, P0, R6, UR20, RZ ;  /* 0x0000001406087c10 */ /* 0x000fe2000ff1e0ff */
[----:B------:R-:W-:Y:S01]  /*81d0*/  ULDC.64 UR12, c[0x0][0x468] ;  /* 0x00011a00000c7ab9 */ /* 0x000fe20000000a00 */
[----:B------:R-:W-:Y:S01]  /*81e0*/  ISETP.GE.AND P1, PT, R10, UR5, PT ;  /* 0x000000050a007c0c */ /* 0x000fe2000bf26270 */
[----:B------:R-:W-:Y:S01]  /*81f0*/  UIMAD UR14, UR60, UR12, URZ ;  /* 0x0000000c3c0e72a4 */ /* 0x000fe2000f8e023f */
[----:B------:R-:W-:Y:S01]  /*8200*/  IADD3.X R9, R7, UR21, R9, P0, !PT ;  /* 0x0000001507097c10 */ /* 0x000fe200087fe409 */
[----:B------:R-:W-:-:S02]  /*8210*/  IMAD.U32 R6, RZ, RZ, UR12 ;  /* 0x0000000cff067e24 */ /* 0x000fc4000f8e00ff */
[----:B------:R-:W-:Y:S02]  /*8220*/  UIMAD UR13, UR53, UR13, UR14 ;  /* 0x0000000d350d72a4 */ /* 0x000fe4000f8e020e */
        /* <DEDUP_REMOVED lines=12> */
[----:B------:R1:W-:Y:S04]  /*82f0*/  STG.E.128 desc[UR6][R6.64], RZ ;  /* 0x000000ff06007986 */ /* 0x0003e8000c101d06 */
[----:B------:R1:W-:Y:S04]  /*8300*/  STG.E.128 desc[UR6][R6.64+0x80], RZ ;  /* 0x000080ff06007986 */ /* 0x0003e8000c101d06 */
[----:B------:R1:W-:Y:S04]  /*8310*/  STG.E.128 desc[UR6][R6.64+0x100], RZ ;  /* 0x000100ff06007986 */ /* 0x0003e8000c101d06 */
[----:B------:R1:W-:Y:S02]  /*8320*/  STG.E.128 desc[UR6][R6.64+0x180], RZ ;  /* 0x000180ff06007986 */ /* 0x0003e4000c101d06 */
.L_x_517:
[----:B------:R-:W-:Y:S05]  /*8330*/  BSYNC B0 ;  /* 0x0000000000007941 */ /* 0x000fea0003800000 */
.L_x_516:
[----:B------:R-:W-:Y:S04]  /*8340*/  BSSY B0, `(.L_x_518) ;  /* 0x0000010000007945 */ /* 0x000fe80003800000 */
        /* <DEDUP_REMOVED lines=11> */
[----:B------:R2:W-:Y:S04]  /*8400*/  STG.E.128 desc[UR6][R6.64], RZ ;  /* 0x000000ff06007986 */ /* 0x0005e8000c101d06 */
[----:B------:R2:W-:Y:S04]  /*8410*/  STG.E.128 desc[UR6][R6.64+0x80], RZ ;  /* 0x000080ff06007986 */ /* 0x0005e8000c101d06 */
[----:B------:R2:W-:Y:S04]  /*8420*/  STG.E.128 desc[UR6][R6.64+0x100], RZ ;  /* 0x000100ff06007986 */ /* 0x0005e8000c101d06 */
[----:B------:R2:W-:Y:S02]  /*8430*/  STG.E.128 desc[UR6][R6.64+0x180], RZ ;  /* 0x000180ff06007986 */ /* 0x0005e4000c101d06 */
.L_x_519:
[----:B------:R-:W-:Y:S05]  /*8440*/  BSYNC B0 ;  /* 0x0000000000007941 */ /* 0x000fea0003800000 */
.L_x_518:
[----:B-12---:R-:W-:Y:S01]  /*8450*/  IMAD.U32 R6, RZ, RZ, UR10 ;  /* 0x0000000aff067e24 */ /* 0x006fe2000f8e00ff */
[----:B------:R-:W-:Y:S01]  /*8460*/  UIMAD UR5, UR19, UR10, URZ ;  /* 0x0000000a130572a4 */ /* 0x000fe2000f8e023f */
[----:B------:R-:W-:Y:S01]  /*8470*/  BSSY B0, `(.L_x_520) ;  /* 0x000001a000007945 */ /* 0x000fe20003800000 */
[----:B------:R-:W-:Y:S01]  /*8480*/  ULDC.64 UR8, c[0x0][0x470] ;  /* 0x00011c0000087ab9 */ /* 0x000fe20000000a00 */
[----:B------:R-:W-:Y:S01]  /*8490*/  IMAD.WIDE.U32 R4, R6, UR18, R4 ;  /* 0x0000001206047c25 */ /* 0x000fe2000f8e0004 */
[----:B------:R-:W-:Y:S02]  /*84a0*/  UIMAD UR5, UR18, UR11, UR5 ;  /* 0x0000000b120572a4 */ /* 0x000fe4000f8e0205 */
[----:B------:R-:W-:-:S04]  /*84b0*/  IADD3 R6, P0, R4, UR15, RZ ;  /* 0x0000000f04067c10 */ /* 0x000fc8000ff1e0ff */
        /* <DEDUP_REMOVED lines=21> */
.L_x_521:
[----:B------:R-:W-:Y:S05]  /*8610*/  BSYNC B0 ;  /* 0x0000000000007941 */ /* 0x000fea0003800000 */
.L_x_520:
        /* <DEDUP_REMOVED lines=15> */
.L_x_513:
[----:B------:R-:W-:Y:S05]  /*8710*/  BSYNC B1 ;  /* 0x0000000000017941 */ /* 0x000fea0003800000 */
.L_x_496:
[----:B------:R-:W-:Y:S02]  /*8720*/  ULDC UR5, c[0x0][0xc] ;  /* 0x0000030000057ab9 */ /* 0x000fe40000000800 */
[----:B------:R-:W-:-:S04]  /*8730*/  UIADD3 UR22, UR5, UR22, URZ ;  /* 0x0000001605167290 */ /* 0x000fc8000fffe03f */
[----:B------:R-:W-:-:S06]  /*8740*/  UISETP.GE.AND UP0, UPT, UR22, UR59, UPT ;  /* 0x0000003b1600728c */ /* 0x000fcc000bf06270 */
[----:B------:R-:W-:-:S13]  /*8750*/  PLOP3.LUT P0, PT, PT, PT, UP0, 0x80, 0x0 ;  /* 0x000000000000781c */ /* 0x000fda0003f0f008 */
[----:B------:R-:W-:Y:S05]  /*8760*/  @P0 BRA `(.L_x_522) ;  /* 0x0000000000040947 */ /* 0x000fea0003800000 */
[----:B------:R-:W-:Y:S05]  /*8770*/  BRA `(.L_x_523) ;  /* 0xffffff8000b87947 */ /* 0x000fea000383ffff */
.L_x_522:
[----:B------:R-:W-:Y:S05]  /*8780*/  EXIT ;  /* 0x000000000000794d */ /* 0x000fea0003800000 */
.L_x_524:
        /* <DEDUP_REMOVED lines=15> */
.L_x_2036:


//--------------------- .text._ZN5flash44flash_bwd_dq_dk_dv_loop_seqk_parallel_kernelI23Flash_bwd_kernel_traitsILi256ELi64ELi64ELi8ELi4ELi2ELi2ELb0ELb1EN7cutlass10bfloat16_tE19Flash_kernel_traitsILi256ELi64ELi64ELi8ES3_EELb0ELb0ELb0ELb1ELb0ELb0ELb0EEEvNS_16Flash_bwd_paramsE --------------------------
	.section	.text._ZN5flash44flash_bwd_dq_dk_dv_loop_seqk_parallel_kernelI23Flash_bwd_kernel_traitsILi256ELi64ELi64ELi8ELi4ELi2ELi2ELb0ELb1EN7cutlass10bfloat16_tE19Flash_kernel_traitsILi256ELi64ELi64ELi8ES3_EELb0ELb0ELb0ELb1ELb0ELb0ELb0EEEvNS_16Flash_bwd_paramsE,"ax",@progbits
	.align	128
        .global         _ZN5flash44flash_bwd_dq_dk_dv_loop_seqk_parallel_kernelI23Flash_bwd_kernel_traitsILi256ELi64ELi64ELi8ELi4ELi2ELi2ELb0ELb1EN7cutlass10bfloat16_tE19Flash_kernel_traitsILi256ELi64ELi64ELi8ES3_EELb0ELb0ELb0ELb1ELb0ELb0ELb0EEEvNS_16Flash_bwd_paramsE
        .type           _ZN5flash44flash_bwd_dq_dk_dv_loop_seqk_parallel_kernelI23Flash_bwd_kernel_traitsILi256ELi64ELi64ELi8ELi4ELi2ELi2ELb0ELb1EN7cutlass10bfloat16_tE19Flash_kernel_traitsILi256ELi64ELi64ELi8ES3_EELb0ELb0ELb0ELb1ELb0ELb0ELb0EEEvNS_16Flash_bwd_paramsE,@function
        .size           _ZN5flash44flash_bwd_dq_dk_dv_loop_seqk_parallel_kernelI23Flash_bwd_kernel_traitsILi256ELi64ELi64ELi8ELi4ELi2ELi2ELb0ELb1EN7cutlass10bfloat16_tE19Flash_kernel_traitsILi256ELi64ELi64ELi8ES3_EELb0ELb0ELb0ELb1ELb0ELb0ELb0EEEvNS_16Flash_bwd_paramsE,(.L_x_2037 - _ZN5flash44flash_bwd_dq_dk_dv_loop_seqk_parallel_kernelI23Flash_bwd_kernel_traitsILi256ELi64ELi64ELi8ELi4ELi2ELi2ELb0ELb1EN7cutlass10bfloat16_tE19Flash_kernel_traitsILi256ELi64ELi64ELi8ES3_EELb0ELb0ELb0ELb1ELb0ELb0ELb0EEEvNS_16Flash_bwd_paramsE)
        .other          _ZN5flash44flash_bwd_dq_dk_dv_loop_seqk_parallel_kernelI23Flash_bwd_kernel_traitsILi256ELi64ELi64ELi8ELi4ELi2ELi2ELb0ELb1EN7cutlass10bfloat16_tE19Flash_kernel_traitsILi256ELi64ELi64ELi8ES3_EELb0ELb0ELb0ELb1ELb0ELb0ELb0EEEvNS_16Flash_bwd_paramsE,@"STO_CUDA_ENTRY STV_DEFAULT"
_ZN5flash44flash_bwd_dq_dk_dv_loop_seqk_parallel_kernelI23Flash_bwd_kernel_traitsILi256ELi64ELi64ELi8ELi4ELi2ELi2ELb0ELb1EN7cutlass10bfloat16_tE19Flash_kernel_traitsILi256ELi64ELi64ELi8ES3_EELb0ELb0ELb0ELb1ELb0ELb0ELb0EEEvNS_16Flash_bwd_paramsE:
.text._ZN5flash44flash_bwd_dq_dk_dv_loop_seqk_parallel_kernelI23Flash_bwd_kernel_traitsILi256ELi64ELi64ELi8ELi4ELi2ELi2ELb0ELb1EN7cutlass10bfloat16_tE19Flash_kernel_traitsILi256ELi64ELi64ELi8ES3_EELb0ELb0ELb0ELb1ELb0ELb0ELb0EEEvNS_16Flash_bwd_paramsE:
        /* <DEDUP_REMOVED lines=14> */
[----:B------:R-:W-:Y:S01]  /*00e0*/  IMAD.MOV.U32 R222, RZ, RZ, 0x20 ;  /* 0x00000020ffde7424 */ /* 0x000fe200078e00ff */
[----:B------:R-:W-:Y:S01]  /*00f0*/  UMOV UR57, URZ ;  /* 0x0000003f00397c82 */ /* 0x000fe20008000000 */
[----:B------:R-:W-:Y:S02]  /*0100*/  IMAD.MOV.U32 R218, RZ, RZ, 0x40 ;  /* 0x00000040ffda7424 */ /* 0x000fe400078e00ff */
[----:B------:R-:W-:Y:S01]  /*0110*/  IMAD.MOV.U32 R236, RZ, RZ, -0x10 ;  /* 0xfffffff0ffec7424 */ /* 0x000fe200078e00ff */
[----:B------:R-:W3:Y:S08]  /*0120*/  S2UR UR46, SR_CTAID.Y ;  /* 0x00000000002e79c3 */ /* 0x000ef00000002600 */
[----:B------:R-:W-:Y:S08]  /*0130*/  S2UR UR53, SR_CTAID.Z ;  /* 0x00000000003579c3 */ /* 0x000ff00000002700 */
[----:B------:R-:W4:Y:S01]  /*0140*/  S2UR UR4, SR_CgaCtaId ;  /* 0x00000000000479c3 */ /* 0x000f220000008800 */
[----:B--2---:R-:W-:Y:S01]  /*0150*/  ULEA UR5, UR7, UR5, 0x18 ;  /* 0x0000000507057291 */ /* 0x004fe2000f8ec03f */
[----:B-1----:R-:W-:Y:S01]  /*0160*/  SHF.R.S32.HI R11, RZ, 0x1f, R15 ;  /* 0x0000001fff0b7819 */ /* 0x002fe2000001140f */
[----:B------:R-:W-:Y:S01]  /*0170*/  IMAD.SHL.U32 R248, R15, 0x2, RZ ;  /* 0x000000020ff87824 */ /* 0x000fe200078e00ff */
[----:B---3--:R-:W-:-:S02]  /*0180*/  USHF.L.U32 UR7, UR46, 0x7, URZ ;  /* 0x000000072e077899 */ /* 0x008fc4000800063f */
[CC--:B------:R-:W-:Y:S02]  /*0190*/  LEA.HI R4, R11.reuse, R15.reuse, RZ, 0x5 ;  /* 0x0000000f0b047211 */ /* 0x0c0fe400078f28ff */
[----:B------:R-:W-:Y:S02]  /*01a0*/  LEA.HI R9, R11, R15, RZ, 0x4 ;  /* 0x0000000f0b097211 */ /* 0x000fe400078f20ff */
[--C-:B------:R-:W-:Y:S02]  /*01b0*/  SHF.R.S32.HI R6, RZ, 0x5, R4.reuse ;  /* 0x00000005ff067819 */ /* 0x100fe40000011404 */
[----:B------:R-:W-:Y:S02]  /*01c0*/  SHF.R.S32.HI R0, RZ, 0x1f, R4 ;  /* 0x0000001fff007819 */ /* 0x000fe40000011404 */
[-C--:B------:R-:W-:Y:S02]  /*01d0*/  LEA.HI R3, R4, R6.reuse, RZ, 0x1 ;  /* 0x0000000604037211 */ /* 0x080fe400078f08ff */
[----:B------:R-:W-:-:S02]  /*01e0*/  LEA.HI R0, R0, R6, RZ, 0x2 ;  /* 0x0000000600007211 */ /* 0x000fc400078f10ff */
[----:B------:R-:W-:Y:S01]  /*01f0*/  LEA.HI R18, R11, R15, RZ, 0x2 ;  /* 0x0000000f0b127211 */ /* 0x000fe200078f10ff */
[----:B----4-:R-:W-:Y:S01]  /*0200*/  ULEA UR4, UR4, UR6, 0x18 ;  /* 0x0000000604047291 */ /* 0x010fe2000f8ec03f */
        /* <DEDUP_REMOVED lines=93> */
[----:B------:R-:W-:Y:S01]  /*07e0*/  LOP3.LUT R2, R6, R2, RZ, 0x3c, !PT ;  /* 0x0000000206027212 */ /* 0x000fe200078e3cff */
[----:B------:R-:W-:Y:S01]  /*07f0*/  IMAD.U32 R4, RZ, RZ, UR6 ;  /* 0x00000006ff047e24 */ /* 0x000fe2000f8e00ff */
[----:B------:R-:W-:Y:S01]  /*0800*/  USHF.R.S32.HI UR6, URZ, 0x1f, UR53 ;  /* 0x0000001f3f067899 */ /* 0x000fe20008011435 */
[--C-:B------:R-:W-:Y:S01]  /*0810*/  IMAD R214, R214, 0x400, R0.reuse ;  /* 0x00000400d6d67824 */ /* 0x100fe200078e0200 */
[----:B------:R-:W-:Y:S01]  /*0820*/  LEA R235, R235, UR5, 0x1 ;  /* 0x00000005ebeb7c11 */ /* 0x000fe2000f8e08ff */
[----:B------:R-:W-:Y:S01]  /*0830*/  IMAD R220, R220, 0x400, R0 ;  /* 0x00000400dcdc7824 */ /* 0x000fe200078e0200 */
[----:B------:R-:W-:Y:S01]  /*0840*/  SEL R218, R218, 0xffffffc0, !P6 ;  /* 0xffffffc0dada7807 */ /* 0x000fe20007000000 */
[----:B------:R-:W-:Y:S01]  /*0850*/  IMAD.IADD R214, R214, 0x1, R2 ;  /* 0x00000001d6d67824 */ /* 0x000fe200078e0202 */
[----:B------:R-:W-:Y:S01]  /*0860*/  SEL R236, R236, 0x10, !P0 ;  /* 0x00000010ecec7807 */ /* 0x000fe20004000000 */
[----:B------:R-:W-:Y:S01]  /*0870*/  IMAD.IADD R220, R2, 0x1, R220 ;  /* 0x0000000102dc7824 */ /* 0x000fe200078e02dc */
[----:B------:R-:W-:Y:S01]  /*0880*/  LEA R215, R215, UR5, 0x1 ;  /* 0x00000005d7d77c11 */ /* 0x000fe2000f8e08ff */
[----:B------:R-:W-:Y:S01]  /*0890*/  IMAD.U32 R2, RZ, RZ, UR6 ;  /* 0x00000006ff027e24 */ /* 0x000fe2000f8e00ff */
[C---:B------:R-:W-:Y:S01]  /*08a0*/  SEL R2, R222.reuse, 0xffffffe0, !P3 ;  /* 0xffffffe0de027807 */ /* 0x040fe20005800000 */
[----:B------:R-:W-:Y:S01]  /*08b0*/  IMAD.U32 R251, RZ, RZ, UR6 ;  /* 0x00000006fffb7e24 */ /* 0x000fe2000f8e00ff */
[----:B------:R-:W-:Y:S01]  /*08c0*/  UIADD3 UR6, UR5, 0x20000, URZ ;  /* 0x0002000005067890 */ /* 0x000fe2000fffe03f */
[----:B------:R-:W-:Y:S01]  /*08d0*/  IMAD.U32 R252, RZ, RZ, UR7 ;  /* 0x00000007fffc7e24 */ /* 0x000fe2000f8e00ff */
[----:B------:R-:W-:Y:S01]  /*08e0*/  UIADD3 UR7, UR5, 0x10000, URZ ;  /* 0x0001000005077890 */ /* 0x000fe2000fffe03f */
[----:B------:R-:W-:Y:S01]  /*08f0*/  SEL R222, R222, 0xffffffe0, !P5 ;  /* 0xffffffe0dede7807 */ /* 0x000fe20006800000 */
[C---:B------:R-:W-:Y:S01]  /*0900*/  VIADD R234, R235.reuse, 0x20 ;  /* 0x00000020ebea7836 */ /* 0x040fe20000000000 */
[----:B------:R-:W-:Y:S01]  /*0910*/  LEA R214, R214, UR5, 0x1 ;  /* 0x00000005d6d67c11 */ /* 0x000fe2000f8e08ff */
[----:B------:R-:W-:Y:S01]  /*0920*/  @P1 VIADD R234, R235, 0xffffffe0 ;  /* 0xffffffe0ebea1836 */ /* 0x000fe20000000000 */
[----:B------:R-:W-:Y:S01]  /*0930*/  LEA R220, R220, UR6, 0x1 ;  /* 0x00000006dcdc7c11 */ /* 0x000fe2000f8e08ff */
[----:B------:R-:W-:Y:S01]  /*0940*/  VIADD R213, R3, UR7 ;  /* 0x0000000703d57c36 */ /* 0x000fe20008000000 */
[----:B------:R-:W-:Y:S01]  /*0950*/  LEA R245, R8, UR7, 0x1 ;  /* 0x0000000708f57c11 */ /* 0x000fe2000f8e08ff */
[----:B------:R-:W-:Y:S01]  /*0960*/  IMAD.IADD R216, R214, 0x1, R222 ;  /* 0x00000001d6d87824 */ /* 0x000fe200078e02de */
[----:B------:R-:W-:Y:S01]  /*0970*/  LOP3.LUT R0, R7, R0, RZ, 0xfc, !PT ;  /* 0x0000000007007212 */ /* 0x000fe200078efcff */
[C---:B------:R-:W-:Y:S01]  /*0980*/  IMAD.IADD R2, R213.reuse, 0x1, R2 ;  /* 0x00000001d5027824 */ /* 0x040fe200078e0202 */
        /* <DEDUP_REMOVED lines=15> */
.L_x_569:
        /* <DEDUP_REMOVED lines=19> */
[----:B-1----:R-:W-:Y:S01]  /*0bb0*/  IMAD.U32 R6, RZ, RZ, UR8 ;  /* 0x00000008ff067e24 */ /* 0x002fe2000f8e00ff */
[----:B------:R-:W-:Y:S01]  /*0bc0*/  ULDC.U8 UR17, c[0x0][0x3c2] ;  /* 0x0000f08000117ab9 */ /* 0x000fe20000000000 */
[----:B------:R-:W-:Y:S01]  /*0bd0*/  ULDC.64 UR12, c[0x0][0x2f8] ;  /* 0x0000be00000c7ab9 */ /* 0x000fe20000000a00 */
[----:B------:R-:W-:Y:S01]  /*0be0*/  @UP4 UIADD3.X UR11, UR5, UR11, URZ, UP1, !UPT ;  /* 0x0000000b050b4290 */ /* 0x000fe20008ffe43f */
[----:B------:R-:W-:Y:S01]  /*0bf0*/  PLOP3.LUT P3, PT, PT, PT, UP2, 0x80, 0x0 ;  /* 0x000000000000781c */ /* 0x000fe20003f6f028 */
[----:B------:R-:W-:Y:S01]  /*0c00*/  UISETP.NE.AND UP4, UPT, UR17, URZ, UPT ;  /* 0x0000003f1100728c */ /* 0x000fe2000bf85270 */
[----:B------:R-:W-:Y:S01]  /*0c10*/  IMAD.U32 R7, RZ, RZ, UR9 ;  /* 0x00000009ff077e24 */ /* 0x000fe2000f8e00ff */
[----:B------:R-:W-:Y:S01]  /*0c20*/  UISETP.EQ.U32.AND UP1, UPT, UR12, URZ, UPT ;  /* 0x0000003f0c00728c */ /* 0x000fe2000bf22070 */
[----:B--2---:R-:W-:Y:S01]  /*0c30*/  IMAD.U32 R4, RZ, RZ, UR10 ;  /* 0x0000000aff047e24 */ /* 0x004fe2000f8e00ff */
[----:B------:R-:W-:Y:S01]  /*0c40*/  UIADD3 UR10, UP0, UR16, UR12, URZ ;  /* 0x0000000c100a7290 */ /* 0x000fe2000ff1e03f */
[----:B------:R-:W-:Y:S01]  /*0c50*/  IMAD.U32 R5, RZ, RZ, UR11 ;  /* 0x0000000bff057e24 */ /* 0x000fe2000f8e00ff */
[----:B------:R-:W-:Y:S01]  /*0c60*/  UISETP.EQ.OR.EX UP1, UPT, UR13, URZ, !UP4, UP1 ;  /* 0x0000003f0d00728c */ /* 0x000fe2000e722710 */
[----:B------:R-:W2:Y:S01]  /*0c70*/  @P0 LDG.E R8, desc[UR6][R6.64] ;  /* 0x0000000606080981 */ /* 0x000ea2000c1e1900 */
[----:B------:R-:W-:Y:S01]  /*0c80*/  UIADD3.X UR5, UR5, UR13, URZ, UP0, !UPT ;  /* 0x0000000d05057290 */ /* 0x000fe200087fe43f */
[----:B------:R-:W1:Y:S03]  /*0c90*/  S2R R11, SR_TID.X ;  /* 0x00000000000b7919 */ /* 0x000e660000002100 */
[----:B------:R-:W-:Y:S01]  /*0ca0*/  PLOP3.LUT P2, PT, PT, PT, UP1, 0x80, 0x0 ;  /* 0x000000000000781c */ /* 0x000fe20003f4f018 */
[----:B------:R-:W-:Y:S01]  /*0cb0*/  UMOV UR18, URZ ;  /* 0x0000003f00127c82 */ /* 0x000fe20008000000 */
[----:B------:R-:W-:Y:S01]  /*0cc0*/  @!UP3 ULDC.64 UR8, c[0x0][0x318] ;  /* 0x0000c6000008bab9 */ /* 0x000fe20000000a00 */
[----:B---34-:R3:W4:Y:S02]  /*0cd0*/  @P1 LDG.E R10, desc[UR6][R4.64] ;  /* 0x00000006040a1981 */ /* 0x018724000c1e1900 */
[----:B---3--:R-:W-:-:S02]  /*0ce0*/  IMAD.U32 R4, RZ, RZ, UR15 ;  /* 0x0000000fff047e24 */ /* 0x008fc4000f8e00ff */
[----:B------:R-:W-:-:S05]  /*0cf0*/  IMAD.U32 R5, RZ, RZ, UR14 ;  /* 0x0000000eff057e24 */ /* 0x000fca000f8e00ff */
[----:B------:R-:W3:Y:S04]  /*0d00*/  @P3 LDG.E R9, desc[UR6][R4.64] ;  /* 0x0000000604093981 */ /* 0x000ee8000c1e1900 */
[----:B-----5:R5:W3:Y:S02]  /*0d10*/  @P3 LDG.E R6, desc[UR6][R4.64+0x4] ;  /* 0x0000040604063981 */ /* 0x020ae4000c1e1900 */
[----:B-----5:R-:W-:Y:S02]  /*0d20*/  IMAD.U32 R4, RZ, RZ, UR10 ;  /* 0x0000000aff047e24 */ /* 0x020fe4000f8e00ff */
[----:B------:R-:W-:-:S05]  /*0d30*/  IMAD.U32 R5, RZ, RZ, UR5 ;  /* 0x00000005ff057e24 */ /* 0x000fca000f8e00ff */
[----:B------:R-:W5:Y:S01]  /*0d40*/  @!P2 LDG.E R7, desc[UR6][R4.64] ;  /* 0x000000060407a981 */ /* 0x000f62000c1e1900 */
[----:B------:R-:W1:Y:S01]  /*0d50*/  S2UR UR16, SR_CTAID.X ;  /* 0x00000000001079c3 */ /* 0x000e620000002500 */
[----:B------:R-:W-:-:S03]  /*0d60*/  @!UP3 UISETP.NE.U32.AND UP0, UPT, UR8, URZ, UPT ;  /* 0x0000003f0800b28c */ /* 0x000fc6000bf05070 */
[----:B------:R-:W-:Y:S01]  /*0d70*/  ULDC UR8, c[0x0][0xc] ;  /* 0x0000030000087ab9 */ /* 0x000fe20000000800 */
[----:B------:R-:W-:Y:S02]  /*0d80*/  @!UP3 UISETP.NE.AND.EX UP0, UPT, UR9, URZ, UPT, UP0 ;  /* 0x0000003f0900b28c */ /* 0x000fe4000bf05300 */
[----:B------:R-:W-:-:S03]  /*0d90*/  USHF.L.U32 UR14, UR8, 0x6, URZ ;  /* 0x00000006080e7899 */ /* 0x000fc6000800063f */
[----:B------:R-:W-:Y:S01]  /*0da0*/  @!UP3 ULDC UR8, c[0x0][0x2cc] ;  /* 0x0000b3000008bab9 */ /* 0x000fe20000000800 */
[----:B------:R-:W-:Y:S01]  /*0db0*/  UMOV UR5, 0xffffffff ;  /* 0xffffffff00057882 */ /* 0x000fe20000000000 */
[----:B------:R-:W-:Y:S01]  /*0dc0*/  @!UP3 USEL UR10, UR8, URZ, UP0 ;  /* 0x0000003f080ab287 */ /* 0x000fe20008000000 */
[----:B------:R-:W-:Y:S01]  /*0dd0*/  UMOV UR33, 0xffffffff ;  /* 0xffffffff00217882 */ /* 0x000fe20000000000 */
[----:B------:R-:W-:Y:S01]  /*0de0*/  USHF.L.U32 UR36, UR32, 0x6, URZ ;  /* 0x0000000620247899 */ /* 0x000fe2000800063f */
[----:B------:R-:W-:Y:S01]  /*0df0*/  ULDC UR9, c[0x0][0x2c8] ;  /* 0x0000b20000097ab9 */ /* 0x000fe20000000800 */
[----:B-1----:R-:W-:Y:S01]  /*0e00*/  USHF.L.U32 UR15, UR16, 0x6, URZ ;  /* 0x00000006100f7899 */ /* 0x002fe2000800063f */
[----:B--2---:R-:W-:Y:S02]  /*0e10*/  @P0 R2UR UR11, R8 ;  /* 0x00000000080b02ca */ /* 0x004fe400000e0000 */
[----:B------:R-:W-:-:S04]  /*0e20*/  ISETP.NE.U32.AND P0, PT, RZ, UR12, PT ;  /* 0x0000000cff007c0c */ /* 0x000fc8000bf05070 */
[----:B------:R-:W-:Y:S02]  /*0e30*/  ISETP.NE.AND.EX P0, PT, RZ, UR13, PT, P0 ;  /* 0x0000000dff007c0c */ /* 0x000fe4000bf05300 */
[----:B----4-:R-:W-:-:S13]  /*0e40*/  @P1 R2UR UR18, R10 ;  /* 0x000000000a1212ca */ /* 0x010fda00000e0000 */
[----:B------:R-:W-:Y:S01]  /*0e50*/  @UP3 UIADD3 UR8, UR11, -UR18, URZ ;  /* 0x800000120b083290 */ /* 0x000fe2000fffe03f */
[----:B---3--:R-:W-:Y:S02]  /*0e60*/  @P3 R2UR UR5, R9 ;  /* 0x00000000090532ca */ /* 0x008fe400000e0000 */
[----:B------:R-:W-:Y:S02]  /*0e70*/  @P3 R2UR UR12, R6 ;  /* 0x00000000060c32ca */ /* 0x000fe400000e0000 */
[----:B------:R-:W-:Y:S02]  /*0e80*/  SHF.R.S32.HI R9, RZ, 0x1f, R11 ;  /* 0x0000001fff097819 */ /* 0x000fe4000001140b */
[----:B-----5:R-:W-:Y:S01]  /*0e90*/  @!P2 R2UR UR33, R7 ;  /* 0x000000000721a2ca */ /* 0x020fe200000e0000 */
[----:B------:R-:W-:-:S14]  /*0ea0*/  @!P0 BRA `(.L_x_525) ;  /* 0x0000000000188947 */ /* 0x000fdc0003800000 */
[----:B------:R-:W-:-:S13]  /*0eb0*/  PLOP3.LUT P0, PT, PT, PT, UP4, 0x80, 0x0 ;  /* 0x000000000000781c */ /* 0x000fda0003f0f048 */
[----:B------:R-:W2:Y:S04]  /*0ec0*/  @P0 LDG.E R6, desc[UR6][R4.64+0x4] ;  /* 0x0000040604060981 */ /* 0x000ea8000c1e1900 */
[----:B------:R-:W3:Y:S01]  /*0ed0*/  @!P0 LDG.E R4, desc[UR6][R4.64] ;  /* 0x0000000604048981 */ /* 0x000ee2000c1e1900 */
[----:B--2---:R-:W-:-:S13]  /*0ee0*/  @P0 R2UR UR9, R6 ;  /* 0x00000000060902ca */ /* 0x004fda00000e0000 */
[----:B------:R-:W-:-:S07]  /*0ef0*/  @UP4 UIADD3 UR9, UR9, -UR33, URZ ;  /* 0x8000002109094290 */ /* 0x000fce000fffe03f */
[----:B---3--:R-:W-:-:S15]  /*0f00*/  @!P0 R2UR UR9, R4 ;  /* 0x00000000040982ca */ /* 0x008fde00000e0000 */
.L_x_525:
        /* <DEDUP_REMOVED lines=48> */
[----:B------:R-:W-:Y:S02]  /*1210*/  UIMAD UR19, UR5, UR27, URZ ;  /* 0x0000001b051372a4 */ /* 0x000fe4000f8e023f */
[----:B------:R-:W-:Y:S02]  /*1220*/  USEL UR43, UR22, UR20, !UP1 ;  /* 0x00000014162b7287 */ /* 0x000fe4000c800000 */
[----:B------:R-:W-:-:S02]  /*1230*/  UIADD3 UR38, UR23, UR25, URZ ;  /* 0x0000001917267290 */ /* 0x000fc4000fffe03f */
[----:B------:R-:W-:Y:S01]  /*1240*/  UIMAD.WIDE.U32 UR22, UR10, UR12, URZ ;  /* 0x0000000c0a1672a5 */ /* 0x000fe2000f8e003f */
[----:B-1----:R-:W-:Y:S01]  /*1250*/  VIADD R4, R4, 0xffffffe ;  /* 0x0ffffffe04047836 */ /* 0x002fe20000000000 */
[----:B------:R-:W-:Y:S02]  /*1260*/  UIMAD UR20, UR11, UR12, URZ ;  /* 0x0000000c0b1472a4 */ /* 0x000fe4000f8e023f */
[----:B------:R-:W-:Y:S01]  /*1270*/  UIADD3 UR9, UR13, UR9, URZ ;  /* 0x000000090d097290 */ /* 0x000fe2000fffe03f */
[----:B------:R-:W1:Y:S01]  /*1280*/  F2I.FTZ.U32.TRUNC.NTZ R5, R4 ;  /* 0x0000000400057305 */ /* 0x000e62000021f000 */
[----:B------:R-:W-:Y:S02]  /*1290*/  USEL UR29, UR15, URZ, UP2 ;  /* 0x0000003f0f1d7287 */ /* 0x000fe40009000000 */
[----:B------:R-:W-:Y:S02]  /*12a0*/  @UP1 UIADD3 UR38, UR21, UR19, URZ ;  /* 0x0000001315261290 */ /* 0x000fe4000fffe03f */
[----:B------:R-:W-:Y:S01]  /*12b0*/  UIMAD.WIDE.U32 UR12, UR10, UR5, URZ ;  /* 0x000000050a0c72a5 */ /* 0x000fe2000f8e003f */
[----:B------:R-:W-:Y:S01]  /*12c0*/  ULDC.U8 UR15, c[0x0][0x3d8] ;  /* 0x0000f600000f7ab9 */ /* 0x000fe20000000000 */
[----:B------:R-:W-:-:S02]  /*12d0*/  ULOP3.LUT UR19, UR42, 0xffffffc0, URZ, 0xc0, !UPT ;  /* 0xffffffc02a137892 */ /* 0x000fc4000f8ec03f */
[----:B------:R-:W-:Y:S02]  /*12e0*/  UISETP.NE.AND UP3, UPT, UR15, URZ, UPT ;  /* 0x0000003f0f00728c */ /* 0x000fe4000bf65270 */
[----:B------:R-:W-:Y:S02]  /*12f0*/  USHF.L.U64.HI UR14, UR46, 0x7, UR55 ;  /* 0x000000072e0e7899 */ /* 0x000fe40008010237 */
[----:B------:R-:W-:Y:S01]  /*1300*/  UIMAD UR9, UR10, UR9, UR20 ;  /* 0x000000090a0972a4 */ /* 0x000fe2000f8e0214 */
[----:B-1----:R-:W-:Y:S01]  /*1310*/  IMAD.MOV R4, RZ, RZ, -R5 ;  /* 0x000000ffff047224 */ /* 0x002fe200078e0a05 */
[----:B------:R-:W-:Y:S02]  /*1320*/  USEL UR54, UR22, UR12, !UP1 ;  /* 0x0000000c16367287 */ /* 0x000fe4000c800000 */
[----:B------:R-:W-:Y:S01]  /*1330*/  UIADD3 UR22, UR19, -0x40, URZ ;  /* 0xffffffc013167890 */ /* 0x000fe2000fffe03f */
[----:B------:R-:W-:Y:S01]  /*1340*/  IMAD R6, R4, R8, RZ ;  /* 0x0000000804067224 */ /* 0x000fe200078e02ff */
[----:B------:R-:W-:Y:S01]  /*1350*/  UISETP.NE.AND UP0, UPT, UR33, -0x1, UPT ;  /* 0xffffffff2100788c */ /* 0x000fe2000bf05270 */
[----:B------:R-:W-:Y:S01]  /*1360*/  IMAD.MOV.U32 R4, RZ, RZ, RZ ;  /* 0x000000ffff047224 */ /* 0x000fe200078e00ff */
[----:B------:R-:W-:-:S02]  /*1370*/  USEL UR30, UR14, URZ, UP2 ;  /* 0x0000003f0e1e7287 */ /* 0x000fc40009000000 */
[----:B------:R-:W-:Y:S01]  /*1380*/  UIADD3 UR47, UR23, UR9, URZ ;  /* 0x00000009172f7290 */ /* 0x000fe2000fffe03f */
[----:B------:R-:W-:Y:S01]  /*1390*/  IMAD.HI.U32 R4, R5, R6, R4 ;  /* 0x0000000605047227 */ /* 0x000fe200078e0004 */
[----:B------:R-:W-:Y:S01]  /*13a0*/  MOV R5, R7 ;  /* 0x0000000700057202 */ /* 0x000fe20000000f00 */
[----:B------:R-:W-:Y:S02]  /*13b0*/  UIADD3 UR9, UP2, UR22, UR29, URZ ;  /* 0x0000001d16097290 */ /* 0x000fe4000ff5e03f */
[----:B------:R-:W-:Y:S02]  /*13c0*/  USHF.R.S32.HI UR23, URZ, 0x1f, UR22 ;  /* 0x0000001f3f177899 */ /* 0x000fe40008011416 */
[----:B------:R-:W-:Y:S01]  /*13d0*/  IMAD.HI.U32 R4, R4, R5, RZ ;  /* 0x0000000504047227 */ /* 0x000fe200078e00ff */
[----:B------:R-:W-:Y:S01]  /*13e0*/  ULDC UR60, c[0x0][0x2c4] ;  /* 0x0000b100003c7ab9 */ /* 0x000fe20000000800 */
[----:B------:R-:W-:Y:S02]  /*13f0*/  UIMAD UR20, UR11, UR5, URZ ;  /* 0x000000050b1472a4 */ /* 0x000fe4000f8e023f */
[----:B------:R-:W-:Y:S01]  /*1400*/  IMAD.MOV R6, RZ, RZ, -R4 ;  /* 0x000000ffff067224 */ /* 0x000fe200078e0a04 */
[----:B------:R-:W-:-:S02]  /*1410*/  @!UP1 UIADD3 UR39, UR35, UR40, URZ ;  /* 0x0000002823279290 */ /* 0x000fc4000fffe03f */
[----:B------:R-:W-:Y:S01]  /*1420*/  UIMAD UR11, UR11, UR9, URZ ;  /* 0x000000090b0b72a4 */ /* 0x000fe2000f8e023f */
[C---:B------:R-:W-:Y:S01]  /*1430*/  IMAD R5, R8.reuse, R6, R5 ;  /* 0x0000000608057224 */ /* 0x040fe200078e0205 */
[----:B------:R-:W-:Y:S02]  /*1440*/  UIMAD.WIDE.U32 UR40, UR10, UR9, URZ ;  /* 0x000000090a2872a5 */ /* 0x000fe4000f8e003f */
[----:B------:R-:W-:Y:S02]  /*1450*/  UIADD3.X UR12, UR23, UR30, URZ, UP2, !UPT ;  /* 0x0000001e170c7290 */ /* 0x000fe400097fe43f */
[----:B------:R-:W-:Y:S01]  /*1460*/  ISETP.GT.U32.AND P1, PT, R8, R5, PT ;  /* 0x000000050800720c */ /* 0x000fe20003f24070 */
[----:B------:R-:W-:Y:S01]  /*1470*/  @UP3 UIMAD UR9, UR46, UR60, URZ ;  /* 0x0000003c2e0932a4 */ /* 0x000fe2000f8e023f */
[----:B------:R-:W-:Y:S01]  /*1480*/  ULDC.U8 UR17, c[0x0][0x480] ;  /* 0x0001200000117ab9 */ /* 0x000fe20000000000 */
[----:B------:R-:W-:Y:S02]  /*1490*/  @UP0 UIADD3 UR24, UR18, UR33, URZ ;  /* 0x0000002112180290 */ /* 0x000fe4000fffe03f */
[----:B------:R-:W-:-:S02]  /*14a0*/  @UP0 UIADD3 UR31, UR18, UR33, URZ ;  /* 0x00000021121f0290 */ /* 0x000fc4000fffe03f */
[----:B------:R-:W-:Y:S02]  /*14b0*/  UISETP.NE.AND UP4, UPT, UR17, URZ, UPT ;  /* 0x0000003f1100728c */ /* 0x000fe4000bf85270 */
[----:B------:R-:W-:Y:S01]  /*14c0*/  UIMAD UR11, UR10, UR12, UR11 ;  /* 0x0000000c0a0b72a4 */ /* 0x000fe2000f8e020b */
[----:B------:R-:W-:-:S03]  /*14d0*/  @UP0 ULDC.64 UR14, c[0x0][0x248] ;  /* 0x00009200000e0ab9 */ /* 0x000fc60000000a00 */
[----:B------:R-:W-:Y:S01]  /*14e0*/  @!P1 IMAD.IADD R5, R5, 0x1, -R8 ;  /* 0x0000000105059824 */ /* 0x000fe200078e0a08 */
[----:B------:R-:W-:Y:S01]  /*14f0*/  @!P1 IADD3 R4, R4, 0x1, RZ ;  /* 0x0000000104049810 */ /* 0x000fe20007ffe0ff */
[----:B------:R-:W-:Y:S01]  /*1500*/  @UP0 ULDC.64 UR16, c[0x0][0x250] ;  /* 0x0000940000100ab9 */ /* 0x000fe20000000a00 */
[----:B------:R-:W-:Y:S01]  /*1510*/  PLOP3.LUT P1, PT, PT, PT, UP0, 0x80, 0x0 ;  /* 0x000000000000781c */ /* 0x000fe20003f2f008 */
[----:B------:R-:W-:Y:S01]  /*1520*/  @UP3 USEL UR10, UR9, UR5, !UP1 ;  /* 0x00000005090a3287 */ /* 0x000fe2000c800000 */
[----:B------:R-:W-:Y:S01]  /*1530*/  ISETP.GE.U32.AND P0, PT, R5, R8, PT ;  /* 0x000000080500720c */ /* 0x000fe20003f06070 */
[----:B------:R-:W-:Y:S01]  /*1540*/  @UP1 UIADD3 UR47, UR13, UR20, URZ ;  /* 0x000000140d2f1290 */ /* 0x000fe2000fffe03f */
[----:B------:R-:W-:Y:S01]  /*1550*/  LOP3.LUT R5, R10, UR53, RZ, 0x3c, !PT ;  /* 0x000000350a057c12 */ /* 0x000fe2000f8e3cff */
[----:B------:R-:W-:Y:S02]  /*1560*/  @UP0 UIMAD.WIDE.U32 UR20, UR24, UR14, URZ ;  /* 0x0000000e181402a5 */ /* 0x000fe4000f8e003f */
[----:B------:R-:W-:Y:S01]  /*1570*/  @UP0 UIMAD.WIDE.U32 UR12, UR31, UR16, URZ ;  /* 0x000000101f0c02a5 */ /* 0x000fe2000f8e003f */
[----:B------:R-:W-:Y:S01]  /*1580*/  ISETP.GE.AND P2, PT, R5, RZ, PT ;  /* 0x000000ff0500720c */ /* 0x000fe20003f46270 */
[----:B------:R-:W-:Y:S01]  /*1590*/  @UP3 ULDC UR9, c[0x0][0x2e4] ;  /* 0x0000b90000093ab9 */ /* 0x000fe20000000800 */
[----:B------:R-:W-:-:S02]  /*15a0*/  UIMAD UR48, UR53, UR59, URZ ;  /* 0x0000003b353072a4 */ /* 0x000fc4000f8e023f */
[----:B------:R-:W-:Y:S02]  /*15b0*/  @UP3 UIMAD UR25, UR53, UR9, UR10 ;  /* 0x00000009351932a4 */ /* 0x000fe4000f8e020a */
[----:B------:R-:W-:Y:S01]  /*15c0*/  @UP0 UIMAD UR24, UR24, UR15, URZ ;  /* 0x0000000f181802a4 */ /* 0x000fe2000f8e023f */
[----:B------:R-:W-:Y:S01]  /*15d0*/  @P0 VIADD R4, R4, 0x1 ;  /* 0x0000000104040836 */ /* 0x000fe20000000000 */
[----:B------:R-:W-:Y:S01]  /*15e0*/  @UP0 UIMAD UR31, UR31, UR17, URZ ;  /* 0x000000111f1f02a4 */ /* 0x000fe2000f8e023f */
[----:B------:R-:W-:Y:S01]  /*15f0*/  PLOP3.LUT P0, PT, PT, PT, UP3, 0x80, 0x0 ;  /* 0x000000000000781c */ /* 0x000fe20003f0f038 */
[----:B------:R-:W-:Y:S01]  /*1600*/  @!UP3 UIMAD UR9, UR46, UR58, UR53 ;  /* 0x0000003a2e09b2a4 */ /* 0x000fe2000f8e0235 */
[----:B------:R-:W-:Y:S01]  /*1610*/  IMAD.MOV.U32 R18, RZ, RZ, R4 ;  /* 0x000000ffff127224 */ /* 0x000fe200078e0004 */
[----:B------:R-:W-:Y:S02]  /*1620*/  USEL UR51, UR28, URZ, UP4 ;  /* 0x0000003f1c337287 */ /* 0x000fe4000a000000 */
[----:B------:R-:W-:-:S02]  /*1630*/  USEL UR50, UR49, URZ, UP4 ;  /* 0x0000003f31327287 */ /* 0x000fc4000a000000 */
[----:B------:R-:W-:Y:S01]  /*1640*/  USHF.R.S32.HI UR52, URZ, 0x1f, UR48 ;  /* 0x0000001f3f347899 */ /* 0x000fe20008011430 */
[----:B------:R-:W-:Y:S01]  /*1650*/  @!P2 IADD3 R18, -R18, RZ, RZ ;  /* 0x000000ff1212a210 */ /* 0x000fe20007ffe1ff */
[----:B------:R-:W-:Y:S01]  /*1660*/  @UP0 UIADD3 UR31, UR13, UR31, URZ ;  /* 0x0000001f0d1f0290 */ /* 0x000fe2000fffe03f */
[----:B------:R-:W-:Y:S01]  /*1670*/  @!P3 LOP3.LUT R18, RZ, R10, RZ, 0x33, !PT ;  /* 0x0000000aff12b212 */ /* 0x000fe200078e33ff */
[----:B------:R-:W-:Y:S02]  /*1680*/  @!UP3 UIMAD UR25, UR9, UR60, URZ ;  /* 0x0000003c0919b2a4 */ /* 0x000fe4000f8e023f */
        /* <DEDUP_REMOVED lines=17> */
.L_x_527:
        /* <DEDUP_REMOVED lines=13> */
.L_x_528:
        /* <DEDUP_REMOVED lines=11> */
.L_x_529:
[----:B------:R-:W-:-:S04]  /*1920*/  UIMAD UR5, UR46, UR58, UR53 ;  /* 0x0000003a2e0572a4 */ /* 0x000fc8000f8e0235 */
[----:B------:R-:W-:-:S12]  /*1930*/  UIMAD UR5, UR5, UR56, URZ ;  /* 0x00000038050572a4 */ /* 0x000fd8000f8e023f */
.L_x_530:
[----:B------:R-:W1:Y:S01]  /*1940*/  LDC.64 R4, c[0x0][0x420] ;  /* 0x00010800ff047b82 */ /* 0x000e620000000a00 */
[----:B------:R-:W-:Y:S01]  /*1950*/  UIMAD UR9, UR59, UR58, URZ ;  /* 0x0000003a3b0972a4 */ /* 0x000fe2000f8e023f */
[----:B------:R-:W-:Y:S01]  /*1960*/  LEA.HI R9, R9, R11, RZ, 0x5 ;  /* 0x0000000b09097211 */ /* 0x000fe200078f28ff */
[----:B------:R-:W-:Y:S01]  /*1970*/  UIADD3 UR10, UR22, UR5, URZ ;  /* 0x00000005160a7290 */ /* 0x000fe2000fffe03f */
[----:B------:R-:W-:Y:S01]  /*1980*/  SHF.R.S32.HI R229, RZ, 0x1f, R228 ;  /* 0x0000001fffe57819 */ /* 0x000fe200000114e4 */
[----:B------:R-:W-:Y:S01]  /*1990*/  USHF.L.U32 UR5, UR9, 0x6, URZ ;  /* 0x0000000609057899 */ /* 0x000fe2000800063f */
[----:B------:R-:W-:Y:S01]  /*19a0*/  LOP3.LUT R10, R9, 0xffffffe0, RZ, 0xc0, !PT ;  /* 0xffffffe0090a7812 */ /* 0x000fe200078ec0ff */
[----:B------:R-:W-:Y:S01]  /*19b0*/  UISETP.GE.AND UP2, UPT, UR37, 0x1, UPT ;  /* 0x000000012500788c */ /* 0x000fe2000bf46270 */
[----:B------:R-:W-:Y:S01]  /*19c0*/  IADD3 R6, P0, R228, UR19, RZ ;  /* 0x00000013e4067c10 */ /* 0x000fe2000ff1e0ff */
[----:B------:R-:W-:Y:S01]  /*19d0*/  UIADD3 UR20, UP1, UP0, UR40, UR5, UR48 ;  /* 0x0000000528147290 */ /* 0x000fe2000f83e030 */
[----:B------:R-:W-:Y:S01]  /*19e0*/  SHF.R.S32.HI R9, RZ, 0x5, R9 ;  /* 0x00000005ff097819 */ /* 0x000fe20000011409 */
[----:B------:R-:W-:Y:S01]  /*19f0*/  IMAD.IADD R10, R11, 0x1, -R10 ;  /* 0x000000010b0a7824 */ /* 0x000fe200078e0a0a */
[----:B------:R-:W-:Y:S01]  /*1a00*/  IADD3.X R7, R229, UR39, RZ, P0, !PT ;  /* 0x00000027e5077c10 */ /* 0x000fe200087fe4ff */
[----:B------:R-:W-:Y:S01]  /*1a10*/  USHF.R.S32.HI UR5, URZ, 0x1f, UR5 ;  /* 0x0000001f3f057899 */ /* 0x000fe20008011405 */
[----:B------:R-:W-:Y:S01]  /*1a20*/  IADD3 R15, P0, R14, UR22, RZ ;  /* 0x000000160e0f7c10 */ /* 0x000fe2000ff1e0ff */
[----:B------:R-:W-:Y:S01]  /*1a30*/  IMAD R9, R9, UR9, R10 ;  /* 0x0000000909097c24 */ /* 0x000fe2000f8e020a */
[----:B------:R-:W-:Y:S01]  /*1a40*/  USHF.R.S32.HI UR24, URZ, 0x1f, UR53 ;  /* 0x0000001f3f187899 */ /* 0x000fe20008011435 */
[----:B------:R-:W-:Y:S01]  /*1a50*/  BSSY B1, `(.L_x_526) ;  /* 0x00008c9000017945 */ /* 0x000fe20003800000 */
[----:B------:R-:W-:Y:S01]  /*1a60*/  UIADD3.X UR5, UR49, UR5, UR52, UP1, UP0 ;  /* 0x0000000531057290 */ /* 0x000fe20008fe0434 */
[----:B------:R-:W-:Y:S01]  /*1a70*/  IADD3.X R12, R25, UR23, RZ, P0, !PT ;  /* 0x00000017190c7c10 */ /* 0x000fe200087fe4ff */
[----:B------:R-:W-:Y:S01]  /*1a80*/  UIADD3 UR9, UP1, UP0, UR51, UR20, UR54 ;  /* 0x0000001433097290 */ /* 0x000fe2000f83e036 */
[----:B------:R-:W-:Y:S01]  /*1a90*/  PLOP3.LUT P0, PT, PT, PT, UP2, 0x80, 0x0 ;  /* 0x000000000000781c */ /* 0x000fe20003f0f028 */
[----:B------:R-:W-:Y:S01]  /*1aa0*/  ULDC.64 UR34, c[0x0][0x258] ;  /* 0x0000960000227ab9 */ /* 0x000fe20000000a00 */
[----:B------:R-:W-:Y:S01]  /*1ab0*/  UIADD3 UR21, UR22, UR25, URZ ;  /* 0x0000001916157290 */ /* 0x000fe2000fffe03f */
[C---:B-1----:R-:W-:Y:S01]  /*1ac0*/  IMAD R8, R4.reuse, UR23, RZ ;  /* 0x0000001704087c24 */ /* 0x042fe2000f8e02ff */
[----:B------:R-:W-:Y:S01]  /*1ad0*/  UIADD3.X UR5, UR50, UR5, UR47, UP1, UP0 ;  /* 0x0000000532057290 */ /* 0x000fe20008fe042f */
[----:B------:R-:W-:Y:S01]  /*1ae0*/  IMAD.WIDE.U32 R6, R4, UR22, R6 ;  /* 0x0000001604067c25 */ /* 0x000fe2000f8e0006 */
[----:B------:R-:W-:Y:S01]  /*1af0*/  ULDC.64 UR12, c[0x0][0x428] ;  /* 0x00010a00000c7ab9 */ /* 0x000fe20000000a00 */
[----:B------:R-:W-:-:S02]  /*1b00*/  UIMAD UR25, UR24, UR34, URZ ;  /* 0x00000022181972a4 */ /* 0x000fc4000f8e023f */
[----:B------:R-:W-:Y:S01]  /*1b10*/  IMAD R8, R5, UR22, R8 ;  /* 0x0000001605087c24 */ /* 0x000fe2000f8e0208 */
[----:B------:R-:W-:Y:S01]  /*1b20*/  UIMAD UR24, UR24, UR12, URZ ;  /* 0x0000000c181872a4 */ /* 0x000fe2000f8e023f */
[----:B------:R-:W-:Y:S01]  /*1b30*/  IMAD R13, R12, UR26, RZ ;  /* 0x0000001a0c0d7c24 */ /* 0x000fe2000f8e02ff */
[----:B------:R-:W-:Y:S01]  /*1b40*/  ULDC.64 UR40, c[0x0][0x400] ;  /* 0x0001000000287ab9 */ /* 0x000fe20000000a00 */
[----:B------:R-:W-:Y:S01]  /*1b50*/  IMAD.IADD R7, R7, 0x1, R8 ;  /* 0x0000000107077824 */ /* 0x000fe200078e0208 */
[----:B------:R-:W-:Y:S01]  /*1b60*/  IADD3 R8, P1, R9, UR9, RZ ;  /* 0x0000000909087c10 */ /* 0x000fe2000ff3e0ff */
[C---:B------:R-:W-:Y:S01]  /*1b70*/  IMAD.WIDE.U32 R10, R15.reuse, UR26, R228 ;  /* 0x0000001a0f0a7c25 */ /* 0x040fe2000f8e00e4 */
[----:B------:R-:W-:Y:S01]  /*1b80*/  UIMAD UR24, UR53, UR13, UR24 ;  /* 0x0000000d351872a4 */ /* 0x000fe2000f8e0218 */
[----:B------:R-:W-:Y:S02]  /*1b90*/  ULDC.64 UR44, c[0x0][0x478] ;  /* 0x00011e00002c7ab9 */ /* 0x000fe40000000a00 */
[----:B------:R-:W-:Y:S01]  /*1ba0*/  IMAD R19, R15, UR27, R13 ;  /* 0x0000001b0f137c24 */ /* 0x000fe2000f8e020d */
[----:B------:R-:W-:Y:S01]  /*1bb0*/  LEA.HI.X.SX32 R13, R9, UR5, 0x1, P1 ;  /* 0x00000005090d7c11 */ /* 0x000fe200088f0eff */
[----:B------:R-:W-:Y:S01]  /*1bc0*/  IMAD.U32 R17, RZ, RZ, UR12 ;  /* 0x0000000cff117e24 */ /* 0x000fe2000f8e00ff */
[----:B------:R-:W-:Y:S01]  /*1bd0*/  LEA R224, P1, R8, UR40, 0x2 ;  /* 0x0000002808e07c11 */ /* 0x000fe2000f8210ff */
[----:B------:R-:W-:Y:S01]  /*1be0*/  ULDC.64 UR58, c[0x0][0x2b0] ;  /* 0x0000ac00003a7ab9 */ /* 0x000fe20000000a00 */
[----:B------:R-:W-:Y:S01]  /*1bf0*/  IADD3 R10, P2, R10, UR43, RZ ;  /* 0x0000002b0a0a7c10 */ /* 0x000fe2000ff5e0ff */
[----:B------:R-:W-:Y:S01]  /*1c00*/  IMAD.WIDE.U32 R6, R17, UR53, R6 ;  /* 0x0000003511067c25 */ /* 0x000fe2000f8e0006 */
[----:B------:R-:W-:Y:S01]  /*1c10*/  ULEA.HI.SX32 UR42, UR42, 0xffffffff, 0x1a ;  /* 0xffffffff2a2a7891 */ /* 0x000fe2000f8fd23f */
[----:B------:R-:W-:Y:S01]  /*1c20*/  LEA.HI.X R225, R8, UR41, R13, 0x2, P1 ;  /* 0x0000002908e17c11 */ /* 0x000fe200088f140d */
[----:B------:R-:W-:Y:S01]  /*1c30*/  UIMAD.WIDE UR10, UR10, 0x4, UR44 ;  /* 0x000000040a0a78a5 */ /* 0x000fe2000f8e022c */
[----:B------:R-:W-:Y:S01]  /*1c40*/  VIADD R9, R7, UR24 ;  /* 0x0000001807097c36 */ /* 0x000fe20008000000 */
[----:B------:R-:W-:Y:S01]  /*1c50*/  UIMAD.WIDE UR20, UR21, 0x4, UR58 ;  /* 0x00000004151478a5 */ /* 0x000fe2000f8e023a */
[----:B------:R-:W-:Y:S01]  /*1c60*/  IADD3.X R11, R11, UR38, R19, P2, !PT ;  /* 0x000000260b0b7c10 */ /* 0x000fe200097fe413 */
[----:B------:R-:W-:Y:S01]  /*1c70*/  UIMAD UR25, UR53, UR35, UR25 ;  /* 0x00000023351972a4 */ /* 0x000fe2000f8e0219 */
[----:B------:R-:W-:Y:S01]  /*1c80*/  IMAD.MOV.U32 R8, RZ, RZ, R6 ;  /* 0x000000ffff087224 */ /* 0x000fe200078e0006 */
[----:B------:R-:W-:Y:S10]  /*1c90*/  @!P0 BRA `(.L_x_531) ;  /* 0x0000007c00ec8947 */ /* 0x000ff40003800000 */
        /* <DEDUP_REMOVED lines=11> */
[----:B------:R-:W-:Y:S01]  /*1d50*/  UMOV UR10, UR21 ;  /* 0x00000015000a7c82 */ /* 0x000fe20008000000 */
[----:B------:R-:W-:Y:S01]  /*1d60*/  ULDC.64 UR20, c[0x0][0x3e0] ;  /* 0x0000f80000147ab9 */ /* 0x000fe20000000a00 */
[----:B------:R-:W-:Y:S01]  /*1d70*/  @P0 BAR.SYNC.DEFER_BLOCKING 0x0 ;  /* 0x0000000000000b1d */ /* 0x000fe20000010000 */
[----:B------:R-:W-:Y:S01]  /*1d80*/  VIADD R26, R14, 0x20 ;  /* 0x000000200e1a7836 */ /* 0x000fe20000000000 */
[----:B------:R-:W-:Y:S01]  /*1d90*/  LEA R232, P0, R8, UR20, 0x1 ;  /* 0x0000001408e87c11 */ /* 0x000fe2000f8008ff */
[----:B------:R-:W-:Y:S01]  /*1da0*/  IMAD.WIDE.U32 R10, R22, UR53, R10 ;  /* 0x00000035160a7c25 */ /* 0x000fe2000f8e000a */
[----:B------:R-:W-:-:S02]  /*1db0*/  IADD3 R16, R9, R6, RZ ;  /* 0x0000000609107210 */ /* 0x000fc40007ffe0ff */
[----:B------:R-:W-:Y:S01]  /*1dc0*/  ULDC.64 UR22, c[0x0][0x210] ;  /* 0x0000840000167ab9 */ /* 0x000fe20000000a00 */
[----:B------:R-:W-:Y:S01]  /*1dd0*/  BSSY B0, `(.L_x_532) ;  /* 0x0000035000007945 */ /* 0x000fe20003800000 */
[C---:B------:R-:W-:Y:S01]  /*1de0*/  IADD3 R244, R228.reuse, 0x40, RZ ;  /* 0x00000040e4f47810 */ /* 0x040fe20007ffe0ff */
[C---:B------:R-:W-:Y:S01]  /*1df0*/  VIADD R243, R228.reuse, 0x80 ;  /* 0x00000080e4f37836 */ /* 0x040fe20000000000 */
[----:B------:R-:W-:Y:S01]  /*1e00*/  IADD3 R242, R228, 0xc0, RZ ;  /* 0x000000c0e4f27810 */ /* 0x000fe20007ffe0ff */
[----:B------:R-:W-:Y:S01]  /*1e10*/  VIADD R20, R11, UR25 ;  /* 0x000000190b147c36 */ /* 0x000fe20008000000 */
[----:B------:R-:W-:Y:S02]  /*1e20*/  ISETP.GE.AND P5, PT, R26, UR5, PT ;  /* 0x000000051a007c0c */ /* 0x000fe4000bfa6270 */
[----:B------:R-:W-:Y:S02]  /*1e30*/  LEA R231, P1, R10, UR22, 0x1 ;  /* 0x000000160ae77c11 */ /* 0x000fe4000f8208ff */
        /* <DEDUP_REMOVED lines=46> */
.L_x_533:
[----:B------:R-:W-:Y:S05]  /*2120*/  BSYNC B0 ;  /* 0x0000000000007941 */ /* 0x000fea0003800000 */
.L_x_532:
        /* <DEDUP_REMOVED lines=47> */
.L_x_535:
[----:B------:R-:W-:Y:S05]  /*2420*/  BSYNC B0 ;  /* 0x0000000000007941 */ /* 0x000fea0003800000 */
.L_x_534:
        /* <DEDUP_REMOVED lines=44> */
.L_x_537:
[----:B------:R-:W-:Y:S05]  /*26f0*/  BSYNC B0 ;  /* 0x0000000000007941 */ /* 0x000fea0003800000 */
.L_x_536:
        /* <DEDUP_REMOVED lines=47> */
.L_x_539:
[----:B------:R-:W-:Y:S05]  /*29f0*/  BSYNC B0 ;  /* 0x0000000000007941 */ /* 0x000fea0003800000 */
.L_x_538:
[----:B------:R-:W-:Y:S01]  /*2a00*/  UIADD3 UR19, -UR36, UR8, URZ ;  /* 0x0000000824137290 */ /* 0x000fe2000fffe13f */
[----:B--23--:R-:W-:Y:S01]  /*2a10*/  IMAD.WIDE.U32 R4, R17, UR36, R228 ;  /* 0x0000002411047c25 */ /* 0x00cfe2000f8e00e4 */
[----:B------:R-:W-:Y:S01]  /*2a20*/  UIMAD UR20, UR24, UR14, URZ ;  /* 0x0000000e181472a4 */ /* 0x000fe2000f8e023f */
[C---:B------:R-:W-:Y:S01]  /*2a30*/  IADD3 R6, R250.reuse, 0x8, RZ ;  /* 0x00000008fa067810 */ /* 0x040fe20007ffe0ff */
[----:B------:R-:W-:Y:S01]  /*2a40*/  BSSY B0, `(.L_x_540) ;  /* 0x0000041000007945 */ /* 0x000fe20003800000 */
[----:B------:R-:W-:Y:S01]  /*2a50*/  ISETP.GE.AND P6, PT, R250, UR5, PT ;  /* 0x00000005fa007c0c */ /* 0x000fe2000bfc6270 */
[----:B------:R-:W-:Y:S01]  /*2a60*/  UIMAD UR20, UR36, UR15, UR20 ;  /* 0x0000000f241472a4 */ /* 0x000fe2000f8e0214 */
[----:B------:R-:W-:Y:S02]  /*2a70*/  ISETP.GE.AND P4, PT, R14, UR19, PT ;  /* 0x000000130e007c0c */ /* 0x000fe4000bf86270 */
[----:B------:R-:W-:Y:S02]  /*2a80*/  IADD3 R8, P0, R4, UR28, RZ ;  /* 0x0000001c04087c10 */ /* 0x000fe4000ff1e0ff */
[----:B------:R-:W-:Y:S01]  /*2a90*/  ISETP.GE.AND P5, PT, R6, UR5, PT ;  /* 0x0000000506007c0c */ /* 0x000fe2000bfa6270 */
[----:B------:R-:W-:Y:S01]  /*2aa0*/  IMAD.U32 R4, RZ, RZ, UR20 ;  /* 0x00000014ff047e24 */ /* 0x000fe2000f8e00ff */
[----:B------:R-:W-:-:S04]  /*2ab0*/  ULDC.64 UR20, c[0x0][0x260] ;  /* 0x0000980000147ab9 */ /* 0x000fc80000000a00 */
        /* <DEDUP_REMOVED lines=16> */
[C---:B------:R-:W-:Y:S01]  /*2bc0*/  IMAD R11, R21.reuse, UR15, R6 ;  /* 0x0000000f150b7c24 */ /* 0x040fe2000f8e0206 */
        /* <DEDUP_REMOVED lines=11> */
[----:B-----5:R-:W-:-:S04]  /*2c80*/  @!P0 LEA R12, P1, R6, R12, 0x1 ;  /* 0x0000000c060c8211 */ /* 0x020fc800078208ff */
[----:B------:R-:W-:Y:S01]  /*2c90*/  @!P0 LEA.HI.X R13, R6, R13, R10, 0x1, P1 ;  /* 0x0000000d060d8211 */ /* 0x000fe200008f0c0a */
[----:B---3--:R-:W-:Y:S01]  /*2ca0*/  IMAD.WIDE R10, R228, 0x2, R28 ;  /* 0x00000002e40a7825 */ /* 0x008fe200078e021c */
        /* <DEDUP_REMOVED lines=26> */
.L_x_541:
[----:B------:R-:W-:Y:S05]  /*2e50*/  BSYNC B0 ;  /* 0x0000000000007941 */ /* 0x000fea0003800000 */
.L_x_540:
        /* <DEDUP_REMOVED lines=59> */
.L_x_543:
[----:B------:R-:W-:Y:S05]  /*3210*/  BSYNC B0 ;  /* 0x0000000000007941 */ /* 0x000fea0003800000 */
.L_x_542:
[----:B------:R-:W-:Y:S01]  /*3220*/  UIMAD UR5, UR24, UR16, URZ ;  /* 0x00000010180572a4 */ /* 0x000fe2000f8e023f */
[----:B------:R2:W-:Y:S01]  /*3230*/  @P4 STS.128 [R226+0x18000], RZ ;  /* 0x018000ffe2004388 */ /* 0x0005e20000000c00 */
[----:B-1-3--:R-:W-:Y:S01]  /*3240*/  IMAD.WIDE.U32 R4, R17, UR36, R228 ;  /* 0x0000002411047c25 */ /* 0x00afe2000f8e00e4 */
[----:B------:R-:W-:Y:S01]  /*3250*/  ULDC.64 UR14, c[0x0][0x268] ;  /* 0x00009a00000e7ab9 */ /* 0x000fe20000000a00 */
[----:B------:R-:W-:Y:S01]  /*3260*/  UIMAD UR5, UR36, UR17, UR5 ;  /* 0x00000011240572a4 */ /* 0x000fe2000f8e0205 */
[----:B------:R2:W-:Y:S01]  /*3270*/  @P4 STS.128 [R226+0x1a000], RZ ;  /* 0x01a000ffe2004388 */ /* 0x0005e20000000c00 */
[----:B------:R-:W-:Y:S01]  /*3280*/  BSSY B0, `(.L_x_544) ;  /* 0x000003a000007945 */ /* 0x000fe20003800000 */
[----:B------:R-:W-:Y:S01]  /*3290*/  IADD3 R8, P0, R4, UR29, RZ ;  /* 0x0000001d04087c10 */ /* 0x000fe2000ff1e0ff */
[----:B------:R-:W-:Y:S01]  /*32a0*/  IMAD R4, R24, UR14, RZ ;  /* 0x0000000e18047c24 */ /* 0x000fe2000f8e02ff */
[----:B------:R2:W-:Y:S01]  /*32b0*/  @P4 STS.128 [R226+0x1c000], RZ ;  /* 0x01c000ffe2004388 */ /* 0x0005e20000000c00 */
[----:B------:R-:W-:-:S02]  /*32c0*/  MOV R6, UR5 ;  /* 0x0000000500067c02 */ /* 0x000fc40008000f00 */
[----:B------:R-:W-:Y:S01]  /*32d0*/  IMAD R15, R18, UR15, R4 ;  /* 0x0000000f120f7c24 */ /* 0x000fe2000f8e0204 */
[----:B------:R2:W-:Y:S01]  /*32e0*/  @P4 STS.128 [R226+0x1e000], RZ ;  /* 0x01e000ffe2004388 */ /* 0x0005e20000000c00 */
[----:B------:R-:W-:-:S03]  /*32f0*/  IADD3.X R9, R5, UR31, R6, P0, !PT ;  /* 0x0000001f05097c10 */ /* 0x000fc600087fe406 */
[----:B------:R-:W-:-:S05]  /*3300*/  IMAD.WIDE.U32 R8, R18, UR14, R8 ;  /* 0x0000000e12087c25 */ /* 0x000fca000f8e0008 */
[----:B------:R-:W-:Y:S01]  /*3310*/  IADD3 R16, R9, R15, RZ ;  /* 0x0000000f09107210 */ /* 0x000fe20007ffe0ff */
        /* <DEDUP_REMOVED lines=48> */
.L_x_545:
[----:B------:R-:W-:Y:S05]  /*3620*/  BSYNC B0 ;  /* 0x0000000000007941 */ /* 0x000fea0003800000 */
.L_x_544:
        /* <DEDUP_REMOVED lines=10> */
[----:B---3--:R-:W-:Y:S01]  /*36d0*/  IMAD.U32 R4, RZ, RZ, UR29 ;  /* 0x0000001dff047e24 */ /* 0x008fe2000f8e00ff */
        /* <DEDUP_REMOVED lines=8> */
[----:B------:R-:W3:Y:S01]  /*3760*/  @!P3 LDC.64 R10, c[0x0][0x220] ;  /* 0x00008800ff0abb82 */ /* 0x000ee20000000a00 */
        /* <DEDUP_REMOVED lines=10> */
[----:B---3--:R-:W-:-:S03]  /*3810*/  @!P3 LEA R10, P0, R8, R10, 0x1 ;  /* 0x0000000a080ab211 */ /* 0x008fc600078008ff */
        /* <DEDUP_REMOVED lines=25> */
.L_x_547:
[----:B------:R-:W-:Y:S05]  /*39b0*/  BSYNC B0 ;  /* 0x0000000000007941 */ /* 0x000fea0003800000 */
.L_x_546:
[----:B------:R-:W-:Y:S01]  /*39c0*/  ULDC.64 UR16, c[0x0][0x3c8] ;  /* 0x0000f20000107ab9 */ /* 0x000fe20000000a00 */
[----:B------:R-:W-:Y:S01]  /*39d0*/  USHF.R.S32.HI UR14, URZ, 0x1f, UR53 ;  /* 0x0000001f3f0e7899 */ /* 0x000fe20008011435 */
[----:B------:R-:W-:Y:S01]  /*39e0*/  SHF.R.S32.HI R7, RZ, 0x1f, R250 ;  /* 0x0000001fff077819 */ /* 0x000fe200000114fa */
[----:B------:R-:W-:Y:S01]  /*39f0*/  UISETP.NE.U32.AND UP0, UPT, UR16, URZ, UPT ;  /* 0x0000003f1000728c */ /* 0x000fe2000bf05070 */
[----:B------:R-:W-:Y:S01]  /*3a00*/  IMAD.MOV.U32 R238, RZ, RZ, 0x7f800000 ;  /* 0x7f800000ffee7424 */ /* 0x000fe200078e00ff */
[----:B------:R-:W0:Y:S01]  /*3a10*/  LDGDEPBAR ;  /* 0x00000000000079af */ /* 0x000e220000000000 */
[----:B------:R-:W-:Y:S01]  /*3a20*/  IMAD.MOV.U32 R239, RZ, RZ, 0x7f800000 ;  /* 0x7f800000ffef7424 */ /* 0x000fe200078e00ff */
[----:B------:R-:W-:Y:S01]  /*3a30*/  UISETP.NE.AND.EX UP0, UPT, UR17, URZ, UPT, UP0 ;  /* 0x0000003f1100728c */ /* 0x000fe2000bf05300 */
[----:B------:R-:W2:Y:S01]  /*3a40*/  LDC R249, c[0x0][0x270] ;  /* 0x00009c00fff97b82 */ /* 0x000ea20000000800 */
[----:B------:R-:W-:Y:S01]  /*3a50*/  IMAD.SHL.U32 R241, R250, 0x4, RZ ;  /* 0x00000004faf17824 */ /* 0x000fe200078e00ff */
[----:B------:R-:W-:-:S02]  /*3a60*/  CS2R R190, SRZ ;  /* 0x0000000000be7805 */ /* 0x000fc4000001ff00 */
[----:B------:R-:W-:Y:S02]  /*3a70*/  CS2R R188, SRZ ;  /* 0x0000000000bc7805 */ /* 0x000fe4000001ff00 */
[----:B------:R-:W-:Y:S02]  /*3a80*/  CS2R R194, SRZ ;  /* 0x0000000000c27805 */ /* 0x000fe4000001ff00 */
[----:B------:R-:W-:Y:S02]  /*3a90*/  PLOP3.LUT P0, PT, PT, PT, UP0, 0x80, 0x0 ;  /* 0x000000000000781c */ /* 0x000fe40003f0f008 */
[----:B------:R-:W-:Y:S02]  /*3aa0*/  CS2R R192, SRZ ;  /* 0x0000000000c07805 */ /* 0x000fe4000001ff00 */
[----:B------:R-:W-:Y:S02]  /*3ab0*/  CS2R R186, SRZ ;  /* 0x0000000000ba7805 */ /* 0x000fe4000001ff00 */
[----:B------:R-:W-:-:S02]  /*3ac0*/  CS2R R184, SRZ ;  /* 0x0000000000b87805 */ /* 0x000fc4000001ff00 */
[----:B------:R-:W-:Y:S01]  /*3ad0*/  CS2R R182, SRZ ;  /* 0x0000000000b67805 */ /* 0x000fe2000001ff00 */
[----:B------:R-:W-:Y:S01]  /*3ae0*/  @UP0 ULDC.64 UR20, c[0x0][0x3d0] ;  /* 0x0000f40000140ab9 */ /* 0x000fe20000000a00 */
[----:B------:R-:W-:Y:S01]  /*3af0*/  @UP0 UMOV UR15, UR14 ;  /* 0x0000000e000f0c82 */ /* 0x000fe20008000000 */
[----:B------:R-:W-:Y:S01]  /*3b00*/  @UP0 UIMAD UR5, UR55, UR20, URZ ;  /* 0x00000014370502a4 */ /* 0x000fe2000f8e023f */
[----:B------:R-:W-:Y:S01]  /*3b10*/  @UP0 UMOV UR14, UR53 ;  /* 0x00000035000e0c82 */ /* 0x000fe20008000000 */
[----:B------:R-:W-:Y:S01]  /*3b20*/  CS2R R180, SRZ ;  /* 0x0000000000b47805 */ /* 0x000fe2000001ff00 */
[----:B------:R-:W-:Y:S02]  /*3b30*/  @UP0 UIMAD.WIDE.U32 UR14, UR46, UR20, UR14 ;  /* 0x000000142e0e02a5 */ /* 0x000fe4000f8e000e */
[----:B------:R-:W-:Y:S02]  /*3b40*/  @UP0 UIMAD UR5, UR46, UR21, UR5 ;  /* 0x000000152e0502a4 */ /* 0x000fe4000f8e0205 */
[----:B------:R-:W-:-:S02]  /*3b50*/  @UP0 ULEA UR16, UP1, UR14, UR16, 0x2 ;  /* 0x000000100e100291 */ /* 0x000fc4000f82103f */
[----:B------:R-:W-:Y:S01]  /*3b60*/  @UP0 UIADD3 UR5, UR15, UR5, URZ ;  /* 0x000000050f050290 */ /* 0x000fe2000fffe03f */
[----:B------:R-:W-:Y:S02]  /*3b70*/  CS2R R174, SRZ ;  /* 0x0000000000ae7805 */ /* 0x000fe4000001ff00 */
[----:B------:R-:W-:Y:S02]  /*3b80*/  CS2R R172, SRZ ;  /* 0x0000000000ac7805 */ /* 0x000fe4000001ff00 */
[----:B------:R-:W-:Y:S01]  /*3b90*/  CS2R R178, SRZ ;  /* 0x0000000000b27805 */ /* 0x000fe2000001ff00 */
[----:B------:R-:W-:Y:S01]  /*3ba0*/  @UP0 ULEA.HI.X UR17, UR14, UR17, UR5, 0x2, UP1 ;  /* 0x000000110e110291 */ /* 0x000fe200088f1405 */
[----:B-1-3--:R-:W-:Y:S01]  /*3bb0*/  IMAD.U32 R4, RZ, RZ, UR16 ;  /* 0x00000010ff047e24 */ /* 0x00afe2000f8e00ff */
[----:B------:R-:W-:Y:S01]  /*3bc0*/  CS2R R176, SRZ ;  /* 0x0000000000b07805 */ /* 0x000fe2000001ff00 */
[----:B------:R-:W-:Y:S01]  /*3bd0*/  @UP0 ULDC UR5, c[0x0][0x2e8] ;  /* 0x0000ba0000050ab9 */ /* 0x000fe20000000800 */
[----:B------:R-:W-:-:S02]  /*3be0*/  CS2R R170, SRZ ;  /* 0x0000000000aa7805 */ /* 0x000fc4000001ff00 */
[----:B------:R-:W-:Y:S01]  /*3bf0*/  CS2R R168, SRZ ;  /* 0x0000000000a87805 */ /* 0x000fe2000001ff00 */
[----:B------:R-:W-:Y:S01]  /*3c00*/  IMAD.U32 R5, RZ, RZ, UR17 ;  /* 0x00000011ff057e24 */ /* 0x000fe2000f8e00ff */
[----:B------:R-:W-:Y:S01]  /*3c10*/  UIADD3 UR14, UR36, 0x40, URZ ;  /* 0x00000040240e7890 */ /* 0x000fe2000fffe03f */
[----:B------:R-:W-:Y:S02]  /*3c20*/  CS2R R166, SRZ ;  /* 0x0000000000a67805 */ /* 0x000fe4000001ff00 */
[----:B------:R-:W-:Y:S02]  /*3c30*/  CS2R R164, SRZ ;  /* 0x0000000000a47805 */ /* 0x000fe4000001ff00 */
[----:B------:R-:W-:Y:S01]  /*3c40*/  CS2R R158, SRZ ;  /* 0x00000000009e7805 */ /* 0x000fe2000001ff00 */
[----:B------:R1:W3:Y:S01]  /*3c50*/  @P0 LDG.E R6, desc[UR6][R4.64] ;  /* 0x0000000604060981 */ /* 0x0002e2000c1e1900 */
        /* <DEDUP_REMOVED lines=23> */
[----:B------:R-:W-:Y:S01]  /*3dd0*/  CS2R R62, SRZ ;  /* 0x00000000003e7805 */ /* 0x000fe2000001ff00 */
[C---:B-1----:R-:W-:Y:S01]  /*3de0*/  IMAD.SHL.U32 R4, R250.reuse, 0x4, RZ ;  /* 0x00000004fa047824 */ /* 0x042fe200078e00ff */
[----:B------:R-:W-:Y:S02]  /*3df0*/  SHF.L.U64.HI R5, R250, 0x2, R7 ;  /* 0x00000002fa057819 */ /* 0x000fe40000010207 */
[----:B------:R-:W-:-:S02]  /*3e00*/  CS2R R60, SRZ ;  /* 0x00000000003c7805 */ /* 0x000fc4000001ff00 */
[----:B------:R-:W-:Y:S02]  /*3e10*/  CS2R R66, SRZ ;  /* 0x0000000000427805 */ /* 0x000fe4000001ff00 */
[----:B------:R-:W-:Y:S02]  /*3e20*/  CS2R R64, SRZ ;  /* 0x0000000000407805 */ /* 0x000fe4000001ff00 */
[----:B------:R-:W-:Y:S02]  /*3e30*/  IADD3 R4, P1, R4, UR11, RZ ;  /* 0x0000000b04047c10 */ /* 0x000fe4000ff3e0ff */
[----:B------:R-:W-:Y:S02]  /*3e40*/  CS2R R58, SRZ ;  /* 0x00000000003a7805 */ /* 0x000fe4000001ff00 */
[----:B------:R-:W-:Y:S02]  /*3e50*/  CS2R R56, SRZ ;  /* 0x0000000000387805 */ /* 0x000fe4000001ff00 */
[----:B------:R-:W-:-:S02]  /*3e60*/  CS2R R54, SRZ ;  /* 0x0000000000367805 */ /* 0x000fc4000001ff00 */
[----:B------:R-:W-:Y:S02]  /*3e70*/  IADD3.X R5, R5, UR10, RZ, P1, !PT ;  /* 0x0000000a05057c10 */ /* 0x000fe40008ffe4ff */
[----:B------:R-:W-:Y:S02]  /*3e80*/  CS2R R52, SRZ ;  /* 0x0000000000347805 */ /* 0x000fe4000001ff00 */
[----:B------:R-:W-:Y:S02]  /*3e90*/  CS2R R46, SRZ ;  /* 0x00000000002e7805 */ /* 0x000fe4000001ff00 */
[----:B------:R-:W-:Y:S02]  /*3ea0*/  CS2R R44, SRZ ;  /* 0x00000000002c7805 */ /* 0x000fe4000001ff00 */
[----:B------:R-:W-:Y:S01]  /*3eb0*/  CS2R R50, SRZ ;  /* 0x0000000000327805 */ /* 0x000fe2000001ff00 */
[----:B------:R-:W5:Y:S01]  /*3ec0*/  @!P6 LDG.E R238, desc[UR6][R4.64] ;  /* 0x0000000604eee981 */ /* 0x000f62000c1e1900 */
[----:B------:R-:W-:-:S02]  /*3ed0*/  CS2R R48, SRZ ;  /* 0x0000000000307805 */ /* 0x000fc4000001ff00 */
[----:B------:R-:W-:Y:S02]  /*3ee0*/  CS2R R42, SRZ ;  /* 0x00000000002a7805 */ /* 0x000fe4000001ff00 */
[----:B------:R-:W-:Y:S01]  /*3ef0*/  CS2R R40, SRZ ;  /* 0x0000000000287805 */ /* 0x000fe2000001ff00 */
[----:B------:R1:W5:Y:S01]  /*3f00*/  @!P5 LDG.E R239, desc[UR6][R4.64+0x20] ;  /* 0x0000200604efd981 */ /* 0x000362000c1e1900 */
        /* <DEDUP_REMOVED lines=11> */
[----:B------:R-:W-:Y:S01]  /*3fc0*/  UISETP.GE.AND UP1, UPT, UR14, UR8, UPT ;  /* 0x000000080e00728c */ /* 0x000fe2000bf26270 */
[----:B------:R-:W-:Y:S01]  /*3fd0*/  ULDC UR17, c[0x0][0x2d0] ;  /* 0x0000b40000117ab9 */ /* 0x000fe20000000800 */
[----:B------:R-:W-:Y:S01]  /*3fe0*/  ULDC UR19, c[0x0][0x2dc] ;  /* 0x0000b70000137ab9 */ /* 0x000fe20000000800 */
[----:B------:R-:W-:Y:S01]  /*3ff0*/  ULDC UR14, c[0x0][0x2ec] ;  /* 0x0000bb00000e7ab9 */ /* 0x000fe20000000800 */
[----:B-1----:R-:W3:Y:S01]  /*4000*/  @P0 MUFU.RCP R4, UR5 ;  /* 0x0000000500040d08 */ /* 0x002ee20008001000 */
[----:B------:R-:W-:Y:S01]  /*4010*/  UMOV UR5, URZ ;  /* 0x0000003f00057c82 */ /* 0x000fe20008000000 */
[----:B---3--:R-:W-:-:S05]  /*4020*/  @P0 FMUL.FTZ R4, R6, R4 ;  /* 0x0000000406040220 */ /* 0x008fca0000410000 */
[----:B------:R-:W-:Y:S01]  /*4030*/  @P0 R2UR UR15, R4 ;  /* 0x00000000040f02ca */ /* 0x000fe200000e0000 */
[----:B------:R-:W-:-:S04]  /*4040*/  IMAD.U32 R4, RZ, RZ, UR32 ;  /* 0x00000020ff047e24 */ /* 0x000fc8000f8e00ff */
[----:B------:R-:W-:-:S05]  /*4050*/  IMAD R4, R4, 0x40, R248 ;  /* 0x0000004004047824 */ /* 0x000fca00078e02f8 */
[----:B------:R-:W-:-:S03]  /*4060*/  IADD3 R4, R250, -UR37, -R4 ;  /* 0x80000025fa047c10 */ /* 0x000fc6000fffe804 */
[----:B------:R-:W-:Y:S02]  /*4070*/  @UP0 UMOV UR5, UR15 ;  /* 0x0000000f00050c82 */ /* 0x000fe40008000000 */
[----:B--2---:R-:W-:-:S07]  /*4080*/  VIADD R247, R4, UR8 ;  /* 0x0000000804f77c36 */ /* 0x004fce0008000000 */
.L_x_550:
[----:B------:R-:W0:Y:S01]  /*4090*/  LDGDEPBAR ;  /* 0x00000000000079af */ /* 0x000e220000000000 */
[----:B------:R-:W-:Y:S01]  /*40a0*/  PLOP3.LUT P0, PT, PT, PT, UP1, 0x80, 0x0 ;  /* 0x000000000000781c */ /* 0x000fe20003f0f018 */
[----:B------:R-:W-:Y:S01]  /*40b0*/  UISETP.GE.AND UP0, UPT, UR9, 0x1, UPT ;  /* 0x000000010900788c */ /* 0x000fe2000bf06270 */
[----:B------:R-:W-:Y:S02]  /*40c0*/  PLOP3.LUT P2, PT, PT, PT, UP1, 0x80, 0x0 ;  /* 0x000000000000781c */ /* 0x000fe40003f4f018 */
[----:B------:R-:W-:Y:S02]  /*40d0*/  PLOP3.LUT P3, PT, PT, PT, UP1, 0x80, 0x0 ;  /* 0x000000000000781c */ /* 0x000fe40003f6f018 */
[----:B------:R-:W-:Y:S02]  /*40e0*/  PLOP3.LUT P5, PT, PT, PT, UP1, 0x80, 0x0 ;  /* 0x000000000000781c */ /* 0x000fe40003faf018 */
[----:B------:R-:W-:Y:S02]  /*40f0*/  PLOP3.LUT P4, PT, PT, PT, UP1, 0x80, 0x0 ;  /* 0x000000000000781c */ /* 0x000fe40003f8f018 */
[----:B-----5:R-:W-:Y:S01]  /*4100*/  FSETP.NEU.FTZ.AND P6, PT, R238, -INF , PT ;  /* 0xff800000ee00780b */ /* 0x020fe20003fdd000 */
[----:B------:R-:W-:Y:S04]  /*4110*/  DEPBAR.LE SB0, 0x0 ;  /* 0x000080000000791a */ /* 0x000fe80000000000 */
[----:B------:R-:W-:Y:S06]  /*4120*/  BAR.SYNC.DEFER_BLOCKING 0x0 ;  /* 0x0000000000007b1d */ /* 0x000fec0000010000 */
[----:B------:R-:W-:Y:S04]  /*4130*/  LDSM.16.M88.4 R16, [R214] ;  /* 0x00000000d610783b */ /* 0x000fe80000000200 */
[----:B-1----:R-:W1:Y:S04]  /*4140*/  LDSM.16.M88.4 R8, [R3+UR4+0x10000] ;  /* 0x010000040308783b */ /* 0x002e680008000200 */
[----:B------:R-:W2:Y:S04]  /*4150*/  LDSM.16.M88.4 R84, [R3+UR4+0x10800] ;  /* 0x010800040354783b */ /* 0x000ea80008000200 */
[----:B------:R-:W-:Y:S04]  /*4160*/  LDSM.16.M88.4 R88, [R216] ;  /* 0x00000000d858783b */ /* 0x000fe80000000200 */
[----:B------:R-:W3:Y:S04]  /*4170*/  LDSM.16.M88.4 R92, [R2] ;  /* 0x00000000025c783b */ /* 0x000ee80000000200 */
[----:B------:R-:W4:Y:S04]  /*4180*/  LDSM.16.M88.4 R96, [R2+0x800] ;  /* 0x000800000260783b */ /* 0x000f280000000200 */
[----:B------:R-:W-:Y:S04]  /*4190*/  LDSM.16.M88.4 R100, [R219] ;  /* 0x00000000db64783b */ /* 0x000fe80000000200 */
[----:B------:R-:W4:Y:S04]  /*41a0*/  LDSM.16.M88.4 R104, [R213] ;  /* 0x00000000d568783b */ /* 0x000f280000000200 */
[----:B------:R-:W-:Y:S01]  /*41b0*/  LDSM.16.M88.4 R108, [R212] ;  /* 0x00000000d46c783b */ /* 0x000fe20000000200 */
[C---:B-1----:R-:W-:Y:S06]  /*41c0*/  HMMA.16816.F32.BF16 R4, R16.reuse, R8, RZ ;  /* 0x000000081004723c */ /* 0x042fec00000418ff */
[C---:B------:R-:W-:Y:S06]  /*41d0*/  HMMA.16816.F32.BF16 R8, R16.reuse, R10, RZ ;  /* 0x0000000a1008723c */ /* 0x040fec00000418ff */
[C---:B--2---:R-:W-:Y:S06]  /*41e0*/  HMMA.16816.F32.BF16 R12, R16.reuse, R84, RZ ;  /* 0x00000054100c723c */ /* 0x044fec00000418ff */
[----:B------:R-:W-:Y:S01]  /*41f0*/  HMMA.16816.F32.BF16 R16, R16, R86, RZ ;  /* 0x000000561010723c */ /* 0x000fe200000418ff */
[----:B------:R-:W1:Y:S05]  /*4200*/  LDSM.16.M88.4 R84, [R213+0x800] ;  /* 0x00080000d554783b */ /* 0x000e6a0000000200 */
[C---:B---3--:R-:W-:Y:S06]  /*4210*/  HMMA.16816.F32.BF16 R4, R88.reuse, R92, R4 ;  /* 0x0000005c5804723c */ /* 0x048fec0000041804 */
[C---:B------:R-:W-:Y:S01]  /*4220*/  HMMA.16816.F32.BF16 R8, R88.reuse, R94, R8 ;  /* 0x0000005e5808723c */ /* 0x040fe20000041808 */
[----:B------:R-:W2:Y:S05]  /*4230*/  LDSM.16.M88.4 R92, [R218] ;  /* 0x00000000da5c783b */ /* 0x000eaa0000000200 */
        /* <DEDUP_REMOVED lines=86> */
[----:B------:R-:W-:Y:S04]  /*47a0*/  IMAD.U32 R88, RZ, RZ, UR9 ;  /* 0x00000009ff587e24 */ /* 0x000fe8000f8e00ff */
[----:B------:R-:W-:Y:S01]  /*47b0*/  IMAD R88, R88, 0x40, R247 ;  /* 0x0000004058587824 */ /* 0x000fe200078e02f7 */
[C---:B----4-:R-:W-:Y:S01]  /*47c0*/  HMMA.16816.F32.BF16 R4, R100.reuse, R104, R4 ;  /* 0x000000686404723c */ /* 0x050fe20000041804 */
[----:B------:R-:W-:Y:S04]  /*47d0*/  IMAD.U32 R91, RZ, RZ, UR32 ;  /* 0x00000020ff5b7e24 */ /* 0x000fe8000f8e00ff */
[C---:B------:R-:W-:Y:S01]  /*47e0*/  VIADD R97, R88.reuse, 0xffffffff ;  /* 0xffffffff58617836 */ /* 0x040fe20000000000 */
[C---:B------:R-:W-:Y:S05]  /*47f0*/  HMMA.16816.F32.BF16 R8, R100.reuse, R106, R8 ;  /* 0x0000006a6408723c */ /* 0x040fea0000041808 */
[C---:B------:R-:W-:Y:S01]  /*4800*/  VIADD R96, R88.reuse, 0x7 ;  /* 0x0000000758607836 */ /* 0x040fe20000000000 */
[C---:B-1----:R-:W-:Y:S05]  /*4810*/  HMMA.16816.F32.BF16 R12, R100.reuse, R84, R12 ;  /* 0x00000054640c723c */ /* 0x042fea000004180c */
[C---:B------:R-:W-:Y:S01]  /*4820*/  VIADD R98, R88.reuse, 0xfffffff8 ;  /* 0xfffffff858627836 */ /* 0x040fe20000000000 */
[----:B------:R-:W-:Y:S05]  /*4830*/  HMMA.16816.F32.BF16 R16, R100, R86, R16 ;  /* 0x000000566410723c */ /* 0x000fea0000041810 */
[----:B------:R-:W-:Y:S01]  /*4840*/  VIADD R84, R88, 0x8 ;  /* 0x0000000858547836 */ /* 0x000fe20000000000 */
[C---:B--2---:R-:W-:Y:S05]  /*4850*/  HMMA.16816.F32.BF16 R4, R92.reuse, R108, R4 ;  /* 0x0000006c5c04723c */ /* 0x044fea0000041804 */
[----:B------:R-:W-:Y:S01]  /*4860*/  ISETP.GE.AND P1, PT, R84, RZ, PT ;  /* 0x000000ff5400720c */ /* 0x000fe20003f26270 */
[C---:B------:R-:W-:Y:S05]  /*4870*/  HMMA.16816.F32.BF16 R8, R92.reuse, R110, R8 ;  /* 0x0000006e5c08723c */ /* 0x040fea0000041808 */
[----:B------:R-:W-:Y:S01]  /*4880*/  FMUL.FTZ R89, R239, 1.4426950216293334961 ;  /* 0x3fb8aa3bef597820 */ /* 0x000fe20000410000 */
[----:B------:R-:W-:Y:S02]  /*4890*/  IMAD R91, R91, 0x40, R248 ;  /* 0x000000405b5b7824 */ /* 0x000fe400078e02f8 */
[----:B------:R-:W-:Y:S03]  /*48a0*/  FMUL.FTZ R90, R238, 1.4426950216293334961 ;  /* 0x3fb8aa3bee5a7820 */ /* 0x000fe60000410000 */
[C---:B------:R-:W-:Y:S01]  /*48b0*/  @P0 VIADD R85, R91.reuse, 0x1 ;  /* 0x000000015b550836 */ /* 0x040fe20000000000 */
[----:B------:R-:W-:Y:S01]  /*48c0*/  @!P1 IADD3 R84, -R88, -0x8, RZ ;  /* 0xfffffff858549810 */ /* 0x000fe20007ffe1ff */
[----:B------:R-:W-:Y:S01]  /*48d0*/  @P3 VIADD R101, R91, 0x8 ;  /* 0x000000085b653836 */ /* 0x000fe20000000000 */
[----:B------:R-:W-:Y:S02]  /*48e0*/  FSETP.NEU.FTZ.AND P1, PT, R239, -INF , PT ;  /* 0xff800000ef00780b */ /* 0x000fe40003f3d000 */
[----:B------:R-:W-:Y:S02]  /*48f0*/  I2FP.F32.S32 R84, R84 ;  /* 0x0000005400547245 */ /* 0x000fe40000201400 */
[----:B------:R-:W-:Y:S02]  /*4900*/  FSEL R89, R89, RZ, P1 ;  /* 0x000000ff59597208 */ /* 0x000fe40000800000 */
[----:B------:R-:W-:Y:S01]  /*4910*/  ISETP.GE.AND P1, PT, R97, RZ, PT ;  /* 0x000000ff6100720c */ /* 0x000fe20003f26270 */
[----:B------:R-:W-:Y:S01]  /*4920*/  FFMA.FTZ R6, R84, -UR5, R6 ;  /* 0x8000000554067c23 */ /* 0x000fe20008010006 */
[----:B------:R-:W-:Y:S02]  /*4930*/  IABS R84, R88 ;  /* 0x0000005800547213 */ /* 0x000fe40000000000 */
[----:B------:R-:W-:Y:S02]  /*4940*/  PLOP3.LUT P0, PT, PT, PT, UP1, 0x80, 0x0 ;  /* 0x000000000000781c */ /* 0x000fe40003f0f018 */
[----:B------:R-:W-:Y:S02]  /*4950*/  I2FP.F32.S32 R100, R84 ;  /* 0x0000005400647245 */ /* 0x000fe40000201400 */
[----:B------:R-:W-:Y:S02]  /*4960*/  @P5 ISETP.GE.AND P5, PT, R91, UR8, PT ;  /* 0x000000085b005c0c */ /* 0x000fe4000bfa6270 */
[----:B------:R-:W-:Y:S01]  /*4970*/  @P2 ISETP.GE.AND P2, PT, R85, UR8, PT ;  /* 0x0000000855002c0c */ /* 0x000fe2000bf46270 */
[----:B------:R-:W-:Y:S01]  /*4980*/  FFMA.FTZ R4, R100, -UR5, R4 ;  /* 0x8000000564047c23 */ /* 0x000fe20008010004 */
[----:B------:R-:W-:Y:S01]  /*4990*/  FSEL R90, R90, RZ, P6 ;  /* 0x000000ff5a5a7208 */ /* 0x000fe20003000000 */
[----:B------:R-:W1:Y:S01]  /*49a0*/  LDSM.16.M88.4 R84, [R212+0x6800] ;  /* 0x00680000d454783b */ /* 0x000e620000000200 */
[----:B------:R-:W-:Y:S01]  /*49b0*/  @!P1 IADD3 R97, -R88, 0x1, RZ ;  /* 0x0000000158619810 */ /* 0x000fe20007ffe1ff */
[----:B------:R-:W-:Y:S01]  /*49c0*/  FFMA.FTZ R10, R100, -UR5, R10 ;  /* 0x80000005640a7c23 */ /* 0x000fe2000801000a */
[----:B------:R-:W-:Y:S02]  /*49d0*/  @P4 FSEL R4, R4, -INF , !P5 ;  /* 0xff80000004044808 */ /* 0x000fe40006800000 */
[----:B------:R-:W-:Y:S02]  /*49e0*/  @P0 FSEL R6, R6, -INF , !P5 ;  /* 0xff80000006060808 */ /* 0x000fe40006800000 */
[----:B------:R-:W-:Y:S01]  /*49f0*/  ISETP.GE.AND P5, PT, R96, RZ, PT ;  /* 0x000000ff6000720c */ /* 0x000fe20003fa6270 */
[--C-:B------:R-:W-:Y:S01]  /*4a00*/  FFMA.FTZ R4, R4, UR14, -R90.reuse ;  /* 0x0000000e04047c23 */ /* 0x100fe2000801085a */
[----:B------:R-:W-:Y:S01]  /*4a10*/  PLOP3.LUT P0, PT, PT, PT, UP1, 0x80, 0x0 ;  /* 0x000000000000781c */ /* 0x000fe20003f0f018 */
[----:B------:R-:W-:Y:S01]  /*4a20*/  FFMA.FTZ R6, R6, UR14, -R89 ;  /* 0x0000000e06067c23 */ /* 0x000fe20008010859 */
[----:B------:R-:W-:Y:S01]  /*4a30*/  I2FP.F32.S32 R99, R97 ;  /* 0x0000006100637245 */ /* 0x000fe20000201400 */
[----:B------:R-:W-:Y:S01]  /*4a40*/  MUFU.EX2 R128, R4 ;  /* 0x0000000400807308 */ /* 0x000fe20000000800 */
[----:B------:R-:W-:Y:S01]  /*4a50*/  PLOP3.LUT P6, PT, PT, PT, UP1, 0x80, 0x0 ;  /* 0x000000000000781c */ /* 0x000fe20003fcf018 */
[C---:B------:R-:W-:Y:S01]  /*4a60*/  VIADD R97, R88.reuse, 0xfffffff7 ;  /* 0xfffffff758617836 */ /* 0x040fe20000000000 */
[----:B------:R-:W-:Y:S01]  /*4a70*/  PLOP3.LUT P3, PT, PT, PT, UP1, 0x80, 0x0 ;  /* 0x000000000000781c */ /* 0x000fe20003f6f018 */
[C---:B------:R-:W-:Y:S01]  /*4a80*/  FFMA.FTZ R5, R99.reuse, -UR5, R5 ;  /* 0x8000000563057c23 */ /* 0x040fe20008010005 */
[----:B------:R-:W-:Y:S01]  /*4a90*/  PLOP3.LUT P1, PT, PT, PT, UP1, 0x80, 0x0 ;  /* 0x000000000000781c */ /* 0x000fe20003f2f018 */
[----:B------:R-:W-:Y:S01]  /*4aa0*/  FFMA.FTZ R11, R99, -UR5, R11 ;  /* 0x80000005630b7c23 */ /* 0x000fe2000801000b */
[----:B------:R-:W-:Y:S03]  /*4ab0*/  PLOP3.LUT P4, PT, PT, PT, UP1, 0x80, 0x0 ;  /* 0x000000000000781c */ /* 0x000fe60003f8f018 */
[----:B------:R2:W-:Y:S01]  /*4ac0*/  MUFU.EX2 R130, R6 ;  /* 0x0000000600827308 */ /* 0x0005e20000000800 */
[----:B------:R-:W-:Y:S02]  /*4ad0*/  @!P5 IADD3 R96, -R88, -0x7, RZ ;  /* 0xfffffff95860d810 */ /* 0x000fe40007ffe1ff */
[----:B------:R-:W-:Y:S02]  /*4ae0*/  @P0 FSEL R5, R5, -INF , !P2 ;  /* 0xff80000005050808 */ /* 0x000fe40005000000 */
[----:B------:R-:W-:Y:S01]  /*4af0*/  PLOP3.LUT P0, PT, PT, PT, UP1, 0x80, 0x0 ;  /* 0x000000000000781c */ /* 0x000fe20003f0f018 */
[C---:B------:R-:W-:Y:S01]  /*4b00*/  @P6 VIADD R102, R91.reuse, 0x9 ;  /* 0x000000095b666836 */ /* 0x040fe20000000000 */
[----:B------:R-:W-:Y:S01]  /*4b10*/  I2FP.F32.S32 R96, R96 ;  /* 0x0000006000607245 */ /* 0x000fe20000201400 */
[----:B------:R-:W-:Y:S01]  /*4b20*/  @P3 VIADD R103, R91, 0x10 ;  /* 0x000000105b673836 */ /* 0x000fe20000000000 */
[----:B------:R-:W-:Y:S01]  /*4b30*/  ISETP.GE.AND P6, PT, R98, RZ, PT ;  /* 0x000000ff6200720c */ /* 0x000fe20003fc6270 */
[----:B------:R-:W-:Y:S01]  /*4b40*/  FFMA.FTZ R5, R5, UR14, -R90 ;  /* 0x0000000e05057c23 */ /* 0x000fe2000801085a */
[----:B------:R-:W-:Y:S01]  /*4b50*/  ISETP.GE.AND P5, PT, R97, RZ, PT ;  /* 0x000000ff6100720c */ /* 0x000fe20003fa6270 */
[----:B------:R-:W-:Y:S01]  /*4b60*/  FFMA.FTZ R7, R96, -UR5, R7 ;  /* 0x8000000560077c23 */ /* 0x000fe20008010007 */
[----:B------:R-:W-:Y:S01]  /*4b70*/  PLOP3.LUT P3, PT, PT, PT, UP1, 0x80, 0x0 ;  /* 0x000000000000781c */ /* 0x000fe20003f6f018 */
[----:B------:R3:W4:Y:S01]  /*4b80*/  MUFU.EX2 R127, R5 ;  /* 0x00000005007f7308 */ /* 0x0007220000000800 */
[----:B------:R-:W-:Y:S01]  /*4b90*/  @P1 ISETP.GE.AND P1, PT, R101, UR8, PT ;  /* 0x0000000865001c0c */ /* 0x000fe2000bf26270 */
[----:B------:R-:W-:Y:S01]  /*4ba0*/  @P4 VIADD R104, R91, 0x11 ;  /* 0x000000115b684836 */ /* 0x000fe20000000000 */
[----:B------:R-:W-:Y:S01]  /*4bb0*/  PLOP3.LUT P4, PT, PT, PT, UP1, 0x80, 0x0 ;  /* 0x000000000000781c */ /* 0x000fe20003f8f018 */
[C---:B--2---:R-:W-:Y:S01]  /*4bc0*/  VIADD R6, R88.reuse, 0xffffffe8 ;  /* 0xffffffe858067836 */ /* 0x044fe20000000000 */
[----:B------:R-:W-:Y:S01]  /*4bd0*/  @P0 FSEL R7, R7, -INF , !P2 ;  /* 0xff80000007070808 */ /* 0x000fe20005000000 */
[C---:B-1----:R-:W-:Y:S01]  /*4be0*/  HMMA.16816.F32.BF16 R12, R92.reuse, R84, R12 ;  /* 0x000000545c0c723c */ /* 0x042fe2000004180c */
[----:B------:R-:W-:Y:S02]  /*4bf0*/  PLOP3.LUT P2, PT, PT, PT, UP1, 0x80, 0x0 ;  /* 0x000000000000781c */ /* 0x000fe40003f4f018 */
[C---:B------:R-:W-:Y:S01]  /*4c00*/  @!P6 IADD3 R98, -R88.reuse, 0x8, RZ ;  /* 0x000000085862e810 */ /* 0x040fe20007ffe1ff */
[----:B------:R-:W-:Y:S01]  /*4c10*/  FFMA.FTZ R4, R7, UR14, -R89 ;  /* 0x0000000e07047c23 */ /* 0x000fe20008010859 */
[C---:B------:R-:W-:Y:S01]  /*4c20*/  @!P5 IADD3 R97, -R88.reuse, 0x9, RZ ;  /* 0x000000095861d810 */ /* 0x040fe20007ffe1ff */
[----:B------:R-:W-:Y:S01]  /*4c30*/  HMMA.16816.F32.BF16 R16, R92, R86, R16 ;  /* 0x000000565c10723c */ /* 0x000fe20000041810 */
[----:B------:R-:W-:Y:S01]  /*4c40*/  PLOP3.LUT P5, PT, PT, PT, UP1, 0x80, 0x0 ;  /* 0x000000000000781c */ /* 0x000fe20003faf018 */
[----:B------:R1:W2:Y:S01]  /*4c50*/  MUFU.EX2 R129, R4 ;  /* 0x0000000400817308 */ /* 0x0002a20000000800 */
[----:B------:R-:W-:Y:S02]  /*4c60*/  PLOP3.LUT P0, PT, PT, PT, UP1, 0x80, 0x0 ;  /* 0x000000000000781c */ /* 0x000fe40003f0f018 */
[----:B------:R-:W-:Y:S01]  /*4c70*/  I2FP.F32.S32 R98, R98 ;  /* 0x0000006200627245 */ /* 0x000fe20000201400 */
[C---:B------:R-:W-:Y:S01]  /*4c80*/  VIADD R7, R88.reuse, 0xfffffff0 ;  /* 0xfffffff058077836 */ /* 0x040fe20000000000 */
[----:B------:R-:W-:Y:S01]  /*4c90*/  I2FP.F32.S32 R97, R97 ;  /* 0x0000006100617245 */ /* 0x000fe20000201400 */
[----:B---3--:R-:W-:Y:S01]  /*4ca0*/  VIADD R5, R88, 0xffffffe7 ;  /* 0xffffffe758057836 */ /* 0x008fe20000000000 */
[----:B------:R-:W-:Y:S02]  /*4cb0*/  @P3 ISETP.GE.AND P3, PT, R102, UR8, PT ;  /* 0x0000000866003c0c */ /* 0x000fe4000bf66270 */
[----:B------:R-:W-:Y:S01]  /*4cc0*/  FFMA.FTZ R8, R98, -UR5, R8 ;  /* 0x8000000562087c23 */ /* 0x000fe20008010008 */
[----:B------:R-:W-:Y:S01]  /*4cd0*/  FFMA.FTZ R9, R97, -UR5, R9 ;  /* 0x8000000561097c23 */ /* 0x000fe20008010009 */
[----:B------:R-:W-:Y:S02]  /*4ce0*/  PLOP3.LUT P6, PT, PT, PT, UP1, 0x80, 0x0 ;  /* 0x000000000000781c */ /* 0x000fe40003fcf018 */
[----:B------:R-:W-:Y:S02]  /*4cf0*/  @P4 ISETP.GE.AND P4, PT, R103, UR8, PT ;  /* 0x0000000867004c0c */ /* 0x000fe4000bf86270 */
[----:B------:R-:W-:Y:S01]  /*4d00*/  @P5 FSEL R8, R8, -INF , !P1 ;  /* 0xff80000008085808 */ /* 0x000fe20004800000 */
[----:B------:R-:W-:Y:S01]  /*4d10*/  FFMA.FTZ R14, R98, -UR5, R14 ;  /* 0x80000005620e7c23 */ /* 0x000fe2000801000e */
[----:B------:R-:W-:Y:S01]  /*4d20*/  ISETP.GE.AND P5, PT, R7, RZ, PT ;  /* 0x000000ff0700720c */ /* 0x000fe20003fa6270 */
[----:B-1----:R-:W-:Y:S01]  /*4d30*/  VIADD R4, R88, 0xffffffef ;  /* 0xffffffef58047836 */ /* 0x002fe20000000000 */
[----:B------:R-:W-:Y:S01]  /*4d40*/  @P2 FSEL R9, R9, -INF , !P3 ;  /* 0xff80000009092808 */ /* 0x000fe20005800000 */
[--C-:B------:R-:W-:Y:S01]  /*4d50*/  FFMA.FTZ R8, R8, UR14, -R90.reuse ;  /* 0x0000000e08087c23 */ /* 0x100fe2000801085a */
[----:B------:R-:W-:Y:S01]  /*4d60*/  PLOP3.LUT P2, PT, PT, PT, UP1, 0x80, 0x0 ;  /* 0x000000000000781c */ /* 0x000fe20003f4f018 */
[----:B------:R-:W-:Y:S01]  /*4d70*/  FFMA.FTZ R15, R97, -UR5, R15 ;  /* 0x80000005610f7c23 */ /* 0x000fe2000801000f */
[----:B------:R-:W-:Y:S01]  /*4d80*/  @P0 FSEL R10, R10, -INF , !P1 ;  /* 0xff8000000a0a0808 */ /* 0x000fe20004800000 */
[----:B------:R1:W-:Y:S01]  /*4d90*/  MUFU.EX2 R125, R8 ;  /* 0x00000008007d7308 */ /* 0x0003e20000000800 */
[----:B------:R-:W-:Y:S01]  /*4da0*/  ISETP.GE.AND P1, PT, R4, RZ, PT ;  /* 0x000000ff0400720c */ /* 0x000fe20003f26270 */
[----:B------:R-:W-:Y:S01]  /*4db0*/  FFMA.FTZ R9, R9, UR14, -R90 ;  /* 0x0000000e09097c23 */ /* 0x000fe2000801085a */
[----:B------:R-:W-:Y:S01]  /*4dc0*/  PLOP3.LUT P0, PT, PT, PT, UP1, 0x80, 0x0 ;  /* 0x000000000000781c */ /* 0x000fe20003f0f018 */
[--C-:B------:R-:W-:Y:S01]  /*4dd0*/  FFMA.FTZ R10, R10, UR14, -R89.reuse ;  /* 0x0000000e0a0a7c23 */ /* 0x100fe20008010859 */
[----:B------:R-:W-:Y:S02]  /*4de0*/  @P6 ISETP.GE.AND P6, PT, R104, UR8, PT ;  /* 0x0000000868006c0c */ /* 0x000fe4000bfc6270 */
[----:B------:R-:W-:Y:S03]  /*4df0*/  @!P5 IADD3 R7, -R88, 0x10, RZ ;  /* 0x000000105807d810 */ /* 0x000fe60007ffe1ff */
[----:B------:R-:W3:Y:S01]  /*4e00*/  MUFU.EX2 R123, R9 ;  /* 0x00000009007b7308 */ /* 0x000ee20000000800 */
[----:B------:R-:W-:Y:S02]  /*4e10*/  ISETP.GE.AND P5, PT, R6, RZ, PT ;  /* 0x000000ff0600720c */ /* 0x000fe40003fa6270 */
[----:B------:R-:W-:Y:S02]  /*4e20*/  I2FP.F32.S32 R7, R7 ;  /* 0x0000000700077245 */ /* 0x000fe40000201400 */
[----:B------:R-:W-:Y:S02]  /*4e30*/  @P2 FSEL R11, R11, -INF , !P3 ;  /* 0xff8000000b0b2808 */ /* 0x000fe40005800000 */
[----:B------:R-:W-:Y:S01]  /*4e40*/  ISETP.GE.AND P3, PT, R5, RZ, PT ;  /* 0x000000ff0500720c */ /* 0x000fe20003f66270 */
[C---:B------:R-:W-:Y:S01]  /*4e50*/  FFMA.FTZ R12, R7.reuse, -UR5, R12 ;  /* 0x80000005070c7c23 */ /* 0x040fe2000801000c */
[----:B------:R-:W-:Y:S01]  /*4e60*/  @!P1 IADD3 R4, -R88, 0x11, RZ ;  /* 0x0000001158049810 */ /* 0x000fe20007ffe1ff */
[----:B------:R-:W-:Y:S01]  /*4e70*/  FFMA.FTZ R18, R7, -UR5, R18 ;  /* 0x8000000507127c23 */ /* 0x000fe20008010012 */
[----:B------:R-:W-:Y:S01]  /*4e80*/  PLOP3.LUT P2, PT, PT, PT, UP1, 0x80, 0x0 ;  /* 0x000000000000781c */ /* 0x000fe20003f4f018 */
[----:B------:R-:W-:Y:S01]  /*4e90*/  FFMA.FTZ R11, R11, UR14, -R89 ;  /* 0x0000000e0b0b7c23 */ /* 0x000fe20008010859 */
[----:B------:R-:W-:Y:S01]  /*4ea0*/  PLOP3.LUT P1, PT, PT, PT, UP1, 0x80, 0x0 ;  /* 0x000000000000781c */ /* 0x000fe20003f2f018 */
[----:B------:R-:W-:Y:S01]  /*4eb0*/  MUFU.EX2 R126, R10 ;  /* 0x0000000a007e7308 */ /* 0x000fe20000000800 */
[----:B------:R-:W-:Y:S02]  /*4ec0*/  I2FP.F32.S32 R4, R4 ;  /* 0x0000000400047245 */ /* 0x000fe40000201400 */
[----:B------:R-:W-:Y:S02]  /*4ed0*/  @P0 FSEL R12, R12, -INF , !P4 ;  /* 0xff8000000c0c0808 */ /* 0x000fe40006000000 */
[----:B------:R-:W-:Y:S01]  /*4ee0*/  PLOP3.LUT P0, PT, PT, PT, UP1, 0x80, 0x0 ;  /* 0x000000000000781c */ /* 0x000fe20003f0f018 */
[----:B------:R-:W-:Y:S01]  /*4ef0*/  FFMA.FTZ R13, R4, -UR5, R13 ;  /* 0x80000005040d7c23 */ /* 0x000fe2000801000d */
[----:B------:R-:W-:Y:S01]  /*4f00*/  @!P3 IADD3 R5, -R88, 0x19, RZ ;  /* 0x000000195805b810 */ /* 0x000fe20007ffe1ff */
[----:B------:R-:W-:Y:S01]  /*4f10*/  FFMA.FTZ R19, R4, -UR5, R19 ;  /* 0x8000000504137c23 */ /* 0x000fe20008010013 */
[----:B------:R-:W-:Y:S01]  /*4f20*/  PLOP3.LUT P3, PT, PT, PT, UP1, 0x80, 0x0 ;  /* 0x000000000000781c */ /* 0x000fe20003f6f018 */
[----:B------:R-:W3:Y:S01]  /*4f30*/  MUFU.EX2 R124, R11 ;  /* 0x0000000b007c7308 */ /* 0x000ee20000000800 */
[----:B------:R-:W-:Y:S01]  /*4f40*/  @P2 FSEL R13, R13, -INF , !P6 ;  /* 0xff8000000d0d2808 */ /* 0x000fe20007000000 */
[--C-:B------:R-:W-:Y:S01]  /*4f50*/  FFMA.FTZ R12, R12, UR14, -R90.reuse ;  /* 0x0000000e0c0c7c23 */ /* 0x100fe2000801085a */
[----:B------:R-:W-:Y:S02]  /*4f60*/  @!P5 IADD3 R6, -R88, 0x18, RZ ;  /* 0x000000185806d810 */ /* 0x000fe40007ffe1ff */
[----:B------:R-:W-:Y:S01]  /*4f70*/  @P1 FSEL R14, R14, -INF , !P4 ;  /* 0xff8000000e0e1808 */ /* 0x000fe20006000000 */
[----:B------:R-:W-:Y:S01]  /*4f80*/  FFMA.FTZ R13, R13, UR14, -R90 ;  /* 0x0000000e0d0d7c23 */ /* 0x000fe2000801085a */
[----:B------:R-:W-:Y:S01]  /*4f90*/  PLOP3.LUT P2, PT, PT, PT, UP1, 0x80, 0x0 ;  /* 0x000000000000781c */ /* 0x000fe20003f4f018 */
[----:B-1----:R-:W-:Y:S01]  /*4fa0*/  @P0 VIADD R8, R91, 0x18 ;  /* 0x000000185b080836 */ /* 0x002fe20000000000 */
[----:B------:R-:W-:Y:S01]  /*4fb0*/  PLOP3.LUT P1, PT, PT, PT, UP1, 0x80, 0x0 ;  /* 0x000000000000781c */ /* 0x000fe20003f2f018 */
[----:B------:R-:W-:Y:S01]  /*4fc0*/  FFMA.FTZ R14, R14, UR14, -R89 ;  /* 0x0000000e0e0e7c23 */ /* 0x000fe20008010859 */
[----:B------:R-:W-:Y:S01]  /*4fd0*/  I2FP.F32.S32 R6, R6 ;  /* 0x0000000600067245 */ /* 0x000fe20000201400 */
[----:B------:R-:W-:Y:S01]  /*4fe0*/  MUFU.EX2 R120, R12 ;  /* 0x0000000c00787308 */ /* 0x000fe20000000800 */
[----:B------:R-:W-:Y:S02]  /*4ff0*/  PLOP3.LUT P5, PT, PT, PT, UP1, 0x80, 0x0 ;  /* 0x000000000000781c */ /* 0x000fe40003faf018 */
[----:B------:R-:W-:Y:S01]  /*5000*/  @P3 ISETP.GE.AND P3, PT, R8, UR8, PT ;  /* 0x0000000808003c0c */ /* 0x000fe2000bf66270 */
[----:B------:R-:W-:Y:S01]  /*5010*/  FFMA.FTZ R16, R6, -UR5, R16 ;  /* 0x8000000506107c23 */ /* 0x000fe20008010010 */
[----:B------:R-:W-:Y:S02]  /*5020*/  PLOP3.LUT P4, PT, PT, PT, UP1, 0x80, 0x0 ;  /* 0x000000000000781c */ /* 0x000fe40003f8f018 */
[----:B------:R-:W-:Y:S03]  /*5030*/  I2FP.F32.S32 R5, R5 ;  /* 0x0000000500057245 */ /* 0x000fe60000201400 */
[----:B------:R-:W1:Y:S01]  /*5040*/  MUFU.EX2 R119, R13 ;  /* 0x0000000d00777308 */ /* 0x000e620000000800 */
[----:B------:R-:W-:Y:S02]  /*5050*/  @P2 FSEL R15, R15, -INF , !P6 ;  /* 0xff8000000f0f2808 */ /* 0x000fe40007000000 */
[----:B------:R-:W-:Y:S01]  /*5060*/  @P1 FSEL R16, R16, -INF , !P3 ;  /* 0xff80000010101808 */ /* 0x000fe20005800000 */
[----:B------:R-:W-:Y:S01]  /*5070*/  FFMA.FTZ R17, R5, -UR5, R17 ;  /* 0x8000000505117c23 */ /* 0x000fe20008010011 */
[----:B------:R-:W-:Y:S01]  /*5080*/  PLOP3.LUT P2, PT, PT, PT, UP1, 0x80, 0x0 ;  /* 0x000000000000781c */ /* 0x000fe20003f4f018 */
[----:B------:R-:W-:Y:S01]  /*5090*/  @P5 VIADD R91, R91, 0x19 ;  /* 0x000000195b5b5836 */ /* 0x000fe20000000000 */
[----:B------:R-:W-:Y:S01]  /*50a0*/  PLOP3.LUT P0, PT, PT, PT, UP1, 0x80, 0x0 ;  /* 0x000000000000781c */ /* 0x000fe20003f0f018 */
[--C-:B------:R-:W-:Y:S01]  /*50b0*/  FFMA.FTZ R15, R15, UR14, -R89.reuse ;  /* 0x0000000e0f0f7c23 */ /* 0x100fe20008010859 */
[----:B------:R-:W-:Y:S01]  /*50c0*/  PLOP3.LUT P1, PT, PT, PT, UP1, 0x80, 0x0 ;  /* 0x000000000000781c */ /* 0x000fe20003f2f018 */
[--C-:B------:R-:W-:Y:S01]  /*50d0*/  FFMA.FTZ R16, R16, UR14, -R90.reuse ;  /* 0x0000000e10107c23 */ /* 0x100fe2000801085a */
[----:B----4-:R-:W-:Y:S01]  /*50e0*/  F2FP.BF16.F32.PACK_AB R6, R127, R128 ;  /* 0x000000807f06723e */ /* 0x010fe200000010ff */
[----:B------:R-:W-:Y:S01]  /*50f0*/  MUFU.EX2 R122, R14 ;  /* 0x0000000e007a7308 */ /* 0x000fe20000000800 */
[----:B--2---:R-:W-:Y:S02]  /*5100*/  F2FP.BF16.F32.PACK_AB R5, R129, R130 ;  /* 0x000000828105723e */ /* 0x004fe400000010ff */
[----:B------:R-:W-:Y:S01]  /*5110*/  @P4 ISETP.GE.AND P4, PT, R91, UR8, PT ;  /* 0x000000085b004c0c */ /* 0x000fe2000bf86270 */
[----:B------:R2:W-:Y:S01]  /*5120*/  STS [R235+0x22000], R6 ;  /* 0x02200006eb007388 */ /* 0x0005e20000000800 */
[----:B---3--:R-:W-:Y:S02]  /*5130*/  F2FP.BF16.F32.PACK_AB R4, R123, R125 ;  /* 0x0000007d7b04723e */ /* 0x008fe400000010ff */
[----:B------:R-:W-:Y:S01]  /*5140*/  @P2 FSEL R18, R18, -INF , !P3 ;  /* 0xff80000012122808 */ /* 0x000fe20005800000 */
[----:B------:R3:W-:Y:S01]  /*5150*/  STS [R235+0x22400], R5 ;  /* 0x02240005eb007388 */ /* 0x0007e20000000800 */
[----:B------:R-:W-:Y:S01]  /*5160*/  @P0 FSEL R17, R17, -INF , !P4 ;  /* 0xff80000011110808 */ /* 0x000fe20006000000 */
[----:B------:R-:W2:Y:S01]  /*5170*/  MUFU.EX2 R121, R15 ;  /* 0x0000000f00797308 */ /* 0x000ea20000000800 */
[----:B------:R-:W-:Y:S01]  /*5180*/  @P1 FSEL R19, R19, -INF , !P4 ;  /* 0xff80000013131808 */ /* 0x000fe20006000000 */
[----:B------:R4:W-:Y:S01]  /*5190*/  STS [R237+0x22000], R4 ;  /* 0x02200004ed007388 */ /* 0x0009e20000000800 */
[--C-:B------:R-:W-:Y:S01]  /*51a0*/  FFMA.FTZ R18, R18, UR14, -R89.reuse ;  /* 0x0000000e12127c23 */ /* 0x100fe20008010859 */
[----:B------:R-:W-:Y:S01]  /*51b0*/  FFMA.FTZ R90, R17, UR14, -R90 ;  /* 0x0000000e115a7c23 */ /* 0x000fe2000801085a */
[----:B------:R-:W-:Y:S01]  /*51c0*/  F2FP.BF16.F32.PACK_AB R8, R124, R126 ;  /* 0x0000007e7c08723e */ /* 0x000fe200000010ff */
[----:B------:R-:W-:Y:S01]  /*51d0*/  FFMA.FTZ R89, R19, UR14, -R89 ;  /* 0x0000000e13597c23 */ /* 0x000fe20008010859 */
[----:B-1----:R-:W-:Y:S03]  /*51e0*/  F2FP.BF16.F32.PACK_AB R7, R119, R120 ;  /* 0x000000787707723e */ /* 0x002fe600000010ff */
[----:B------:R-:W-:Y:S01]  /*51f0*/  MUFU.EX2 R116, R16 ;  /* 0x0000001000747308 */ /* 0x000fe20000000800 */
[----:B------:R-:W-:Y:S01]  /*5200*/  IADD3 R112, P0, R241, UR13, RZ ;  /* 0x0000000df1707c10 */ /* 0x000fe2000ff1e0ff */
[----:B------:R-:W-:Y:S03]  /*5210*/  STS [R237+0x22400], R8 ;  /* 0x02240008ed007388 */ /* 0x000fe60000000800 */
[----:B------:R-:W-:Y:S01]  /*5220*/  IADD3.X R113, R240, UR12, RZ, P0, !PT ;  /* 0x0000000cf0717c10 */ /* 0x000fe200087fe4ff */
[----:B------:R-:W-:Y:S01]  /*5230*/  STS [R234+0x22000], R7 ;  /* 0x02200007ea007388 */ /* 0x000fe20000000800 */
[----:B------:R-:W-:Y:S03]  /*5240*/  PLOP3.LUT P0, PT, PT, PT, UP0, 0x80, 0x0 ;  /* 0x000000000000781c */ /* 0x000fe60003f0f008 */
[----:B------:R-:W3:Y:S01]  /*5250*/  MUFU.EX2 R115, R90 ;  /* 0x0000005a00737308 */ /* 0x000ee20000000800 */
[----:B------:R-:W4:Y:S01]  /*5260*/  LDG.E R114, desc[UR6][R112.64] ;  /* 0x0000000670727981 */ /* 0x000f22000c1e1900 */
[----:B--2---:R-:W-:Y:S08]  /*5270*/  F2FP.BF16.F32.PACK_AB R6, R121, R122 ;  /* 0x0000007a7906723e */ /* 0x004ff000000010ff */
[----:B------:R-:W-:Y:S01]  /*5280*/  MUFU.EX2 R118, R18 ;  /* 0x0000001200767308 */ /* 0x000fe20000000800 */
[----:B------:R-:W-:Y:S09]  /*5290*/  STS [R234+0x22400], R6 ;  /* 0x02240006ea007388 */ /* 0x000ff20000000800 */
[----:B------:R-:W4:Y:S01]  /*52a0*/  MUFU.EX2 R117, R89 ;  /* 0x0000005900757308 */ /* 0x000f220000000800 */
[----:B---3--:R-:W-:Y:S05]  /*52b0*/  F2FP.BF16.F32.PACK_AB R5, R115, R116 ;  /* 0x000000747305723e */ /* 0x008fea00000010ff */
[----:B------:R-:W-:Y:S04]  /*52c0*/  STS [R236+0x22000], R5 ;  /* 0x02200005ec007388 */ /* 0x000fe80000000800 */
[----:B------:R-:W2:Y:S01]  /*52d0*/  LDG.E R112, desc[UR6][R112.64+0x20] ;  /* 0x0000200670707981 */ /* 0x000ea2000c1e1900 */
[----:B----4-:R-:W-:Y:S05]  /*52e0*/  F2FP.BF16.F32.PACK_AB R4, R117, R118 ;  /* 0x000000767504723e */ /* 0x010fea00000010ff */
[----:B------:R-:W-:Y:S04]  /*52f0*/  STS [R236+0x22400], R4 ;  /* 0x02240004ec007388 */ /* 0x000fe80000000800 */
[----:B------:R-:W-:Y:S04]  /*5300*/  LDSM.16.M88.4 R16, [R214+0x8000] ;  /* 0x00800000d610783b */ /* 0x000fe80000000200 */
[----:B------:R-:W1:Y:S04]  /*5310*/  LDSM.16.M88.4 R8, [R3+UR4+0x18000] ;  /* 0x018000040308783b */ /* 0x000e680008000200 */
[----:B------:R-:W3:Y:S04]  /*5320*/  LDSM.16.M88.4 R84, [R3+UR4+0x18800] ;  /* 0x018800040354783b */ /* 0x000ee80008000200 */
        /* <DEDUP_REMOVED lines=8> */
[C---:B---3--:R-:W-:Y:S06]  /*53b0*/  HMMA.16816.F32.BF16 R12, R16.reuse, R84, RZ ;  /* 0x00000054100c723c */ /* 0x048fec00000418ff */
[----:B------:R-:W-:Y:S01]  /*53c0*/  HMMA.16816.F32.BF16 R16, R16, R86, RZ ;  /* 0x000000561010723c */ /* 0x000fe200000418ff */
[----:B------:R-:W1:Y:S05]  /*53d0*/  LDSM.16.M88.4 R84, [R213+0x8800] ;  /* 0x00880000d554783b */ /* 0x000e6a0000000200 */
[C---:B----4-:R-:W-:Y:S06]  /*53e0*/  HMMA.16816.F32.BF16 R4, R88.reuse, R92, R4 ;  /* 0x0000005c5804723c */ /* 0x050fec0000041804 */
[C---:B------:R-:W-:Y:S01]  /*53f0*/  HMMA.16816.F32.BF16 R8, R88.reuse, R94, R8 ;  /* 0x0000005e5808723c */ /* 0x040fe20000041808 */
[----:B------:R-:W3:Y:S05]  /*5400*/  LDSM.16.M88.4 R92, [R218+0x8000] ;  /* 0x00800000da5c783b */ /* 0x000eea0000000200 */
        /* <DEDUP_REMOVED lines=11> */
[C---:B---3--:R-:W-:Y:S06]  /*54c0*/  HMMA.16816.F32.BF16 R4, R92.reuse, R108, R4 ;  /* 0x0000006c5c04723c */ /* 0x048fec0000041804 */
[C---:B------:R-:W-:Y:S01]  /*54d0*/  HMMA.16816.F32.BF16 R8, R92.reuse, R110, R8 ;  /* 0x0000006e5c08723c */ /* 0x040fe20000041808 */
[----:B------:R-:W3:Y:S05]  /*54e0*/  LDSM.16.M88.4 R108, [R2+0xa000] ;  /* 0x00a00000026c783b */ /* 0x000eea0000000200 */
[C---:B----4-:R-:W-:Y:S06]  /*54f0*/  HMMA.16816.F32.BF16 R12, R92.reuse, R88, R12 ;  /* 0x000000585c0c723c */ /* 0x050fec000004180c */
        /* <DEDUP_REMOVED lines=71> */
[----:B------:R-:W4:Y:S05]  /*5970*/  LDSM.16.M88.4 R88, [R212+0xe800] ;  /* 0x00e80000d458783b */ /* 0x000f2a0000000200 */
[C---:B--2---:R-:W-:Y:S06]  /*5980*/  HMMA.16816.F32.BF16 R4, R100.reuse, R104, R4 ;  /* 0x000000686404723c */ /* 0x044fec0000041804 */
[C---:B------:R-:W-:Y:S06]  /*5990*/  HMMA.16816.F32.BF16 R8, R100.reuse, R106, R8 ;  /* 0x0000006a6408723c */ /* 0x040fec0000041808 */
[C---:B-1----:R-:W-:Y:S06]  /*59a0*/  HMMA.16816.F32.BF16 R12, R100.reuse, R84, R12 ;  /* 0x00000054640c723c */ /* 0x042fec000004180c */
[----:B------:R-:W-:Y:S06]  /*59b0*/  HMMA.16816.F32.BF16 R16, R100, R86, R16 ;  /* 0x000000566410723c */ /* 0x000fec0000041810 */
[C---:B---3--:R-:W-:Y:S06]  /*59c0*/  HMMA.16816.F32.BF16 R4, R92.reuse, R108, R4 ;  /* 0x0000006c5c04723c */ /* 0x048fec0000041804 */
[C---:B------:R-:W-:Y:S06]  /*59d0*/  HMMA.16816.F32.BF16 R8, R92.reuse, R110, R8 ;  /* 0x0000006e5c08723c */ /* 0x040fec0000041808 */
[C---:B----4-:R-:W-:Y:S06]  /*59e0*/  HMMA.16816.F32.BF16 R12, R92.reuse, R88, R12 ;  /* 0x000000585c0c723c */ /* 0x050fec000004180c */
        /* <DEDUP_REMOVED lines=207> */
.L_x_548:
        /* <DEDUP_REMOVED lines=13> */
[----:B------:R-:W4:Y:S01]  /*67b0*/  LDSM.16.M88.4 R208, [R223+0x1000] ;  /* 0x00100000dfd0783b */ /* 0x000f220000000200 */
        /* <DEDUP_REMOVED lines=32> */
[-C--:B-1----:R-:W-:Y:S06]  /*69c0*/  HMMA.16816.F32.BF16 R116, R200, R196.reuse, R116 ;  /* 0x000000c4c874723c */ /* 0x082fec0000041874 */
[C---:B------:R-:W-:Y:S06]  /*69d0*/  HMMA.16816.F32.BF16 R120, R208.reuse, R196, R120 ;  /* 0x000000c4d078723c */ /* 0x040fec0000041878 */
[-C--:B------:R-:W-:Y:S01]  /*69e0*/  HMMA.16816.F32.BF16 R124, R208, R198.reuse, R124 ;  /* 0x000000c6d07c723c */ /* 0x080fe2000004187c */
[----:B------:R-:W1:Y:S05]  /*69f0*/  LDSM.16.MT88.4 R208, [R0+0x11000] ;  /* 0x0110000000d0783b */ /* 0x000e6a0000004200 */
[----:B------:R-:W-:Y:S01]  /*6a00*/  HMMA.16816.F32.BF16 R128, R200, R198, R128 ;  /* 0x000000c6c880723c */ /* 0x000fe20000041880 */
[----:B------:R-:W2:Y:S04]  /*6a10*/  LDSM.16.M88.4 R196, [R221+0x1000] ;  /* 0x00100000ddc4783b */ /* 0x000ea80000000200 */
[----:B------:R-:W3:Y:S01]  /*6a20*/  LDSM.16.MT88.4 R200, [R0+0x13000] ;  /* 0x0130000000c8783b */ /* 0x000ee20000004200 */
        /* <DEDUP_REMOVED lines=14> */
[----:B------:R-:W-:Y:S05]  /*6b10*/  LDSM.16.MT88.4 R208, [R0+0x11800] ;  /* 0x0118000000d0783b */ /* 0x000fea0000004200 */
[-C--:B--2---:R-:W-:Y:S06]  /*6b20*/  HMMA.16816.F32.BF16 R116, R204, R200.reuse, R116 ;  /* 0x000000c8cc74723c */ /* 0x084fec0000041874 */
[C---:B------:R-:W-:Y:S06]  /*6b30*/  HMMA.16816.F32.BF16 R120, R196.reuse, R200, R120 ;  /* 0x000000c8c478723c */ /* 0x040fec0000041878 */
[-C--:B------:R-:W-:Y:S01]  /*6b40*/  HMMA.16816.F32.BF16 R124, R196, R202.reuse, R124 ;  /* 0x000000cac47c723c */ /* 0x080fe2000004187c */
[----:B------:R-:W1:Y:S05]  /*6b50*/  LDSM.16.M88.4 R196, [R222] ;  /* 0x00000000dec4783b */ /* 0x000e6a0000000200 */
        /* <DEDUP_REMOVED lines=15> */
[-C--:B------:R-:W-:Y:S05]  /*6c50*/  HMMA.16816.F32.BF16 R108, R200, R210.reuse, R108 ;  /* 0x000000d2c86c723c */ /* 0x080fea000004186c */
[----:B------:R-:W-:Y:S01]  /*6c60*/  IMAD.U32 R208, R227, -0x40, RZ ;  /* 0xffffffc0e3d07824 */ /* 0x000fe200078e00ff */
[C---:B------:R-:W-:Y:S05]  /*6c70*/  HMMA.16816.F32.BF16 R112, R196.reuse, R210, R112 ;  /* 0x000000d2c470723c */ /* 0x040fea0000041870 */
[----:B------:R-:W-:Y:S01]  /*6c80*/  LEA R224, P1, R208, R224, 0x2 ;  /* 0x000000e0d0e07211 */ /* 0x000fe200078210ff */
[-C--:B--2---:R-:W-:Y:S05]  /*6c90*/  HMMA.16816.F32.BF16 R116, R196, R204.reuse, R116 ;  /* 0x000000ccc474723c */ /* 0x084fea0000041874 */
[----:B------:R-:W-:Y:S01]  /*6ca0*/  @P0 IADD3 R210, P2, R241, UR11, RZ ;  /* 0x0000000bf1d20c10 */ /* 0x000fe2000ff5e0ff */
[C---:B------:R-:W-:Y:S01]  /*6cb0*/  HMMA.16816.F32.BF16 R120, R200.reuse, R204, R120 ;  /* 0x000000ccc878723c */ /* 0x040fe20000041878 */
[----:B------:R-:W-:Y:S04]  /*6cc0*/  @UP0 UMOV UR11, UR16 ;  /* 0x00000010000b0c82 */ /* 0x000fe80008000000 */
[----:B------:R-:W-:Y:S01]  /*6cd0*/  @P0 IADD3.X R211, R240, UR10, RZ, P2, !PT ;  /* 0x0000000af0d30c10 */ /* 0x000fe200097fe4ff */
[-C--:B------:R-:W-:Y:S01]  /*6ce0*/  HMMA.16816.F32.BF16 R124, R200, R206.reuse, R124 ;  /* 0x000000cec87c723c */ /* 0x080fe2000004187c */
[----:B------:R-:W-:Y:S03]  /*6cf0*/  @UP0 UMOV UR10, UR15 ;  /* 0x0000000f000a0c82 */ /* 0x000fe60008000000 */
[----:B------:R-:W5:Y:S01]  /*6d00*/  @P0 LDG.E R238, desc[UR6][R210.64+-0x100] ;  /* 0xffff0006d2ee0981 */ /* 0x000f62000c1e1900 */
[C---:B------:R-:W-:Y:S01]  /*6d10*/  IMAD.SHL.U32 R204, R227.reuse, 0x8, RZ ;  /* 0x00000008e3cc7824 */ /* 0x040fe200078e00ff */
[----:B------:R-:W-:Y:S02]  /*6d20*/  HMMA.16816.F32.BF16 R128, R196, R206, R128 ;  /* 0x000000cec480723c */ /* 0x000fe40000041880 */
[----:B------:R1:W5:Y:S03]  /*6d30*/  @P0 LDG.E R239, desc[UR6][R210.64+-0xe0] ;  /* 0xffff2006d2ef0981 */ /* 0x000366000c1e1900 */
[----:B------:R-:W-:Y:S01]  /*6d40*/  LEA.HI.X.SX32 R225, R208, R225, 0x2, P1 ;  /* 0x000000e1d0e17211 */ /* 0x000fe200008f16ff */
[C---:B------:R-:W-:Y:S01]  /*6d50*/  IMAD.SHL.U32 R205, R227.reuse, 0x10, RZ ;  /* 0x00000010e3cd7824 */ /* 0x040fe200078e00ff */
[CC--:B------:R-:W-:Y:S01]  /*6d60*/  LEA R208, P2, R204.reuse, R224.reuse, 0x2 ;  /* 0x000000e0ccd07211 */ /* 0x0c0fe200078410ff */
[C---:B------:R-:W-:Y:S02]  /*6d70*/  IMAD R200, R227.reuse, 0x18, RZ ;  /* 0x00000018e3c87824 */ /* 0x040fe400078e02ff */
[----:B------:R2:W-:Y:S01]  /*6d80*/  REDG.E.ADD.F32.FTZ.RN.STRONG.GPU desc[UR6][R224.64], R4 ;  /* 0x00000004e00079a6 */ /* 0x0005e2000c10f386 */
[-C--:B------:R-:W-:Y:S01]  /*6d90*/  LEA.HI.X.SX32 R209, R204, R225.reuse, 0x2, P2 ;  /* 0x000000e1ccd17211 */ /* 0x080fe200010f16ff */
[C---:B------:R-:W-:Y:S02]  /*6da0*/  IMAD.SHL.U32 R203, R227.reuse, 0x20, RZ ;  /* 0x00000020e3cb7824 */ /* 0x040fe400078e00ff */
[----:B------:R-:W-:Y:S02]  /*6db0*/  IMAD R201, R227, 0x28, RZ ;  /* 0x00000028e3c97824 */ /* 0x000fe400078e02ff */
[----:B------:R3:W-:Y:S01]  /*6dc0*/  REDG.E.ADD.F32.FTZ.RN.STRONG.GPU desc[UR6][R208.64], R5 ;  /* 0x00000005d00079a6 */ /* 0x0007e2000c10f386 */
[CC--:B-1----:R-:W-:Y:S04]  /*6dd0*/  LEA R210, P1, R205.reuse, R224.reuse, 0x2 ;  /* 0x000000e0cdd27211 */ /* 0x0c2fe800078210ff */
[-C--:B------:R-:W-:Y:S02]  /*6de0*/  LEA.HI.X.SX32 R211, R205, R225.reuse, 0x2, P1 ;  /* 0x000000e1cdd37211 */ /* 0x080fe400008f16ff */
[CC--:B------:R-:W-:Y:S03]  /*6df0*/  LEA R202, P1, R203.reuse, R224.reuse, 0x2 ;  /* 0x000000e0cbca7211 */ /* 0x0c0fe600078210ff */
[----:B------:R1:W-:Y:S01]  /*6e00*/  REDG.E.ADD.F32.FTZ.RN.STRONG.GPU desc[UR6][R210.64], R6 ;  /* 0x00000006d20079a6 */ /* 0x0003e2000c10f386 */
[CC--:B--2---:R-:W-:Y:S02]  /*6e10*/  LEA R4, P2, R200.reuse, R224.reuse, 0x2 ;  /* 0x000000e0c8047211 */ /* 0x0c4fe400078410ff */
[-C--:B------:R-:W-:Y:S02]  /*6e20*/  LEA.HI.X.SX32 R203, R203, R225.reuse, 0x2, P1 ;  /* 0x000000e1cbcb7211 */ /* 0x080fe400008f16ff */
[-C--:B---3--:R-:W-:Y:S02]  /*6e30*/  LEA.HI.X.SX32 R5, R200, R225.reuse, 0x2, P2 ;  /* 0x000000e1c8057211 */ /* 0x088fe400010f16ff */
[CC--:B------:R-:W-:Y:S03]  /*6e40*/  LEA R200, P3, R201.reuse, R224.reuse, 0x2 ;  /* 0x000000e0c9c87211 */ /* 0x0c0fe600078610ff */
[----:B------:R2:W-:Y:S01]  /*6e50*/  REDG.E.ADD.F32.FTZ.RN.STRONG.GPU desc[UR6][R4.64], R7 ;  /* 0x00000007040079a6 */ /* 0x0005e2000c10f386 */
[-C--:B------:R-:W-:Y:S03]  /*6e60*/  LEA.HI.X.SX32 R201, R201, R225.reuse, 0x2, P3 ;  /* 0x000000e1c9c97211 */ /* 0x080fe600018f16ff */
[----:B------:R3:W-:Y:S04]  /*6e70*/  REDG.E.ADD.F32.FTZ.RN.STRONG.GPU desc[UR6][R202.64], R8 ;  /* 0x00000008ca0079a6 */ /* 0x0007e8000c10f386 */
[----:B------:R4:W-:Y:S01]  /*6e80*/  REDG.E.ADD.F32.FTZ.RN.STRONG.GPU desc[UR6][R200.64], R9 ;  /* 0x00000009c80079a6 */ /* 0x0009e2000c10f386 */
[C---:B-1----:R-:W-:Y:S02]  /*6e90*/  IMAD R211, R227.reuse, 0x30, RZ ;  /* 0x00000030e3d37824 */ /* 0x042fe400078e02ff */
[----:B------:R-:W-:Y:S03]  /*6ea0*/  IMAD R210, R227, 0x38, RZ ;  /* 0x00000038e3d27824 */ /* 0x000fe600078e02ff */
[CC--:B------:R-:W-:Y:S04]  /*6eb0*/  LEA R6, P2, R211.reuse, R224.reuse, 0x2 ;  /* 0x000000e0d3067211 */ /* 0x0c0fe800078410ff */
[-C--:B--2---:R-:W-:Y:S02]  /*6ec0*/  LEA.HI.X.SX32 R7, R211, R225.reuse, 0x2, P2 ;  /* 0x000000e1d3077211 */ /* 0x084fe400010f16ff */
[CC--:B------:R-:W-:Y:S01]  /*6ed0*/  LEA R4, P1, R210.reuse, R224.reuse, 0x2 ;  /* 0x000000e0d2047211 */ /* 0x0c0fe200078210ff */
[----:B---3--:R-:W-:Y:S02]  /*6ee0*/  VIADD R202, R205, 0x20 ;  /* 0x00000020cdca7836 */ /* 0x008fe40000000000 */
[----:B------:R1:W-:Y:S01]  /*6ef0*/  REDG.E.ADD.F32.FTZ.RN.STRONG.GPU desc[UR6][R6.64], R10 ;  /* 0x0000000a060079a6 */ /* 0x0003e2000c10f386 */
[-C--:B------:R-:W-:Y:S02]  /*6f00*/  LEA.HI.X.SX32 R5, R210, R225.reuse, 0x2, P1 ;  /* 0x000000e1d2057211 */ /* 0x080fe400008f16ff */
[CC--:B------:R-:W-:Y:S03]  /*6f10*/  LEA R8, P1, R202.reuse, R224.reuse, 0x2 ;  /* 0x000000e0ca087211 */ /* 0x0c0fe600078210ff */
[----:B------:R2:W-:Y:S01]  /*6f20*/  REDG.E.ADD.F32.FTZ.RN.STRONG.GPU desc[UR6][R4.64], R11 ;  /* 0x0000000b040079a6 */ /* 0x0005e2000c10f386 */
[-C--:B----4-:R-:W-:Y:S03]  /*6f30*/  LEA.HI.X.SX32 R9, R202, R225.reuse, 0x2, P1 ;  /* 0x000000e1ca097211 */ /* 0x090fe600008f16ff */
        /* <DEDUP_REMOVED lines=14> */
[CC--:B------:R-:W-:Y:S02]  /*7020*/  LEA R8, P2, R4.reuse, R224.reuse, 0x2 ;  /* 0x000000e004087211 */ /* 0x0c0fe400078410ff */
[-C--:B------:R-:W-:Y:S01]  /*7030*/  LEA.HI.X.SX32 R11, R5, R225.reuse, 0x2, P1 ;  /* 0x000000e1050b7211 */ /* 0x080fe200008f16ff */
[----:B------:R-:W-:Y:S01]  /*7040*/  VIADD R5, R205, 0x40 ;  /* 0x00000040cd057836 */ /* 0x000fe20000000000 */
[-C--:B------:R-:W-:Y:S01]  /*7050*/  LEA.HI.X.SX32 R9, R4, R225.reuse, 0x2, P2 ;  /* 0x000000e104097211 */ /* 0x080fe200010f16ff */
[----:B------:R-:W-:Y:S04]  /*7060*/  LDSM.16.MT88.4 R16, [R0+0x2000] ;  /* 0x002000000010783b */ /* 0x000fe80000004200 */
        /* <DEDUP_REMOVED lines=26> */
[-C--:B------:R-:W-:Y:S03]  /*7210*/  LEA.HI.X.SX32 R9, R4, R225.reuse, 0x2, P2 ;  /* 0x000000e104097211 */ /* 0x080fe600010f16ff */
[----:B------:R-:W-:Y:S04]  /*7220*/  LDSM.16.MT88.4 R84, [R0+0x4000] ;  /* 0x004000000054783b */ /* 0x000fe80000004200 */
        /* <DEDUP_REMOVED lines=10> */
[----:B------:R-:W-:Y:S02]  /*72d0*/  IMAD.IADD R5, R204, 0x1, R4 ;  /* 0x00000001cc057824 */ /* 0x000fe400078e0204 */
[----:B------:R-:W-:Y:S01]  /*72e0*/  REDG.E.ADD.F32.FTZ.RN.STRONG.GPU desc[UR6][R208.64+0x180], R97 ;  /* 0x00018061d00079a6 */ /* 0x000fe2000c10f386 */
[CC--:B------:R-:W-:Y:S03]  /*72f0*/  LEA R12, P1, R4.reuse, R224.reuse, 0x2 ;  /* 0x000000e0040c7211 */ /* 0x0c0fe600078210ff */
        /* <DEDUP_REMOVED lines=277> */
.L_x_549:
        /* <DEDUP_REMOVED lines=221> */
.L_x_551:
        /* <DEDUP_REMOVED lines=19> */
.L_x_552:
        /* <DEDUP_REMOVED lines=58> */
.L_x_554:
[----:B------:R-:W-:Y:S05]  /*96f0*/  BSYNC B0 ;  /* 0x0000000000007941 */ /* 0x000fea0003800000 */
.L_x_553:
        /* <DEDUP_REMOVED lines=22> */
.L_x_556:
[----:B------:R-:W-:Y:S05]  /*9860*/  BSYNC B0 ;  /* 0x0000000000007941 */ /* 0x000fea0003800000 */
.L_x_555:
        /* <DEDUP_REMOVED lines=38> */
.L_x_558:
[----:B------:R-:W-:Y:S05]  /*9ad0*/  BSYNC B0 ;  /* 0x0000000000007941 */ /* 0x000fea0003800000 */
.L_x_557:
        /* <DEDUP_REMOVED lines=23> */
.L_x_531:
        /* <DEDUP_REMOVED lines=24> */
.L_x_560:
        /* <DEDUP_REMOVED lines=22> */
.L_x_561:
        /* <DEDUP_REMOVED lines=9> */
[----:B------:R-:W-:Y:S01]  /*9fc0*/  IADD3 R12, R228, 0x40, RZ ;  /* 0x00000040e40c7810 */ /* 0x000fe20007ffe0ff */
[----:B------:R-:W-:Y:S01]  /*9fd0*/  ULDC.64 UR14, c[0x0][0x468] ;  /* 0x00011a00000e7ab9 */ /* 0x000fe20000000a00 */
[----:B------:R-:W-:Y:S01]  /*9fe0*/  IMAD.U32 R5, RZ, RZ, UR5 ;  /* 0x00000005ff057e24 */ /* 0x000fe2000f8e00ff */
[----:B------:R-:W-:Y:S01]  /*9ff0*/  IADD3 R8, P0, R6, UR9, RZ ;  /* 0x0000000906087c10 */ /* 0x000fe2000ff1e0ff */
[----:B------:R-:W-:Y:S01]  /*a000*/  UIMAD UR5, UR18, UR14, URZ ;  /* 0x0000000e120572a4 */ /* 0x000fe2000f8e023f */
[----:B------:R-:W-:Y:S01]  /*a010*/  ISETP.GE.AND P5, PT, R4, UR8, PT ;  /* 0x0000000804007c0c */ /* 0x000fe2000bfa6270 */
[----:B------:R-:W-:Y:S01]  /*a020*/  VIADD R13, R228, 0x80 ;  /* 0x00000080e40d7836 */ /* 0x000fe20000000000 */
[----:B------:R-:W-:Y:S01]  /*a030*/  IADD3.X R9, R7, UR21, R5, P0, !PT ;  /* 0x0000001507097c10 */ /* 0x000fe200087fe405 */
[----:B------:R-:W-:Y:S01]  /*a040*/  IMAD.U32 R5, RZ, RZ, UR14 ;  /* 0x0000000eff057e24 */ /* 0x000fe2000f8e00ff */
[----:B------:R-:W-:Y:S01]  /*a050*/  UIMAD UR15, UR53, UR15, UR5 ;  /* 0x0000000f350f72a4 */ /* 0x000fe2000f8e0205 */
[----:B------:R-:W-:Y:S01]  /*a060*/  IADD3 R6, R4, 0x20, RZ ;  /* 0x0000002004067810 */ /* 0x000fe20007ffe0ff */
[----:B------:R-:W-:Y:S01]  /*a070*/  VIADD R15, R228, 0xc0 ;  /* 0x000000c0e40f7836 */ /* 0x000fe20000000000 */
[----:B------:R-:W-:Y:S01]  /*a080*/  SHF.R.S32.HI R16, RZ, 0x1f, R4 ;  /* 0x0000001fff107819 */ /* 0x000fe20000011404 */
[----:B------:R-:W-:Y:S01]  /*a090*/  IMAD.WIDE.U32 R8, R5, UR53, R8 ;  /* 0x0000003505087c25 */ /* 0x000fe2000f8e0008 */
[----:B------:R-:W-:-:S04]  /*a0a0*/  ISETP.GE.AND P4, PT, R6, UR8, PT ;  /* 0x0000000806007c0c */ /* 0x000fc8000bf86270 */
[----:B------:R-:W-:Y:S01]  /*a0b0*/  IADD3 R14, R9, UR15, RZ ;  /* 0x0000000f090e7c10 */ /* 0x000fe2000fffe0ff */
[----:B------:R-:W-:Y:S08]  /*a0c0*/  @P5 BRA `(.L_x_563) ;  /* 0x0000000000485947 */ /* 0x000ff00003800000 */
        /* <DEDUP_REMOVED lines=18> */
.L_x_563:
[----:B------:R-:W-:Y:S05]  /*a1f0*/  BSYNC B0 ;  /* 0x0000000000007941 */ /* 0x000fea0003800000 */
.L_x_562:
        /* <DEDUP_REMOVED lines=21> */
.L_x_565:
[----:B------:R-:W-:Y:S05]  /*a350*/  BSYNC B0 ;  /* 0x0000000000007941 */ /* 0x000fea0003800000 */
.L_x_564:
        /* <DEDUP_REMOVED lines=34> */
.L_x_567:
[----:B------:R-:W-:Y:S05]  /*a580*/  BSYNC B0 ;  /* 0x0000000000007941 */ /* 0x000fea0003800000 */
.L_x_566:
        /* <DEDUP_REMOVED lines=21> */
.L_x_559:
[----:B------:R-:W-:Y:S05]  /*a6e0*/  BSYNC B1 ;  /* 0x0000000000017941 */ /* 0x000fea0003800000 */
.L_x_526:
[----:B------:R-:W-:Y:S01]  /*a6f0*/  ULDC UR5, c[0x0][0xc] ;  /* 0x0000030000057ab9 */ /* 0x000fe20000000800 */
[----:B------:R-:W-:Y:S02]  /*a700*/  UIADD3 UR57, UR57, 0x1, URZ ;  /* 0x0000000139397890 */ /* 0x000fe4000fffe03f */
[----:B------:R-:W-:-:S04]  /*a710*/  UIADD3 UR32, UR5, UR32, URZ ;  /* 0x0000002005207290 */ /* 0x000fc8000fffe03f */
[----:B------:R-:W-:-:S06]  /*a720*/  UISETP.GE.AND UP0, UPT, UR32, UR61, UPT ;  /* 0x0000003d2000728c */ /* 0x000fcc000bf06270 */
[----:B------:R-:W-:-:S13]  /*a730*/  PLOP3.LUT P0, PT, PT, PT, UP0, 0x80, 0x0 ;  /* 0x000000000000781c */ /* 0x000fda0003f0f008 */
[----:B------:R-:W-:Y:S05]  /*a740*/  @P0 BRA `(.L_x_568) ;  /* 0x0000000000040947 */ /* 0x000fea0003800000 */
[----:B------:R-:W-:Y:S05]  /*a750*/  BRA `(.L_x_569) ;  /* 0xffffff6000c87947 */ /* 0x000fea000383ffff */
.L_x_568:
[----:B------:R-:W-:Y:S05]  /*a760*/  EXIT ;  /* 0x000000000000794d */ /* 0x000fea0003800000 */
.L_x_570:
        /* <DEDUP_REMOVED lines=9> */
.L_x_2037:


//--------------------- .text._ZN5flash44flash_bwd_dq_dk_dv_loop_seqk_parallel_kernelI23Flash_bwd_kernel_traitsILi256ELi64ELi64ELi8ELi4ELi2ELi2ELb0ELb1EN7cutlass10bfloat16_tE19Flash_kernel_traitsILi256ELi64ELi64ELi8ES3_EELb0ELb0ELb1ELb0ELb0ELb1ELb0EEEvNS_16Flash_bwd_paramsE --------------------------
	.section	.text._ZN5flash44flash_bwd_dq_dk_dv_loop_seqk_parallel_kernelI23Flash_bwd_kernel_traitsILi256ELi64ELi64ELi8ELi4ELi2ELi2ELb0ELb1EN7cutlass10bfloat16_tE19Flash_kernel_traitsILi256ELi64ELi64ELi8ES3_EELb0ELb0ELb1ELb0ELb0ELb1ELb0EEEvNS_16Flash_bwd_paramsE,"ax",@progbits
	.align	128
        .global         _ZN5flash44flash_bwd_dq_dk_dv_loop_seqk_parallel_kernelI23Flash_bwd_kernel_traitsILi256ELi64ELi64ELi8ELi4ELi2ELi2ELb0ELb1EN7cutlass10bfloat16_tE19Flash_kernel_traitsILi256ELi64ELi64ELi8ES3_EELb0ELb0ELb1ELb0ELb0ELb1ELb0EEEvNS_16Flash_bwd_paramsE
        .type           _ZN5flash44flash_bwd_dq_dk_dv_loop_seqk_parallel_kernelI23Flash_bwd_kernel_traitsILi256ELi64ELi64ELi8ELi4ELi2ELi2ELb0ELb1EN7cutlass10bfloat16_tE19Flash_kernel_traitsILi256ELi64ELi64ELi8ES3_EELb0ELb0ELb1ELb0ELb0ELb1ELb0EEEvNS_16Flash_bwd_paramsE,@function
        .size           _ZN5flash44flash_bwd_dq_dk_dv_loop_seqk_parallel_kernelI23Flash_bwd_kernel_traitsILi256ELi64ELi64ELi8ELi4ELi2ELi2ELb0ELb1EN7cutlass10bfloat16_tE19Flash_kernel_traitsILi256ELi64ELi64ELi8ES3_EELb0ELb0ELb1ELb0ELb0ELb1ELb0EEEvNS_16Flash_bwd_paramsE,(.L_x_2038 - _ZN5flash44flash_bwd_dq_dk_dv_loop_seqk_parallel_kernelI23Flash_bwd_kernel_traitsILi256ELi64ELi64ELi8ELi4ELi2ELi2ELb0ELb1EN7cutlass10bfloat16_tE19Flash_kernel_traitsILi256ELi64ELi64ELi8ES3_EELb0ELb0ELb1ELb0ELb0ELb1ELb0EEEvNS_16Flash_bwd_paramsE)
        .other          _ZN5flash44flash_bwd_dq_dk_dv_loop_seqk_parallel_kernelI23Flash_bwd_kernel_traitsILi256ELi64ELi64ELi8ELi4ELi2ELi2ELb0ELb1EN7cutlass10bfloat16_tE19Flash_kernel_traitsILi256ELi64ELi64ELi8ES3_EELb0ELb0ELb1ELb0ELb0ELb1ELb0EEEvNS_16Flash_bwd_paramsE,@"STO_CUDA_ENTRY STV_DEFAULT"
_ZN5flash44flash_bwd_dq_dk_dv_loop_seqk_parallel_kernelI23Flash_bwd_kernel_traitsILi256ELi64ELi64ELi8ELi4ELi2ELi2ELb0ELb1EN7cutlass10bfloat16_tE19Flash_kernel_traitsILi256ELi64ELi64ELi8ES3_EELb0ELb0ELb1ELb0ELb0ELb1ELb0EEEvNS_16Flash_bwd_paramsE:
.text._ZN5flash44flash_bwd_dq_dk_dv_loop_seqk_parallel_kernelI23Flash_bwd_kernel_traitsILi256ELi64ELi64ELi8ELi4ELi2ELi2ELb0ELb1EN7cutlass10bfloat16_tE19Flash_kernel_traitsILi256ELi64ELi64ELi8ES3_EELb0ELb0ELb1ELb0ELb0ELb1ELb0EEEvNS_16Flash_bwd_paramsE:
        /* <DEDUP_REMOVED lines=16> */
[----:B------:R-:W-:Y:S01]  /*0100*/  ULDC.64 UR8, c[0x0][0x208] ;  /* 0x0000820000087ab9 */ /* 0x000fe20000000a00 */
[----:B------:R-:W-:Y:S01]  /*0110*/  IMAD.MOV.U32 R226, RZ, RZ, 0x40 ;  /* 0x00000040ffe27424 */ /* 0x000fe200078e00ff */
[----:B------:R-:W-:Y:S01]  /*0120*/  ULDC UR61, c[0x0][0x394] ;  /* 0x0000e500003d7ab9 */ /* 0x000fe20000000800 */
[----:B------:R-:W-:Y:S01]  /*0130*/  IMAD.MOV.U32 R241, RZ, RZ, -0x10 ;  /* 0xfffffff0fff17424 */ /* 0x000fe200078e00ff */
[----:B------:R-:W3:Y:S08]  /*0140*/  S2UR UR57, SR_CTAID.Z ;  /* 0x00000000003979c3 */ /* 0x000ef00000002700 */
[----:B------:R-:W-:Y:S08]  /*0150*/  S2UR UR48, SR_CTAID.Y ;  /* 0x00000000003079c3 */ /* 0x000ff00000002600 */
[----:B------:R-:W4:Y:S01]  /*0160*/  S2UR UR4, SR_CgaCtaId ;  /* 0x00000000000479c3 */ /* 0x000f220000008800 */
[----:B--2---:R-:W-:Y:S01]  /*0170*/  ULEA UR5, UR7, UR5, 0x18 ;  /* 0x0000000507057291 */ /* 0x004fe2000f8ec03f */
[----:B-1----:R-:W-:Y:S01]  /*0180*/  SHF.R.S32.HI R15, RZ, 0x1f, R14 ;  /* 0x0000001fff0f7819 */ /* 0x002fe2000001140e */
[----:B------:R-:W-:Y:S01]  /*0190*/  IMAD.SHL.U32 R250, R14, 0x2, RZ ;  /* 0x000000020efa7824 */ /* 0x000fe200078e00ff */
[----:B---3--:R-:W-:-:S02]  /*01a0*/  USHF.R.S32.HI UR7, URZ, 0x1f, UR57 ;  /* 0x0000001f3f077899 */ /* 0x008fc40008011439 */
[CC--:B------:R-:W-:Y:S02]  /*01b0*/  LEA.HI R4, R15.reuse, R14.reuse, RZ, 0x5 ;  /* 0x0000000e0f047211 */ /* 0x0c0fe400078f28ff */
[----:B------:R-:W-:Y:S02]  /*01c0*/  LEA.HI R6, R15, R14, RZ, 0x4 ;  /* 0x0000000e0f067211 */ /* 0x000fe400078f20ff */
[--C-:B------:R-:W-:Y:S02]  /*01d0*/  SHF.R.S32.HI R5, RZ, 0x5, R4.reuse ;  /* 0x00000005ff057819 */ /* 0x100fe40000011404 */
[----:B------:R-:W-:Y:S02]  /*01e0*/  SHF.R.S32.HI R0, RZ, 0x1f, R4 ;  /* 0x0000001fff007819 */ /* 0x000fe40000011404 */
[----:B------:R-:W-:Y:S02]  /*01f0*/  SHF.R.S32.HI R7, RZ, 0x4, R6 ;  /* 0x00000004ff077819 */ /* 0x000fe40000011406 */
[----:B------:R-:W-:-:S02]  /*0200*/  LEA.HI R0, R0, R5, RZ, 0x2 ;  /* 0x0000000500007211 */ /* 0x000fc400078f10ff */
[----:B------:R-:W-:Y:S01]  /*0210*/  LEA.HI R2, R4, R5, RZ, 0x1 ;  /* 0x0000000504027211 */ /* 0x000fe200078f08ff */
[----:B----4-:R-:W-:Y:S01]  /*0220*/  ULEA UR4, UR4, UR6, 0x18 ;  /* 0x0000000604047291 */ /* 0x010fe2000f8ec03f */
[----:B------:R-:W-:Y:S01]  /*0230*/  LEA.HI R8, R6, R7, RZ, 0x1 ;  /* 0x0000000706087211 */ /* 0x000fe200078f08ff */
[----:B------:R-:W-:Y:S01]  /*0240*/  USHF.R.S32.HI UR6, URZ, 0x1f, UR57 ;  /* 0x0000001f3f067899 */ /* 0x000fe20008011439 */
        /* <DEDUP_REMOVED lines=8> */
[----:B------:R-:W-:Y:S01]  /*02d0*/  LOP3.LUT R0, R4, 0xffffffe0, RZ, 0xc0, !PT ;  /* 0xffffffe004007812 */ /* 0x000fe200078ec0ff */
[----:B------:R-:W-:Y:S01]  /*02e0*/  IMAD.U32 R252, RZ, RZ, UR6 ;  /* 0x00000006fffc7e24 */ /* 0x000fe2000f8e00ff */
[--C-:B------:R-:W-:Y:S01]  /*02f0*/  SHF.R.S32.HI R8, RZ, 0x2, R16.reuse ;  /* 0x00000002ff087819 */ /* 0x100fe20000011410 */
[----:B------:R-:W-:Y:S01]  /*0300*/  IMAD.SHL.U32 R223, R13, 0x200, RZ ;  /* 0x000002000ddf7824 */ /* 0x000fe200078e00ff */
[----:B------:R-:W-:Y:S01]  /*0310*/  SHF.R.S32.HI R2, RZ, 0x1f, R16 ;  /* 0x0000001fff027819 */ /* 0x000fe20000011410 */
[----:B------:R-:W-:Y:S01]  /*0320*/  UIADD3 UR6, UR5, 0x20000, URZ ;  /* 0x0002000005067890 */ /* 0x000fe2000fffe03f */
[----:B------:R-:W-:-:S02]  /*0330*/  LOP3.LUT R5, R6, 0xfffffff0, RZ, 0xc0, !PT ;  /* 0xfffffff006057812 */ /* 0x000fc400078ec0ff */
[----:B------:R-:W-:Y:S02]  /*0340*/  SHF.R.S32.HI R3, RZ, 0x3, R17 ;  /* 0x00000003ff037819 */ /* 0x000fe40000011411 */
[----:B------:R-:W-:Y:S02]  /*0350*/  LOP3.LUT R6, R17, 0xfffffff8, RZ, 0xc0, !PT ;  /* 0xfffffff811067812 */ /* 0x000fe400078ec0ff */
[----:B------:R-:W-:Y:S01]  /*0360*/  LEA.HI R4, R2, R8, RZ, 0x3 ;  /* 0x0000000802047211 */ /* 0x000fe200078f18ff */
[----:B------:R-:W-:Y:S02]  /*0370*/  IMAD.IADD R2, R14, 0x1, -R0 ;  /* 0x000000010e027824 */ /* 0x000fe400078e0a00 */
        /* <DEDUP_REMOVED lines=8> */
[----:B------:R-:W-:Y:S01]  /*0400*/  LOP3.LUT P4, RZ, R0, 0x2, RZ, 0xc0, !PT ;  /* 0x0000000200ff7812 */ /* 0x000fe2000788c0ff */
[----:B------:R-:W-:Y:S01]  /*0410*/  IMAD.IADD R4, R14, 0x1, -R5 ;  /* 0x000000010e047824 */ /* 0x000fe200078e0a05 */
[----:B------:R-:W-:Y:S02]  /*0420*/  LOP3.LUT R2, R3, 0x38, R7, 0xf8, !PT ;  /* 0x0000003803027812 */ /* 0x000fe400078ef807 */
[----:B------:R-:W-:Y:S02]  /*0430*/  SHF.R.U32.HI R3, RZ, 0x3, R3 ;  /* 0x00000003ff037819 */ /* 0x000fe40000011603 */
[C---:B------:R-:W-:Y:S01]  /*0440*/  LOP3.LUT P3, RZ, R0.reuse, 0x4, RZ, 0xc0, !PT ;  /* 0x0000000400ff7812 */ /* 0x040fe2000786c0ff */
[----:B------:R-:W-:Y:S01]  /*0450*/  IMAD.SHL.U32 R0, R0, 0x40, RZ ;  /* 0x0000004000007824 */ /* 0x000fe200078e00ff */
[----:B------:R-:W-:Y:S01]  /*0460*/  LOP3.LUT R12, R2, R3, RZ, 0x3c, !PT ;  /* 0x00000003020c7212 */ /* 0x000fe200078e3cff */
[----:B------:R-:W-:Y:S01]  /*0470*/  IMAD.SHL.U32 R2, R228, 0x10, RZ ;  /* 0x00000010e4027824 */ /* 0x000fe200078e00ff */
[----:B------:R-:W-:-:S02]  /*0480*/  LEA.HI R3, R15, R14, RZ, 0x7 ;  /* 0x0000000e0f037211 */ /* 0x000fc400078f38ff */
[----:B------:R-:W-:Y:S02]  /*0490*/  LOP3.LUT R0, R0, 0x1c0, RZ, 0xc0, !PT ;  /* 0x000001c000007812 */ /* 0x000fe400078ec0ff */
[----:B------:R-:W-:Y:S02]  /*04a0*/  SHF.R.S32.HI R5, RZ, 0x1f, R4 ;  /* 0x0000001fff057819 */ /* 0x000fe40000011404 */
[----:B------:R-:W-:Y:S02]  /*04b0*/  SHF.R.S32.HI R10, RZ, 0x7, R3 ;  /* 0x00000007ff0a7819 */ /* 0x000fe40000011403 */
[C---:B------:R-:W-:Y:S02]  /*04c0*/  LOP3.LUT R3, R0.reuse, 0x8, R17, 0xf8, !PT ;  /* 0x0000000800037812 */ /* 0x040fe400078ef811 */
[----:B------:R-:W-:Y:S02]  /*04d0*/  LOP3.LUT R7, R0, 0x10, R2, 0xf8, !PT ;  /* 0x0000001000077812 */ /* 0x000fe400078ef802 */
[----:B------:R-:W-:Y:S01]  /*04e0*/  LEA.HI R11, R5, R4, RZ, 0x3 ;  /* 0x00000004050b7211 */ /* 0x000fe200078f18ff */
[----:B------:R-:W-:Y:S01]  /*04f0*/  IMAD R5, R10, 0x800, R223 ;  /* 0x000008000a057824 */ /* 0x000fe200078e02df */
[----:B------:R-:W-:-:S02]  /*0500*/  SHF.R.U32.HI R0, RZ, 0x3, R0 ;  /* 0x00000003ff007819 */ /* 0x000fc40000011600 */
[----:B------:R-:W-:Y:S02]  /*0510*/  LOP3.LUT R6, R11, 0xfffffff8, RZ, 0xc0, !PT ;  /* 0xfffffff80b067812 */ /* 0x000fe400078ec0ff */
[----:B------:R-:W-:Y:S02]  /*0520*/  LOP3.LUT R2, R8, 0x1, RZ, 0xc0, !PT ;  /* 0x0000000108027812 */ /* 0x000fe400078ec0ff */
[----:B------:R-:W-:Y:S01]  /*0530*/  LOP3.LUT R3, R3, R0, RZ, 0x3c, !PT ;  /* 0x0000000003037212 */ /* 0x000fe200078e3cff */
[----:B------:R-:W-:Y:S01]  /*0540*/  IMAD.IADD R9, R4, 0x1, -R6 ;  /* 0x0000000104097824 */ /* 0x000fe200078e0a06 */
[----:B------:R-:W-:Y:S02]  /*0550*/  ISETP.NE.U32.AND P0, PT, R2, 0x1, PT ;  /* 0x000000010200780c */ /* 0x000fe40003f05070 */
[----:B------:R-:W-:Y:S01]  /*0560*/  LOP3.LUT R2, R7, 0x8, R17, 0xf8, !PT ;  /* 0x0000000807027812 */ /* 0x000fe200078ef811 */
[----:B------:R-:W-:Y:S01]  /*0570*/  IMAD.IADD R3, R5, 0x1, R3 ;  /* 0x0000000105037824 */ /* 0x000fe200078e0203 */
[----:B------:R-:W-:-:S02]  /*0580*/  LEA.HI R5, R15, R14, RZ, 0x6 ;  /* 0x0000000e0f057211 */ /* 0x000fc400078f30ff */
[----:B------:R-:W-:Y:S01]  /*0590*/  LOP3.LUT R4, R16, 0x7ffffffc, RZ, 0xc0, !PT ;  /* 0x7ffffffc10047812 */ /* 0x000fe200078ec0ff */
[----:B------:R-:W-:Y:S01]  /*05a0*/  IMAD.SHL.U32 R3, R3, 0x2, RZ ;  /* 0x0000000203037824 */ /* 0x000fe200078e00ff */
[----:B------:R-:W-:Y:S01]  /*05b0*/  LOP3.LUT R223, R223, R2, R0, 0xf6, !PT ;  /* 0x00000002dfdf7212 */ /* 0x000fe200078ef600 */
[----:B------:R-:W-:Y:S01]  /*05c0*/  IMAD.SHL.U32 R0, R10, 0x20, RZ ;  /* 0x000000200a007824 */ /* 0x000fe200078e00ff */
[----:B------:R-:W-:Y:S01]  /*05d0*/  SHF.R.S32.HI R2, RZ, 0x6, R5 ;  /* 0x00000006ff027819 */ /* 0x000fe20000011405 */
[----:B------:R-:W-:Y:S01]  /*05e0*/  IMAD.IADD R5, R14, 0x1, -R4 ;  /* 0x000000010e057824 */ /* 0x000fe200078e0a04 */
[C---:B------:R-:W-:Y:S01]  /*05f0*/  R2P PR, R8.reuse, 0x6 ;  /* 0x0000000608007804 */ /* 0x040fe20000000000 */
[----:B------:R-:W-:Y:S01]  /*0600*/  IMAD.SHL.U32 R4, R8, 0x40, RZ ;  /* 0x0000004008047824 */ /* 0x000fe200078e00ff */
[----:B------:R-:W-:Y:S01]  /*0610*/  LOP3.LUT R250, R0, 0x6, R250, 0xf8, !PT ;  /* 0x0000000600fa7812 */ /* 0x000fe200078ef8fa */
[C---:B------:R-:W-:Y:S01]  /*0620*/  IMAD.SHL.U32 R6, R2.reuse, 0x8, RZ ;  /* 0x0000000802067824 */ /* 0x040fe200078e00ff */
[----:B------:R-:W-:Y:S01]  /*0630*/  LOP3.LUT P6, RZ, R9, 0x2, RZ, 0xc0, !PT ;  /* 0x0000000209ff7812 */ /* 0x000fe200078cc0ff */
[----:B------:R-:W-:Y:S01]  /*0640*/  IMAD R12, R2, 0x200, R12 ;  /* 0x00000200020c7824 */ /* 0x000fe200078e020c */
[----:B------:R-:W-:Y:S01]  /*0650*/  LOP3.LUT R4, R4, 0x1c0, RZ, 0xc0, !PT ;  /* 0x000001c004047812 */ /* 0x000fe200078ec0ff */
[----:B------:R-:W-:Y:S01]  /*0660*/  IMAD.SHL.U32 R5, R5, 0x2, RZ ;  /* 0x0000000205057824 */ /* 0x000fe200078e00ff */
[----:B------:R-:W-:-:S02]  /*0670*/  LOP3.LUT P5, RZ, R9, 0x4, RZ, 0xc0, !PT ;  /* 0x0000000409ff7812 */ /* 0x000fc400078ac0ff */
[----:B------:R-:W-:Y:S01]  /*0680*/  LOP3.LUT R7, R4, 0x20, R0, 0xf8, !PT ;  /* 0x0000002004077812 */ /* 0x000fe200078ef800 */
[----:B------:R-:W-:Y:S01]  /*0690*/  IMAD R8, R222, 0x400, R5 ;  /* 0x00000400de087824 */ /* 0x000fe200078e0205 */
[----:B------:R-:W-:Y:S01]  /*06a0*/  LOP3.LUT R0, R6, 0x18, RZ, 0xc0, !PT ;  /* 0x0000001806007812 */ /* 0x000fe200078ec0ff */
[----:B------:R-:W-:Y:S01]  /*06b0*/  IMAD.SHL.U32 R6, R13, 0x20, RZ ;  /* 0x000000200d067824 */ /* 0x000fe200078e00ff */
[----:B------:R-:W-:Y:S02]  /*06c0*/  SHF.R.U32.HI R2, RZ, 0x3, R4 ;  /* 0x00000003ff027819 */ /* 0x000fe40000011604 */
[----:B------:R-:W-:Y:S02]  /*06d0*/  SEL R220, R226, 0xffffffc0, !P3 ;  /* 0xffffffc0e2dc7807 */ /* 0x000fe40005800000 */
[----:B------:R-:W-:Y:S02]  /*06e0*/  LOP3.LUT R7, R7, R2, RZ, 0x3c, !PT ;  /* 0x0000000207077212 */ /* 0x000fe400078e3cff */
[----:B------:R-:W-:-:S02]  /*06f0*/  LOP3.LUT R10, R0, 0x20, R6, 0xf8, !PT ;  /* 0x00000020000a7812 */ /* 0x000fc400078ef806 */
[----:B------:R-:W-:Y:S01]  /*0700*/  LOP3.LUT R4, R2, R4, R0, 0x1e, !PT ;  /* 0x0000000402047212 */ /* 0x000fe200078e1e00 */
[----:B------:R-:W-:Y:S01]  /*0710*/  IMAD R0, R228, 0x400, R5 ;  /* 0x00000400e4007824 */ /* 0x000fe200078e0205 */
        /* <DEDUP_REMOVED lines=9> */
[----:B------:R-:W-:Y:S01]  /*07b0*/  IMAD.IADD R8, R8, 0x1, R7 ;  /* 0x0000000108087824 */ /* 0x000fe200078e0207 */
[----:B------:R-:W-:Y:S01]  /*07c0*/  SHF.R.U32.HI R2, RZ, 0x3, R0 ;  /* 0x00000003ff027819 */ /* 0x000fe20000011600 */
[----:B------:R-:W-:Y:S01]  /*07d0*/  IMAD.IADD R225, R220, 0x1, R223 ;  /* 0x00000001dce17824 */ /* 0x000fe200078e02df */
[----:B------:R-:W-:-:S02]  /*07e0*/  LOP3.LUT R6, R0, 0x8, R4, 0xf8, !PT ;  /* 0x0000000800067812 */ /* 0x000fc400078ef804 */
[----:B------:R-:W-:Y:S02]  /*07f0*/  SHF.R.S32.HI R4, RZ, 0x2, R18 ;  /* 0x00000002ff047819 */ /* 0x000fe40000011412 */
[----:B------:R-:W-:Y:S02]  /*0800*/  LOP3.LUT R7, R2, R10, R0, 0x1e, !PT ;  /* 0x0000000a02077212 */ /* 0x000fe400078e1e00 */
[----:B------:R-:W-:Y:S01]  /*0810*/  LOP3.LUT R0, R5, 0xfffffe00, RZ, 0xc0, !PT ;  /* 0xfffffe0005007812 */ /* 0x000fe200078ec0ff */
[----:B------:R-:W-:Y:S01]  /*0820*/  IMAD R249, R222, 0x10, R4 ;  /* 0x00000010def97824 */ /* 0x000fe200078e0204 */
[----:B------:R-:W-:Y:S01]  /*0830*/  LOP3.LUT R2, R6, R2, RZ, 0x3c, !PT ;  /* 0x0000000206027212 */ /* 0x000fe200078e3cff */
[----:B------:R-:W-:Y:S01]  /*0840*/  IMAD.U32 R4, RZ, RZ, UR7 ;  /* 0x00000007ff047e24 */ /* 0x000fe2000f8e00ff */
[----:B------:R-:W-:Y:S01]  /*0850*/  USHF.L.U32 UR7, UR48, 0x7, URZ ;  /* 0x0000000730077899 */ /* 0x000fe2000800063f */
[--C-:B------:R-:W-:Y:S01]  /*0860*/  IMAD R222, R222, 0x400, R0.reuse ;  /* 0x00000400dede7824 */ /* 0x100fe200078e0200 */
[----:B------:R-:W-:Y:S01]  /*0870*/  LEA R240, R8, UR5, 0x1 ;  /* 0x0000000508f07c11 */ /* 0x000fe2000f8e08ff */
[----:B------:R-:W-:Y:S01]  /*0880*/  IMAD R228, R228, 0x400, R0 ;  /* 0x00000400e4e47824 */ /* 0x000fe200078e0200 */
[----:B------:R-:W-:Y:S01]  /*0890*/  LOP3.LUT R0, R7, R0, RZ, 0xfc, !PT ;  /* 0x0000000007007212 */ /* 0x000fe200078efcff */
[----:B------:R-:W-:-:S02]  /*08a0*/  IMAD.IADD R222, R222, 0x1, R2 ;  /* 0x00000001dede7824 */ /* 0x000fc400078e0202 */
[----:B------:R-:W-:Y:S01]  /*08b0*/  IMAD.IADD R228, R2, 0x1, R228 ;  /* 0x0000000102e47824 */ /* 0x000fe200078e02e4 */
[----:B------:R-:W-:Y:S01]  /*08c0*/  LEA R0, R0, UR5, 0x1 ;  /* 0x0000000500007c11 */ /* 0x000fe2000f8e08ff */
[----:B------:R-:W-:Y:S01]  /*08d0*/  IMAD.U32 R2, RZ, RZ, UR7 ;  /* 0x00000007ff027e24 */ /* 0x000fe2000f8e00ff */
[----:B------:R-:W-:Y:S01]  /*08e0*/  USHF.R.S32.HI UR7, URZ, 0x1f, UR48 ;  /* 0x0000001f3f077899 */ /* 0x000fe20008011430 */
[----:B------:R-:W-:Y:S01]  /*08f0*/  LEA R222, R222, UR5, 0x1 ;  /* 0x00000005dede7c11 */ /* 0x000fe2000f8e08ff */
[----:B------:R-:W-:Y:S01]  /*0900*/  VIADD R235, R240, 0x20 ;  /* 0x00000020f0eb7836 */ /* 0x000fe20000000000 */
[----:B------:R-:W-:Y:S01]  /*0910*/  LEA R228, R228, UR6, 0x1 ;  /* 0x00000006e4e47c11 */ /* 0x000fe2000f8e08ff */
[----:B------:R-:W-:Y:S02]  /*0920*/  @P1 VIADD R235, R240, 0xffffffe0 ;  /* 0xffffffe0f0eb1836 */ /* 0x000fe40000000000 */
[----:B------:R-:W-:Y:S01]  /*0930*/  IMAD.U32 R2, RZ, RZ, UR7 ;  /* 0x00000007ff027e24 */ /* 0x000fe2000f8e00ff */
[----:B------:R-:W-:Y:S01]  /*0940*/  UIADD3 UR7, UR5, 0x10000, URZ ;  /* 0x0001000005077890 */ /* 0x000fe2000fffe03f */
[----:B------:R-:W-:Y:S01]  /*0950*/  SEL R2, R230, 0xffffffe0, !P4 ;  /* 0xffffffe0e6027807 */ /* 0x000fe20006000000 */
[----:B------:R-:W-:Y:S01]  /*0960*/  IMAD.IADD R229, R226, 0x1, R228 ;  /* 0x00000001e2e57824 */ /* 0x000fe200078e02e4 */
[----:B------:R-:W-:Y:S01]  /*0970*/  SEL R230, R230, 0xffffffe0, !P6 ;  /* 0xffffffe0e6e67807 */ /* 0x000fe20007000000 */
[----:B------:R-:W-:-:S02]  /*0980*/  IMAD.IADD R242, R240, 0x1, R241 ;  /* 0x00000001f0f27824 */ /* 0x000fc400078e02f1 */
[----:B------:R-:W-:Y:S01]  /*0990*/  VIADD R221, R3, UR7 ;  /* 0x0000000703dd7c36 */ /* 0x000fe20008000000 */
[----:B------:R-:W-:Y:S01]  /*09a0*/  LEA R247, R247, UR7, 0x1 ;  /* 0x00000007f7f77c11 */ /* 0x000fe2000f8e08ff */
[C---:B------:R-:W-:Y:S02]  /*09b0*/  IMAD.IADD R224, R222.reuse, 0x1, R230 ;  /* 0x00000001dee07824 */ /* 0x040fe400078e02e6 */
[C---:B------:R-:W-:Y:S02]  /*09c0*/  IMAD.IADD R2, R221.reuse, 0x1, R2 ;  /* 0x00000001dd027824 */ /* 0x040fe400078e0202 */
[----:B------:R-:W-:Y:S02]  /*09d0*/  IMAD.IADD R221, R221, 0x1, R220 ;  /* 0x00000001dddd7824 */ /* 0x000fe400078e02dc */
[----:B------:R-:W-:Y:S02]  /*09e0*/  VIADD R248, R247, 0x40 ;  /* 0x00000040f7f87836 */ /* 0x000fe40000000000 */
[----:B------:R-:W-:-:S02]  /*09f0*/  IMAD.IADD R227, R222, 0x1, R226 ;  /* 0x00000001dee37824 */ /* 0x000fc400078e02e2 */
[----:B------:R-:W-:Y:S02]  /*0a00*/  IMAD.IADD R231, R230, 0x1, R228 ;  /* 0x00000001e6e77824 */ /* 0x000fe400078e02e4 */
[----:B------:R-:W-:Y:S02]  /*0a10*/  IMAD.IADD R220, R2, 0x1, R220 ;  /* 0x0000000102dc7824 */ /* 0x000fe400078e02dc */
[----:B------:R-:W-:Y:S02]  /*0a20*/  @P2 VIADD R248, R247, 0xffffffc0 ;  /* 0xffffffc0f7f82836 */ /* 0x000fe40000000000 */
[----:B------:R-:W-:Y:S02]  /*0a30*/  IMAD.IADD R241, R241, 0x1, R235 ;  /* 0x00000001f1f17824 */ /* 0x000fe400078e02eb */
[----:B------:R-:W-:Y:S02]  /*0a40*/  IMAD.IADD R226, R224, 0x1, R226 ;  /* 0x00000001e0e27824 */ /* 0x000fe400078e02e2 */
[----:B------:R-:W-:-:S07]  /*0a50*/  IMAD.IADD R230, R230, 0x1, R229 ;  /* 0x00000001e6e67824 */ /* 0x000fce00078e02e5 */
.L_x_601:
        /* <DEDUP_REMOVED lines=16> */
[----:B-1----:R-:W-:Y:S01]  /*0b60*/  IMAD.U32 R4, RZ, RZ, UR6 ;  /* 0x00000006ff047e24 */ /* 0x002fe2000f8e00ff */
        /* <DEDUP_REMOVED lines=11> */
[----:B--2---:R1:W2:Y:S01]  /*0c20*/  @P0 LDG.E R8, desc[UR8][R4.64] ;  /* 0x0000000804080981 */ /* 0x0042a2000c1e1900 */
        /* <DEDUP_REMOVED lines=38> */
.L_x_571:
        /* <DEDUP_REMOVED lines=11> */
[----:B------:R-:W-:Y:S01]  /*0f40*/  ULDC.64 UR42, c[0x0][0x240] ;  /* 0x00009000002a7ab9 */ /* 0x000fe20000000a00 */
[----:B------:R-:W-:Y:S02]  /*0f50*/  UIMAD UR14, UR59, UR10, URZ ;  /* 0x0000000a3b0e72a4 */ /* 0x000fe4000f8e023f */
[----:B------:R-:W2:Y:S01]  /*0f60*/  S2UR UR15, SR_CTAID.X ;  /* 0x00000000000f79c3 */ /* 0x000ea20000002500 */
[----:B------:R-:W-:Y:S02]  /*0f70*/  UIMAD.WIDE.U32 UR20, UR48, UR10, URZ ;  /* 0x0000000a301472a5 */ /* 0x000fe4000f8e003f */
[----:B------:R-:W-:-:S02]  /*0f80*/  UIMAD UR25, UR48, UR11, UR14 ;  /* 0x0000000b301972a4 */ /* 0x000fc4000f8e020e */
[----:B------:R-:W-:Y:S01]  /*0f90*/  UIADD3 UR16, UR7, 0x3f, URZ ;  /* 0x0000003f07107890 */ /* 0x000fe2000fffe03f */
[----:B------:R-:W-:Y:S01]  /*0fa0*/  @!UP2 ULDC.64 UR10, c[0x0][0x418] ;  /* 0x00010600000aaab9 */ /* 0x000fe20000000a00 */
[----:B------:R-:W-:Y:S01]  /*0fb0*/  ULDC UR60, c[0x0][0x2d4] ;  /* 0x0000b500003c7ab9 */ /* 0x000fe20000000800 */
[----:B------:R-:W-:Y:S01]  /*0fc0*/  @!UP2 UIMAD.WIDE.U32 UR38, UR48, UR10, URZ ;  /* 0x0000000a3026a2a5 */ /* 0x000fe2000f8e003f */
[----:B------:R-:W-:Y:S01]  /*0fd0*/  ULDC UR18, c[0x0][0x394] ;  /* 0x0000e50000127ab9 */ /* 0x000fe20000000800 */
[----:B------:R-:W-:Y:S01]  /*0fe0*/  USHF.R.S32.HI UR26, URZ, 0x1f, UR60 ;  /* 0x0000001f3f1a7899 */ /* 0x000fe2000801143c */
[----:B------:R-:W-:Y:S01]  /*0ff0*/  ULDC UR31, c[0x0][0x2dc] ;  /* 0x0000b700001f7ab9 */ /* 0x000fe20000000800 */
[----:B------:R-:W-:Y:S01]  /*1000*/  ULDC UR52, c[0x0][0x270] ;  /* 0x00009c0000347ab9 */ /* 0x000fe20000000800 */
[----:B-1----:R-:W-:Y:S01]  /*1010*/  IABS R8, R9 ;  /* 0x0000000900087213 */ /* 0x002fe20000000000 */
[----:B------:R-:W-:Y:S01]  /*1020*/  USHF.L.U64.HI UR17, UR48, 0x7, UR59 ;  /* 0x0000000730117899 */ /* 0x000fe2000801023b */
[----:B------:R-:W-:Y:S01]  /*1030*/  ISETP.NE.AND P3, PT, R9, RZ, PT ;  /* 0x000000ff0900720c */ /* 0x000fe20003f65270 */
[----:B------:R-:W-:Y:S01]  /*1040*/  USHF.R.S32.HI UR19, URZ, 0x1f, UR16 ;  /* 0x0000001f3f137899 */ /* 0x000fe20008011410 */
[----:B------:R-:W1:Y:S01]  /*1050*/  I2F.RP R4, R8 ;  /* 0x0000000800047306 */ /* 0x000e620000209400 */
[----:B------:R-:W-:-:S02]  /*1060*/  UIMAD UR24, UR6, UR43, URZ ;  /* 0x0000002b061872a4 */ /* 0x000fc4000f8e023f */
[----:B------:R-:W-:Y:S02]  /*1070*/  ULEA.HI UR33, UR19, UR16, URZ, 0x6 ;  /* 0x0000001013217291 */ /* 0x000fe4000f8f303f */
[----:B--2---:R-:W-:Y:S02]  /*1080*/  UIMAD.WIDE.U32 UR36, UR15, UR12, URZ ;  /* 0x0000000c0f2472a5 */ /* 0x004fe4000f8e003f */
[----:B------:R-:W-:Y:S02]  /*1090*/  UIADD3 UR25, UR21, UR25, URZ ;  /* 0x0000001915197290 */ /* 0x000fe4000fffe03f */
[----:B------:R-:W-:Y:S02]  /*10a0*/  UIMAD UR46, UR15, UR13, UR37 ;  /* 0x0000000d0f2e72a4 */ /* 0x000fe4000f8e0225 */
[----:B------:R-:W-:Y:S01]  /*10b0*/  USHF.L.U32 UR15, UR48, 0x7, URZ ;  /* 0x00000007300f7899 */ /* 0x000fe2000800063f */
[----:B------:R-:W-:Y:S01]  /*10c0*/  @UP2 ULDC.64 UR12, c[0x0][0x420] ;  /* 0x00010800000c2ab9 */ /* 0x000fe20000000a00 */
[----:B------:R-:W-:Y:S01]  /*10d0*/  USEL UR37, UR17, URZ, UP0 ;  /* 0x0000003f11257287 */ /* 0x000fe20008000000 */
[----:B-1----:R-:W1:Y:S01]  /*10e0*/  MUFU.RCP R4, R4 ;  /* 0x0000000400047308 */ /* 0x002e620000001000 */
[----:B------:R-:W-:-:S02]  /*10f0*/  @UP2 UIMAD.WIDE.U32 UR40, UR6, UR12, URZ ;  /* 0x0000000c062822a5 */ /* 0x000fc4000f8e003f */
[----:B------:R-:W-:Y:S02]  /*1100*/  @!UP2 UIMAD UR12, UR59, UR10, URZ ;  /* 0x0000000a3b0ca2a4 */ /* 0x000fe4000f8e023f */
[----:B------:R-:W-:Y:S02]  /*1110*/  UIADD3 UR10, UR7, 0x40, UR28 ;  /* 0x00000040070a7890 */ /* 0x000fe4000fffe01c */
[----:B------:R-:W-:Y:S02]  /*1120*/  USEL UR44, UR15, URZ, UP0 ;  /* 0x0000003f0f2c7287 */ /* 0x000fe40008000000 */
[----:B------:R-:W-:Y:S02]  /*1130*/  UIMAD.WIDE.U32 UR14, UR6, UR42, URZ ;  /* 0x0000002a060e72a5 */ /* 0x000fe4000f8e003f */
[----:B------:R-:W-:Y:S02]  /*1140*/  @UP2 UIMAD UR51, UR6, UR13, UR41 ;  /* 0x0000000d063322a4 */ /* 0x000fe4000f8e0229 */
[----:B------:R-:W-:-:S02]  /*1150*/  @!UP2 UIMAD UR35, UR48, UR11, UR12 ;  /* 0x0000000b3023a2a4 */ /* 0x000fc4000f8e020c */
[----:B------:R-:W-:Y:S01]  /*1160*/  UIADD3 UR18, UR10, UR18, -UR5 ;  /* 0x000000120a127290 */ /* 0x000fe2000fffe805 */
[----:B-1----:R-:W-:Y:S01]  /*1170*/  VIADD R4, R4, 0xffffffe ;  /* 0x0ffffffe04047836 */ /* 0x002fe20000000000 */
[----:B------:R-:W-:Y:S02]  /*1180*/  UIMAD.WIDE UR10, UR31, UR52, URZ ;  /* 0x000000341f0a72a5 */ /* 0x000fe4000f8e023f */
[----:B------:R-:W-:Y:S01]  /*1190*/  UIMAD.WIDE.U32 UR12, UR48, UR60, URZ ;  /* 0x0000003c300c72a5 */ /* 0x000fe2000f8e003f */
[----:B------:R-:W1:Y:S01]  /*11a0*/  F2I.FTZ.U32.TRUNC.NTZ R5, R4 ;  /* 0x0000000400057305 */ /* 0x000e62000021f000 */
[----:B------:R-:W-:Y:S02]  /*11b0*/  USEL UR56, UR20, UR14, !UP2 ;  /* 0x0000000e14387287 */ /* 0x000fe4000d000000 */
[----:B------:R-:W-:Y:S02]  /*11c0*/  UIMAD UR14, UR26, UR48, URZ ;  /* 0x000000301a0e72a4 */ /* 0x000fe4000f8e023f */
[----:B------:R-:W-:-:S02]  /*11d0*/  UIMAD.WIDE.U32 UR16, UR10, UR12, URZ ;  /* 0x0000000c0a1072a5 */ /* 0x000fc4000f8e003f */
[----:B------:R-:W-:Y:S02]  /*11e0*/  UIMAD UR19, UR11, UR12, URZ ;  /* 0x0000000c0b1372a4 */ /* 0x000fe4000f8e023f */
[----:B------:R-:W-:Y:S02]  /*11f0*/  UIMAD UR12, UR59, UR60, UR14 ;  /* 0x0000003c3b0c72a4 */ /* 0x000fe4000f8e020e */
[----:B------:R-:W-:Y:S02]  /*1200*/  UIADD3 UR18, UR18, 0x3f, URZ ;  /* 0x0000003f12127890 */ /* 0x000fe4000fffe03f */
[----:B------:R-:W-:Y:S01]  /*1210*/  @UP2 UIADD3 UR25, UR15, UR24, URZ ;  /* 0x000000180f192290 */ /* 0x000fe2000fffe03f */
[----:B-1----:R-:W-:Y:S01]  /*1220*/  IMAD.MOV R4, RZ, RZ, -R5 ;  /* 0x000000ffff047224 */ /* 0x002fe200078e0a05 */
[----:B------:R-:W-:Y:S02]  /*1230*/  UIADD3 UR14, UR13, UR12, URZ ;  /* 0x0000000c0d0e7290 */ /* 0x000fe4000fffe03f */
[----:B------:R-:W-:Y:S01]  /*1240*/  USHF.R.S32.HI UR15, URZ, 0x1f, UR18 ;  /* 0x0000001f3f0f7899 */ /* 0x000fe20008011412 */
[----:B------:R-:W-:Y:S01]  /*1250*/  IMAD R6, R4, R8, RZ ;  /* 0x0000000804067224 */ /* 0x000fe200078e02ff */
[----:B------:R-:W-:Y:S01]  /*1260*/  ULDC.U8 UR27, c[0x0][0x3d8] ;  /* 0x0000f600001b7ab9 */ /* 0x000fe20000000000 */
[----:B------:R-:W-:Y:S01]  /*1270*/  IMAD.MOV.U32 R4, RZ, RZ, RZ ;  /* 0x000000ffff047224 */ /* 0x000fe200078e00ff */
[----:B------:R-:W-:-:S02]  /*1280*/  UIMAD UR14, UR10, UR14, UR19 ;  /* 0x0000000e0a0e72a4 */ /* 0x000fc4000f8e0213 */
[----:B------:R-:W-:Y:S01]  /*1290*/  UISETP.NE.AND UP3, UPT, UR27, URZ, UPT ;  /* 0x0000003f1b00728c */ /* 0x000fe2000bf65270 */
[----:B------:R-:W-:Y:S01]  /*12a0*/  IMAD.HI.U32 R4, R5, R6, R4 ;  /* 0x0000000605047227 */ /* 0x000fe200078e0004 */
[----:B------:R-:W-:Y:S01]  /*12b0*/  MOV R5, R7 ;  /* 0x0000000700057202 */ /* 0x000fe20000000f00 */
[----:B------:R-:W-:Y:S02]  /*12c0*/  ULEA.HI UR18, UR15, UR18, URZ, 0x6 ;  /* 0x000000120f127291 */ /* 0x000fe4000f8f303f */
[----:B------:R-:W-:Y:S02]  /*12d0*/  UIADD3 UR49, UR17, UR14, URZ ;  /* 0x0000000e11317290 */ /* 0x000fe4000fffe03f */
[----:B------:R-:W-:Y:S01]  /*12e0*/  IMAD.HI.U32 R4, R4, R5, RZ ;  /* 0x0000000504047227 */ /* 0x000fe200078e00ff */
[----:B------:R-:W-:Y:S02]  /*12f0*/  USHF.R.S32.HI UR15, URZ, 0x6, UR33 ;  /* 0x000000063f0f7899 */ /* 0x000fe40008011421 */
[----:B------:R-:W-:Y:S01]  /*1300*/  USHF.R.S32.HI UR14, URZ, 0x6, UR18 ;  /* 0x000000063f0e7899 */ /* 0x000fe20008011412 */
[----:B------:R-:W-:Y:S01]  /*1310*/  IMAD.MOV R6, RZ, RZ, -R4 ;  /* 0x000000ffff067224 */ /* 0x000fe200078e0a04 */
[----:B------:R-:W-:-:S02]  /*1320*/  UIMAD.WIDE.U32 UR12, UR10, UR6, URZ ;  /* 0x000000060a0c72a5 */ /* 0x000fc4000f8e003f */
[----:B------:R-:W-:Y:S01]  /*1330*/  UISETP.LT.AND UP0, UPT, UR15, UR14, UPT ;  /* 0x0000000e0f00728c */ /* 0x000fe2000bf01270 */
[C---:B------:R-:W-:Y:S01]  /*1340*/  IMAD R5, R8.reuse, R6, R5 ;  /* 0x0000000608057224 */ /* 0x040fe200078e0205 */
[----:B------:R-:W-:Y:S01]  /*1350*/  ULDC UR47, c[0x0][0x2c4] ;  /* 0x0000b100002f7ab9 */ /* 0x000fe20000000800 */
[----:B------:R-:W-:Y:S02]  /*1360*/  USEL UR58, UR16, UR12, !UP2 ;  /* 0x0000000c103a7287 */ /* 0x000fe4000d000000 */
[----:B------:R-:W-:Y:S01]  /*1370*/  @UP3 UIMAD UR16, UR48, UR47, URZ ;  /* 0x0000002f301032a4 */ /* 0x000fe2000f8e023f */
[----:B------:R-:W-:Y:S01]  /*1380*/  ISETP.GT.U32.AND P1, PT, R8, R5, PT ;  /* 0x000000050800720c */ /* 0x000fe20003f24070 */
[----:B------:R-:W-:Y:S02]  /*1390*/  USEL UR33, UR15, UR14, UP0 ;  /* 0x0000000e0f217287 */ /* 0x000fe40008000000 */
[----:B------:R-:W-:Y:S02]  /*13a0*/  UISETP.NE.AND UP1, UPT, UR29, -0x1, UPT ;  /* 0xffffffff1d00788c */ /* 0x000fe4000bf25270 */
[----:B------:R-:W-:-:S02]  /*13b0*/  @UP3 USEL UR16, UR16, UR6, !UP2 ;  /* 0x0000000610103287 */ /* 0x000fc4000d000000 */
[----:B------:R-:W-:Y:S01]  /*13c0*/  ULEA UR15, UR33, 0xffffffc0, 0x6 ;  /* 0xffffffc0210f7891 */ /* 0x000fe2000f8e303f */
[----:B------:R-:W-:Y:S01]  /*13d0*/  @UP3 ULDC UR14, c[0x0][0x2e4] ;  /* 0x0000b900000e3ab9 */ /* 0x000fe20000000800 */
[----:B------:R-:W-:Y:S02]  /*13e0*/  UIMAD UR12, UR11, UR6, URZ ;  /* 0x000000060b0c72a4 */ /* 0x000fe4000f8e023f */
[----:B------:R-:W-:Y:S02]  /*13f0*/  @UP3 UIMAD UR24, UR57, UR14, UR16 ;  /* 0x0000000e391832a4 */ /* 0x000fe4000f8e0210 */
[----:B------:R-:W-:Y:S01]  /*1400*/  @!P1 IMAD.IADD R5, R5, 0x1, -R8 ;  /* 0x0000000105059824 */ /* 0x000fe200078e0a08 */
[----:B------:R-:W-:Y:S01]  /*1410*/  @!P1 IADD3 R4, R4, 0x1, RZ ;  /* 0x0000000104049810 */ /* 0x000fe20007ffe0ff */
[----:B------:R-:W-:Y:S01]  /*1420*/  USHF.R.S32.HI UR19, URZ, 0x1f, UR15 ;  /* 0x0000001f3f137899 */ /* 0x000fe2000801140f */
[----:B------:R-:W-:Y:S01]  /*1430*/  PLOP3.LUT P1, PT, PT, PT, UP3, 0x80, 0x0 ;  /* 0x000000000000781c */ /* 0x000fe20003f2f038 */
[----:B------:R-:W-:Y:S01]  /*1440*/  UIADD3 UR14, UP0, UR15, UR44, URZ ;  /* 0x0000002c0f0e7290 */ /* 0x000fe2000ff1e03f */
[----:B------:R-:W-:Y:S01]  /*1450*/  ISETP.GE.U32.AND P0, PT, R5, R8, PT ;  /* 0x000000080500720c */ /* 0x000fe20003f06070 */
[----:B------:R-:W-:Y:S01]  /*1460*/  ULDC.U8 UR30, c[0x0][0x480] ;  /* 0x00012000001e7ab9 */ /* 0x000fe20000000000 */
[----:B------:R-:W-:Y:S01]  /*1470*/  LOP3.LUT R5, R9, UR57, RZ, 0x3c, !PT ;  /* 0x0000003909057c12 */ /* 0x000fe2000f8e3cff */
[----:B------:R-:W-:-:S02]  /*1480*/  UIADD3.X UR16, UR19, UR37, URZ, UP0, !UPT ;  /* 0x0000002513107290 */ /* 0x000fc400087fe43f */
[----:B------:R-:W-:Y:S01]  /*1490*/  UIMAD UR11, UR11, UR14, URZ ;  /* 0x0000000e0b0b72a4 */ /* 0x000fe2000f8e023f */
[----:B------:R-:W-:Y:S01]  /*14a0*/  ISETP.GE.AND P2, PT, R5, RZ, PT ;  /* 0x000000ff0500720c */ /* 0x000fe20003f46270 */
[----:B------:R-:W-:Y:S02]  /*14b0*/  @UP1 UIADD3 UR32, UR23, UR29, URZ ;  /* 0x0000001d17201290 */ /* 0x000fe4000fffe03f */
[----:B------:R-:W-:Y:S02]  /*14c0*/  @UP1 UIADD3 UR34, UR23, UR29, URZ ;  /* 0x0000001d17221290 */ /* 0x000fe4000fffe03f */
[----:B------:R-:W-:Y:S02]  /*14d0*/  UIMAD UR50, UR57, UR31, URZ ;  /* 0x0000001f393272a4 */ /* 0x000fe4000f8e023f */
[----:B------:R-:W-:Y:S01]  /*14e0*/  @P0 VIADD R4, R4, 0x1 ;  /* 0x0000000104040836 */ /* 0x000fe20000000000 */
[----:B------:R-:W-:Y:S01]  /*14f0*/  PLOP3.LUT P0, PT, PT, PT, UP1, 0x80, 0x0 ;  /* 0x000000000000781c */ /* 0x000fe20003f0f018 */
[----:B------:R-:W-:Y:S01]  /*1500*/  UISETP.NE.AND UP4, UPT, UR30, URZ, UPT ;  /* 0x0000003f1e00728c */ /* 0x000fe2000bf85270 */
[----:B------:R-:W-:-:S02]  /*1510*/  @UP1 ULDC.64 UR26, c[0x0][0x250] ;  /* 0x00009400001a1ab9 */ /* 0x000fc40000000a00 */
[----:B------:R-:W-:Y:S01]  /*1520*/  @UP1 ULDC.64 UR30, c[0x0][0x248] ;  /* 0x00009200001e1ab9 */ /* 0x000fe20000000a00 */
[----:B------:R-:W-:Y:S01]  /*1530*/  UIMAD.WIDE.U32 UR20, UR10, UR14, URZ ;  /* 0x0000000e0a1472a5 */ /* 0x000fe2000f8e003f */
[----:B------:R-:W-:Y:S01]  /*1540*/  IMAD.MOV.U32 R5, RZ, RZ, R4 ;  /* 0x000000ffff057224 */ /* 0x000fe200078e0004 */
[----:B------:R-:W-:Y:S02]  /*1550*/  @UP2 UIADD3 UR49, UR13, UR12, URZ ;  /* 0x0000000c0d312290 */ /* 0x000fe4000fffe03f */
[----:B------:R-:W-:Y:S02]  /*1560*/  UIMAD UR14, UR10, UR16, UR11 ;  /* 0x000000100a0e72a4 */ /* 0x000fe4000f8e020b */
[----:B------:R-:W-:Y:S01]  /*1570*/  @UP1 UIMAD.WIDE.U32 UR12, UR32, UR30, URZ ;  /* 0x0000001e200c12a5 */ /* 0x000fe2000f8e003f */
[----:B------:R-:W-:Y:S01]  /*1580*/  @!P2 IADD3 R5, -R5, RZ, RZ ;  /* 0x000000ff0505a210 */ /* 0x000fe20007ffe1ff */
[----:B------:R-:W-:Y:S01]  /*1590*/  @UP1 UIMAD.WIDE.U32 UR10, UR34, UR26, URZ ;  /* 0x0000001a220a12a5 */ /* 0x000fe2000f8e003f */
[----:B------:R-:W-:Y:S01]  /*15a0*/  @!P3 LOP3.LUT R5, RZ, R9, RZ, 0x33, !PT ;  /* 0x00000009ff05b212 */ /* 0x000fe200078e33ff */
[----:B------:R-:W-:-:S02]  /*15b0*/  @!UP3 UIMAD UR17, UR48, UR52, UR57 ;  /* 0x000000343011b2a4 */ /* 0x000fc4000f8e0239 */
[----:B------:R-:W-:Y:S02]  /*15c0*/  @UP1 UIMAD UR18, UR32, UR31, URZ ;  /* 0x0000001f201212a4 */ /* 0x000fe4000f8e023f */
[----:B------:R-:W-:Y:S02]  /*15d0*/  @UP1 UIMAD UR16, UR34, UR27, URZ ;  /* 0x0000001b221012a4 */ /* 0x000fe4000f8e023f */
[----:B------:R-:W-:Y:S02]  /*15e0*/  @!UP3 UIMAD UR24, UR17, UR47, URZ ;  /* 0x0000002f1118b2a4 */ /* 0x000fe4000f8e023f */
[----:B------:R-:W-:Y:S02]  /*15f0*/  USEL UR53, UR46, URZ, UP4 ;  /* 0x0000003f2e357287 */ /* 0x000fe4000a000000 */
[----:B------:R-:W-:Y:S02]  /*1600*/  USHF.R.S32.HI UR45, URZ, 0x1f, UR28 ;  /* 0x0000001f3f2d7899 */ /* 0x000fe4000801141c */
[----:B------:R-:W-:-:S02]  /*1610*/  @!UP2 UIADD3 UR51, UR39, UR35, URZ ;  /* 0x000000232733a290 */ /* 0x000fc4000fffe03f */
[----:B------:R-:W-:Y:S02]  /*1620*/  USHF.R.S32.HI UR55, URZ, 0x1f, UR50 ;  /* 0x0000001f3f377899 */ /* 0x000fe40008011432 */
[----:B------:R-:W-:Y:S02]  /*1630*/  USEL UR54, UR36, URZ, UP4 ;  /* 0x0000003f24367287 */ /* 0x000fe4000a000000 */
[----:B------:R-:W-:Y:S02]  /*1640*/  @UP1 UIADD3 UR47, UR11, UR16, URZ ;  /* 0x000000100b2f1290 */ /* 0x000fe4000fffe03f */
        /* <DEDUP_REMOVED lines=17> */
.L_x_573:
        /* <DEDUP_REMOVED lines=13> */
.L_x_574:
        /* <DEDUP_REMOVED lines=11> */
.L_x_575:
[----:B------:R-:W-:Y:S02]  /*18e0*/  ULDC UR6, c[0x0][0x270] ;  /* 0x00009c0000067ab9 */ /* 0x000fe40000000800 */
[----:B------:R-:W-:-:S04]  /*18f0*/  UIMAD UR6, UR48, UR6, UR57 ;  /* 0x00000006300672a4 */ /* 0x000fc8000f8e0239 */
[----:B------:R-:W-:-:S12]  /*1900*/  UIMAD UR6, UR6, UR60, URZ ;  /* 0x0000003c060672a4 */ /* 0x000fd8000f8e023f */
.L_x_576:
[----:B------:R-:W1:Y:S01]  /*1910*/  S2R R19, SR_TID.X ;  /* 0x0000000000137919 */ /* 0x000e620000002100 */
[----:B------:R-:W2:Y:S01]  /*1920*/  LDC.64 R14, c[0x0][0x420] ;  /* 0x00010800ff0e7b82 */ /* 0x000ea20000000a00 */
[----:B------:R-:W-:Y:S01]  /*1930*/  UIADD3 UR36, UR15, UR6, URZ ;  /* 0x000000060f247290 */ /* 0x000fe2000fffe03f */
[----:B------:R-:W-:Y:S01]  /*1940*/  BSSY B1, `(.L_x_572) ;  /* 0x000070c000017945 */ /* 0x000fe20003800000 */
[----:B------:R-:W-:Y:S01]  /*1950*/  UIADD3 UR6, -UR5, UR7, UR28 ;  /* 0x0000000705067290 */ /* 0x000fe2000fffe11c */
[----:B------:R-:W-:Y:S01]  /*1960*/  ULDC UR11, c[0x0][0x2dc] ;  /* 0x0000b700000b7ab9 */ /* 0x000fe20000000800 */
[----:B------:R-:W-:Y:S01]  /*1970*/  ULDC UR12, c[0x0][0x270] ;  /* 0x00009c00000c7ab9 */ /* 0x000fe20000000800 */
[----:B------:R-:W-:Y:S01]  /*1980*/  ULDC UR38, c[0x0][0x398] ;  /* 0x0000e60000267ab9 */ /* 0x000fe20000000800 */
[----:B------:R-:W-:Y:S02]  /*1990*/  UIMAD UR14, UR11, UR12, URZ ;  /* 0x0000000c0b0e72a4 */ /* 0x000fe4000f8e023f */
[----:B------:R-:W-:-:S02]  /*19a0*/  UIADD3 UR6, UR6, -UR38, URZ ;  /* 0x8000002606067290 */ /* 0x000fc4000fffe03f */
[----:B------:R-:W-:Y:S02]  /*19b0*/  USHF.R.S32.HI UR18, URZ, 0x1f, UR57 ;  /* 0x0000001f3f127899 */ /* 0x000fe40008011439 */
[----:B------:R-:W-:Y:S01]  /*19c0*/  USHF.R.S32.HI UR21, URZ, 0x1f, UR6 ;  /* 0x0000001f3f157899 */ /* 0x000fe20008011406 */
[----:B------:R-:W-:Y:S01]  /*19d0*/  ULDC.64 UR12, c[0x0][0x428] ;  /* 0x00010a00000c7ab9 */ /* 0x000fe20000000a00 */
[----:B------:R-:W-:Y:S02]  /*19e0*/  ULDC.64 UR16, c[0x0][0x258] ;  /* 0x0000960000107ab9 */ /* 0x000fe40000000a00 */
[----:B------:R-:W-:Y:S01]  /*19f0*/  ULEA.HI UR21, UR21, UR6, URZ, 0x6 ;  /* 0x0000000615157291 */ /* 0x000fe2000f8f303f */
[----:B------:R-:W-:Y:S01]  /*1a00*/  IMAD.U32 R16, RZ, RZ, UR12 ;  /* 0x0000000cff107e24 */ /* 0x000fe2000f8e00ff */
[----:B------:R-:W-:Y:S02]  /*1a10*/  UIMAD UR11, UR18, UR12, URZ ;  /* 0x0000000c120b72a4 */ /* 0x000fe4000f8e023f */
[----:B------:R-:W-:Y:S01]  /*1a20*/  USHF.R.S32.HI UR21, URZ, 0x6, UR21 ;  /* 0x000000063f157899 */ /* 0x000fe20008011415 */
[----:B--2---:R-:W-:Y:S01]  /*1a30*/  IMAD R13, R14, UR19, RZ ;  /* 0x000000130e0d7c24 */ /* 0x004fe2000f8e02ff */
[----:B------:R-:W-:-:S02]  /*1a40*/  UIMAD UR13, UR57, UR13, UR11 ;  /* 0x0000000d390d72a4 */ /* 0x000fc4000f8e020b */
[----:B------:R-:W-:Y:S01]  /*1a50*/  UIMAD UR11, UR18, UR16, URZ ;  /* 0x00000010120b72a4 */ /* 0x000fe2000f8e023f */
[----:B------:R-:W-:Y:S01]  /*1a60*/  IMAD R13, R15, UR15, R13 ;  /* 0x0000000f0f0d7c24 */ /* 0x000fe2000f8e020d */
[----:B------:R-:W-:Y:S01]  /*1a70*/  UIADD3 UR32, UR15, UR24, URZ ;  /* 0x000000180f207290 */ /* 0x000fe2000fffe03f */
[----:B-1----:R-:W-:Y:S01]  /*1a80*/  SHF.R.S32.HI R12, RZ, 0x1f, R19 ;  /* 0x0000001fff0c7819 */ /* 0x002fe20000011413 */
[----:B------:R-:W-:Y:S01]  /*1a90*/  UIMAD UR17, UR57, UR17, UR11 ;  /* 0x00000011391172a4 */ /* 0x000fe2000f8e020b */
[----:B------:R-:W-:Y:S02]  /*1aa0*/  ULDC.64 UR40, c[0x0][0x2b0] ;  /* 0x0000ac0000287ab9 */ /* 0x000fe40000000a00 */
[CC--:B------:R-:W-:Y:S01]  /*1ab0*/  LEA.HI R4, R12.reuse, R19.reuse, RZ, 0x3 ;  /* 0x000000130c047211 */ /* 0x0c0fe200078f18ff */
[----:B------:R-:W-:Y:S01]  /*1ac0*/  ULDC.64 UR34, c[0x0][0x210] ;  /* 0x0000840000227ab9 */ /* 0x000fe20000000a00 */
[----:B------:R-:W-:Y:S02]  /*1ad0*/  LEA.HI R12, R12, R19, RZ, 0x5 ;  /* 0x000000130c0c7211 */ /* 0x000fe400078f28ff */
[----:B------:R-:W-:-:S02]  /*1ae0*/  LOP3.LUT R6, R4, 0xfffffff8, RZ, 0xc0, !PT ;  /* 0xfffffff804067812 */ /* 0x000fc400078ec0ff */
[----:B------:R-:W-:Y:S02]  /*1af0*/  SHF.R.S32.HI R4, RZ, 0x3, R4 ;  /* 0x00000003ff047819 */ /* 0x000fe40000011404 */
[----:B------:R-:W-:Y:S01]  /*1b00*/  LOP3.LUT R17, R12, 0xffffffe0, RZ, 0xc0, !PT ;  /* 0xffffffe00c117812 */ /* 0x000fe200078ec0ff */
[C---:B------:R-:W-:Y:S01]  /*1b10*/  IMAD.IADD R6, R19.reuse, 0x1, -R6 ;  /* 0x0000000113067824 */ /* 0x040fe200078e0a06 */
[----:B------:R-:W-:Y:S02]  /*1b20*/  SHF.R.S32.HI R21, RZ, 0x1f, R4 ;  /* 0x0000001fff157819 */ /* 0x000fe40000011404 */
[----:B------:R-:W-:Y:S01]  /*1b30*/  IADD3 R10, P1, R4, UR15, RZ ;  /* 0x0000000f040a7c10 */ /* 0x000fe2000ff3e0ff */
[----:B------:R-:W-:Y:S02]  /*1b40*/  IMAD.SHL.U32 R6, R6, 0x8, RZ ;  /* 0x0000000806067824 */ /* 0x000fe400078e00ff */
[----:B------:R-:W-:Y:S01]  /*1b50*/  IMAD.IADD R17, R19, 0x1, -R17 ;  /* 0x0000000113117824 */ /* 0x000fe200078e0a11 */
        /* <DEDUP_REMOVED lines=8> */
[----:B------:R-:W-:Y:S01]  /*1be0*/  ULDC.64 UR24, c[0x0][0x3e0] ;  /* 0x0000f80000187ab9 */ /* 0x000fe20000000a00 */
[----:B------:R-:W-:Y:S01]  /*1bf0*/  IADD3 R8, P1, R6, UR10, RZ ;  /* 0x0000000a06087c10 */ /* 0x000fe2000ff3e0ff */
[----:B------:R-:W-:-:S03]  /*1c00*/  USHF.L.U32 UR10, UR14, 0x6, URZ ;  /* 0x000000060e0a7899 */ /* 0x000fc6000800063f */
[----:B------:R-:W-:Y:S01]  /*1c10*/  IADD3.X R9, R7, UR51, RZ, P1, !PT ;  /* 0x0000003307097c10 */ /* 0x000fe20008ffe4ff */
[----:B------:R-:W-:Y:S02]  /*1c20*/  UIADD3 UR20, UP2, UP0, UR20, UR10, UR50 ;  /* 0x0000000a14147290 */ /* 0x000fe4000f85e032 */
[----:B------:R-:W-:Y:S01]  /*1c30*/  USHF.R.S32.HI UR10, URZ, 0x1f, UR10 ;  /* 0x0000001f3f0a7899 */ /* 0x000fe2000801140a */
[----:B------:R-:W-:Y:S01]  /*1c40*/  IMAD.WIDE.U32 R8, R14, UR15, R8 ;  /* 0x0000000f0e087c25 */ /* 0x000fe2000f8e0008 */
[----:B------:R-:W-:Y:S02]  /*1c50*/  ULDC.64 UR50, c[0x0][0x478] ;  /* 0x00011e0000327ab9 */ /* 0x000fe40000000a00 */
[----:B------:R-:W-:Y:S01]  /*1c60*/  UIADD3.X UR6, UR52, UR10, UR55, UP2, UP0 ;  /* 0x0000000a34067290 */ /* 0x000fe200097e0437 */
[----:B------:R-:W-:Y:S01]  /*1c70*/  IMAD.IADD R9, R9, 0x1, R13 ;  /* 0x0000000109097824 */ /* 0x000fe200078e020d */
[----:B------:R-:W-:Y:S01]  /*1c80*/  SHF.R.S32.HI R13, RZ, 0x5, R12 ;  /* 0x00000005ff0d7819 */ /* 0x000fe2000001140c */
[----:B------:R-:W-:Y:S01]  /*1c90*/  UIADD3 UR12, UP3, UP2, UR54, UR20, UR58 ;  /* 0x00000014360c7290 */ /* 0x000fe2000fa7e03a */
[----:B------:R-:W-:Y:S01]  /*1ca0*/  IMAD.U32 R12, RZ, RZ, UR16 ;  /* 0x00000010ff0c7e24 */ /* 0x000fe2000f8e00ff */
[----:B------:R-:W-:Y:S01]  /*1cb0*/  UISETP.LT.AND UP0, UPT, URZ, UR21, UPT ;  /* 0x000000153f00728c */ /* 0x000fe2000bf01270 */
[----:B------:R-:W-:Y:S01]  /*1cc0*/  IMAD.WIDE.U32 R8, R16, UR57, R8 ;  /* 0x0000003910087c25 */ /* 0x000fe2000f8e0008 */
[----:B------:R-:W-:-:S02]  /*1cd0*/  UIADD3.X UR6, UR53, UR6, UR49, UP3, UP2 ;  /* 0x0000000635067290 */ /* 0x000fc40009fe4431 */
[----:B------:R-:W-:Y:S01]  /*1ce0*/  USEL UR21, URZ, UR21, !UP0 ;  /* 0x000000153f157287 */ /* 0x000fe2000c000000 */
[----:B------:R-:W-:Y:S01]  /*1cf0*/  IMAD R13, R13, UR14, R17 ;  /* 0x0000000e0d0d7c24 */ /* 0x000fe2000f8e0211 */
[----:B------:R-:W-:Y:S01]  /*1d00*/  UIMAD.WIDE UR10, UR32, 0x4, UR40 ;  /* 0x00000004200a78a5 */ /* 0x000fe2000f8e0228 */
[----:B------:R-:W-:Y:S01]  /*1d10*/  IMAD.WIDE.U32 R10, R12, UR57, R10 ;  /* 0x000000390c0a7c25 */ /* 0x000fe2000f8e000a */
[----:B------:R-:W-:Y:S02]  /*1d20*/  UISETP.GT.AND UP0, UPT, UR33, UR21, UPT ;  /* 0x000000152100728c */ /* 0x000fe4000bf04270 */
[----:B------:R-:W-:Y:S01]  /*1d30*/  IADD3 R12, P1, R13, UR12, RZ ;  /* 0x0000000c0d0c7c10 */ /* 0x000fe2000ff3e0ff */
[----:B------:R-:W-:Y:S01]  /*1d40*/  VIADD R9, R9, UR13 ;  /* 0x0000000d09097c36 */ /* 0x000fe20008000000 */
[----:B------:R-:W-:Y:S01]  /*1d50*/  UIMAD.WIDE UR12, UR36, 0x4, UR50 ;  /* 0x00000004240c78a5 */ /* 0x000fe2000f8e0232 */
[-C--:B------:R-:W-:Y:S01]  /*1d60*/  IMAD R16, R21, R14.reuse, RZ ;  /* 0x0000000e15107224 */ /* 0x080fe200078e02ff */
[----:B------:R-:W-:Y:S01]  /*1d70*/  LEA.HI.X.SX32 R13, R13, UR6, 0x1, P1 ;  /* 0x000000060d0d7c11 */ /* 0x000fe200088f0eff */
[----:B------:R-:W-:Y:S01]  /*1d80*/  IMAD.WIDE.U32 R8, R4, R14, R8 ;  /* 0x0000000e04087225 */ /* 0x000fe200078e0008 */
[----:B------:R-:W-:Y:S01]  /*1d90*/  LEA R232, P1, R12, UR18, 0x2 ;  /* 0x000000120ce87c11 */ /* 0x000fe2000f8210ff */
[----:B------:R-:W-:Y:S01]  /*1da0*/  UIADD3 UR6, UR33, -0x1, URZ ;  /* 0xffffffff21067890 */ /* 0x000fe2000fffe03f */
[----:B------:R-:W-:Y:S01]  /*1db0*/  LEA R238, P3, R10, UR34, 0x1 ;  /* 0x000000220aee7c11 */ /* 0x000fe2000f8608ff */
[----:B------:R-:W-:Y:S01]  /*1dc0*/  IMAD R16, R4, R15, R16 ;  /* 0x0000000f04107224 */ /* 0x000fe200078e0210 */
[----:B------:R-:W-:Y:S01]  /*1dd0*/  LEA.HI.X R233, R12, UR19, R13, 0x2, P1 ;  /* 0x000000130ce97c11 */ /* 0x000fe200088f140d */
[----:B------:R-:W-:Y:S01]  /*1de0*/  VIADD R11, R11, UR17 ;  /* 0x000000110b0b7c36 */ /* 0x000fe20008000000 */
[----:B------:R-:W-:Y:S01]  /*1df0*/  PLOP3.LUT P1, PT, PT, PT, UP0, 0x80, 0x0 ;  /* 0x000000000000781c */ /* 0x000fe20003f2f008 */
[----:B------:R-:W-:Y:S01]  /*1e00*/  IMAD.IADD R9, R9, 0x1, R16 ;  /* 0x0000000109097824 */ /* 0x000fe200078e0210 */
[----:B------:R-:W-:Y:S01]  /*1e10*/  LEA R236, P2, R8, UR24, 0x1 ;  /* 0x0000001808ec7c11 */ /* 0x000fe2000f8408ff */
[----:B------:R-:W-:Y:S01]  /*1e20*/  UMOV UR16, UR10 ;  /* 0x0000000a00107c82 */ /* 0x000fe20008000000 */
[----:B------:R-:W-:Y:S01]  /*1e30*/  LEA.HI.X R239, R10, UR35, R11, 0x1, P3 ;  /* 0x000000230aef7c11 */ /* 0x000fe200098f0c0b */
[----:B------:R-:W-:Y:S01]  /*1e40*/  UMOV UR15, UR11 ;  /* 0x0000000b000f7c82 */ /* 0x000fe20008000000 */
[----:B------:R-:W-:Y:S01]  /*1e50*/  LEA.HI.X R237, R8, UR25, R9, 0x1, P2 ;  /* 0x0000001908ed7c11 */ /* 0x000fe200090f0c09 */
[----:B------:R-:W-:Y:S01]  /*1e60*/  UMOV UR18, UR12 ;  /* 0x0000000c00127c82 */ /* 0x000fe20008000000 */
[----:B------:R-:W-:-:S05]  /*1e70*/  UMOV UR17, UR13 ;  /* 0x0000000d00117c82 */ /* 0x000fca0008000000 */
[----:B------:R-:W-:Y:S05]  /*1e80*/  @P1 BRA `(.L_x_577) ;  /* 0x0000000800201947 */ /* 0x000fea0003800000 */
        /* <DEDUP_REMOVED lines=19> */
.L_x_578:
        /* <DEDUP_REMOVED lines=19> */
.L_x_579:
[----:B------:R-:W-:Y:S01]  /*20f0*/  UIMAD UR12, UR45, UR6, URZ ;  /* 0x000000062d0c72a4 */ /* 0x000fe2000f8e023f */
[----:B------:R-:W-:Y:S01]  /*2100*/  IMAD.U32 R8, RZ, RZ, UR6 ;  /* 0x00000006ff087e24 */ /* 0x000fe2000f8e00ff */
[----:B------:R-:W-:Y:S01]  /*2110*/  UIMAD UR5, UR22, -0x40, UR5 ;  /* 0xffffffc0160578a4 */ /* 0x000fe2000f8e0205 */
        /* <DEDUP_REMOVED lines=17> */
[----:B------:R-:W-:Y:S01]  /*2230*/  MOV R8, R10 ;  /* 0x0000000a00087202 */ /* 0x000fe20000000f00 */
[----:B------:R-:W-:Y:S01]  /*2240*/  IMAD R5, R21, UR6, RZ ;  /* 0x0000000615057c24 */ /* 0x000fe2000f8e02ff */
[----:B------:R-:W-:Y:S01]  /*2250*/  MOV R9, R14 ;  /* 0x0000000e00097202 */ /* 0x000fe20000000f00 */
[----:B------:R-:W-:Y:S02]  /*2260*/  ULDC.64 UR12, c[0x0][0x3f0] ;  /* 0x0000fc00000c7ab9 */ /* 0x000fe40000000a00 */
[C---:B------:R-:W-:Y:S02]  /*2270*/  IMAD R5, R4.reuse, UR7, R5 ;  /* 0x0000000704057c24 */ /* 0x040fe4000f8e0205 */
[----:B------:R-:W-:-:S05]  /*2280*/  IMAD.WIDE.U32 R12, R4, UR6, R8 ;  /* 0x00000006040c7c25 */ /* 0x000fca000f8e0008 */
[----:B------:R-:W-:Y:S02]  /*2290*/  IADD3 R5, R13, R5, RZ ;  /* 0x000000050d057210 */ /* 0x000fe40007ffe0ff */
[----:B------:R-:W-:-:S04]  /*22a0*/  LEA R8, P2, R12, UR12, 0x1 ;  /* 0x0000000c0c087c11 */ /* 0x000fc8000f8408ff */
[----:B------:R-:W-:-:S05]  /*22b0*/  LEA.HI.X R9, R12, UR13, R5, 0x1, P2 ;  /* 0x0000000d0c097c11 */ /* 0x000fca00090f0c05 */
[----:B------:R1:W-:Y:S04]  /*22c0*/  STG.E.128 desc[UR8][R8.64], RZ ;  /* 0x000000ff08007986 */ /* 0x0003e8000c101d08 */
[----:B------:R1:W-:Y:S04]  /*22d0*/  STG.E.128 desc[UR8][R8.64+0x80], RZ ;  /* 0x000080ff08007986 */ /* 0x0003e8000c101d08 */
[----:B------:R1:W-:Y:S04]  /*22e0*/  STG.E.128 desc[UR8][R8.64+0x100], RZ ;  /* 0x000100ff08007986 */ /* 0x0003e8000c101d08 */
[----:B------:R1:W-:Y:S02]  /*22f0*/  STG.E.128 desc[UR8][R8.64+0x180], RZ ;  /* 0x000180ff08007986 */ /* 0x0003e4000c101d08 */
.L_x_581:
[----:B------:R-:W-:Y:S05]  /*2300*/  BSYNC B0 ;  /* 0x0000000000007941 */ /* 0x000fea0003800000 */
.L_x_580:
[----:B------:R-:W-:Y:S04]  /*2310*/  BSSY B0, `(.L_x_582) ;  /* 0x0000010000007945 */ /* 0x000fe80003800000 */
[----:B------:R-:W-:Y:S05]  /*2320*/  @P0 BRA `(.L_x_583) ;  /* 0x0000000000380947 */ /* 0x000fea0003800000 */
[----:B------:R-:W-:Y:S01]  /*2330*/  IADD3 R5, P2, R4, 0x20, RZ ;  /* 0x0000002004057810 */ /* 0x000fe20007f5e0ff */
[----:B------:R-:W-:Y:S01]  /*2340*/  ULDC.64 UR12, c[0x0][0x3f0] ;  /* 0x0000fc00000c7ab9 */ /* 0x000fe20000000a00 */
[----:B------:R-:W-:Y:S02]  /*2350*/  MOV R11, R14 ;  /* 0x0000000e000b7202 */ /* 0x000fe40000000f00 */
[----:B-1----:R-:W-:Y:S01]  /*2360*/  IADD3.X R8, RZ, R21, RZ, P2, !PT ;  /* 0x00000015ff087210 */ /* 0x002fe200017fe4ff */
        /* <DEDUP_REMOVED lines=10> */
.L_x_583:
[----:B------:R-:W-:Y:S05]  /*2410*/  BSYNC B0 ;  /* 0x0000000000007941 */ /* 0x000fea0003800000 */
.L_x_582:
[----:B------:R-:W-:Y:S01]  /*2420*/  UIMAD UR5, UR45, UR10, URZ ;  /* 0x0000000a2d0572a4 */ /* 0x000fe2000f8e023f */
[----:B------:R-:W-:Y:S01]  /*2430*/  IMAD.U32 R5, RZ, RZ, UR10 ;  /* 0x0000000aff057e24 */ /* 0x000fe2000f8e00ff */
[----:B------:R-:W-:Y:S01]  /*2440*/  USHF.R.S32.HI UR12, URZ, 0x1f, UR57 ;  /* 0x0000001f3f0c7899 */ /* 0x000fe20008011439 */
[----:B------:R-:W-:Y:S01]  /*2450*/  BSSY B0, `(.L_x_584) ;  /* 0x000001a000007945 */ /* 0x000fe20003800000 */
[----:B------:R-:W-:Y:S01]  /*2460*/  UIMAD UR5, UR28, UR11, UR5 ;  /* 0x0000000b1c0572a4 */ /* 0x000fe2000f8e0205 */
[----:B------:R-:W-:Y:S01]  /*2470*/  IMAD.WIDE.U32 R6, R5, UR28, R6 ;  /* 0x0000001c05067c25 */ /* 0x000fe2000f8e0006 */
[----:B------:R-:W-:-:S04]  /*2480*/  ULDC.64 UR6, c[0x0][0x470] ;  /* 0x00011c0000067ab9 */ /* 0x000fc80000000a00 */
[----:B------:R-:W-:Y:S01]  /*2490*/  IMAD.U32 R5, RZ, RZ, UR5 ;  /* 0x00000005ff057e24 */ /* 0x000fe2000f8e00ff */
[----:B-12---:R-:W-:Y:S01]  /*24a0*/  IADD3 R8, P2, R6, UR14, RZ ;  /* 0x0000000e06087c10 */ /* 0x006fe2000ff5e0ff */
        /* <DEDUP_REMOVED lines=20> */
.L_x_585:
[----:B------:R-:W-:Y:S05]  /*25f0*/  BSYNC B0 ;  /* 0x0000000000007941 */ /* 0x000fea0003800000 */
.L_x_584:
[----:B------:R-:W-:Y:S05]  /*2600*/  @P0 BRA `(.L_x_586) ;  /* 0x0000006000fc0947 */ /* 0x000fea0003800000 */
[----:B------:R-:W-:Y:S01]  /*2610*/  IADD3 R4, P0, R4, 0x20, RZ ;  /* 0x0000002004047810 */ /* 0x000fe20007f1e0ff */
[----:B------:R-:W-:Y:S01]  /*2620*/  ULDC.64 UR6, c[0x0][0x3f8] ;  /* 0x0000fe0000067ab9 */ /* 0x000fe20000000a00 */
[----:B-1----:R-:W-:-:S03]  /*2630*/  MOV R7, R5 ;  /* 0x0000000500077202 */ /* 0x002fc60000000f00 */
[----:B------:R-:W-:-:S04]  /*2640*/  IMAD.X R6, RZ, RZ, R21, P0 ;  /* 0x000000ffff067224 */ /* 0x000fc800000e0615 */
[----:B------:R-:W-:Y:S02]  /*2650*/  IMAD R9, R6, UR10, RZ ;  /* 0x0000000a06097c24 */ /* 0x000fe4000f8e02ff */
[----:B------:R-:W-:Y:S02]  /*2660*/  IMAD.MOV.U32 R6, RZ, RZ, R8 ;  /* 0x000000ffff067224 */ /* 0x000fe400078e0008 */
[C---:B------:R-:W-:Y:S02]  /*2670*/  IMAD R5, R4.reuse, UR11, R9 ;  /* 0x0000000b04057c24 */ /* 0x040fe4000f8e0209 */
[----:B------:R-:W-:-:S03]  /*2680*/  IMAD.WIDE.U32 R6, R4, UR10, R6 ;  /* 0x0000000a04067c25 */ /* 0x000fc6000f8e0006 */
[----:B------:R-:W-:Y:S02]  /*2690*/  LEA R4, P0, R6, UR6, 0x1 ;  /* 0x0000000606047c11 */ /* 0x000fe4000f8008ff */
[----:B------:R-:W-:-:S04]  /*26a0*/  IADD3 R5, R7, R5, RZ ;  /* 0x0000000507057210 */ /* 0x000fc80007ffe0ff */
[----:B------:R-:W-:-:S05]  /*26b0*/  LEA.HI.X R5, R6, UR7, R5, 0x1, P0 ;  /* 0x0000000706057c11 */ /* 0x000fca00080f0c05 */
[----:B------:R1:W-:Y:S04]  /*26c0*/  STG.E.128 desc[UR8][R4.64], RZ ;  /* 0x000000ff04007986 */ /* 0x0003e8000c101d08 */
[----:B------:R1:W-:Y:S04]  /*26d0*/  STG.E.128 desc[UR8][R4.64+0x80], RZ ;  /* 0x000080ff04007986 */ /* 0x0003e8000c101d08 */
[----:B------:R1:W-:Y:S04]  /*26e0*/  STG.E.128 desc[UR8][R4.64+0x100], RZ ;  /* 0x000100ff04007986 */ /* 0x0003e8000c101d08 */
[----:B------:R1:W-:Y:S01]  /*26f0*/  STG.E.128 desc[UR8][R4.64+0x180], RZ ;  /* 0x000180ff04007986 */ /* 0x0003e2000c101d08 */
[----:B------:R-:W-:Y:S05]  /*2700*/  BRA `(.L_x_586) ;  /* 0x0000006000bc7947 */ /* 0x000fea0003800000 */
.L_x_577:
[----:B------:R-:W-:Y:S01]  /*2710*/  UIMAD UR12, UR45, UR30, URZ ;  /* 0x0000001e2d0c72a4 */ /* 0x000fe2000f8e023f */
[----:B------:R-:W-:Y:S01]  /*2720*/  IMAD.U32 R8, RZ, RZ, UR30 ;  /* 0x0000001eff087e24 */ /* 0x000fe2000f8e00ff */
[----:B------:R-:W-:Y:S01]  /*2730*/  UIMAD UR13, UR45, UR26, URZ ;  /* 0x0000001a2d0d72a4 */ /* 0x000fe2000f8e023f */
[----:B------:R-:W-:Y:S01]  /*2740*/  IMAD.U32 R10, RZ, RZ, UR26 ;  /* 0x0000001aff0a7e24 */ /* 0x000fe2000f8e00ff */
[----:B------:R-:W-:Y:S01]  /*2750*/  UIMAD UR10, UR6, -0x40, UR7 ;  /* 0xffffffc0060a78a4 */ /* 0x000fe2000f8e0207 */
[----:B------:R-:W-:Y:S01]  /*2760*/  VIADD R11, R4, 0x20 ;  /* 0x00000020040b7836 */ /* 0x000fe20000000000 */
[----:B------:R-:W-:Y:S01]  /*2770*/  UIMAD UR11, UR22, -0x40, UR5 ;  /* 0xffffffc0160b78a4 */ /* 0x000fe2000f8e0205 */
[--C-:B------:R-:W-:Y:S01]  /*2780*/  IMAD.WIDE.U32 R8, R8, UR28, R6.reuse ;  /* 0x0000001c08087c25 */ /* 0x100fe2000f8e0006 */
[----:B------:R-:W-:Y:S02]  /*2790*/  UIMAD UR12, UR28, UR31, UR12 ;  /* 0x0000001f1c0c72a4 */ /* 0x000fe4000f8e020c */
[----:B------:R-:W-:Y:S01]  /*27a0*/  UIMAD UR13, UR28, UR27, UR13 ;  /* 0x0000001b1c0d72a4 */ /* 0x000fe2000f8e020d */
[----:B------:R-:W-:Y:S01]  /*27b0*/  IMAD.WIDE.U32 R6, R10, UR28, R6 ;  /* 0x0000001c0a067c25 */ /* 0x000fe2000f8e0006 */
[C---:B------:R-:W-:Y:S01]  /*27c0*/  ISETP.GE.AND P4, PT, R11.reuse, UR10, PT ;  /* 0x0000000a0b007c0c */ /* 0x040fe2000bf86270 */
[----:B------:R-:W-:Y:S01]  /*27d0*/  ULDC.64 UR24, c[0x0][0x260] ;  /* 0x0000980000187ab9 */ /* 0x000fe20000000a00 */
[----:B------:R-:W-:Y:S01]  /*27e0*/  ISETP.GE.AND P2, PT, R11, UR11, PT ;  /* 0x0000000b0b007c0c */ /* 0x000fe2000bf46270 */
[----:B------:R-:W-:Y:S01]  /*27f0*/  IMAD.U32 R11, RZ, RZ, UR12 ;  /* 0x0000000cff0b7e24 */ /* 0x000fe2000f8e00ff */
[----:B------:R-:W-:Y:S01]  /*2800*/  IADD3 R10, P1, R8, UR37, RZ ;  /* 0x00000025080a7c10 */ /* 0x000fe2000ff3e0ff */
[----:B------:R-:W-:Y:S01]  /*2810*/  IMAD.U32 R8, RZ, RZ, UR13 ;  /* 0x0000000dff087e24 */ /* 0x000fe2000f8e00ff */
[----:B------:R-:W-:Y:S01]  /*2820*/  IADD3 R6, P0, R6, UR44, RZ ;  /* 0x0000002c06067c10 */ /* 0x000fe2000ff1e0ff */
[----:B------:R-:W-:Y:S01]  /*2830*/  ULDC.64 UR12, c[0x0][0x268] ;  /* 0x00009a00000c7ab9 */ /* 0x000fe20000000a00 */
[----:B------:R-:W-:Y:S01]  /*2840*/  IADD3.X R11, R9, UR46, R11, P1, !PT ;  /* 0x0000002e090b7c10 */ /* 0x000fe20008ffe40b */
[C---:B------:R-:W-:Y:S01]  /*2850*/  IMAD R9, R18.reuse, UR24, RZ ;  /* 0x0000001812097c24 */ /* 0x040fe2000f8e02ff */
[----:B------:R-:W-:Y:S01]  /*2860*/  IADD3.X R7, R7, UR47, R8, P0, !PT ;  /* 0x0000002f07077c10 */ /* 0x000fe200087fe408 */
[----:B------:R-:W-:Y:S01]  /*2870*/  IMAD R8, R18, UR12, RZ ;  /* 0x0000000c12087c24 */ /* 0x000fe2000f8e02ff */
[----:B------:R-:W-:Y:S01]  /*2880*/  ISETP.GE.AND P3, PT, R4, UR11, PT ;  /* 0x0000000b04007c0c */ /* 0x000fe2000bf66270 */
[----:B------:R-:W-:Y:S01]  /*2890*/  IMAD.WIDE.U32 R18, R14, 0x40, RZ ;  /* 0x000000400e127825 */ /* 0x000fe200078e00ff */
[----:B------:R-:W-:Y:S01]  /*28a0*/  USHF.L.U32 UR11, UR43, 0x6, URZ ;  /* 0x000000062b0b7899 */ /* 0x000fe2000800063f */
[----:B------:R-:W-:Y:S01]  /*28b0*/  @!P2 IADD3 R16, P1, R4, 0x20, RZ ;  /* 0x000000200410a810 */ /* 0x000fe20007f3e0ff */
[----:B------:R-:W1:Y:S01]  /*28c0*/  @!P2 LDC.64 R22, c[0x0][0x218] ;  /* 0x00008600ff16ab82 */ /* 0x000e620000000a00 */
[----:B------:R-:W-:-:S02]  /*28d0*/  IMAD R13, R5, UR25, R9 ;  /* 0x00000019050d7c24 */ /* 0x000fc4000f8e0209 */
[----:B------:R-:W-:Y:S02]  /*28e0*/  IMAD.SHL.U32 R15, R15, 0x40, RZ ;  /* 0x000000400f0f7824 */ /* 0x000fe400078e00ff */
[----:B------:R-:W-:Y:S02]  /*28f0*/  IMAD.SHL.U32 R246, R249, 0x4, RZ ;  /* 0x00000004f9f67824 */ /* 0x000fe400078e00ff */
[----:B------:R-:W-:Y:S02]  /*2900*/  IMAD.MOV.U32 R243, RZ, RZ, 0x7f800000 ;  /* 0x7f800000fff37424 */ /* 0x000fe400078e00ff */
[----:B------:R-:W-:Y:S01]  /*2910*/  IMAD.MOV.U32 R244, RZ, RZ, 0x7f800000 ;  /* 0x7f800000fff47424 */ /* 0x000fe200078e00ff */
[----:B------:R-:W-:Y:S01]  /*2920*/  CS2R R190, SRZ ;  /* 0x0000000000be7805 */ /* 0x000fe2000001ff00 */
[C---:B------:R-:W-:Y:S01]  /*2930*/  IMAD R9, R5.reuse, UR13, R8 ;  /* 0x0000000d05097c24 */ /* 0x040fe2000f8e0208 */
[----:B------:R-:W-:Y:S01]  /*2940*/  @!P4 IADD3 R8, P0, R236, R18, RZ ;  /* 0x00000012ec08c210 */ /* 0x000fe20007f1e0ff */
[----:B------:R-:W-:Y:S01]  /*2950*/  IMAD.WIDE.U32 R6, R5, UR12, R6 ;  /* 0x0000000c05067c25 */ /* 0x000fe2000f8e0006 */
[----:B------:R-:W-:Y:S01]  /*2960*/  UIMAD.WIDE.U32 UR12, UR42, 0x40, URZ ;  /* 0x000000402a0c78a5 */ /* 0x000fe2000f8e003f */
[----:B------:R-:W-:-:S02]  /*2970*/  CS2R R188, SRZ ;  /* 0x0000000000bc7805 */ /* 0x000fc4000001ff00 */
[----:B------:R-:W-:Y:S01]  /*2980*/  CS2R R194, SRZ ;  /* 0x0000000000c27805 */ /* 0x000fe2000001ff00 */
[----:B------:R-:W-:Y:S01]  /*2990*/  IMAD.IADD R7, R7, 0x1, R9 ;  /* 0x0000000107077824 */ /* 0x000fe200078e0209 */
[----:B------:R-:W-:Y:S01]  /*29a0*/  @!P4 IADD3.X R9, R237, R19, R15, P0, !PT ;  /* 0x00000013ed09c210 */ /* 0x000fe200007fe40f */
[----:B------:R-:W-:Y:S01]  /*29b0*/  IMAD.WIDE.U32 R10, R5, UR24, R10 ;  /* 0x00000018050a7c25 */ /* 0x000fe2000f8e000a */
[----:B------:R-:W-:Y:S02]  /*29c0*/  PLOP3.LUT P0, PT, PT, PT, UP4, 0x80, 0x0 ;  /* 0x000000000000781c */ /* 0x000fe40003f0f048 */
[----:B------:R-:W-:Y:S02]  /*29d0*/  CS2R R192, SRZ ;  /* 0x0000000000c07805 */ /* 0x000fe4000001ff00 */
[----:B------:R-:W-:Y:S01]  /*29e0*/  CS2R R186, SRZ ;  /* 0x0000000000ba7805 */ /* 0x000fe2000001ff00 */
[----:B------:R-:W-:Y:S01]  /*29f0*/  VIADD R5, R249, 0x8 ;  /* 0x00000008f9057836 */ /* 0x000fe20000000000 */
[----:B------:R-:W-:Y:S01]  /*2a00*/  CS2R R184, SRZ ;  /* 0x0000000000b87805 */ /* 0x000fe2000001ff00 */
[--C-:B------:R-:W-:Y:S01]  /*2a10*/  @!P2 IMAD.X R12, RZ, RZ, R21.reuse, P1 ;  /* 0x000000ffff0ca224 */ /* 0x100fe200008e0615 */
[----:B------:R-:W-:Y:S01]  /*2a20*/  @!P2 IADD3 R14, P1, R4, 0x20, RZ ;  /* 0x00000020040ea810 */ /* 0x000fe20007f3e0ff */
[----:B------:R-:W-:Y:S01]  /*2a30*/  @!P3 IMAD R20, R21, UR26, RZ ;  /* 0x0000001a1514bc24 */ /* 0x000fe2000f8e02ff */
[----:B------:R-:W-:Y:S01]  /*2a40*/  ISETP.GE.AND P5, PT, R5, UR10, PT ;  /* 0x0000000a05007c0c */ /* 0x000fe2000bfa6270 */
[----:B------:R-:W-:Y:S01]  /*2a50*/  @!P2 IMAD R5, R12, UR30, RZ ;  /* 0x0000001e0c05ac24 */ /* 0x000fe2000f8e02ff */
[----:B------:R-:W-:Y:S01]  /*2a60*/  CS2R R182, SRZ ;  /* 0x0000000000b67805 */ /* 0x000fe2000001ff00 */
[----:B------:R-:W-:Y:S01]  /*2a70*/  @!P2 IMAD.X R15, RZ, RZ, R21, P1 ;  /* 0x000000ffff0fa224 */ /* 0x000fe200008e0615 */
[----:B------:R-:W-:Y:S01]  /*2a80*/  ISETP.GE.AND P1, PT, R4, UR10, PT ;  /* 0x0000000a04007c0c */ /* 0x000fe2000bf26270 */
[----:B------:R-:W-:Y:S01]  /*2a90*/  @P0 BAR.SYNC.DEFER_BLOCKING 0x0 ;  /* 0x0000000000000b1d */ /* 0x000fe20000010000 */
[----:B------:R-:W-:-:S02]  /*2aa0*/  @!P2 IMAD R27, R16, UR31, R5 ;  /* 0x0000001f101bac24 */ /* 0x000fc4000f8e0205 */
[----:B------:R-:W-:Y:S02]  /*2ab0*/  @!P3 IMAD R5, R21, UR30, RZ ;  /* 0x0000001e1505bc24 */ /* 0x000fe4000f8e02ff */
[C---:B------:R-:W-:Y:S01]  /*2ac0*/  @!P3 IMAD R26, R4.reuse, UR27, R20 ;  /* 0x0000001b041abc24 */ /* 0x040fe2000f8e0214 */
[----:B------:R-:W-:Y:S02]  /*2ad0*/  CS2R R180, SRZ ;  /* 0x0000000000b47805 */ /* 0x000fe4000001ff00 */
[----:B------:R-:W2:Y:S01]  /*2ae0*/  @!P3 LDC.64 R20, c[0x0][0x218] ;  /* 0x00008600ff14bb82 */ /* 0x000ea20000000a00 */
[----:B------:R-:W-:Y:S01]  /*2af0*/  IMAD.IADD R11, R11, 0x1, R13 ;  /* 0x000000010b0b7824 */ /* 0x000fe200078e020d */
[----:B------:R-:W-:Y:S01]  /*2b00*/  CS2R R174, SRZ ;  /* 0x0000000000ae7805 */ /* 0x000fe2000001ff00 */
[----:B------:R-:W-:Y:S01]  /*2b10*/  @!P2 IMAD.MOV.U32 R12, RZ, RZ, R10 ;  /* 0x000000ffff0ca224 */ /* 0x000fe200078e000a */
[----:B------:R-:W-:Y:S01]  /*2b20*/  CS2R R172, SRZ ;  /* 0x0000000000ac7805 */ /* 0x000fe2000001ff00 */
[----:B------:R-:W-:Y:S01]  /*2b30*/  @!P2 IMAD.MOV.U32 R13, RZ, RZ, R11 ;  /* 0x000000ffff0da224 */ /* 0x000fe200078e000b */
[----:B------:R-:W-:Y:S01]  /*2b40*/  CS2R R178, SRZ ;  /* 0x0000000000b27805 */ /* 0x000fe2000001ff00 */
[----:B------:R-:W-:Y:S01]  /*2b50*/  @!P3 IMAD R24, R4, UR31, R5 ;  /* 0x0000001f0418bc24 */ /* 0x000fe2000f8e0205 */
        /* <DEDUP_REMOVED lines=11> */
[C---:B------:R-:W-:Y:S01]  /*2c10*/  @!P3 IMAD.WIDE.U32 R12, R4.reuse, UR30, R10 ;  /* 0x0000001e040cbc25 */ /* 0x040fe2000f8e000a */
[----:B------:R-:W-:Y:S02]  /*2c20*/  CS2R R156, SRZ ;  /* 0x00000000009c7805 */ /* 0x000fe4000001ff00 */
[----:B------:R-:W-:Y:S01]  /*2c30*/  CS2R R162, SRZ ;  /* 0x0000000000a27805 */ /* 0x000fe2000001ff00 */
[----:B------:R3:W-:Y:S01]  /*2c40*/  @P1 STS.128 [R234+0xa000], RZ ;  /* 0x00a000ffea001388 */ /* 0x0007e20000000c00 */
[----:B------:R-:W-:Y:S01]  /*2c50*/  @!P3 IMAD.WIDE.U32 R10, R4, UR26, R6 ;  /* 0x0000001a040abc25 */ /* 0x000fe2000f8e0006 */
[----:B------:R-:W-:-:S02]  /*2c60*/  @!P4 IADD3 R6, P0, R238, UR12, RZ ;  /* 0x0000000cee06cc10 */ /* 0x000fc4000ff1e0ff */
[----:B------:R-:W-:Y:S01]  /*2c70*/  CS2R R160, SRZ ;  /* 0x0000000000a07805 */ /* 0x000fe2000001ff00 */
[----:B------:R3:W-:Y:S01]  /*2c80*/  @P1 STS.128 [R234+0xc000], RZ ;  /* 0x00c000ffea001388 */ /* 0x0007e20000000c00 */
[----:B------:R-:W-:Y:S01]  /*2c90*/  IMAD.U32 R4, RZ, RZ, UR11 ;  /* 0x0000000bff047e24 */ /* 0x000fe2000f8e00ff */
[----:B------:R-:W-:Y:S01]  /*2ca0*/  CS2R R154, SRZ ;  /* 0x00000000009a7805 */ /* 0x000fe2000001ff00 */
[C---:B------:R-:W-:Y:S01]  /*2cb0*/  @!P2 IMAD R25, R14.reuse, UR27, R5 ;  /* 0x0000001b0e19ac24 */ /* 0x040fe2000f8e0205 */
[----:B------:R3:W-:Y:S01]  /*2cc0*/  @P1 STS.128 [R234+0xe000], RZ ;  /* 0x00e000ffea001388 */ /* 0x0007e20000000c00 */
[----:B------:R-:W-:Y:S01]  /*2cd0*/  @!P2 IMAD.WIDE.U32 R14, R14, UR26, R18 ;  /* 0x0000001a0e0eac25 */ /* 0x000fe2000f8e0012 */
[----:B------:R-:W-:Y:S01]  /*2ce0*/  @!P4 IADD3.X R7, R239, UR13, R4, P0, !PT ;  /* 0x0000000def07cc10 */ /* 0x000fe200087fe404 */
[----:B------:R-:W4:Y:S01]  /*2cf0*/  @!P3 LDC.64 R18, c[0x0][0x220] ;  /* 0x00008800ff12bb82 */ /* 0x000f220000000a00 */
[----:B------:R-:W-:Y:S01]  /*2d00*/  @!PT LDS RZ, [RZ] ;  /* 0x00000000fffff984 */ /* 0x000fe20000000800 */
[----:B------:R-:W-:Y:S01]  /*2d10*/  @!PT LDS RZ, [RZ] ;  /* 0x00000000fffff984 */ /* 0x000fe20000000800 */
[----:B------:R-:W-:Y:S01]  /*2d20*/  @!PT LDS RZ, [RZ] ;  /* 0x00000000fffff984 */ /* 0x000fe20000000800 */
[----:B------:R-:W-:Y:S01]  /*2d30*/  @!P1 LDGSTS.E.BYPASS.LTC128B.128 [R234+0x8000], desc[UR8][R236.64] ;  /* 0x08000000ecea9fae */ /* 0x000fe2000b901d48 */
[----:B------:R-:W-:Y:S01]  /*2d40*/  @!P3 IMAD.IADD R5, R13, 0x1, R24 ;  /* 0x000000010d05b824 */ /* 0x000fe200078e0218 */
[----:B--2---:R-:W-:-:S02]  /*2d50*/  @!P3 LEA R4, P0, R12, R20, 0x1 ;  /* 0x000000140c04b211 */ /* 0x004fc400078008ff */
[----:B------:R-:W-:Y:S01]  /*2d60*/  CS2R R152, SRZ ;  /* 0x0000000000987805 */ /* 0x000fe2000001ff00 */
[----:B------:R-:W-:Y:S01]  /*2d70*/  @!P1 LDGSTS.E.BYPASS.LTC128B.128 [R234+0xa000], desc[UR8][R236.64+0x80] ;  /* 0x0a000080ecea9fae */ /* 0x000fe2000b901d48 */
[----:B------:R-:W-:Y:S02]  /*2d80*/  CS2R R150, SRZ ;  /* 0x0000000000967805 */ /* 0x000fe4000001ff00 */
[----:B------:R-:W-:Y:S02]  /*2d90*/  @!P3 LEA.HI.X R5, R12, R21, R5, 0x1, P0 ;  /* 0x000000150c05b211 */ /* 0x000fe400000f0c05 */
[----:B------:R-:W-:Y:S01]  /*2da0*/  CS2R R148, SRZ ;  /* 0x0000000000947805 */ /* 0x000fe2000001ff00 */
[----:B------:R-:W-:Y:S01]  /*2db0*/  @!P1 LDGSTS.E.BYPASS.LTC128B.128 [R234+0xc000], desc[UR8][R236.64+0x100] ;  /* 0x0c000100ecea9fae */ /* 0x000fe2000b901d48 */
[----:B------:R-:W2:Y:S01]  /*2dc0*/  @!P2 LDC.64 R12, c[0x0][0x220] ;  /* 0x00008800ff0cab82 */ /* 0x000ea20000000a00 */
[----:B------:R-:W-:Y:S02]  /*2dd0*/  CS2R R142, SRZ ;  /* 0x00000000008e7805 */ /* 0x000fe4000001ff00 */
[----:B------:R-:W-:Y:S01]  /*2de0*/  CS2R R140, SRZ ;  /* 0x00000000008c7805 */ /* 0x000fe2000001ff00 */
[----:B------:R-:W-:Y:S01]  /*2df0*/  @!P1 LDGSTS.E.BYPASS.LTC128B.128 [R234+0xe000], desc[UR8][R236.64+0x180] ;  /* 0x0e000180ecea9fae */ /* 0x000fe2000b901d48 */
        /* <DEDUP_REMOVED lines=19> */
[----:B------:R-:W-:Y:S01]  /*2f30*/  @!PT LDS RZ, [RZ] ;  /* 0x00000000fffff984 */ /* 0x000fe20000000800 */
[----:B------:R-:W-:Y:S01]  /*2f40*/  @!PT LDS RZ, [RZ] ;  /* 0x00000000fffff984 */ /* 0x000fe20000000800 */
[----:B------:R-:W-:Y:S01]  /*2f50*/  @!PT LDS RZ, [RZ] ;  /* 0x00000000fffff984 */ /* 0x000fe20000000800 */
        /* <DEDUP_REMOVED lines=12> */
[----:B------:R1:W-:Y:S01]  /*3020*/  @!P4 LDGSTS.E.BYPASS.LTC128B.128 [R234+0xf000], desc[UR8][R8.64+0x180] ;  /* 0x0f00018008eacfae */ /* 0x0003e2000b901d48 */
[----:B------:R-:W-:-:S02]  /*3030*/  CS2R R50, SRZ ;  /* 0x0000000000327805 */ /* 0x000fc4000001ff00 */
[----:B------:R-:W-:Y:S02]  /*3040*/  CS2R R48, SRZ ;  /* 0x0000000000307805 */ /* 0x000fe4000001ff00 */
[----:B------:R-:W-:Y:S01]  /*3050*/  CS2R R42, SRZ ;  /* 0x00000000002a7805 */ /* 0x000fe2000001ff00 */
[----:B------:R3:W-:Y:S01]  /*3060*/  @P1 STS.128 [R234], RZ ;  /* 0x000000ffea001388 */ /* 0x0007e20000000c00 */
        /* <DEDUP_REMOVED lines=8> */
[----:B------:R-:W-:Y:S01]  /*30f0*/  CS2R R32, SRZ ;  /* 0x0000000000207805 */ /* 0x000fe2000001ff00 */
[----:B------:R-:W-:Y:S01]  /*3100*/  ULDC UR14, c[0x0][0x394] ;  /* 0x0000e500000e7ab9 */ /* 0x000fe20000000800 */
[----:B------:R-:W-:Y:S01]  /*3110*/  ULDC UR25, c[0x0][0x398] ;  /* 0x0000e60000197ab9 */ /* 0x000fe20000000800 */
[----:B------:R3:W-:Y:S01]  /*3120*/  @P1 STS.128 [R234+0x6000], RZ ;  /* 0x006000ffea001388 */ /* 0x0007e20000000c00 */
[----:B------:R-:W-:Y:S01]  /*3130*/  ULDC UR26, c[0x0][0x2dc] ;  /* 0x0000b700001a7ab9 */ /* 0x000fe20000000800 */
[----:B------:R-:W-:Y:S02]  /*3140*/  ULDC UR20, c[0x0][0x2ec] ;  /* 0x0000bb0000147ab9 */ /* 0x000fe40000000800 */
[----:B------:R-:W-:Y:S01]  /*3150*/  @!PT LDS RZ, [RZ] ;  /* 0x00000000fffff984 */ /* 0x000fe20000000800 */
[----:B------:R-:W-:Y:S01]  /*3160*/  @!PT LDS RZ, [RZ] ;  /* 0x00000000fffff984 */ /* 0x000fe20000000800 */
[----:B------:R-:W-:Y:S01]  /*3170*/  @!PT LDS RZ, [RZ] ;  /* 0x00000000fffff984 */ /* 0x000fe20000000800 */
[----:B------:R-:W-:Y:S04]  /*3180*/  @!P1 LDGSTS.E.BYPASS.LTC128B.128 [R234], desc[UR8][R238.64] ;  /* 0x00000000eeea9fae */ /* 0x000fe8000b901d48 */
[----:B------:R-:W-:Y:S01]  /*3190*/  @!P1 LDGSTS.E.BYPASS.LTC128B.128 [R234+0x2000], desc[UR8][R238.64+0x80] ;  /* 0x02000080eeea9fae */ /* 0x000fe2000b901d48 */
[----:B-1----:R-:W-:-:S03]  /*31a0*/  @!P2 IMAD.IADD R9, R17, 0x1, R27 ;  /* 0x000000011109a824 */ /* 0x002fc600078e021b */
[----:B------:R-:W-:Y:S01]  /*31b0*/  @!P1 LDGSTS.E.BYPASS.LTC128B.128 [R234+0x4000], desc[UR8][R238.64+0x100] ;  /* 0x04000100eeea9fae */ /* 0x000fe2000b901d48 */
[----:B------:R-:W-:-:S03]  /*31c0*/  @!P2 LEA R8, P0, R16, R22, 0x1 ;  /* 0x000000161008a211 */ /* 0x000fc600078008ff */
[----:B------:R-:W-:Y:S01]  /*31d0*/  @!P1 LDGSTS.E.BYPASS.LTC128B.128 [R234+0x6000], desc[UR8][R238.64+0x180] ;  /* 0x06000180eeea9fae */ /* 0x000fe2000b901d48 */
[----:B------:R-:W-:Y:S02]  /*31e0*/  @!P2 LEA.HI.X R9, R16, R23, R9, 0x1, P0 ;  /* 0x000000171009a211 */ /* 0x000fe400000f0c09 */
[----:B------:R-:W-:Y:S01]  /*31f0*/  ISETP.GE.AND P1, PT, R249, UR10, PT ;  /* 0x0000000af9007c0c */ /* 0x000fe2000bf26270 */
        /* <DEDUP_REMOVED lines=20> */
[----:B----4-:R-:W-:-:S03]  /*3340*/  @!P3 LEA R6, P0, R10, R18, 0x1 ;  /* 0x000000120a06b211 */ /* 0x010fc600078008ff */
        /* <DEDUP_REMOVED lines=13> */
[----:B------:R-:W-:Y:S01]  /*3420*/  @!P2 IMAD.IADD R5, R15, 0x1, R25 ;  /* 0x000000010f05a824 */ /* 0x000fe200078e0219 */
[----:B------:R-:W-:Y:S02]  /*3430*/  @!P3 LEA.HI.X R7, R10, R19, R4, 0x1, P0 ;  /* 0x000000130a07b211 */ /* 0x000fe400000f0c04 */
[----:B------:R1:W-:Y:S01]  /*3440*/  @!P2 LDGSTS.E.BYPASS.LTC128B.128 [R234+0x17000], desc[UR8][R8.64+0x180] ;  /* 0x1700018008eaafae */ /* 0x0003e2000b901d48 */
[----:B--2---:R-:W-:-:S03]  /*3450*/  @!P2 LEA R4, P0, R14, R12, 0x1 ;  /* 0x0000000c0e04a211 */ /* 0x004fc600078008ff */
        /* <DEDUP_REMOVED lines=11> */
[----:B------:R-:W-:Y:S01]  /*3510*/  @!P3 LDGSTS.E.BYPASS.LTC128B.128 [R234+0x1c000], desc[UR8][R6.64+0x100] ;  /* 0x1c00010006eabfae */ /* 0x000fe2000b901d48 */
[----:B------:R-:W-:-:S03]  /*3520*/  SHF.L.U64.HI R245, R249, 0x2, R8 ;  /* 0x00000002f9f57819 */ /* 0x000fc60000010208 */
        /* <DEDUP_REMOVED lines=10> */
[----:B-1----:R-:W-:-:S03]  /*35d0*/  IADD3 R6, P0, R246, UR16, RZ ;  /* 0x00000010f6067c10 */ /* 0x002fc6000ff1e0ff */
[----:B------:R3:W-:Y:S01]  /*35e0*/  @!P2 LDGSTS.E.BYPASS.LTC128B.128 [R234+0x1d000], desc[UR8][R4.64+0x100] ;  /* 0x1d00010004eaafae */ /* 0x0007e2000b901d48 */
[----:B------:R-:W-:-:S03]  /*35f0*/  IADD3.X R7, R245, UR15, RZ, P0, !PT ;  /* 0x0000000ff5077c10 */ /* 0x000fc600087fe4ff */
[----:B------:R3:W-:Y:S04]  /*3600*/  @!P2 LDGSTS.E.BYPASS.LTC128B.128 [R234+0x1f000], desc[UR8][R4.64+0x180] ;  /* 0x1f00018004eaafae */ /* 0x0007e8000b901d48 */
[----:B------:R-:W0:Y:S04]  /*3610*/  LDGDEPBAR ;  /* 0x00000000000079af */ /* 0x000e280000000000 */
[----:B------:R3:W5:Y:S04]  /*3620*/  @!P1 LDG.E R243, desc[UR8][R6.64] ;  /* 0x0000000806f39981 */ /* 0x000768000c1e1900 */
[----:B------:R3:W5:Y:S01]  /*3630*/  @!P5 LDG.E R244, desc[UR8][R6.64+0x20] ;  /* 0x0000200806f4d981 */ /* 0x000762000c1e1900 */
[----:B------:R-:W-:Y:S01]  /*3640*/  UIADD3 UR10, UR28, UR7, URZ ;  /* 0x000000071c0a7290 */ /* 0x000fe2000fffe03f */
[----:B------:R-:W-:-:S02]  /*3650*/  CS2R R26, SRZ ;  /* 0x00000000001a7805 */ /* 0x000fc4000001ff00 */
[----:B------:R-:W-:Y:S02]  /*3660*/  CS2R R24, SRZ ;  /* 0x0000000000187805 */ /* 0x000fe4000001ff00 */
[----:B------:R-:W-:Y:S01]  /*3670*/  CS2R R22, SRZ ;  /* 0x0000000000167805 */ /* 0x000fe2000001ff00 */
[----:B------:R-:W-:Y:S01]  /*3680*/  UIADD3 UR10, -UR5, 0x40, UR10 ;  /* 0x00000040050a7890 */ /* 0x000fe2000fffe10a */
[----:B------:R-:W-:Y:S01]  /*3690*/  CS2R R20, SRZ ;  /* 0x0000000000147805 */ /* 0x000fe2000001ff00 */
[----:B------:R-:W-:Y:S02]  /*36a0*/  UMOV UR13, UR14 ;  /* 0x0000000e000d7c82 */ /* 0x000fe40008000000 */
[----:B------:R-:W-:-:S12]  /*36b0*/  UIADD3 UR24, UR10, -UR38, URZ ;  /* 0x800000260a187290 */ /* 0x000fd8000fffe03f */
.L_x_591:
        /* <DEDUP_REMOVED lines=9> */
[----:B------:R-:W-:Y:S04]  /*3750*/  LDSM.16.M88.4 R16, [R222] ;  /* 0x00000000de10783b */ /* 0x000fe80000000200 */
[----:B------:R-:W3:Y:S04]  /*3760*/  LDSM.16.M88.4 R8, [R3+UR4+0x10000] ;  /* 0x010000040308783b */ /* 0x000ee80008000200 */
[----:B-1----:R-:W1:Y:S04]  /*3770*/  LDSM.16.M88.4 R84, [R3+UR4+0x10800] ;  /* 0x010800040354783b */ /* 0x002e680008000200 */
        /* <DEDUP_REMOVED lines=126> */
.L_x_587:
        /* <DEDUP_REMOVED lines=70> */
.L_x_588:
        /* <DEDUP_REMOVED lines=18> */
[----:B-1----:R-:W-:Y:S05]  /*44e0*/  FSEL R4, R85, RZ, P0 ;  /* 0x000000ff55047208 */ /* 0x002fea0000000000 */
        /* <DEDUP_REMOVED lines=311> */
.L_x_589:
[----:B------:R-:W-:Y:S01]  /*5860*/  LDSM.16.M88.4 R128, [R228] ;  /* 0x00000000e480783b */ /* 0x000fe20000000200 */
[----:B------:R-:W-:Y:S02]  /*5870*/  @UP2 UIADD3 UR11, UP1, UR16, -0x100, URZ ;  /* 0xffffff00100b2890 */ /* 0x000fe4000ff3e03f */
[----:B------:R-:W-:Y:S01]  /*5880*/  @UP2 UIADD3 UR18, UP0, UR18, -0x100, URZ ;  /* 0xffffff0012122890 */ /* 0x000fe2000ff1e03f */
[----:B------:R-:W1:Y:S01]  /*5890*/  LDSM.16.MT88.4 R16, [R0+0x10000] ;  /* 0x010000000010783b */ /* 0x000e620000004200 */
[----:B------:R-:W-:Y:S02]  /*58a0*/  @UP2 UIADD3.X UR10, UR15, -0x1, URZ, UP1, !UPT ;  /* 0xffffffff0f0a2890 */ /* 0x000fe40008ffe43f */
[----:B------:R-:W-:Y:S01]  /*58b0*/  @UP2 UIADD3.X UR17, UR17, -0x1, URZ, UP0, !UPT ;  /* 0xffffffff11112890 */ /* 0x000fe200087fe43f */
[----:B------:R-:W2:Y:S04]  /*58c0*/  LDSM.16.M88.4 R124, [R228+0x1000] ;  /* 0x00100000e47c783b */ /* 0x000ea80000000200 */
[----:B------:R-:W3:Y:S04]  /*58d0*/  LDSM.16.MT88.4 R96, [R0+0x12000] ;  /* 0x012000000060783b */ /* 0x000ee80000004200 */
[----:B------:R-:W4:Y:S04]  /*58e0*/  LDSM.16.MT88.4 R112, [R0+0x14000] ;  /* 0x014000000070783b */ /* 0x000f280000004200 */
[----:B------:R-:W4:Y:S04]  /*58f0*/  LDSM.16.MT88.4 R196, [R0+0x16000] ;  /* 0x0160000000c4783b */ /* 0x000f280000004200 */
[----:B------:R-:W-:Y:S04]  /*5900*/  LDSM.16.M88.4 R200, [R231] ;  /* 0x00000000e7c8783b */ /* 0x000fe80000000200 */
[----:B------:R-:W4:Y:S04]  /*5910*/  LDSM.16.MT88.4 R204, [R0+0x10800] ;  /* 0x0108000000cc783b */ /* 0x000f280000004200 */
[----:B------:R-:W4:Y:S04]  /*5920*/  LDSM.16.M88.4 R208, [R231+0x1000] ;  /* 0x00100000e7d0783b */ /* 0x000f280000000200 */
[----:B------:R-:W-:Y:S04]  /*5930*/  LDSM.16.MT88.4 R212, [R0+0x14800] ;  /* 0x0148000000d4783b */ /* 0x000fe80000004200 */
        /* <DEDUP_REMOVED lines=27> */
[----:B------:R-:W1:Y:S05]  /*5af0*/  LDSM.16.M88.4 R196, [R229] ;  /* 0x00000000e5c4783b */ /* 0x000e6a0000000200 */
[-C--:B------:R-:W-:Y:S06]  /*5b00*/  HMMA.16816.F32.BF16 R100, R200, R212.reuse, R100 ;  /* 0x000000d4c864723c */ /* 0x080fec0000041864 */
[C---:B------:R-:W-:Y:S06]  /*5b10*/  HMMA.16816.F32.BF16 R104, R208.reuse, R212, R104 ;  /* 0x000000d4d068723c */ /* 0x040fec0000041868 */
[-C--:B------:R-:W-:Y:S06]  /*5b20*/  HMMA.16816.F32.BF16 R108, R208, R214.reuse, R108 ;  /* 0x000000d6d06c723c */ /* 0x080fec000004186c */
[C---:B------:R-:W-:Y:S01]  /*5b30*/  HMMA.16816.F32.BF16 R112, R200.reuse, R214, R112 ;  /* 0x000000d6c870723c */ /* 0x040fe20000041870 */
[----:B------:R-:W2:Y:S05]  /*5b40*/  LDSM.16.M88.4 R212, [R229+0x1000] ;  /* 0x00100000e5d4783b */ /* 0x000eaa0000000200 */
        /* <DEDUP_REMOVED lines=8> */
[C---:B--2---:R-:W-:Y:S06]  /*5bd0*/  HMMA.16816.F32.BF16 R8, R212.reuse, R204, R8 ;  /* 0x000000ccd408723c */ /* 0x044fec0000041808 */
[-C--:B------:R-:W-:Y:S06]  /*5be0*/  HMMA.16816.F32.BF16 R12, R212, R206.reuse, R12 ;  /* 0x000000ced40c723c */ /* 0x080fec000004180c */
[C---:B------:R-:W-:Y:S01]  /*5bf0*/  HMMA.16816.F32.BF16 R16, R196.reuse, R206, R16 ;  /* 0x000000cec410723c */ /* 0x040fe20000041810 */
[----:B------:R-:W-:Y:S05]  /*5c00*/  LDSM.16.MT88.4 R204, [R0+0x11800] ;  /* 0x0118000000cc783b */ /* 0x000fea0000004200 */
[-C--:B---3--:R-:W-:Y:S06]  /*5c10*/  HMMA.16816.F32.BF16 R84, R196, R200.reuse, R84 ;  /* 0x000000c8c454723c */ /* 0x088fec0000041854 */
        /* <DEDUP_REMOVED lines=9> */
[-C--:B----4-:R-:W-:Y:S06]  /*5cb0*/  HMMA.16816.F32.BF16 R116, R196, R216.reuse, R116 ;  /* 0x000000d8c474723c */ /* 0x090fec0000041874 */
[C---:B------:R-:W-:Y:S06]  /*5cc0*/  HMMA.16816.F32.BF16 R120, R212.reuse, R216, R120 ;  /* 0x000000d8d478723c */ /* 0x040fec0000041878 */
[-C--:B------:R-:W-:Y:S01]  /*5cd0*/  HMMA.16816.F32.BF16 R124, R212, R218.reuse, R124 ;  /* 0x000000dad47c723c */ /* 0x080fe2000004187c */
[----:B------:R-:W3:Y:S05]  /*5ce0*/  LDSM.16.MT88.4 R212, [R0+0x13800] ;  /* 0x0138000000d4783b */ /* 0x000eea0000004200 */
[----:B------:R-:W-:Y:S01]  /*5cf0*/  HMMA.16816.F32.BF16 R128, R196, R218, R128 ;  /* 0x000000dac480723c */ /* 0x000fe20000041880 */
[----:B------:R-:W4:Y:S04]  /*5d00*/  LDSM.16.MT88.4 R196, [R0+0x15800] ;  /* 0x0158000000c4783b */ /* 0x000f280000004200 */
[----:B------:R-:W4:Y:S01]  /*5d10*/  LDSM.16.MT88.4 R216, [R0+0x17800] ;  /* 0x0178000000d8783b */ /* 0x000f220000004200 */
[-C--:B-1----:R-:W-:Y:S06]  /*5d20*/  HMMA.16816.F32.BF16 R4, R200, R204.reuse, R4 ;  /* 0x000000ccc804723c */ /* 0x082fec0000041804 */
[C---:B--2---:R-:W-:Y:S01]  /*5d30*/  HMMA.16816.F32.BF16 R8, R208.reuse, R204, R8 ;  /* 0x000000ccd008723c */ /* 0x044fe20000041808 */
[----:B------:R-:W1:Y:S05]  /*5d40*/  LDC R204, c[0x0][0x270] ;  /* 0x00009c00ffcc7b82 */ /* 0x000e6a0000000800 */
[-C--:B------:R-:W-:Y:S06]  /*5d50*/  HMMA.16816.F32.BF16 R12, R208, R206.reuse, R12 ;  /* 0x000000ced00c723c */ /* 0x080fec000004180c */
[C---:B------:R-:W-:Y:S06]  /*5d60*/  HMMA.16816.F32.BF16 R16, R200.reuse, R206, R16 ;  /* 0x000000cec810723c */ /* 0x040fec0000041810 */
[-C--:B---3--:R-:W-:Y:S06]  /*5d70*/  HMMA.16816.F32.BF16 R84, R200, R212.reuse, R84 ;  /* 0x000000d4c854723c */ /* 0x088fec0000041854 */
[C---:B------:R-:W-:Y:S05]  /*5d80*/  HMMA.16816.F32.BF16 R88, R208.reuse, R212, R88 ;  /* 0x000000d4d058723c */ /* 0x040fea0000041858 */
[----:B-1----:R-:W-:Y:S01]  /*5d90*/  IMAD R207, R204, UR26, RZ ;  /* 0x0000001acccf7c24 */ /* 0x002fe2000f8e02ff */
[-C--:B------:R-:W-:Y:S05]  /*5da0*/  HMMA.16816.F32.BF16 R92, R208, R214.reuse, R92 ;  /* 0x000000d6d05c723c */ /* 0x080fea000004185c */
[----:B------:R-:W-:Y:S01]  /*5db0*/  @P3 IADD3 R204, P1, R246, UR16, RZ ;  /* 0x00000010f6cc3c10 */ /* 0x000fe2000ff3e0ff */
[C---:B------:R-:W-:Y:S01]  /*5dc0*/  HMMA.16816.F32.BF16 R96, R200.reuse, R214, R96 ;  /* 0x000000d6c860723c */ /* 0x040fe20000041860 */
[----:B------:R-:W-:Y:S04]  /*5dd0*/  @UP2 UMOV UR16, UR11 ;  /* 0x0000000b00102c82 */ /* 0x000fe80008000000 */
[----:B------:R-:W-:Y:S01]  /*5de0*/  @P3 IADD3.X R205, R245, UR15, RZ, P1, !PT ;  /* 0x0000000ff5cd3c10 */ /* 0x000fe20008ffe4ff */
[-C--:B----4-:R-:W-:Y:S01]  /*5df0*/  HMMA.16816.F32.BF16 R100, R200, R196.reuse, R100 ;  /* 0x000000c4c864723c */ /* 0x090fe20000041864 */
[----:B------:R-:W-:Y:S03]  /*5e00*/  @UP2 UMOV UR15, UR10 ;  /* 0x0000000a000f2c82 */ /* 0x000fe60008000000 */
[----:B------:R-:W5:Y:S02]  /*5e10*/  @P3 LDG.E R243, desc[UR8][R204.64+-0x100] ;  /* 0xffff0008ccf33981 */ /* 0x000f64000c1e1900 */
[C---:B------:R-:W-:Y:S02]  /*5e20*/  HMMA.16816.F32.BF16 R104, R208.reuse, R196, R104 ;  /* 0x000000c4d068723c */ /* 0x040fe40000041868 */
[----:B------:R1:W5:Y:S04]  /*5e30*/  @P3 LDG.E R244, desc[UR8][R204.64+-0xe0] ;  /* 0xffff2008ccf43981 */ /* 0x000368000c1e1900 */
[-C--:B------:R-:W-:Y:S05]  /*5e40*/  HMMA.16816.F32.BF16 R108, R208, R198.reuse, R108 ;  /* 0x000000c6d06c723c */ /* 0x080fea000004186c */
[C---:B------:R-:W-:Y:S01]  /*5e50*/  IMAD.U32 R196, R207.reuse, -0x40, RZ ;  /* 0xffffffc0cfc47824 */ /* 0x040fe200078e00ff */
[C---:B------:R-:W-:Y:S05]  /*5e60*/  HMMA.16816.F32.BF16 R112, R200.reuse, R198, R112 ;  /* 0x000000c6c870723c */ /* 0x040fea0000041870 */
[C---:B------:R-:W-:Y:S01]  /*5e70*/  LEA R232, P0, R196.reuse, R232, 0x2 ;  /* 0x000000e8c4e87211 */ /* 0x040fe200078010ff */
[-C--:B------:R-:W-:Y:S05]  /*5e80*/  HMMA.16816.F32.BF16 R116, R200, R216.reuse, R116 ;  /* 0x000000d8c874723c */ /* 0x080fea0000041874 */
[----:B------:R-:W-:Y:S01]  /*5e90*/  LEA.HI.X.SX32 R233, R196, R233, 0x2, P0 ;  /* 0x000000e9c4e97211 */ /* 0x000fe200000f16ff */
[C---:B------:R-:W-:Y:S04]  /*5ea0*/  HMMA.16816.F32.BF16 R120, R208.reuse, R216, R120 ;  /* 0x000000d8d078723c */ /* 0x040fe80000041878 */
[----:B------:R2:W-:Y:S01]  /*5eb0*/  REDG.E.ADD.F32.FTZ.RN.STRONG.GPU desc[UR8][R232.64], R4 ;  /* 0x00000004e80079a6 */ /* 0x0005e2000c10f388 */
[C---:B------:R-:W-:Y:S01]  /*5ec0*/  IMAD.SHL.U32 R196, R207.reuse, 0x8, RZ ;  /* 0x00000008cfc47824 */ /* 0x040fe200078e00ff */
[-C--:B------:R-:W-:Y:S05]  /*5ed0*/  HMMA.16816.F32.BF16 R124, R208, R218.reuse, R124 ;  /* 0x000000dad07c723c */ /* 0x080fea000004187c */
[CC--:B------:R-:W-:Y:S01]  /*5ee0*/  LEA R198, P1, R196.reuse, R232.reuse, 0x2 ;  /* 0x000000e8c4c67211 */ /* 0x0c0fe200078210ff */
[----:B------:R-:W-:Y:S05]  /*5ef0*/  HMMA.16816.F32.BF16 R128, R200, R218, R128 ;  /* 0x000000dac880723c */ /* 0x000fea0000041880 */
[-C--:B------:R-:W-:Y:S01]  /*5f00*/  LEA.HI.X.SX32 R199, R196, R233.reuse, 0x2, P1 ;  /* 0x000000e9c4c77211 */ /* 0x080fe200008f16ff */
[C---:B------:R-:W-:Y:S02]  /*5f10*/  IMAD.SHL.U32 R197, R207.reuse, 0x10, RZ ;  /* 0x00000010cfc57824 */ /* 0x040fe400078e00ff */
[----:B------:R-:W-:Y:S02]  /*5f20*/  IMAD R208, R207, 0x18, RZ ;  /* 0x00000018cfd07824 */ /* 0x000fe400078e02ff */
[----:B------:R3:W-:Y:S01]  /*5f30*/  REDG.E.ADD.F32.FTZ.RN.STRONG.GPU desc[UR8][R198.64], R5 ;  /* 0x00000005c60079a6 */ /* 0x0007e2000c10f388 */
[-C--:B-1----:R-:W-:Y:S01]  /*5f40*/  LEA R204, P0, R197, R232.reuse, 0x2 ;  /* 0x000000e8c5cc7211 */ /* 0x082fe200078010ff */
[C---:B------:R-:W-:Y:S02]  /*5f50*/  IMAD.SHL.U32 R210, R207.reuse, 0x20, RZ ;  /* 0x00000020cfd27824 */ /* 0x040fe400078e00ff */
[----:B------:R-:W-:Y:S01]  /*5f60*/  IMAD R209, R207, 0x30, RZ ;  /* 0x00000030cfd17824 */ /* 0x000fe200078e02ff */
[-C--:B------:R-:W-:Y:S02]  /*5f70*/  LEA.HI.X.SX32 R205, R197, R233.reuse, 0x2, P0 ;  /* 0x000000e9c5cd7211 */ /* 0x080fe400000f16ff */
[-C--:B------:R-:W-:Y:S02]  /*5f80*/  LEA R206, P0, R210, R232.reuse, 0x2 ;  /* 0x000000e8d2ce7211 */ /* 0x080fe400078010ff */
[CC--:B--2---:R-:W-:Y:S01]  /*5f90*/  LEA R4, P1, R208.reuse, R232.reuse, 0x2 ;  /* 0x000000e8d0047211 */ /* 0x0c4fe200078210ff */
[----:B------:R1:W-:Y:S03]  /*5fa0*/  REDG.E.ADD.F32.FTZ.RN.STRONG.GPU desc[UR8][R204.64], R6 ;  /* 0x00000006cc0079a6 */ /* 0x0003e6000c10f388 */
[-C--:B---3--:R-:W-:Y:S01]  /*5fb0*/  LEA.HI.X.SX32 R5, R208, R233.reuse, 0x2, P1 ;  /* 0x000000e9d0057211 */ /* 0x088fe200008f16ff */
[C---:B------:R-:W-:Y:S04]  /*5fc0*/  IMAD R208, R207.reuse, 0x38, RZ ;  /* 0x00000038cfd07824 */ /* 0x040fe800078e02ff */
[----:B------:R2:W-:Y:S01]  /*5fd0*/  REDG.E.ADD.F32.FTZ.RN.STRONG.GPU desc[UR8][R4.64], R7 ;  /* 0x00000007040079a6 */ /* 0x0005e2000c10f388 */
[----:B-1----:R-:W-:Y:S01]  /*5fe0*/  IMAD R205, R207, 0x28, RZ ;  /* 0x00000028cfcd7824 */ /* 0x002fe200078e02ff */
[-C--:B------:R-:W-:Y:S02]  /*5ff0*/  LEA.HI.X.SX32 R207, R210, R233.reuse, 0x2, P0 ;  /* 0x000000e9d2cf7211 */ /* 0x080fe400000f16ff */
[-C--:B------:R-:W-:Y:S02]  /*6000*/  LEA R6, P1, R209, R232.reuse, 0x2 ;  /* 0x000000e8d1067211 */ /* 0x080fe400078210ff */
[CC--:B------:R-:W-:Y:S01]  /*6010*/  LEA R204, P2, R205.reuse, R232.reuse, 0x2 ;  /* 0x000000e8cdcc7211 */ /* 0x0c0fe200078410ff */
[----:B------:R1:W-:Y:S03]  /*6020*/  REDG.E.ADD.F32.FTZ.RN.STRONG.GPU desc[UR8][R206.64], R8 ;  /* 0x00000008ce0079a6 */ /* 0x0003e6000c10f388 */
[-C--:B------:R-:W-:Y:S05]  /*6030*/  LEA.HI.X.SX32 R205, R205, R233.reuse, 0x2, P2 ;  /* 0x000000e9cdcd7211 */ /* 0x080fea00010f16ff */
[----:B------:R3:W-:Y:S01]  /*6040*/  REDG.E.ADD.F32.FTZ.RN.STRONG.GPU desc[UR8][R204.64], R9 ;  /* 0x00000009cc0079a6 */ /* 0x0007e2000c10f388 */
[-C--:B--2---:R-:W-:Y:S02]  /*6050*/  LEA.HI.X.SX32 R7, R209, R233.reuse, 0x2, P1 ;  /* 0x000000e9d1077211 */ /* 0x084fe400008f16ff */
[CC--:B------:R-:W-:Y:S03]  /*6060*/  LEA R4, P0, R208.reuse, R232.reuse, 0x2 ;  /* 0x000000e8d0047211 */ /* 0x0c0fe600078010ff */
[----:B------:R2:W-:Y:S01]  /*6070*/  REDG.E.ADD.F32.FTZ.RN.STRONG.GPU desc[UR8][R6.64], R10 ;  /* 0x0000000a060079a6 */ /* 0x0005e2000c10f388 */
[-C--:B------:R-:W-:Y:S05]  /*6080*/  LEA.HI.X.SX32 R5, R208, R233.reuse, 0x2, P0 ;  /* 0x000000e9d0057211 */ /* 0x080fea00000f16ff */
[----:B------:R4:W-:Y:S01]  /*6090*/  REDG.E.ADD.F32.FTZ.RN.STRONG.GPU desc[UR8][R4.64], R11 ;  /* 0x0000000b040079a6 */ /* 0x0009e2000c10f388 */
[----:B-1----:R-:W-:Y:S03]  /*60a0*/  VIADD R206, R197, 0x20 ;  /* 0x00000020c5ce7836 */ /* 0x002fe60000000000 */
[----:B------:R1:W-:Y:S02]  /*60b0*/  REDG.E.ADD.F32.FTZ.RN.STRONG.GPU desc[UR8][R232.64+0x80], R16 ;  /* 0x00008010e80079a6 */ /* 0x0003e4000c10f388 */
[CC--:B------:R-:W-:Y:S02]  /*60c0*/  LEA R8, P0, R206.reuse, R232.reuse, 0x2 ;  /* 0x000000e8ce087211 */ /* 0x0c0fe400078010ff */
[----:B------:R1:W-:Y:S02]  /*60d0*/  REDG.E.ADD.F32.FTZ.RN.STRONG.GPU desc[UR8][R198.64+0x80], R17 ;  /* 0x00008011c60079a6 */ /* 0x0003e4000c10f388 */
[-C--:B---3--:R-:W-:Y:S05]  /*60e0*/  LEA.HI.X.SX32 R9, R206, R233.reuse, 0x2, P0 ;  /* 0x000000e9ce097211 */ /* 0x088fea00000f16ff */
[----:B------:R3:W-:Y:S01]  /*60f0*/  REDG.E.ADD.F32.FTZ.RN.STRONG.GPU desc[UR8][R8.64], R18 ;  /* 0x00000012080079a6 */ /* 0x0007e2000c10f388 */
[C---:B--2---:R-:W-:Y:S05]  /*6100*/  IMAD.IADD R7, R196.reuse, 0x1, R206 ;  /* 0x00000001c4077824 */ /* 0x044fea00078e02ce */
        /* <DEDUP_REMOVED lines=10> */
[CC--:B---3--:R-:W-:Y:S02]  /*61b0*/  LEA R8, P1, R4.reuse, R232.reuse, 0x2 ;  /* 0x000000e804087211 */ /* 0x0c8fe400078210ff */
        /* <DEDUP_REMOVED lines=277> */
.L_x_590:
        /* <DEDUP_REMOVED lines=169> */
[----:B------:R1:W-:Y:S01]  /*7da0*/  STS [R248+0x6400], R6 ;  /* 0x00640006f8007388 */ /* 0x0003e20000000800 */
[----:B------:R-:W-:Y:S02]  /*7db0*/  F2FP.BF16.F32.PACK_AB R78, R79, R78 ;  /* 0x0000004e4f4e723e */ /* 0x000fe400000010ff */
[----:B------:R-:W-:Y:S01]  /*7dc0*/  PLOP3.LUT P0, PT, PT, PT, UP0, 0x80, 0x0 ;  /* 0x000000000000781c */ /* 0x000fe20003f0f008 */
        /* <DEDUP_REMOVED lines=12> */
[----:B-1----:R-:W2:Y:S03]  /*7e90*/  S2R R6, SR_TID.X ;  /* 0x0000000000067919 */ /* 0x002ea60000002100 */
        /* <DEDUP_REMOVED lines=8> */
[----:B--2---:R-:W-:-:S03]  /*7f20*/  SHF.R.S32.HI R5, RZ, 0x1f, R6 ;  /* 0x0000001fff057819 */ /* 0x004fc60000011406 */
        /* <DEDUP_REMOVED lines=30> */
.L_x_592:
[----:B------:R-:W-:Y:S01]  /*8110*/  @UP0 UIADD3 UR14, UR23, UR29, URZ ;  /* 0x0000001d170e0290 */ /* 0x000fe2000fffe03f */
[----:B------:R-:W-:Y:S01]  /*8120*/  LEA.HI R5, R5, R6, RZ, 0x3 ;  /* 0x0000000605057211 */ /* 0x000fe200078f18ff */
[----:B------:R-:W-:Y:S02]  /*8130*/  @UP0 ULDC.64 UR10, c[0x0][0x458] ;  /* 0x00011600000a0ab9 */ /* 0x000fe40000000a00 */
[----:B------:R-:W-:Y:S01]  /*8140*/  @UP0 UIMAD.WIDE.U32 UR12, UR14, UR10, URZ ;  /* 0x0000000a0e0c02a5 */ /* 0x000fe2000f8e003f */
[----:B---3--:R-:W-:Y:S01]  /*8150*/  LOP3.LUT R4, R5, 0xfffffff8, RZ, 0xc0, !PT ;  /* 0xfffffff805047812 */ /* 0x008fe200078ec0ff */
[----:B------:R-:W-:-:S04]  /*8160*/  @UP0 UIMAD UR14, UR14, UR11, URZ ;  /* 0x0000000b0e0e02a4 */ /* 0x000fc8000f8e023f */
[----:B------:R-:W-:Y:S01]  /*8170*/  @UP0 UIADD3 UR17, UR13, UR14, URZ ;  /* 0x0000000e0d110290 */ /* 0x000fe2000fffe03f */
[----:B------:R-:W-:Y:S02]  /*8180*/  IMAD.IADD R4, R6, 0x1, -R4 ;  /* 0x0000000106047824 */ /* 0x000fe400078e0a04 */
        /* <DEDUP_REMOVED lines=15> */
.L_x_593:
[----:B------:R-:W-:Y:S01]  /*8280*/  BAR.SYNC.DEFER_BLOCKING 0x0 ;  /* 0x0000000000007b1d */ /* 0x000fe20000010000 */
[----:B------:R-:W-:Y:S01]  /*8290*/  IMAD.SHL.U32 R8, R4, 0x8, RZ ;  /* 0x0000000804087824 */ /* 0x000fe200078e00ff */
[----:B------:R-:W-:Y:S01]  /*82a0*/  USHF.R.S32.HI UR12, URZ, 0x1f, UR18 ;  /* 0x0000001f3f0c7899 */ /* 0x000fe20008011412 */
[----:B------:R-:W-:Y:S01]  /*82b0*/  IMAD.U32 R6, RZ, RZ, UR6 ;  /* 0x00000006ff067e24 */ /* 0x000fe2000f8e00ff */
[----:B------:R-:W-:Y:S01]  /*82c0*/  UIMAD UR5, UR22, -0x40, UR5 ;  /* 0xffffffc0160578a4 */ /* 0x000fe2000f8e0205 */
[----:B------:R-:W-:Y:S01]  /*82d0*/  SHF.R.S32.HI R4, RZ, 0x3, R5 ;  /* 0x00000003ff047819 */ /* 0x000fe20000011405 */
[----:B------:R-:W-:Y:S01]  /*82e0*/  UIMAD UR14, UR12, UR6, URZ ;  /* 0x000000060c0e72a4 */ /* 0x000fe2000f8e023f */
[--C-:B------:R-:W-:Y:S01]  /*82f0*/  SHF.R.S32.HI R9, RZ, 0x1f, R8.reuse ;  /* 0x0000001fff097819 */ /* 0x100fe20000011408 */
[----:B------:R-:W-:Y:S01]  /*8300*/  USHF.R.S32.HI UR16, URZ, 0x1f, UR57 ;  /* 0x0000001f3f107899 */ /* 0x000fe20008011439 */
[C---:B------:R-:W-:Y:S01]  /*8310*/  IADD3 R10, R4.reuse, 0x20, RZ ;  /* 0x00000020040a7810 */ /* 0x040fe20007ffe0ff */
[----:B------:R-:W-:Y:S01]  /*8320*/  UIMAD UR14, UR18, UR7, UR14 ;  /* 0x00000007120e72a4 */ /* 0x000fe2000f8e020e */
[----:B------:R-:W-:Y:S01]  /*8330*/  ISETP.GE.AND P2, PT, R4, UR5, PT ;  /* 0x0000000504007c0c */ /* 0x000fe2000bf46270 */
[----:B------:R-:W-:Y:S01]  /*8340*/  IMAD.WIDE.U32 R6, R6, UR18, R8 ;  /* 0x0000001206067c25 */ /* 0x000fe2000f8e0008 */
[----:B------:R-:W-:Y:S01]  /*8350*/  ISETP.GE.AND P1, PT, R10, UR5, PT ;  /* 0x000000050a007c0c */ /* 0x000fe2000bf26270 */
[----:B------:R-:W-:Y:S01]  /*8360*/  BSSY B0, `(.L_x_594) ;  /* 0x0000025000007945 */ /* 0x000fe20003800000 */
[----:B------:R-:W-:Y:S01]  /*8370*/  SHF.R.S32.HI R64, RZ, 0x1f, R4 ;  /* 0x0000001fff407819 */ /* 0x000fe20000011404 */
[----:B------:R-:W-:Y:S01]  /*8380*/  IMAD.U32 R5, RZ, RZ, UR14 ;  /* 0x0000000eff057e24 */ /* 0x000fe2000f8e00ff */
[----:B------:R-:W-:Y:S01]  /*8390*/  IADD3 R6, P0, R6, UR19, RZ ;  /* 0x0000001306067c10 */ /* 0x000fe2000ff1e0ff */
[----:B------:R-:W-:-:S02]  /*83a0*/  ULDC.64 UR14, c[0x0][0x468] ;  /* 0x00011a00000e7ab9 */ /* 0x000fc40000000a00 */
[----:B------:R-:W-:Y:S01]  /*83b0*/  UIMAD UR16, UR16, UR14, URZ ;  /* 0x0000000e101072a4 */ /* 0x000fe2000f8e023f */
[----:B------:R-:W-:Y:S01]  /*83c0*/  IADD3.X R7, R7, UR20, R5, P0, !PT ;  /* 0x0000001407077c10 */ /* 0x000fe200087fe405 */
[----:B------:R-:W-:Y:S01]  /*83d0*/  IMAD.U32 R5, RZ, RZ, UR14 ;  /* 0x0000000eff057e24 */ /* 0x000fe2000f8e00ff */
[----:B------:R1:W2:Y:S01]  /*83e0*/  LDS.128 R44, [R234+0x11000] ;  /* 0x01100000ea2c7984 */ /* 0x0002a20000000c00 */
[----:B------:R-:W-:Y:S02]  /*83f0*/  UIMAD UR15, UR57, UR15, UR16 ;  /* 0x0000000f390f72a4 */ /* 0x000fe4000f8e0210 */
[----:B------:R-:W-:Y:S01]  /*8400*/  IMAD.WIDE.U32 R10, R5, UR57, R6 ;  /* 0x00000039050a7c25 */ /* 0x000fe2000f8e0006 */
[----:B------:R1:W3:Y:S04]  /*8410*/  LDS.128 R40, [R234+0x13000] ;  /* 0x01300000ea287984 */ /* 0x0002e80000000c00 */
        /* <DEDUP_REMOVED lines=13> */
[----:B------:R-:W-:Y:S01]  /*84f0*/  ULDC.64 UR14, c[0x0][0x3f0] ;  /* 0x0000fc00000e7ab9 */ /* 0x000fe20000000a00 */
[C---:B------:R-:W-:Y:S02]  /*8500*/  IMAD R5, R4.reuse, UR7, R5 ;  /* 0x0000000704057c24 */ /* 0x040fe4000f8e0205 */
[----:B------:R-:W4:Y:S01]  /*8510*/  LDS.128 R16, [R234+0x10000] ;  /* 0x01000000ea107984 */ /* 0x000f220000000c00 */
[----:B------:R-:W-:-:S03]  /*8520*/  IMAD.WIDE.U32 R12, R4, UR6, R6 ;  /* 0x00000006040c7c25 */ /* 0x000fc6000f8e0006 */
[----:B------:R-:W1:Y:S02]  /*8530*/  LDS.128 R28, [R234+0x16000] ;  /* 0x01600000ea1c7984 */ /* 0x000e640000000c00 */
[----:B------:R-:W-:Y:S02]  /*8540*/  IADD3 R5, R5, R13, RZ ;  /* 0x0000000d05057210 */ /* 0x000fe40007ffe0ff */
[----:B------:R-:W-:-:S04]  /*8550*/  LEA R6, P0, R12, UR14, 0x1 ;  /* 0x0000000e0c067c11 */ /* 0x000fc8000f8008ff */
[----:B------:R-:W-:-:S05]  /*8560*/  LEA.HI.X R7, R12, UR15, R5, 0x1, P0 ;  /* 0x0000000f0c077c11 */ /* 0x000fca00080f0c05 */
[----:B--2---:R2:W-:Y:S04]  /*8570*/  STG.E.128 desc[UR8][R6.64+0x100], R24 ;  /* 0x0001001806007986 */ /* 0x0045e8000c101d08 */
[----:B---3--:R2:W-:Y:S04]  /*8580*/  STG.E.128 desc[UR8][R6.64+0x80], R20 ;  /* 0x0000801406007986 */ /* 0x0085e8000c101d08 */
[----:B----4-:R2:W-:Y:S04]  /*8590*/  STG.E.128 desc[UR8][R6.64], R16 ;  /* 0x0000001006007986 */ /* 0x0105e8000c101d08 */
[----:B-1----:R2:W-:Y:S02]  /*85a0*/  STG.E.128 desc[UR8][R6.64+0x180], R28 ;  /* 0x0001801c06007986 */ /* 0x0025e4000c101d08 */
.L_x_595:
[----:B------:R-:W-:Y:S05]  /*85b0*/  BSYNC B0 ;  /* 0x0000000000007941 */ /* 0x000fea0003800000 */
.L_x_594:
[----:B------:R-:W-:Y:S04]  /*85c0*/  BSSY B0, `(.L_x_596) ;  /* 0x0000011000007945 */ /* 0x000fe80003800000 */
[----:B------:R-:W-:Y:S05]  /*85d0*/  @P1 BRA `(.L_x_597) ;  /* 0x00000000003c1947 */ /* 0x000fea0003800000 */
[----:B------:R-:W-:Y:S01]  /*85e0*/  IADD3 R5, P0, R4, 0x20, RZ ;  /* 0x0000002004057810 */ /* 0x000fe20007f1e0ff */
[----:B------:R-:W-:Y:S01]  /*85f0*/  ULDC.64 UR14, c[0x0][0x3f0] ;  /* 0x0000fc00000e7ab9 */ /* 0x000fe20000000a00 */
[----:B--2---:R-:W-:-:S03]  /*8600*/  MOV R7, R14 ;  /* 0x0000000e00077202 */ /* 0x004fc60000000f00 */
[----:B------:R-:W-:-:S04]  /*8610*/  IMAD.X R6, RZ, RZ, R64, P0 ;  /* 0x000000ffff067224 */ /* 0x000fc800000e0640 */
[----:B------:R-:W-:Y:S02]  /*8620*/  IMAD R12, R6, UR6, RZ ;  /* 0x00000006060c7c24 */ /* 0x000fe4000f8e02ff */
[----:B------:R-:W-:-:S04]  /*8630*/  IMAD.MOV.U32 R6, RZ, RZ, R10 ;  /* 0x000000ffff067224 */ /* 0x000fc800078e000a */
[----:B------:R-:W-:-:S04]  /*8640*/  IMAD.WIDE.U32 R10, R5, UR6, R6 ;  /* 0x00000006050a7c25 */ /* 0x000fc8000f8e0006 */
        /* <DEDUP_REMOVED lines=8> */
.L_x_597:
[----:B------:R-:W-:Y:S05]  /*86d0*/  BSYNC B0 ;  /* 0x0000000000007941 */ /* 0x000fea0003800000 */
.L_x_596:
        /* <DEDUP_REMOVED lines=33> */
.L_x_599:
[----:B------:R-:W-:Y:S05]  /*88f0*/  BSYNC B0 ;  /* 0x0000000000007941 */ /* 0x000fea0003800000 */
.L_x_598:
        /* <DEDUP_REMOVED lines=12> */
[----:B------:R1:W-:Y:S04]  /*89c0*/  STG.E.128 desc[UR8][R4.64], R60 ;  /* 0x0000003c04007986 */ /* 0x0003e8000c101d08 */
[----:B------:R1:W-:Y:S04]  /*89d0*/  STG.E.128 desc[UR8][R4.64+0x80], R56 ;  /* 0x0000803804007986 */ /* 0x0003e8000c101d08 */
[----:B------:R1:W-:Y:S04]  /*89e0*/  STG.E.128 desc[UR8][R4.64+0x100], R52 ;  /* 0x0001003404007986 */ /* 0x0003e8000c101d08 */
[----:B------:R1:W-:Y:S02]  /*89f0*/  STG.E.128 desc[UR8][R4.64+0x180], R48 ;  /* 0x0001803004007986 */ /* 0x0003e4000c101d08 */
.L_x_586:
[----:B------:R-:W-:Y:S05]  /*8a00*/  BSYNC B1 ;  /* 0x0000000000017941 */ /* 0x000fea0003800000 */
.L_x_572:
[----:B------:R-:W-:Y:S01]  /*8a10*/  R2UR UR6, R251 ;  /* 0x00000000fb0672ca */ /* 0x000fe200000e0000 */
[----:B------:R-:W-:Y:S02]  /*8a20*/  ULDC UR5, c[0x0][0xc] ;  /* 0x0000030000057ab9 */ /* 0x000fe40000000800 */
[----:B------:R-:W-:-:S10]  /*8a30*/  UIADD3 UR22, UR5, UR22, URZ ;  /* 0x0000001605167290 */ /* 0x000fd4000fffe03f */
[----:B------:R-:W-:-:S06]  /*8a40*/  UISETP.GE.AND UP0, UPT, UR22, UR6, UPT ;  /* 0x000000061600728c */ /* 0x000fcc000bf06270 */
[----:B------:R-:W-:-:S13]  /*8a50*/  PLOP3.LUT P0, PT, PT, PT, UP0, 0x80, 0x0 ;  /* 0x000000000000781c */ /* 0x000fda0003f0f008 */
[----:B------:R-:W-:Y:S05]  /*8a60*/  @P0 BRA `(.L_x_600) ;  /* 0x0000000000040947 */ /* 0x000fea0003800000 */
[----:B------:R-:W-:Y:S05]  /*8a70*/  BRA `(.L_x_601) ;  /* 0xffffff7c00f87947 */ /* 0x000fea000383ffff */
.L_x_600:
[----:B------:R-:W-:Y:S05]  /*8a80*/  EXIT ;  /* 0x000000000000794d */ /* 0x000fea0003800000 */
.L_x_602:
        /* <DEDUP_REMOVED lines=15> */
.L_x_2038:


//--------------------- .text._ZN5flash44flash_bwd_dq_dk_dv_loop_seqk_parallel_kernelI23Flash_bwd_kernel_traitsILi256ELi64ELi64ELi8ELi4ELi2ELi2ELb0ELb1EN7cutlass10bfloat16_tE19Flash_kernel_traitsILi256ELi64ELi64ELi8ES3_EELb0ELb0ELb1ELb1ELb0ELb0ELb0EEEvNS_16Flash_bwd_paramsE --------------------------
	.section	.text._ZN5flash44flash_bwd_dq_dk_dv_loop_seqk_parallel_kernelI23Flash_bwd_kernel_traitsILi256ELi64ELi64ELi8ELi4ELi2ELi2ELb0ELb1EN7cutlass10bfloat16_tE19Flash_kernel_traitsILi256ELi64ELi64ELi8ES3_EELb0ELb0ELb1ELb1ELb0ELb0ELb0EEEvNS_16Flash_bwd_paramsE,"ax",@progbits
	.align	128
        .global         _ZN5flash44flash_bwd_dq_dk_dv_loop_seqk_parallel_kernelI23Flash_bwd_kernel_traitsILi256ELi64ELi64ELi8ELi4ELi2ELi2ELb0ELb1EN7cutlass10bfloat16_tE19Flash_kernel_traitsILi256ELi64ELi64ELi8ES3_EELb0ELb0ELb1ELb1ELb0ELb0ELb0EEEvNS_16Flash_bwd_paramsE
        .type           _ZN5flash44flash_bwd_dq_dk_dv_loop_seqk_parallel_kernelI23Flash_bwd_kernel_traitsILi256ELi64ELi64ELi8ELi4ELi2ELi2ELb0ELb1EN7cutlass10bfloat16_tE19Flash_kernel_traitsILi256ELi64ELi64ELi8ES3_EELb0ELb0ELb1ELb1ELb0ELb0ELb0EEEvNS_16Flash_bwd_paramsE,@function
        .size           _ZN5flash44flash_bwd_dq_dk_dv_loop_seqk_parallel_kernelI23Flash_bwd_kernel_traitsILi256ELi64ELi64ELi8ELi4ELi2ELi2ELb0ELb1EN7cutlass10bfloat16_tE19Flash_kernel_traitsILi256ELi64ELi64ELi8ES3_EELb0ELb0ELb1ELb1ELb0ELb0ELb0EEEvNS_16Flash_bwd_paramsE,(.L_x_2039 - _ZN5flash44flash_bwd_dq_dk_dv_loop_seqk_parallel_kernelI23Flash_bwd_kernel_traitsILi256ELi64ELi64ELi8ELi4ELi2ELi2ELb0ELb1EN7cutlass10bfloat16_tE19Flash_kernel_traitsILi256ELi64ELi64ELi8ES3_EELb0ELb0ELb1ELb1ELb0ELb0ELb0EEEvNS_16Flash_bwd_paramsE)
        .other          _ZN5flash44flash_bwd_dq_dk_dv_loop_seqk_parallel_kernelI23Flash_bwd_kernel_traitsILi256ELi64ELi64ELi8ELi4ELi2ELi2ELb0ELb1EN7cutlass10bfloat16_tE19Flash_kernel_traitsILi256ELi64ELi64ELi8ES3_EELb0ELb0ELb1ELb1ELb0ELb0ELb0EEEvNS_16Flash_bwd_paramsE,@"STO_CUDA_ENTRY STV_DEFAULT"
_ZN5flash44flash_bwd_dq_dk_dv_loop_seqk_parallel_kernelI23Flash_bwd_kernel_traitsILi256ELi64ELi64ELi8ELi4ELi2ELi2ELb0ELb1EN7cutlass10bfloat16_tE19Flash_kernel_traitsILi256ELi64ELi64ELi8ES3_EELb0ELb0ELb1ELb1ELb0ELb0ELb0EEEvNS_16Flash_bwd_paramsE:
.text._ZN5flash44flash_bwd_dq_dk_dv_loop_seqk_parallel_kernelI23Flash_bwd_kernel_traitsILi256ELi64ELi64ELi8ELi4ELi2ELi2ELb0ELb1EN7cutlass10bfloat16_tE19Flash_kernel_traitsILi256ELi64ELi64ELi8ES3_EELb0ELb0ELb1ELb1ELb0ELb0ELb0EEEvNS_16Flash_bwd_paramsE:
        /* <DEDUP_REMOVED lines=16> */
[----:B------:R-:W-:Y:S01]  /*0100*/  IMAD.MOV.U32 R222, RZ, RZ, 0x40 ;  /* 0x00000040ffde7424 */ /* 0x000fe200078e00ff */
[----:B------:R-:W-:Y:S01]  /*0110*/  ULDC.64 UR8, c[0x0][0x208] ;  /* 0x0000820000087ab9 */ /* 0x000fe20000000a00 */
[----:B------:R-:W-:Y:S01]  /*0120*/  IMAD.MOV.U32 R240, RZ, RZ, -0x10 ;  /* 0xfffffff0fff07424 */ /* 0x000fe200078e00ff */
[----:B------:R-:W3:Y:S01]  /*0130*/  S2UR UR45, SR_CTAID.Y ;  /* 0x00000000002d79c3 */ /* 0x000ee20000002600 */
[----:B------:R-:W-:-:S07]  /*0140*/  ULDC UR57, c[0x0][0x394] ;  /* 0x0000e50000397ab9 */ /* 0x000fce0000000800 */
[----:B------:R-:W-:Y:S08]  /*0150*/  S2UR UR53, SR_CTAID.Z ;  /* 0x00000000003579c3 */ /* 0x000ff00000002700 */
[----:B------:R-:W4:Y:S01]  /*0160*/  S2UR UR4, SR_CgaCtaId ;  /* 0x00000000000479c3 */ /* 0x000f220000008800 */
[----:B--2---:R-:W-:Y:S01]  /*0170*/  ULEA UR5, UR7, UR5, 0x18 ;  /* 0x0000000507057291 */ /* 0x004fe2000f8ec03f */
[----:B-1----:R-:W-:Y:S01]  /*0180*/  SHF.R.S32.HI R12, RZ, 0x1f, R14 ;  /* 0x0000001fff0c7819 */ /* 0x002fe2000001140e */
[----:B------:R-:W-:Y:S01]  /*0190*/  IMAD.SHL.U32 R252, R14, 0x2, RZ ;  /* 0x000000020efc7824 */ /* 0x000fe200078e00ff */
[----:B---3--:R-:W-:-:S02]  /*01a0*/  USHF.L.U32 UR7, UR45, 0x7, URZ ;  /* 0x000000072d077899 */ /* 0x008fc4000800063f */
[CC--:B------:R-:W-:Y:S02]  /*01b0*/  LEA.HI R4, R12.reuse, R14.reuse, RZ, 0x5 ;  /* 0x0000000e0c047211 */ /* 0x0c0fe400078f28ff */
[CC--:B------:R-:W-:Y:S02]  /*01c0*/  LEA.HI R17, R12.reuse, R14.reuse, RZ, 0x2 ;  /* 0x0000000e0c117211 */ /* 0x0c0fe400078f10ff */
[--C-:B------:R-:W-:Y:S02]  /*01d0*/  SHF.R.S32.HI R6, RZ, 0x5, R4.reuse ;  /* 0x00000005ff067819 */ /* 0x100fe40000011404 */
[----:B------:R-:W-:Y:S02]  /*01e0*/  SHF.R.S32.HI R0, RZ, 0x1f, R4 ;  /* 0x0000001fff007819 */ /* 0x000fe40000011404 */
[----:B------:R-:W-:Y:S02]  /*01f0*/  LEA.HI R9, R12, R14, RZ, 0x4 ;  /* 0x0000000e0c097211 */ /* 0x000fe400078f20ff */
[----:B------:R-:W-:-:S02]  /*0200*/  LEA.HI R0, R0, R6, RZ, 0x2 ;  /* 0x0000000600007211 */ /* 0x000fc400078f10ff */
[----:B------:R-:W-:Y:S01]  /*0210*/  LEA.HI R2, R4, R6, RZ, 0x1 ;  /* 0x0000000604027211 */ /* 0x000fe200078f08ff */
[----:B----4-:R-:W-:Y:S01]  /*0220*/  ULEA UR4, UR4, UR6, 0x18 ;  /* 0x0000000604047291 */ /* 0x010fe2000f8ec03f */
        /* <DEDUP_REMOVED lines=119> */
[C---:B------:R-:W-:Y:S01]  /*09a0*/  IMAD.IADD R2, R217.reuse, 0x1, R2 ;  /* 0x00000001d9027824 */ /* 0x040fe200078e0202 */
        /* <DEDUP_REMOVED lines=11> */
.L_x_649:
        /* <DEDUP_REMOVED lines=73> */
.L_x_603:
        /* <DEDUP_REMOVED lines=17> */
[----:B------:R-:W-:Y:S01]  /*1000*/  ULDC UR20, c[0x0][0x394] ;  /* 0x0000e50000147ab9 */ /* 0x000fe20000000800 */
[----:B------:R-:W-:Y:S02]  /*1010*/  UIMAD.WIDE.U32 UR26, UR45, UR10, URZ ;  /* 0x0000000a2d1a72a5 */ /* 0x000fe4000f8e003f */
[----:B------:R-:W-:Y:S01]  /*1020*/  UIMAD UR10, UR54, UR10, URZ ;  /* 0x0000000a360a72a4 */ /* 0x000fe2000f8e023f */
[----:B------:R-:W-:Y:S01]  /*1030*/  ULDC.64 UR14, c[0x0][0x488] ;  /* 0x00012200000e7ab9 */ /* 0x000fe20000000a00 */
[----:B------:R-:W-:Y:S02]  /*1040*/  ULDC UR55, c[0x0][0x2d4] ;  /* 0x0000b50000377ab9 */ /* 0x000fe40000000800 */
[----:B------:R-:W-:Y:S01]  /*1050*/  UIMAD UR21, UR45, UR11, UR10 ;  /* 0x0000000b2d1572a4 */ /* 0x000fe2000f8e020a */
[----:B------:R-:W-:-:S02]  /*1060*/  @UP2 ULDC.64 UR12, c[0x0][0x420] ;  /* 0x00010800000c2ab9 */ /* 0x000fc40000000a00 */
[----:B------:R-:W-:Y:S01]  /*1070*/  @!UP2 ULDC.64 UR10, c[0x0][0x418] ;  /* 0x00010600000aaab9 */ /* 0x000fe20000000a00 */
[----:B------:R-:W-:Y:S02]  /*1080*/  @UP2 UIMAD.WIDE.U32 UR46, UR5, UR12, URZ ;  /* 0x0000000c052e22a5 */ /* 0x000fe4000f8e003f */
[----:B------:R-:W-:Y:S02]  /*1090*/  @!UP2 UIMAD UR12, UR54, UR10, URZ ;  /* 0x0000000a360ca2a4 */ /* 0x000fe4000f8e023f */
[----:B------:R-:W-:Y:S02]  /*10a0*/  @!UP2 UIMAD.WIDE.U32 UR38, UR45, UR10, URZ ;  /* 0x0000000a2d26a2a5 */ /* 0x000fe4000f8e003f */
[----:B------:R-:W-:Y:S02]  /*10b0*/  UIADD3 UR10, UR7, 0x40, UR33 ;  /* 0x00000040070a7890 */ /* 0x000fe4000fffe021 */
[----:B------:R-:W-:Y:S01]  /*10c0*/  UIMAD.WIDE.U32 UR34, UR50, UR14, URZ ;  /* 0x0000000e322272a5 */ /* 0x000fe2000f8e003f */
[----:B-1----:R-:W-:Y:S01]  /*10d0*/  IABS R9, R12 ;  /* 0x0000000c00097213 */ /* 0x002fe20000000000 */
[----:B------:R-:W-:Y:S01]  /*10e0*/  UIADD3 UR20, UR10, UR20, -UR6 ;  /* 0x000000140a147290 */ /* 0x000fe2000fffe806 */
[----:B------:R-:W-:Y:S01]  /*10f0*/  ISETP.NE.AND P3, PT, R12, RZ, PT ;  /* 0x000000ff0c00720c */ /* 0x000fe20003f65270 */
[----:B------:R-:W-:Y:S01]  /*1100*/  UIADD3 UR14, UR7, 0x3f, URZ ;  /* 0x0000003f070e7890 */ /* 0x000fe2000fffe03f */
[----:B------:R-:W1:Y:S01]  /*1110*/  I2F.RP R6, R9 ;  /* 0x0000000900067306 */ /* 0x000e620000209400 */
[----:B------:R-:W-:-:S02]  /*1120*/  UIADD3 UR20, UR20, 0x3f, URZ ;  /* 0x0000003f14147890 */ /* 0x000fc4000fffe03f */
[----:B------:R-:W-:Y:S02]  /*1130*/  UIMAD UR50, UR50, UR15, UR35 ;  /* 0x0000000f323272a4 */ /* 0x000fe4000f8e0223 */
[----:B------:R-:W-:Y:S02]  /*1140*/  UIADD3 UR40, UR27, UR21, URZ ;  /* 0x000000151b287290 */ /* 0x000fe4000fffe03f */
[----:B------:R-:W-:Y:S02]  /*1150*/  USHF.R.S32.HI UR15, URZ, 0x1f, UR14 ;  /* 0x0000001f3f0f7899 */ /* 0x000fe4000801140e */
[----:B------:R-:W-:Y:S01]  /*1160*/  USHF.R.S32.HI UR21, URZ, 0x1f, UR20 ;  /* 0x0000001f3f157899 */ /* 0x000fe20008011414 */
[----:B------:R-:W-:Y:S01]  /*1170*/  ULDC.U8 UR28, c[0x0][0x480] ;  /* 0x00012000001c7ab9 */ /* 0x000fe20000000000 */
[----:B------:R-:W-:Y:S02]  /*1180*/  USHF.R.S32.HI UR22, URZ, 0x1f, UR55 ;  /* 0x0000001f3f167899 */ /* 0x000fe40008011437 */
[----:B------:R-:W-:Y:S01]  /*1190*/  UISETP.NE.AND UP4, UPT, UR28, URZ, UPT ;  /* 0x0000003f1c00728c */ /* 0x000fe2000bf85270 */
[----:B-1----:R-:W1:Y:S01]  /*11a0*/  MUFU.RCP R6, R6 ;  /* 0x0000000600067308 */ /* 0x002e620000001000 */
[----:B------:R-:W-:-:S02]  /*11b0*/  ULEA.HI UR28, UR15, UR14, URZ, 0x6 ;  /* 0x0000000e0f1c7291 */ /* 0x000fc4000f8f303f */
[----:B------:R-:W-:Y:S02]  /*11c0*/  ULEA.HI UR20, UR21, UR20, URZ, 0x6 ;  /* 0x0000001415147291 */ /* 0x000fe4000f8f303f */
[----:B------:R-:W-:Y:S02]  /*11d0*/  @!UP2 UIMAD UR44, UR45, UR11, UR12 ;  /* 0x0000000b2d2ca2a4 */ /* 0x000fe4000f8e020c */
[----:B------:R-:W-:Y:S02]  /*11e0*/  USHF.L.U32 UR16, UR45, 0x7, URZ ;  /* 0x000000072d107899 */ /* 0x000fe4000800063f */
[----:B------:R-:W-:Y:S02]  /*11f0*/  USHF.L.U64.HI UR12, UR45, 0x7, UR54 ;  /* 0x000000072d0c7899 */ /* 0x000fe40008010236 */
[----:B------:R-:W-:Y:S01]  /*1200*/  UIMAD UR22, UR22, UR45, URZ ;  /* 0x0000002d161672a4 */ /* 0x000fe2000f8e023f */
[----:B------:R-:W-:Y:S01]  /*1210*/  ULDC.64 UR30, c[0x0][0x240] ;  /* 0x00009000001e7ab9 */ /* 0x000fe20000000a00 */
[----:B------:R-:W-:-:S02]  /*1220*/  USHF.R.S32.HI UR21, URZ, 0x6, UR28 ;  /* 0x000000063f157899 */ /* 0x000fc4000801141c */
[----:B------:R-:W-:Y:S01]  /*1230*/  USHF.R.S32.HI UR20, URZ, 0x6, UR20 ;  /* 0x000000063f147899 */ /* 0x000fe20008011414 */
[----:B-1----:R-:W-:Y:S01]  /*1240*/  VIADD R6, R6, 0xffffffe ;  /* 0x0ffffffe06067836 */ /* 0x002fe20000000000 */
[----:B------:R-:W-:Y:S01]  /*1250*/  ULDC UR59, c[0x0][0x2dc] ;  /* 0x0000b700003b7ab9 */ /* 0x000fe20000000800 */
[----:B------:R-:W-:Y:S01]  /*1260*/  ULDC UR58, c[0x0][0x270] ;  /* 0x00009c00003a7ab9 */ /* 0x000fe20000000800 */
[----:B------:R-:W-:Y:S01]  /*1270*/  USEL UR29, UR16, URZ, UP0 ;  /* 0x0000003f101d7287 */ /* 0x000fe20008000000 */
[----:B------:R-:W1:Y:S01]  /*1280*/  F2I.FTZ.U32.TRUNC.NTZ R7, R6 ;  /* 0x0000000600077305 */ /* 0x000e62000021f000 */
[----:B------:R-:W-:Y:S02]  /*1290*/  UIMAD.WIDE.U32 UR18, UR5, UR30, URZ ;  /* 0x0000001e051272a5 */ /* 0x000fe4000f8e003f */
[----:B------:R-:W-:Y:S02]  /*12a0*/  UIMAD.WIDE UR10, UR59, UR58, URZ ;  /* 0x0000003a3b0a72a5 */ /* 0x000fe4000f8e023f */
[----:B------:R-:W-:-:S02]  /*12b0*/  UIMAD.WIDE.U32 UR16, UR45, UR55, URZ ;  /* 0x000000372d1072a5 */ /* 0x000fc4000f8e003f */
[----:B------:R-:W-:Y:S02]  /*12c0*/  USEL UR32, UR12, URZ, UP0 ;  /* 0x0000003f0c207287 */ /* 0x000fe40008000000 */
[----:B------:R-:W-:Y:S02]  /*12d0*/  UIMAD UR22, UR54, UR55, UR22 ;  /* 0x00000037361672a4 */ /* 0x000fe4000f8e0216 */
[----:B------:R-:W-:Y:S02]  /*12e0*/  UISETP.LT.AND UP0, UPT, UR21, UR20, UPT ;  /* 0x000000141500728c */ /* 0x000fe4000bf01270 */
[----:B------:R-:W-:Y:S01]  /*12f0*/  UIMAD UR25, UR5, UR31, URZ ;  /* 0x0000001f051972a4 */ /* 0x000fe2000f8e023f */
[----:B-1----:R-:W-:Y:S01]  /*1300*/  IMAD.MOV R5, RZ, RZ, -R7 ;  /* 0x000000ffff057224 */ /* 0x002fe200078e0a07 */
[----:B------:R-:W-:Y:S01]  /*1310*/  USEL UR42, UR26, UR18, !UP2 ;  /* 0x000000121a2a7287 */ /* 0x000fe2000d000000 */
[----:B------:R-:W-:Y:S01]  /*1320*/  IMAD.MOV.U32 R6, RZ, RZ, RZ ;  /* 0x000000ffff067224 */ /* 0x000fe200078e00ff */
[----:B------:R-:W-:Y:S01]  /*1330*/  UIMAD UR26, UR11, UR16, URZ ;  /* 0x000000100b1a72a4 */ /* 0x000fe2000f8e023f */
[----:B------:R-:W-:Y:S01]  /*1340*/  IMAD R5, R5, R9, RZ ;  /* 0x0000000905057224 */ /* 0x000fe200078e02ff */
[----:B------:R-:W-:-:S02]  /*1350*/  UIADD3 UR22, UR17, UR22, URZ ;  /* 0x0000001611167290 */ /* 0x000fc4000fffe03f */
[----:B------:R-:W-:Y:S01]  /*1360*/  USEL UR43, UR21, UR20, UP0 ;  /* 0x00000014152b7287 */ /* 0x000fe20008000000 */
[----:B------:R-:W-:Y:S01]  /*1370*/  IMAD.HI.U32 R5, R7, R5, R6 ;  /* 0x0000000507057227 */ /* 0x000fe200078e0006 */
[----:B------:R-:W-:Y:S01]  /*1380*/  MOV R6, R8 ;  /* 0x0000000800067202 */ /* 0x000fe20000000f00 */
[----:B------:R-:W-:Y:S02]  /*1390*/  @UP2 UIADD3 UR40, UR19, UR25, URZ ;  /* 0x0000001913282290 */ /* 0x000fe4000fffe03f */
[----:B------:R-:W-:Y:S02]  /*13a0*/  @UP2 UIMAD UR41, UR5, UR13, UR47 ;  /* 0x0000000d052922a4 */ /* 0x000fe4000f8e022f */
[----:B------:R-:W-:Y:S01]  /*13b0*/  IMAD.HI.U32 R5, R5, R6, RZ ;  /* 0x0000000605057227 */ /* 0x000fe200078e00ff */
[----:B------:R-:W-:Y:S02]  /*13c0*/  UIMAD.WIDE.U32 UR18, UR10, UR16, URZ ;  /* 0x000000100a1272a5 */ /* 0x000fe4000f8e003f */
[----:B------:R-:W-:Y:S01]  /*13d0*/  UIMAD UR21, UR10, UR22, UR26 ;  /* 0x000000160a1572a4 */ /* 0x000fe2000f8e021a */
[----:B------:R-:W-:Y:S01]  /*13e0*/  IMAD.MOV R7, RZ, RZ, -R5 ;  /* 0x000000ffff077224 */ /* 0x000fe200078e0a05 */
[----:B------:R-:W-:Y:S01]  /*13f0*/  ULDC.U8 UR13, c[0x0][0x3d8] ;  /* 0x0000f600000d7ab9 */ /* 0x000fe20000000000 */
[----:B------:R-:W-:-:S02]  /*1400*/  ULEA UR20, UR43, 0xffffffc0, 0x6 ;  /* 0xffffffc02b147891 */ /* 0x000fc4000f8e303f */
[C---:B------:R-:W-:Y:S01]  /*1410*/  IMAD R6, R9.reuse, R7, R6 ;  /* 0x0000000709067224 */ /* 0x040fe200078e0206 */
[----:B------:R-:W-:Y:S02]  /*1420*/  UISETP.NE.AND UP3, UPT, UR13, URZ, UPT ;  /* 0x0000003f0d00728c */ /* 0x000fe4000bf65270 */
[----:B------:R-:W-:Y:S02]  /*1430*/  UIMAD.WIDE.U32 UR16, UR10, UR5, URZ ;  /* 0x000000050a1072a5 */ /* 0x000fe4000f8e003f */
[----:B------:R-:W-:Y:S01]  /*1440*/  ISETP.GT.U32.AND P1, PT, R9, R6, PT ;  /* 0x000000060900720c */ /* 0x000fe20003f24070 */
[----:B------:R-:W-:Y:S02]  /*1450*/  UIADD3 UR48, UR19, UR21, URZ ;  /* 0x0000001513307290 */ /* 0x000fe4000fffe03f */
[----:B------:R-:W-:Y:S02]  /*1460*/  USHF.R.S32.HI UR26, URZ, 0x1f, UR20 ;  /* 0x0000001f3f1a7899 */ /* 0x000fe40008011414 */
[----:B------:R-:W-:-:S02]  /*1470*/  UIADD3 UR21, UP0, UR20, UR29, URZ ;  /* 0x0000001d14157290 */ /* 0x000fc4000ff1e03f */
[----:B------:R-:W-:Y:S02]  /*1480*/  UISETP.NE.AND UP1, UPT, UR37, -0x1, UPT ;  /* 0xffffffff2500788c */ /* 0x000fe4000bf25270 */
[----:B------:R-:W-:Y:S02]  /*1490*/  UIMAD UR25, UR11, UR5, URZ ;  /* 0x000000050b1972a4 */ /* 0x000fe4000f8e023f */
[----:B------:R-:W-:Y:S02]  /*14a0*/  USEL UR52, UR18, UR16, !UP2 ;  /* 0x0000001012347287 */ /* 0x000fe4000d000000 */
[----:B------:R-:W-:Y:S01]  /*14b0*/  @!P1 IMAD.IADD R6, R6, 0x1, -R9 ;  /* 0x0000000106069824 */ /* 0x000fe200078e0a09 */
[----:B------:R-:W-:Y:S01]  /*14c0*/  UIADD3.X UR16, UR26, UR32, URZ, UP0, !UPT ;  /* 0x000000201a107290 */ /* 0x000fe200087fe43f */
[----:B------:R-:W-:Y:S01]  /*14d0*/  @!P1 IADD3 R5, R5, 0x1, RZ ;  /* 0x0000000105059810 */ /* 0x000fe20007ffe0ff */
[----:B------:R-:W-:Y:S01]  /*14e0*/  UIMAD UR11, UR11, UR21, URZ ;  /* 0x000000150b0b72a4 */ /* 0x000fe2000f8e023f */
[----:B------:R-:W-:Y:S01]  /*14f0*/  PLOP3.LUT P1, PT, PT, PT, UP1, 0x80, 0x0 ;  /* 0x000000000000781c */ /* 0x000fe20003f2f018 */
[----:B------:R-:W-:Y:S01]  /*1500*/  ULDC UR60, c[0x0][0x2c4] ;  /* 0x0000b100003c7ab9 */ /* 0x000fe20000000800 */
[----:B------:R-:W-:Y:S01]  /*1510*/  ISETP.GE.U32.AND P0, PT, R6, R9, PT ;  /* 0x000000090600720c */ /* 0x000fe20003f06070 */
[----:B------:R-:W-:Y:S01]  /*1520*/  UIMAD UR22, UR10, UR16, UR11 ;  /* 0x000000100a1672a4 */ /* 0x000fe2000f8e020b */
[----:B------:R-:W-:Y:S01]  /*1530*/  LOP3.LUT R6, R12, UR53, RZ, 0x3c, !PT ;  /* 0x000000350c067c12 */ /* 0x000fe2000f8e3cff */
[----:B------:R-:W-:-:S02]  /*1540*/  UIMAD.WIDE.U32 UR28, UR10, UR21, URZ ;  /* 0x000000150a1c72a5 */ /* 0x000fc4000f8e003f */
        /* <DEDUP_REMOVED lines=14> */
[----:B------:R-:W-:-:S02]  /*1630*/  @!UP2 UIADD3 UR41, UR39, UR44, URZ ;  /* 0x0000002c2729a290 */ /* 0x000fc4000fffe03f */
[----:B------:R-:W-:Y:S01]  /*1640*/  @!P2 IADD3 R18, -R18, RZ, RZ ;  /* 0x000000ff1212a210 */ /* 0x000fe20007ffe1ff */
[----:B------:R-:W-:Y:S01]  /*1650*/  @UP3 UIMAD UR44, UR53, UR10, UR11 ;  /* 0x0000000a352c32a4 */ /* 0x000fe2000f8e020b */
[----:B------:R-:W-:Y:S01]  /*1660*/  @!P3 LOP3.LUT R18, RZ, R12, RZ, 0x33, !PT ;  /* 0x0000000cff12b212 */ /* 0x000fe200078e33ff */
[----:B------:R-:W-:Y:S02]  /*1670*/  UIMAD UR49, UR53, UR59, URZ ;  /* 0x0000003b353172a4 */ /* 0x000fe4000f8e023f */
[----:B------:R-:W-:Y:S02]  /*1680*/  @UP1 UIMAD UR35, UR35, UR13, URZ ;  /* 0x0000000d232312a4 */ /* 0x000fe4000f8e023f */
[----:B------:R-:W-:Y:S02]  /*1690*/  @UP1 UIMAD UR36, UR36, UR15, URZ ;  /* 0x0000000f242412a4 */ /* 0x000fe4000f8e023f */
[----:B------:R-:W-:Y:S02]  /*16a0*/  @!UP3 UIMAD UR10, UR45, UR58, UR53 ;  /* 0x0000003a2d0ab2a4 */ /* 0x000fe4000f8e0235 */
        /* <DEDUP_REMOVED lines=22> */
.L_x_605:
        /* <DEDUP_REMOVED lines=13> */
.L_x_606:
        /* <DEDUP_REMOVED lines=11> */
.L_x_607:
[----:B------:R-:W-:-:S04]  /*1990*/  UIMAD UR5, UR45, UR58, UR53 ;  /* 0x0000003a2d0572a4 */ /* 0x000fc8000f8e0235 */
[----:B------:R-:W-:-:S12]  /*19a0*/  UIMAD UR5, UR5, UR55, URZ ;  /* 0x00000037050572a4 */ /* 0x000fd8000f8e023f */
.L_x_608:
[----:B------:R-:W-:Y:S01]  /*19b0*/  UIMAD UR16, UR59, UR58, URZ ;  /* 0x0000003a3b1072a4 */ /* 0x000fe2000f8e023f */
[----:B------:R-:W1:Y:S01]  /*19c0*/  LDC.64 R6, c[0x0][0x420] ;  /* 0x00010800ff067b82 */ /* 0x000e620000000a00 */
[----:B------:R-:W-:Y:S01]  /*19d0*/  UIADD3 UR39, UR20, UR5, URZ ;  /* 0x0000000514277290 */ /* 0x000fe2000fffe03f */
[----:B------:R-:W-:Y:S01]  /*19e0*/  LEA.HI R8, R10, R11, RZ, 0x5 ;  /* 0x0000000b0a087211 */ /* 0x000fe200078f28ff */
[----:B------:R-:W-:Y:S01]  /*19f0*/  USHF.L.U32 UR5, UR16, 0x6, URZ ;  /* 0x0000000610057899 */ /* 0x000fe2000800063f */
[----:B------:R-:W-:Y:S01]  /*1a00*/  SHF.R.S32.HI R233, RZ, 0x1f, R232 ;  /* 0x0000001fffe97819 */ /* 0x000fe200000114e8 */
[----:B------:R-:W-:Y:S01]  /*1a10*/  UIADD3 UR19, -UR6, UR7, UR33 ;  /* 0x0000000706137290 */ /* 0x000fe2000fffe121 */
[----:B------:R-:W-:Y:S01]  /*1a20*/  LOP3.LUT R5, R8, 0xffffffe0, RZ, 0xc0, !PT ;  /* 0xffffffe008057812 */ /* 0x000fe200078ec0ff */
[----:B------:R-:W-:Y:S01]  /*1a30*/  UIADD3 UR22, UP2, UP0, UR28, UR5, UR49 ;  /* 0x000000051c167290 */ /* 0x000fe2000f85e031 */
[----:B------:R-:W-:Y:S01]  /*1a40*/  SHF.R.S32.HI R8, RZ, 0x5, R8 ;  /* 0x00000005ff087819 */ /* 0x000fe20000011408 */
[----:B------:R-:W-:Y:S01]  /*1a50*/  USHF.R.S32.HI UR5, URZ, 0x1f, UR5 ;  /* 0x0000001f3f057899 */ /* 0x000fe20008011405 */
[----:B------:R-:W-:Y:S01]  /*1a60*/  IADD3 R16, P2, R4, UR20, RZ ;  /* 0x0000001404107c10 */ /* 0x000fe2000ff5e0ff */
[----:B------:R-:W-:Y:S01]  /*1a70*/  ULDC UR46, c[0x0][0x398] ;  /* 0x0000e600002e7ab9 */ /* 0x000fe20000000800 */
[----:B------:R-:W-:Y:S01]  /*1a80*/  IMAD.IADD R5, R11, 0x1, -R5 ;  /* 0x000000010b057824 */ /* 0x000fe200078e0a05 */
[----:B------:R-:W-:Y:S01]  /*1a90*/  UIADD3.X UR21, UR21, UR5, UR25, UP2, UP0 ;  /* 0x0000000515157290 */ /* 0x000fe200097e0419 */
[----:B------:R-:W-:Y:S01]  /*1aa0*/  IADD3.X R14, R26, UR26, RZ, P2, !PT ;  /* 0x0000001a1a0e7c10 */ /* 0x000fe200097fe4ff */
[----:B------:R-:W-:Y:S01]  /*1ab0*/  UIADD3 UR5, UR19, -UR46, URZ ;  /* 0x8000002e13057290 */ /* 0x000fe2000fffe03f */
[----:B------:R-:W-:Y:S01]  /*1ac0*/  IMAD R10, R8, UR16, R5 ;  /* 0x00000010080a7c24 */ /* 0x000fe2000f8e0205 */
[----:B------:R-:W-:Y:S01]  /*1ad0*/  UIADD3 UR19, UP2, UP0, UR51, UR22, UR52 ;  /* 0x0000001633137290 */ /* 0x000fe2000f85e034 */
[----:B------:R-:W-:Y:S01]  /*1ae0*/  IADD3 R8, P0, R232, UR11, RZ ;  /* 0x0000000be8087c10 */ /* 0x000fe2000ff1e0ff */
[----:B------:R-:W-:Y:S01]  /*1af0*/  USHF.R.S32.HI UR22, URZ, 0x1f, UR5 ;  /* 0x0000001f3f167899 */ /* 0x000fe20008011405 */
[----:B------:R-:W-:Y:S01]  /*1b00*/  IMAD R11, R14, UR30, RZ ;  /* 0x0000001e0e0b7c24 */ /* 0x000fe2000f8e02ff */
[----:B------:R-:W-:Y:S01]  /*1b10*/  USHF.R.S32.HI UR38, URZ, 0x1f, UR53 ;  /* 0x0000001f3f267899 */ /* 0x000fe20008011435 */
[----:B------:R-:W-:Y:S01]  /*1b20*/  IADD3.X R9, R233, UR41, RZ, P0, !PT ;  /* 0x00000029e9097c10 */ /* 0x000fe200087fe4ff */
[----:B------:R-:W-:Y:S01]  /*1b30*/  ULDC.64 UR28, c[0x0][0x428] ;  /* 0x00010a00001c7ab9 */ /* 0x000fe20000000a00 */
[----:B------:R-:W-:Y:S01]  /*1b40*/  ULEA.HI UR22, UR22, UR5, URZ, 0x6 ;  /* 0x0000000516167291 */ /* 0x000fe2000f8f303f */
[C---:B-1----:R-:W-:Y:S01]  /*1b50*/  IMAD R5, R6.reuse, UR26, RZ ;  /* 0x0000001a06057c24 */ /* 0x042fe2000f8e02ff */
[----:B------:R-:W-:Y:S01]  /*1b60*/  UIMAD UR18, UR38, UR28, URZ ;  /* 0x0000001c261272a4 */ /* 0x000fe2000f8e023f */
[----:B------:R-:W-:Y:S01]  /*1b70*/  IMAD.WIDE.U32 R8, R6, UR20, R8 ;  /* 0x0000001406087c25 */ /* 0x000fe2000f8e0008 */
[----:B------:R-:W-:Y:S01]  /*1b80*/  USHF.R.S32.HI UR22, URZ, 0x6, UR22 ;  /* 0x000000063f167899 */ /* 0x000fe20008011416 */
[----:B------:R-:W-:Y:S01]  /*1b90*/  BSSY B1, `(.L_x_604) ;  /* 0x00008d0000017945 */ /* 0x000fe20003800000 */
[----:B------:R-:W-:Y:S01]  /*1ba0*/  UIMAD UR29, UR53, UR29, UR18 ;  /* 0x0000001d351d72a4 */ /* 0x000fe2000f8e0212 */
[----:B------:R-:W-:Y:S01]  /*1bb0*/  IMAD R5, R7, UR20, R5 ;  /* 0x0000001407057c24 */ /* 0x000fe2000f8e0205 */
[----:B------:R-:W-:Y:S01]  /*1bc0*/  UIADD3.X UR18, UR50, UR21, UR48, UP2, UP0 ;  /* 0x0000001532127290 */ /* 0x000fe200097e0430 */
[----:B------:R-:W-:Y:S01]  /*1bd0*/  IMAD.U32 R15, RZ, RZ, UR28 ;  /* 0x0000001cff0f7e24 */ /* 0x000fe2000f8e00ff */
[----:B------:R-:W-:Y:S01]  /*1be0*/  UISETP.LT.AND UP0, UPT, URZ, UR22, UPT ;  /* 0x000000163f00728c */ /* 0x000fe2000bf01270 */
[----:B------:R-:W-:Y:S01]  /*1bf0*/  IMAD.IADD R9, R9, 0x1, R5 ;  /* 0x0000000109097824 */ /* 0x000fe200078e0205 */
[----:B------:R-:W-:Y:S01]  /*1c00*/  IADD3 R5, P0, R10, UR19, RZ ;  /* 0x000000130a057c10 */ /* 0x000fe2000ff1e0ff */
[----:B------:R-:W-:Y:S01]  /*1c10*/  IMAD.WIDE.U32 R12, R16, UR30, R232 ;  /* 0x0000001e100c7c25 */ /* 0x000fe2000f8e00e8 */
[----:B------:R-:W-:Y:S01]  /*1c20*/  USEL UR22, URZ, UR22, !UP0 ;  /* 0x000000163f167287 */ /* 0x000fe2000c000000 */
[----:B------:R-:W-:Y:S01]  /*1c30*/  IADD3 R249, R232, 0xc0, RZ ;  /* 0x000000c0e8f97810 */ /* 0x000fe20007ffe0ff */
[----:B------:R-:W-:Y:S01]  /*1c40*/  ULDC.64 UR26, c[0x0][0x400] ;  /* 0x00010000001a7ab9 */ /* 0x000fe20000000a00 */
[----:B------:R-:W-:Y:S01]  /*1c50*/  LEA.HI.X.SX32 R10, R10, UR18, 0x1, P0 ;  /* 0x000000120a0a7c11 */ /* 0x000fe200080f0eff */
[----:B------:R-:W-:Y:S01]  /*1c60*/  UISETP.GT.AND UP0, UPT, UR43, UR22, UPT ;  /* 0x000000162b00728c */ /* 0x000fe2000bf04270 */
[----:B------:R-:W-:Y:S01]  /*1c70*/  LEA R228, P0, R5, UR26, 0x2 ;  /* 0x0000001a05e47c11 */ /* 0x000fe2000f8010ff */
[----:B------:R-:W-:Y:S01]  /*1c80*/  IMAD.WIDE.U32 R8, R15, UR53, R8 ;  /* 0x000000350f087c25 */ /* 0x000fe2000f8e0008 */
[----:B------:R-:W-:Y:S01]  /*1c90*/  ULDC.64 UR16, c[0x0][0x258] ;  /* 0x0000960000107ab9 */ /* 0x000fe20000000a00 */
[----:B------:R-:W-:Y:S01]  /*1ca0*/  IADD3 R12, P2, R12, UR42, RZ ;  /* 0x0000002a0c0c7c10 */ /* 0x000fe2000ff5e0ff */
[----:B------:R-:W-:Y:S01]  /*1cb0*/  UIMAD UR25, UR38, UR16, URZ ;  /* 0x00000010261972a4 */ /* 0x000fe2000f8e023f */
[----:B------:R-:W-:Y:S01]  /*1cc0*/  IMAD R20, R16, UR31, R11 ;  /* 0x0000001f10147c24 */ /* 0x000fe2000f8e020b */
[----:B------:R-:W-:Y:S01]  /*1cd0*/  LEA.HI.X R229, R5, UR27, R10, 0x2, P0 ;  /* 0x0000001b05e57c11 */ /* 0x000fe200080f140a */
[----:B------:R-:W-:Y:S01]  /*1ce0*/  UIADD3 UR38, UR20, UR44, URZ ;  /* 0x0000002c14267290 */ /* 0x000fe2000fffe03f */
[----:B------:R-:W-:Y:S01]  /*1cf0*/  PLOP3.LUT P0, PT, PT, PT, UP0, 0x80, 0x0 ;  /* 0x000000000000781c */ /* 0x000fe20003f0f008 */
[----:B------:R-:W-:Y:S01]  /*1d00*/  ULDC.64 UR58, c[0x0][0x478] ;  /* 0x00011e00003a7ab9 */ /* 0x000fe20000000a00 */
[----:B------:R-:W-:Y:S01]  /*1d10*/  IADD3 R11, R9, UR29, RZ ;  /* 0x0000001d090b7c10 */ /* 0x000fe2000fffe0ff */
[----:B------:R-:W-:Y:S01]  /*1d20*/  IMAD.MOV.U32 R10, RZ, RZ, R8 ;  /* 0x000000ffff0a7224 */ /* 0x000fe200078e0008 */
[----:B------:R-:W-:Y:S01]  /*1d30*/  IADD3.X R13, R13, UR40, R20, P2, !PT ;  /* 0x000000280d0d7c10 */ /* 0x000fe200097fe414 */
[----:B------:R-:W-:Y:S01]  /*1d40*/  IMAD.U32 R19, RZ, RZ, UR16 ;  /* 0x00000010ff137e24 */ /* 0x000fe2000f8e00ff */
[----:B------:R-:W-:Y:S01]  /*1d50*/  UIMAD UR25, UR53, UR17, UR25 ;  /* 0x00000011351972a4 */ /* 0x000fe2000f8e0219 */
[----:B------:R-:W-:Y:S01]  /*1d60*/  IMAD R5, R26, R6, RZ ;  /* 0x000000061a057224 */ /* 0x000fe200078e02ff */
[----:B------:R-:W-:Y:S01]  /*1d70*/  ULDC.64 UR48, c[0x0][0x2b0] ;  /* 0x0000ac0000307ab9 */ /* 0x000fe20000000a00 */
[----:B------:R-:W-:Y:S01]  /*1d80*/  UIMAD.WIDE UR16, UR39, 0x4, UR58 ;  /* 0x00000004271078a5 */ /* 0x000fe2000f8e023a */
[----:B------:R-:W-:Y:S01]  /*1d90*/  IMAD.WIDE.U32 R12, R19, UR53, R12 ;  /* 0x00000035130c7c25 */ /* 0x000fe2000f8e000c */
[----:B------:R-:W-:Y:S01]  /*1da0*/  UIMAD.WIDE UR38, UR38, 0x4, UR48 ;  /* 0x00000004262678a5 */ /* 0x000fe2000f8e0230 */
[----:B------:R-:W-:-:S02]  /*1db0*/  ULDC.64 UR26, c[0x0][0x210] ;  /* 0x00008400001a7ab9 */ /* 0x000fc40000000a00 */
[----:B------:R-:W-:Y:S01]  /*1dc0*/  IMAD.WIDE.U32 R10, R4, R6, R10 ;  /* 0x00000006040a7225 */ /* 0x000fe200078e000a */
[----:B------:R-:W-:Y:S01]  /*1dd0*/  ULDC.64 UR20, c[0x0][0x3e0] ;  /* 0x0000f80000147ab9 */ /* 0x000fe20000000a00 */
[----:B------:R-:W-:Y:S01]  /*1de0*/  UMOV UR19, UR16 ;  /* 0x0000001000137c82 */ /* 0x000fe20008000000 */
[----:B------:R-:W-:Y:S01]  /*1df0*/  LEA R234, P3, R12, UR26, 0x1 ;  /* 0x0000001a0cea7c11 */ /* 0x000fe2000f8608ff */
[----:B------:R-:W-:Y:S01]  /*1e00*/  IMAD R5, R4, R7, R5 ;  /* 0x0000000704057224 */ /* 0x000fe200078e0205 */
[----:B------:R-:W-:Y:S01]  /*1e10*/  LEA R235, P2, R10, UR20, 0x1 ;  /* 0x000000140aeb7c11 */ /* 0x000fe2000f8408ff */
[----:B------:R-:W-:Y:S01]  /*1e20*/  UMOV UR18, UR17 ;  /* 0x0000001100127c82 */ /* 0x000fe20008000000 */
[----:B------:R-:W-:Y:S01]  /*1e30*/  IADD3 R21, R13, UR25, RZ ;  /* 0x000000190d157c10 */ /* 0x000fe2000fffe0ff */
[----:B------:R-:W-:Y:S01]  /*1e40*/  IMAD.IADD R17, R11, 0x1, R5 ;  /* 0x000000010b117824 */ /* 0x000fe200078e0205 */
[----:B------:R-:W-:Y:S01]  /*1e50*/  UIADD3 UR10, UR43, -0x1, URZ ;  /* 0xffffffff2b0a7890 */ /* 0x000fe2000fffe03f */
[C---:B------:R-:W-:Y:S01]  /*1e60*/  VIADD R247, R232.reuse, 0x40 ;  /* 0x00000040e8f77836 */ /* 0x040fe20000000000 */
[----:B------:R-:W-:Y:S01]  /*1e70*/  UMOV UR17, UR38 ;  /* 0x0000002600117c82 */ /* 0x000fe20008000000 */
[----:B------:R-:W-:Y:S01]  /*1e80*/  UMOV UR16, UR39 ;  /* 0x0000002700107c82 */ /* 0x000fe20008000000 */
[----:B------:R-:W-:Y:S01]  /*1e90*/  VIADD R248, R232, 0x80 ;  /* 0x00000080e8f87836 */ /* 0x000fe20000000000 */
[----:B------:R-:W-:-:S02]  /*1ea0*/  LEA.HI.X R236, R12, UR27, R21, 0x1, P3 ;  /* 0x0000001b0cec7c11 */ /* 0x000fc400098f0c15 */
        /* <DEDUP_REMOVED lines=21> */
.L_x_610:
        /* <DEDUP_REMOVED lines=20> */
.L_x_611:
[----:B------:R-:W-:Y:S01]  /*2140*/  UIMAD UR5, UR18, UR12, URZ ;  /* 0x0000000c120572a4 */ /* 0x000fe2000f8e023f */
[----:B------:R-:W-:Y:S01]  /*2150*/  IMAD.U32 R6, RZ, RZ, UR12 ;  /* 0x0000000cff067e24 */ /* 0x000fe2000f8e00ff */
[----:B------:R-:W-:Y:S01]  /*2160*/  UIADD3 UR6, -UR33, UR6, URZ ;  /* 0x0000000621067290 */ /* 0x000fe2000fffe13f */
[----:B------:R-:W-:Y:S01]  /*2170*/  BSSY B0, `(.L_x_612) ;  /* 0x0000023000007945 */ /* 0x000fe20003800000 */
[----:B------:R-:W-:Y:S01]  /*2180*/  UIMAD UR5, UR33, UR13, UR5 ;  /* 0x0000000d210572a4 */ /* 0x000fe2000f8e0205 */
[----:B------:R-:W-:Y:S01]  /*2190*/  IMAD.WIDE.U32 R6, R6, UR33, R232 ;  /* 0x0000002106067c25 */ /* 0x000fe2000f8e00e8 */
[----:B------:R-:W-:Y:S01]  /*21a0*/  USHF.R.S32.HI UR20, URZ, 0x1f, UR53 ;  /* 0x0000001f3f147899 */ /* 0x000fe20008011435 */
[----:B------:R-:W-:Y:S01]  /*21b0*/  ULDC.64 UR14, c[0x0][0x468] ;  /* 0x00011a00000e7ab9 */ /* 0x000fe20000000a00 */
[----:B------:R-:W-:Y:S02]  /*21c0*/  ISETP.GE.AND P5, PT, R4, UR6, PT ;  /* 0x0000000604007c0c */ /* 0x000fe4000bfa6270 */
[----:B------:R-:W-:Y:S01]  /*21d0*/  MOV R5, UR5 ;  /* 0x0000000500057c02 */ /* 0x000fe20008000f00 */
[----:B------:R-:W-:Y:S01]  /*21e0*/  UIMAD UR5, UR20, UR14, URZ ;  /* 0x0000000e140572a4 */ /* 0x000fe2000f8e023f */
[----:B------:R-:W-:Y:S01]  /*21f0*/  IADD3 R8, P0, R6, UR7, RZ ;  /* 0x0000000706087c10 */ /* 0x000fe2000ff1e0ff */
[----:B------:R-:W-:-:S02]  /*2200*/  VIADD R6, R4, 0x20 ;  /* 0x0000002004067836 */ /* 0x000fc40000000000 */
[----:B------:R-:W-:Y:S01]  /*2210*/  UIMAD UR15, UR53, UR15, UR5 ;  /* 0x0000000f350f72a4 */ /* 0x000fe2000f8e0205 */
[----:B------:R-:W-:Y:S02]  /*2220*/  IADD3.X R9, R7, UR19, R5, P0, !PT ;  /* 0x0000001307097c10 */ /* 0x000fe400087fe405 */
        /* <DEDUP_REMOVED lines=11> */
[----:B------:R-:W-:Y:S01]  /*22e0*/  IMAD R5, R4, UR13, R5 ;  /* 0x0000000d04057c24 */ /* 0x000fe2000f8e0205 */
        /* <DEDUP_REMOVED lines=11> */
.L_x_613:
[----:B------:R-:W-:Y:S05]  /*23a0*/  BSYNC B0 ;  /* 0x0000000000007941 */ /* 0x000fea0003800000 */
.L_x_612:
        /* <DEDUP_REMOVED lines=21> */
.L_x_615:
[----:B------:R-:W-:Y:S05]  /*2500*/  BSYNC B0 ;  /* 0x0000000000007941 */ /* 0x000fea0003800000 */
.L_x_614:
        /* <DEDUP_REMOVED lines=34> */
.L_x_617:
[----:B------:R-:W-:Y:S05]  /*2730*/  BSYNC B0 ;  /* 0x0000000000007941 */ /* 0x000fea0003800000 */
.L_x_616:
        /* <DEDUP_REMOVED lines=23> */
.L_x_609:
        /* <DEDUP_REMOVED lines=53> */
.L_x_620:
[----:B------:R-:W-:Y:S05]  /*2c00*/  BSYNC B0 ;  /* 0x0000000000007941 */ /* 0x000fea0003800000 */
.L_x_619:
        /* <DEDUP_REMOVED lines=16> */
[C---:B------:R-:W-:Y:S01]  /*2d10*/  @!P4 LEA R10, P1, R6.reuse, R235, 0x6 ;  /* 0x000000eb060ac211 */ /* 0x040fe200078230ff */
        /* <DEDUP_REMOVED lines=28> */
.L_x_622:
[----:B------:R-:W-:Y:S05]  /*2ee0*/  BSYNC B0 ;  /* 0x0000000000007941 */ /* 0x000fea0003800000 */
.L_x_621:
        /* <DEDUP_REMOVED lines=44> */
.L_x_624:
[----:B------:R-:W-:Y:S05]  /*31b0*/  BSYNC B0 ;  /* 0x0000000000007941 */ /* 0x000fea0003800000 */
.L_x_623:
        /* <DEDUP_REMOVED lines=47> */
.L_x_626:
[----:B------:R-:W-:Y:S05]  /*34b0*/  BSYNC B0 ;  /* 0x0000000000007941 */ /* 0x000fea0003800000 */
.L_x_625:
[----:B------:R-:W-:Y:S01]  /*34c0*/  UIADD3 UR11, -UR33, UR6, URZ ;  /* 0x00000006210b7290 */ /* 0x000fe2000fffe13f */
[----:B--23--:R-:W-:Y:S01]  /*34d0*/  IMAD.WIDE.U32 R6, R23, UR33, R232 ;  /* 0x0000002117067c25 */ /* 0x00cfe2000f8e00e8 */
[----:B------:R-:W-:Y:S01]  /*34e0*/  UIMAD UR20, UR28, UR12, URZ ;  /* 0x0000000c1c1472a4 */ /* 0x000fe2000f8e023f */
[----:B------:R-:W-:Y:S01]  /*34f0*/  BSSY B0, `(.L_x_627) ;  /* 0x0000042000007945 */ /* 0x000fe20003800000 */
[----:B------:R-:W-:Y:S02]  /*3500*/  ISETP.GE.AND P6, PT, R246, UR5, PT ;  /* 0x00000005f6007c0c */ /* 0x000fe4000bfc6270 */
[----:B------:R-:W-:Y:S01]  /*3510*/  ISETP.GE.AND P4, PT, R4, UR11, PT ;  /* 0x0000000b04007c0c */ /* 0x000fe2000bf86270 */
[----:B------:R-:W-:Y:S01]  /*3520*/  UIMAD UR20, UR33, UR13, UR20 ;  /* 0x0000000d211472a4 */ /* 0x000fe2000f8e0214 */
[----:B------:R-:W-:Y:S02]  /*3530*/  IADD3 R10, P0, R6, UR32, RZ ;  /* 0x00000020060a7c10 */ /* 0x000fe4000ff1e0ff */
[----:B------:R-:W-:-:S03]  /*3540*/  IADD3 R6, R246, 0x8, RZ ;  /* 0x00000008f6067810 */ /* 0x000fc60007ffe0ff */
[----:B------:R-:W-:Y:S01]  /*3550*/  IMAD.U32 R5, RZ, RZ, UR20 ;  /* 0x00000014ff057e24 */ /* 0x000fe2000f8e00ff */
[----:B------:R-:W-:Y:S01]  /*3560*/  ULDC.64 UR20, c[0x0][0x260] ;  /* 0x0000980000147ab9 */ /* 0x000fe20000000a00 */
[----:B------:R-:W-:-:S03]  /*3570*/  ISETP.GE.AND P5, PT, R6, UR5, PT ;  /* 0x0000000506007c0c */ /* 0x000fc6000bfa6270 */
        /* <DEDUP_REMOVED lines=57> */
.L_x_628:
[----:B------:R-:W-:Y:S05]  /*3910*/  BSYNC B0 ;  /* 0x0000000000007941 */ /* 0x000fea0003800000 */
.L_x_627:
        /* <DEDUP_REMOVED lines=59> */
.L_x_630:
[----:B------:R-:W-:Y:S05]  /*3cd0*/  BSYNC B0 ;  /* 0x0000000000007941 */ /* 0x000fea0003800000 */
.L_x_629:
[----:B------:R-:W-:Y:S01]  /*3ce0*/  UIMAD UR5, UR28, UR14, URZ ;  /* 0x0000000e1c0572a4 */ /* 0x000fe2000f8e023f */
[----:B-1-3--:R-:W-:Y:S01]  /*3cf0*/  IMAD.WIDE.U32 R6, R19, UR33, R232 ;  /* 0x0000002113067c25 */ /* 0x00afe2000f8e00e8 */
[----:B------:R1:W-:Y:S01]  /*3d00*/  @P4 STS.128 [R230+0x18000], RZ ;  /* 0x018000ffe6004388 */ /* 0x0003e20000000c00 */
[----:B------:R-:W-:Y:S01]  /*3d10*/  ULDC.64 UR12, c[0x0][0x268] ;  /* 0x00009a00000c7ab9 */ /* 0x000fe20000000a00 */
[----:B------:R-:W-:Y:S01]  /*3d20*/  UIMAD UR5, UR33, UR15, UR5 ;  /* 0x0000000f210572a4 */ /* 0x000fe2000f8e0205 */
[----:B------:R-:W-:Y:S01]  /*3d30*/  IMAD R5, R25, UR12, RZ ;  /* 0x0000000c19057c24 */ /* 0x000fe2000f8e02ff */
[----:B------:R1:W-:Y:S01]  /*3d40*/  @P4 STS.128 [R230+0x1a000], RZ ;  /* 0x01a000ffe6004388 */ /* 0x0003e20000000c00 */
[----:B------:R-:W-:Y:S01]  /*3d50*/  IADD3 R10, P0, R6, UR34, RZ ;  /* 0x00000022060a7c10 */ /* 0x000fe2000ff1e0ff */
[----:B------:R-:W-:Y:S01]  /*3d60*/  BSSY B0, `(.L_x_631) ;  /* 0x0000038000007945 */ /* 0x000fe20003800000 */
[----:B------:R-:W-:Y:S01]  /*3d70*/  IMAD R16, R18, UR13, R5 ;  /* 0x0000000d12107c24 */ /* 0x000fe2000f8e0205 */
[----:B------:R1:W-:Y:S01]  /*3d80*/  @P4 STS.128 [R230+0x1c000], RZ ;  /* 0x01c000ffe6004388 */ /* 0x0003e20000000c00 */
[----:B------:R-:W-:-:S03]  /*3d90*/  MOV R6, UR5 ;  /* 0x0000000500067c02 */ /* 0x000fc60008000f00 */
[----:B------:R1:W-:Y:S01]  /*3da0*/  @P4 STS.128 [R230+0x1e000], RZ ;  /* 0x01e000ffe6004388 */ /* 0x0003e20000000c00 */
[----:B------:R-:W-:-:S03]  /*3db0*/  IADD3.X R11, R7, UR36, R6, P0, !PT ;  /* 0x00000024070b7c10 */ /* 0x000fc600087fe406 */
[----:B------:R-:W-:-:S05]  /*3dc0*/  IMAD.WIDE.U32 R10, R18, UR12, R10 ;  /* 0x0000000c120a7c25 */ /* 0x000fca000f8e000a */
[----:B------:R-:W-:Y:S01]  /*3dd0*/  IADD3 R17, R11, R16, RZ ;  /* 0x000000100b117210 */ /* 0x000fe20007ffe0ff */
[----:B------:R-:W-:Y:S06]  /*3de0*/  @P4 BRA `(.L_x_632) ;  /* 0x0000000000bc4947 */ /* 0x000fec0003800000 */
        /* <DEDUP_REMOVED lines=47> */
.L_x_632:
[----:B------:R-:W-:Y:S05]  /*40e0*/  BSYNC B0 ;  /* 0x0000000000007941 */ /* 0x000fea0003800000 */
.L_x_631:
        /* <DEDUP_REMOVED lines=57> */
.L_x_634:
[----:B------:R-:W-:Y:S05]  /*4480*/  BSYNC B0 ;  /* 0x0000000000007941 */ /* 0x000fea0003800000 */
.L_x_633:
[----:B------:R-:W-:Y:S01]  /*4490*/  ULDC.64 UR14, c[0x0][0x3c8] ;  /* 0x0000f200000e7ab9 */ /* 0x000fe20000000a00 */
[----:B------:R-:W-:Y:S01]  /*44a0*/  USHF.R.S32.HI UR11, URZ, 0x1f, UR53 ;  /* 0x0000001f3f0b7899 */ /* 0x000fe20008011435 */
[----:B------:R-:W0:Y:S01]  /*44b0*/  LDGDEPBAR ;  /* 0x00000000000079af */ /* 0x000e220000000000 */
[----:B------:R-:W-:Y:S01]  /*44c0*/  UISETP.NE.U32.AND UP1, UPT, UR14, URZ, UPT ;  /* 0x0000003f0e00728c */ /* 0x000fe2000bf25070 */
[----:B-1-3--:R-:W-:Y:S01]  /*44d0*/  SHF.R.S32.HI R7, RZ, 0x1f, R246 ;  /* 0x0000001fff077819 */ /* 0x00afe200000114f6 */
[----:B------:R-:W-:Y:S01]  /*44e0*/  IMAD.MOV.U32 R242, RZ, RZ, 0x7f800000 ;  /* 0x7f800000fff27424 */ /* 0x000fe200078e00ff */
[----:B------:R-:W-:Y:S01]  /*44f0*/  ULDC UR25, c[0x0][0x2d0] ;  /* 0x0000b40000197ab9 */ /* 0x000fe20000000800 */
[----:B------:R-:W-:Y:S01]  /*4500*/  UISETP.NE.AND.EX UP1, UPT, UR15, URZ, UPT, UP1 ;  /* 0x0000003f0f00728c */ /* 0x000fe2000bf25310 */
[----:B------:R-:W-:Y:S01]  /*4510*/  IMAD.MOV.U32 R243, RZ, RZ, 0x7f800000 ;  /* 0x7f800000fff37424 */ /* 0x000fe200078e00ff */
[----:B------:R-:W-:-:S04]  /*4520*/  ULDC UR27, c[0x0][0x398] ;  /* 0x0000e600001b7ab9 */ /* 0x000fc80000000800 */
[----:B------:R-:W-:-:S05]  /*4530*/  PLOP3.LUT P0, PT, PT, PT, UP1, 0x80, 0x0 ;  /* 0x000000000000781c */ /* 0x000fca0003f0f018 */
[----:B------:R-:W-:Y:S01]  /*4540*/  @UP1 ULDC.64 UR20, c[0x0][0x3d0] ;  /* 0x0000f40000141ab9 */ /* 0x000fe20000000a00 */
[----:B------:R-:W-:Y:S01]  /*4550*/  @UP1 UMOV UR12, UR53 ;  /* 0x00000035000c1c82 */ /* 0x000fe20008000000 */
[----:B------:R-:W-:Y:S01]  /*4560*/  @UP1 UIMAD UR5, UR54, UR20, URZ ;  /* 0x00000014360512a4 */ /* 0x000fe2000f8e023f */
[----:B------:R-:W-:Y:S02]  /*4570*/  @UP1 UMOV UR13, UR11 ;  /* 0x0000000b000d1c82 */ /* 0x000fe40008000000 */
[----:B------:R-:W-:Y:S02]  /*4580*/  @UP1 UIMAD.WIDE.U32 UR12, UR45, UR20, UR12 ;  /* 0x000000142d0c12a5 */ /* 0x000fe4000f8e000c */
[----:B------:R-:W-:Y:S02]  /*4590*/  @UP1 UIMAD UR5, UR45, UR21, UR5 ;  /* 0x000000152d0512a4 */ /* 0x000fe4000f8e0205 */
[----:B------:R-:W-:Y:S02]  /*45a0*/  @UP1 ULEA UR14, UP0, UR12, UR14, 0x2 ;  /* 0x0000000e0c0e1291 */ /* 0x000fe4000f80103f */
[----:B------:R-:W-:-:S02]  /*45b0*/  @UP1 UIADD3 UR5, UR13, UR5, URZ ;  /* 0x000000050d051290 */ /* 0x000fc4000fffe03f */
[----:B------:R-:W-:Y:S02]  /*45c0*/  UIADD3 UR33, UR33, UR7, URZ ;  /* 0x0000000721217290 */ /* 0x000fe4000fffe03f */
[----:B------:R-:W-:Y:S01]  /*45d0*/  @UP1 ULEA.HI.X UR15, UR12, UR15, UR5, 0x2, UP0 ;  /* 0x0000000f0c0f1291 */ /* 0x000fe200080f1405 */
[----:B------:R-:W-:Y:S01]  /*45e0*/  IMAD.U32 R4, RZ, RZ, UR14 ;  /* 0x0000000eff047e24 */ /* 0x000fe2000f8e00ff */
[----:B------:R-:W-:Y:S01]  /*45f0*/  CS2R R190, SRZ ;  /* 0x0000000000be7805 */ /* 0x000fe2000001ff00 */
[----:B------:R-:W-:Y:S01]  /*4600*/  @UP1 ULDC UR5, c[0x0][0x2e8] ;  /* 0x0000ba0000051ab9 */ /* 0x000fe20000000800 */
[----:B------:R-:W-:Y:S01]  /*4610*/  IMAD.SHL.U32 R245, R246, 0x4, RZ ;  /* 0x00000004f6f57824 */ /* 0x000fe200078e00ff */
[----:B------:R-:W-:Y:S01]  /*4620*/  CS2R R188, SRZ ;  /* 0x0000000000bc7805 */ /* 0x000fe2000001ff00 */
[----:B------:R-:W-:Y:S01]  /*4630*/  IMAD.U32 R5, RZ, RZ, UR15 ;  /* 0x0000000fff057e24 */ /* 0x000fe2000f8e00ff */
[----:B------:R-:W-:Y:S02]  /*4640*/  CS2R R194, SRZ ;  /* 0x0000000000c27805 */ /* 0x000fe4000001ff00 */
[----:B------:R-:W-:-:S02]  /*4650*/  CS2R R192, SRZ ;  /* 0x0000000000c07805 */ /* 0x000fc4000001ff00 */
[----:B------:R-:W-:Y:S02]  /*4660*/  CS2R R186, SRZ ;  /* 0x0000000000ba7805 */ /* 0x000fe4000001ff00 */
[----:B------:R-:W-:Y:S01]  /*4670*/  CS2R R184, SRZ ;  /* 0x0000000000b87805 */ /* 0x000fe2000001ff00 */
[----:B------:R1:W3:Y:S01]  /*4680*/  @P0 LDG.E R6, desc[UR8][R4.64] ;  /* 0x0000000804060981 */ /* 0x0002e2000c1e1900 */
        /* <DEDUP_REMOVED lines=24> */
[C---:B-1----:R-:W-:Y:S01]  /*4810*/  IMAD.SHL.U32 R4, R246.reuse, 0x4, RZ ;  /* 0x00000004f6047824 */ /* 0x042fe200078e00ff */
[----:B------:R-:W-:Y:S02]  /*4820*/  SHF.L.U64.HI R5, R246, 0x2, R7 ;  /* 0x00000002f6057819 */ /* 0x000fe40000010207 */
[----:B------:R-:W-:Y:S02]  /*4830*/  CS2R R134, SRZ ;  /* 0x0000000000867805 */ /* 0x000fe4000001ff00 */
[----:B------:R-:W-:Y:S02]  /*4840*/  CS2R R132, SRZ ;  /* 0x0000000000847805 */ /* 0x000fe4000001ff00 */
[----:B------:R-:W-:-:S02]  /*4850*/  CS2R R78, SRZ ;  /* 0x00000000004e7805 */ /* 0x000fc4000001ff00 */
[----:B------:R-:W-:Y:S02]  /*4860*/  IADD3 R4, P1, R4, UR17, RZ ;  /* 0x0000001104047c10 */ /* 0x000fe4000ff3e0ff */
[----:B------:R-:W-:Y:S02]  /*4870*/  CS2R R76, SRZ ;  /* 0x00000000004c7805 */ /* 0x000fe4000001ff00 */
[----:B------:R-:W-:Y:S02]  /*4880*/  CS2R R82, SRZ ;  /* 0x0000000000527805 */ /* 0x000fe4000001ff00 */
[----:B------:R-:W-:Y:S02]  /*4890*/  CS2R R80, SRZ ;  /* 0x0000000000507805 */ /* 0x000fe4000001ff00 */
[----:B------:R-:W-:Y:S02]  /*48a0*/  IADD3.X R5, R5, UR16, RZ, P1, !PT ;  /* 0x0000001005057c10 */ /* 0x000fe40008ffe4ff */
[----:B------:R-:W-:-:S02]  /*48b0*/  CS2R R74, SRZ ;  /* 0x00000000004a7805 */ /* 0x000fc4000001ff00 */
[----:B------:R-:W-:Y:S02]  /*48c0*/  CS2R R72, SRZ ;  /* 0x0000000000487805 */ /* 0x000fe4000001ff00 */
[----:B------:R-:W-:Y:S02]  /*48d0*/  CS2R R70, SRZ ;  /* 0x0000000000467805 */ /* 0x000fe4000001ff00 */
[----:B------:R-:W-:Y:S01]  /*48e0*/  CS2R R68, SRZ ;  /* 0x0000000000447805 */ /* 0x000fe2000001ff00 */
[----:B------:R-:W5:Y:S01]  /*48f0*/  @!P6 LDG.E R242, desc[UR8][R4.64] ;  /* 0x0000000804f2e981 */ /* 0x000f62000c1e1900 */
[----:B------:R-:W-:Y:S02]  /*4900*/  CS2R R62, SRZ ;  /* 0x00000000003e7805 */ /* 0x000fe4000001ff00 */
[----:B------:R-:W-:Y:S02]  /*4910*/  CS2R R60, SRZ ;  /* 0x00000000003c7805 */ /* 0x000fe4000001ff00 */
[----:B------:R-:W-:Y:S01]  /*4920*/  CS2R R66, SRZ ;  /* 0x0000000000427805 */ /* 0x000fe2000001ff00 */
[----:B------:R1:W5:Y:S01]  /*4930*/  @!P5 LDG.E R243, desc[UR8][R4.64+0x20] ;  /* 0x0000200804f3d981 */ /* 0x000362000c1e1900 */
[----:B------:R-:W-:Y:S01]  /*4940*/  UIADD3 UR26, -UR6, 0x40, UR33 ;  /* 0x00000040061a7890 */ /* 0x000fe2000fffe121 */
        /* <DEDUP_REMOVED lines=20> */
[----:B------:R-:W-:Y:S01]  /*4a90*/  ULDC UR28, c[0x0][0x394] ;  /* 0x0000e500001c7ab9 */ /* 0x000fe20000000800 */
[----:B------:R-:W-:Y:S02]  /*4aa0*/  CS2R R20, SRZ ;  /* 0x0000000000147805 */ /* 0x000fe4000001ff00 */
[----:B------:R-:W-:Y:S01]  /*4ab0*/  SHF.L.U64.HI R244, R246, 0x2, R7 ;  /* 0x00000002f6f47819 */ /* 0x000fe20000010207 */
[----:B-1----:R-:W3:Y:S01]  /*4ac0*/  @P0 MUFU.RCP R4, UR5 ;  /* 0x0000000500040d08 */ /* 0x002ee20008001000 */
[----:B------:R-:W-:Y:S01]  /*4ad0*/  UMOV UR5, URZ ;  /* 0x0000003f00057c82 */ /* 0x000fe20008000000 */
[----:B------:R-:W-:Y:S01]  /*4ae0*/  UMOV UR13, UR28 ;  /* 0x0000001c000d7c82 */ /* 0x000fe20008000000 */
[----:B------:R-:W-:Y:S01]  /*4af0*/  UIADD3 UR26, UR26, -UR46, URZ ;  /* 0x8000002e1a1a7290 */ /* 0x000fe2000fffe03f */
[----:B------:R-:W-:Y:S01]  /*4b00*/  ULDC UR28, c[0x0][0x2dc] ;  /* 0x0000b700001c7ab9 */ /* 0x000fe20000000800 */
[----:B------:R-:W-:Y:S01]  /*4b10*/  ULDC UR21, c[0x0][0x2ec] ;  /* 0x0000bb0000157ab9 */ /* 0x000fe20000000800 */
[----:B---3--:R-:W-:-:S05]  /*4b20*/  @P0 FMUL.FTZ R4, R6, R4 ;  /* 0x0000000406040220 */ /* 0x008fca0000410000 */
[----:B------:R-:W-:-:S13]  /*4b30*/  @P0 R2UR UR11, R4 ;  /* 0x00000000040b02ca */ /* 0x000fda00000e0000 */
[----:B------:R-:W-:-:S05]  /*4b40*/  @UP1 UMOV UR5, UR11 ;  /* 0x0000000b00051c82 */ /* 0x000fca0008000000 */
.L_x_639:
[----:B------:R-:W0:Y:S01]  /*4b50*/  LDGDEPBAR ;  /* 0x00000000000079af */ /* 0x000e220000000000 */
[----:B------:R-:W-:Y:S01]  /*4b60*/  IADD3 R112, P0, R245, UR19, RZ ;  /* 0x00000013f5707c10 */ /* 0x000fe2000ff1e0ff */
[----:B------:R-:W-:Y:S01]  /*4b70*/  USHF.L.U32 UR11, UR10, 0x6, URZ ;  /* 0x000000060a0b7899 */ /* 0x000fe2000800063f */
[----:B------:R-:W-:Y:S02]  /*4b80*/  UMOV UR12, UR57 ;  /* 0x00000039000c7c82 */ /* 0x000fe40008000000 */
[----:B------:R-:W-:Y:S01]  /*4b90*/  IADD3.X R113, R244, UR18, RZ, P0, !PT ;  /* 0x00000012f4717c10 */ /* 0x000fe200087fe4ff */
[----:B------:R-:W-:Y:S01]  /*4ba0*/  UISETP.GE.AND UP0, UPT, UR11, UR26, UPT ;  /* 0x0000001a0b00728c */ /* 0x000fe2000bf06270 */
[----:B------:R-:W-:Y:S04]  /*4bb0*/  DEPBAR.LE SB0, 0x0 ;  /* 0x000080000000791a */ /* 0x000fe80000000000 */
[----:B------:R-:W-:Y:S06]  /*4bc0*/  BAR.SYNC.DEFER_BLOCKING 0x0 ;  /* 0x0000000000007b1d */ /* 0x000fec0000010000 */
[----:B------:R-:W-:Y:S04]  /*4bd0*/  LDSM.16.M88.4 R16, [R218] ;  /* 0x00000000da10783b */ /* 0x000fe80000000200 */
[----:B-1----:R-:W1:Y:S04]  /*4be0*/  LDSM.16.M88.4 R8, [R3+UR4+0x10000] ;  /* 0x010000040308783b */ /* 0x002e680008000200 */
[----:B------:R-:W3:Y:S04]  /*4bf0*/  LDSM.16.M88.4 R84, [R3+UR4+0x10800] ;  /* 0x010800040354783b */ /* 0x000ee80008000200 */
[----:B------:R-:W-:Y:S04]  /*4c00*/  LDSM.16.M88.4 R88, [R220] ;  /* 0x00000000dc58783b */ /* 0x000fe80000000200 */
[----:B------:R-:W2:Y:S04]  /*4c10*/  LDSM.16.M88.4 R92, [R2] ;  /* 0x00000000025c783b */ /* 0x000ea80000000200 */
[----:B------:R-:W4:Y:S04]  /*4c20*/  LDSM.16.M88.4 R96, [R2+0x800] ;  /* 0x000800000260783b */ /* 0x000f280000000200 */
[----:B------:R-:W-:Y:S04]  /*4c30*/  LDSM.16.M88.4 R100, [R223] ;  /* 0x00000000df64783b */ /* 0x000fe80000000200 */
[----:B------:R-:W4:Y:S04]  /*4c40*/  LDSM.16.M88.4 R104, [R217] ;  /* 0x00000000d968783b */ /* 0x000f280000000200 */
[----:B------:R-:W-:Y:S04]  /*4c50*/  LDSM.16.M88.4 R108, [R216] ;  /* 0x00000000d86c783b */ /* 0x000fe80000000200 */
[----:B-----5:R2:W5:Y:S01]  /*4c60*/  LDG.E R114, desc[UR8][R112.64] ;  /* 0x0000000870727981 */ /* 0x020562000c1e1900 */
[C---:B-1----:R-:W-:Y:S06]  /*4c70*/  HMMA.16816.F32.BF16 R4, R16.reuse, R8, RZ ;  /* 0x000000081004723c */ /* 0x042fec00000418ff */
[C---:B------:R-:W-:Y:S06]  /*4c80*/  HMMA.16816.F32.BF16 R8, R16.reuse, R10, RZ ;  /* 0x0000000a1008723c */ /* 0x040fec00000418ff */
[C---:B---3--:R-:W-:Y:S01]  /*4c90*/  HMMA.16816.F32.BF16 R12, R16.reuse, R84, RZ ;  /* 0x00000054100c723c */ /* 0x048fe200000418ff */
[----:B------:R1:W5:Y:S05]  /*4ca0*/  LDG.E R112, desc[UR8][R112.64+0x20] ;  /* 0x0000200870707981 */ /* 0x00036a000c1e1900 */
[----:B------:R-:W-:Y:S01]  /*4cb0*/  HMMA.16816.F32.BF16 R16, R16, R86, RZ ;  /* 0x000000561010723c */ /* 0x000fe200000418ff */
[----:B------:R-:W3:Y:S05]  /*4cc0*/  LDSM.16.M88.4 R84, [R217+0x800] ;  /* 0x00080000d954783b */ /* 0x000eea0000000200 */
[C---:B--2---:R-:W-:Y:S06]  /*4cd0*/  HMMA.16816.F32.BF16 R4, R88.reuse, R92, R4 ;  /* 0x0000005c5804723c */ /* 0x044fec0000041804 */
[C---:B------:R-:W-:Y:S01]  /*4ce0*/  HMMA.16816.F32.BF16 R8, R88.reuse, R94, R8 ;  /* 0x0000005e5808723c */ /* 0x040fe20000041808 */
[----:B------:R-:W2:Y:S05]  /*4cf0*/  LDSM.16.M88.4 R92, [R222] ;  /* 0x00000000de5c783b */ /* 0x000eaa0000000200 */
[C---:B----4-:R-:W-:Y:S06]  /*4d00*/  HMMA.16816.F32.BF16 R12, R88.reuse, R96, R12 ;  /* 0x00000060580c723c */ /* 0x050fec000004180c */
[----:B------:R-:W-:Y:S01]  /*4d10*/  HMMA.16816.F32.BF16 R16, R88, R98, R16 ;  /* 0x000000625810723c */ /* 0x000fe20000041810 */
[----:B------:R-:W4:Y:S04]  /*4d20*/  LDSM.16.M88.4 R88, [R216+0x800] ;  /* 0x00080000d858783b */ /* 0x000f280000000200 */
[----:B------:R-:W-:Y:S01]  /*4d30*/  LDSM.16.M88.4 R96, [R218+0x2000] ;  /* 0x00200000da60783b */ /* 0x000fe20000000200 */
[C---:B------:R-:W-:Y:S06]  /*4d40*/  HMMA.16816.F32.BF16 R4, R100.reuse, R104, R4 ;  /* 0x000000686404723c */ /* 0x040fec0000041804 */
[C---:B------:R-:W-:Y:S01]  /*4d50*/  HMMA.16816.F32.BF16 R8, R100.reuse, R106, R8 ;  /* 0x0000006a6408723c */ /* 0x040fe20000041808 */
[----:B------:R-:W1:Y:S05]  /*4d60*/  LDSM.16.M88.4 R104, [R3+UR4+0x12000] ;  /* 0x012000040368783b */ /* 0x000e6a0008000200 */
[C---:B---3--:R-:W-:Y:S06]  /*4d70*/  HMMA.16816.F32.BF16 R12, R100.reuse, R84, R12 ;  /* 0x00000054640c723c */ /* 0x048fec000004180c */
[----:B------:R-:W-:Y:S01]  /*4d80*/  HMMA.16816.F32.BF16 R16, R100, R86, R16 ;  /* 0x000000566410723c */ /* 0x000fe20000041810 */
[----:B------:R-:W3:Y:S04]  /*4d90*/  LDSM.16.M88.4 R84, [R3+UR4+0x12800] ;  /* 0x012800040354783b */ /* 0x000ee80008000200 */
[----:B------:R-:W-:Y:S01]  /*4da0*/  LDSM.16.M88.4 R100, [R220+0x2000] ;  /* 0x00200000dc64783b */ /* 0x000fe20000000200 */
[C---:B--2---:R-:W-:Y:S06]  /*4db0*/  HMMA.16816.F32.BF16 R4, R92.reuse, R108, R4 ;  /* 0x0000006c5c04723c */ /* 0x044fec0000041804 */
[C---:B------:R-:W-:Y:S01]  /*4dc0*/  HMMA.16816.F32.BF16 R8, R92.reuse, R110, R8 ;  /* 0x0000006e5c08723c */ /* 0x040fe20000041808 */
[----:B------:R-:W2:Y:S05]  /*4dd0*/  LDSM.16.M88.4 R108, [R2+0x2000] ;  /* 0x00200000026c783b */ /* 0x000eaa0000000200 */
[C---:B----4-:R-:W-:Y:S06]  /*4de0*/  HMMA.16816.F32.BF16 R12, R92.reuse, R88, R12 ;  /* 0x000000585c0c723c */ /* 0x050fec000004180c */
[----:B------:R-:W-:Y:S01]  /*4df0*/  HMMA.16816.F32.BF16 R16, R92, R90, R16 ;  /* 0x0000005a5c10723c */ /* 0x000fe20000041810 */
[----:B------:R-:W4:Y:S04]  /*4e00*/  LDSM.16.M88.4 R88, [R2+0x2800] ;  /* 0x002800000258783b */ /* 0x000f280000000200 */
[----:B------:R-:W-:Y:S01]  /*4e10*/  LDSM.16.M88.4 R92, [R223+0x2000] ;  /* 0x00200000df5c783b */ /* 0x000fe20000000200 */
[C---:B-1----:R-:W-:Y:S06]  /*4e20*/  HMMA.16816.F32.BF16 R4, R96.reuse, R104, R4 ;  /* 0x000000686004723c */ /* 0x042fec0000041804 */
[C---:B------:R-:W-:Y:S01]  /*4e30*/  HMMA.16816.F32.BF16 R8, R96.reuse, R106, R8 ;  /* 0x0000006a6008723c */ /* 0x040fe20000041808 */
[----:B------:R-:W1:Y:S05]  /*4e40*/  LDSM.16.M88.4 R104, [R217+0x2000] ;  /* 0x00200000d968783b */ /* 0x000e6a0000000200 */
[C---:B---3--:R-:W-:Y:S06]  /*4e50*/  HMMA.16816.F32.BF16 R12, R96.reuse, R84, R12 ;  /* 0x00000054600c723c */ /* 0x048fec000004180c */
[----:B------:R-:W-:Y:S01]  /*4e60*/  HMMA.16816.F32.BF16 R16, R96, R86, R16 ;  /* 0x000000566010723c */ /* 0x000fe20000041810 */
[----:B------:R-:W3:Y:S04]  /*4e70*/  LDSM.16.M88.4 R84, [R217+0x2800] ;  /* 0x00280000d954783b */ /* 0x000ee80000000200 */
        /* <DEDUP_REMOVED lines=62> */
[----:B------:R-:W4:Y:S05]  /*5260*/  LDSM.16.M88.4 R88, [R216+0x6800] ;  /* 0x00680000d858783b */ /* 0x000f2a0000000200 */
[C---:B-1----:R-:W-:Y:S06]  /*5270*/  HMMA.16816.F32.BF16 R4, R100.reuse, R104, R4 ;  /* 0x000000686404723c */ /* 0x042fec0000041804 */
[C---:B------:R-:W-:Y:S06]  /*5280*/  HMMA.16816.F32.BF16 R8, R100.reuse, R106, R8 ;  /* 0x0000006a6408723c */ /* 0x040fec0000041808 */
[C---:B---3--:R-:W-:Y:S06]  /*5290*/  HMMA.16816.F32.BF16 R12, R100.reuse, R84, R12 ;  /* 0x00000054640c723c */ /* 0x048fec000004180c */
[----:B------:R-:W-:Y:S01]  /*52a0*/  HMMA.16816.F32.BF16 R16, R100, R86, R16 ;  /* 0x000000566410723c */ /* 0x000fe20000041810 */
[----:B------:R-:W-:Y:S04]  /*52b0*/  IMAD.U32 R85, RZ, RZ, UR23 ;  /* 0x00000017ff557e24 */ /* 0x000fe8000f8e00ff */
[----:B------:R-:W-:Y:S01]  /*52c0*/  IMAD R85, R85, 0x40, R252 ;  /* 0x0000004055557824 */ /* 0x000fe200078e02fc */
[C---:B--2---:R-:W-:Y:S05]  /*52d0*/  HMMA.16816.F32.BF16 R4, R92.reuse, R108, R4 ;  /* 0x0000006c5c04723c */ /* 0x044fea0000041804 */
[----:B------:R-:W-:Y:S01]  /*52e0*/  IADD3 R84, R246, -UR7, -R85 ;  /* 0x80000007f6547c10 */ /* 0x000fe2000fffe855 */
[C---:B------:R-:W-:Y:S05]  /*52f0*/  HMMA.16816.F32.BF16 R8, R92.reuse, R110, R8 ;  /* 0x0000006e5c08723c */ /* 0x040fea0000041808 */
[----:B------:R-:W-:Y:S01]  /*5300*/  VIADD R84, R84, UR6 ;  /* 0x0000000654547c36 */ /* 0x000fe20008000000 */
[C---:B----4-:R-:W-:Y:S05]  /*5310*/  HMMA.16816.F32.BF16 R12, R92.reuse, R88, R12 ;  /* 0x000000585c0c723c */ /* 0x050fea000004180c */
[----:B------:R-:W-:Y:S01]  /*5320*/  VIADD R84, R84, UR11 ;  /* 0x0000000b54547c36 */ /* 0x000fe20008000000 */
[----:B------:R-:W-:Y:S05]  /*5330*/  HMMA.16816.F32.BF16 R16, R92, R90, R16 ;  /* 0x0000005a5c10723c */ /* 0x000fea0000041810 */
[----:B------:R-:W-:Y:S01]  /*5340*/  IABS R101, R84 ;  /* 0x0000005400657213 */ /* 0x000fe20000000000 */
[C---:B------:R-:W-:Y:S02]  /*5350*/  VIADD R86, R84.reuse, 0x7 ;  /* 0x0000000754567836 */ /* 0x040fe40000000000 */
[----:B------:R-:W-:Y:S03]  /*5360*/  VIADD R87, R84, 0x8 ;  /* 0x0000000854577836 */ /* 0x000fe60000000000 */
[----:B------:R-:W-:Y:S01]  /*5370*/  ISETP.GE.AND P0, PT, R86, RZ, PT ;  /* 0x000000ff5600720c */ /* 0x000fe20003f06270 */
[C---:B------:R-:W-:Y:S01]  /*5380*/  VIADD R97, R84.reuse, 0xffffffe7 ;  /* 0xffffffe754617836 */ /* 0x040fe20000000000 */
[----:B------:R-:W-:Y:S01]  /*5390*/  ISETP.GE.AND P1, PT, R87, RZ, PT ;  /* 0x000000ff5700720c */ /* 0x000fe20003f26270 */
[C---:B------:R-:W-:Y:S01]  /*53a0*/  VIADD R88, R84.reuse, 0xffffffff ;  /* 0xffffffff54587836 */ /* 0x040fe20000000000 */
[----:B------:R-:W-:Y:S01]  /*53b0*/  I2FP.F32.S32 R90, R101 ;  /* 0x00000065005a7245 */ /* 0x000fe20000201400 */
[C---:B------:R-:W-:Y:S02]  /*53c0*/  VIADD R96, R84.reuse, 0xfffffff8 ;  /* 0xfffffff854607836 */ /* 0x040fe40000000000 */
[----:B------:R-:W-:Y:S01]  /*53d0*/  VIADD R89, R84, 0xfffffff7 ;  /* 0xfffffff754597836 */ /* 0x000fe20000000000 */
[----:B------:R-:W-:Y:S01]  /*53e0*/  ISETP.GE.AND P6, PT, R88, RZ, PT ;  /* 0x000000ff5800720c */ /* 0x000fe20003fc6270 */
[----:B------:R-:W-:Y:S01]  /*53f0*/  VIADD R100, R84, 0xfffffff0 ;  /* 0xfffffff054647836 */ /* 0x000fe20000000000 */
[----:B------:R-:W-:Y:S01]  /*5400*/  ISETP.GE.AND P5, PT, R96, RZ, PT ;  /* 0x000000ff6000720c */ /* 0x000fe20003fa6270 */
[C---:B------:R-:W-:Y:S01]  /*5410*/  VIADD R99, R84.reuse, 0xffffffef ;  /* 0xffffffef54637836 */ /* 0x040fe20000000000 */
[----:B------:R-:W-:Y:S01]  /*5420*/  ISETP.GE.AND P4, PT, R89, RZ, PT ;  /* 0x000000ff5900720c */ /* 0x000fe20003f86270 */
[C---:B------:R-:W-:Y:S01]  /*5430*/  VIADD R98, R84.reuse, 0xffffffe8 ;  /* 0xffffffe854627836 */ /* 0x040fe20000000000 */
[----:B------:R-:W-:Y:S01]  /*5440*/  @!P0 IADD3 R86, -R84, -0x7, RZ ;  /* 0xfffffff954568810 */ /* 0x000fe20007ffe1ff */
[C---:B------:R-:W-:Y:S01]  /*5450*/  FFMA.FTZ R4, R90.reuse, -UR5, R4 ;  /* 0x800000055a047c23 */ /* 0x040fe20008010004 */
[----:B------:R-:W-:Y:S01]  /*5460*/  ISETP.GE.AND P0, PT, R97, RZ, PT ;  /* 0x000000ff6100720c */ /* 0x000fe20003f06270 */
[----:B------:R-:W-:Y:S01]  /*5470*/  FFMA.FTZ R10, R90, -UR5, R10 ;  /* 0x800000055a0a7c23 */ /* 0x000fe2000801000a */
[----:B------:R-:W-:Y:S02]  /*5480*/  @!P1 IADD3 R87, -R84, -0x8, RZ ;  /* 0xfffffff854579810 */ /* 0x000fe40007ffe1ff */
[----:B------:R-:W-:Y:S02]  /*5490*/  ISETP.GE.AND P3, PT, R100, RZ, PT ;  /* 0x000000ff6400720c */ /* 0x000fe40003f66270 */
[----:B------:R-:W-:Y:S02]  /*54a0*/  ISETP.GE.AND P2, PT, R99, RZ, PT ;  /* 0x000000ff6300720c */ /* 0x000fe40003f46270 */
[----:B------:R-:W-:Y:S02]  /*54b0*/  ISETP.GE.AND P1, PT, R98, RZ, PT ;  /* 0x000000ff6200720c */ /* 0x000fe40003f26270 */
[C---:B------:R-:W-:Y:S02]  /*54c0*/  @!P6 IADD3 R88, -R84.reuse, 0x1, RZ ;  /* 0x000000015458e810 */ /* 0x040fe40007ffe1ff */
[C---:B------:R-:W-:Y:S02]  /*54d0*/  @!P5 IADD3 R96, -R84.reuse, 0x8, RZ ;  /* 0x000000085460d810 */ /* 0x040fe40007ffe1ff */
[C---:B------:R-:W-:Y:S02]  /*54e0*/  @!P0 IADD3 R97, -R84.reuse, 0x19, RZ ;  /* 0x0000001954618810 */ /* 0x040fe40007ffe1ff */
[----:B------:R-:W-:Y:S02]  /*54f0*/  PLOP3.LUT P0, PT, PT, PT, UP0, 0x80, 0x0 ;  /* 0x000000000000781c */ /* 0x000fe40003f0f008 */
[C---:B------:R-:W-:Y:S02]  /*5500*/  @!P4 IADD3 R89, -R84.reuse, 0x9, RZ ;  /* 0x000000095459c810 */ /* 0x040fe40007ffe1ff */
[C---:B------:R-:W-:Y:S02]  /*5510*/  @!P3 IADD3 R100, -R84.reuse, 0x10, RZ ;  /* 0x000000105464b810 */ /* 0x040fe40007ffe1ff */
[C---:B------:R-:W-:Y:S02]  /*5520*/  @!P2 IADD3 R99, -R84.reuse, 0x11, RZ ;  /* 0x000000115463a810 */ /* 0x040fe40007ffe1ff */
[----:B------:R-:W-:Y:S02]  /*5530*/  @!P1 IADD3 R98, -R84, 0x18, RZ ;  /* 0x0000001854629810 */ /* 0x000fe40007ffe1ff */
[----:B------:R-:W-:Y:S02]  /*5540*/  I2FP.F32.S32 R87, R87 ;  /* 0x0000005700577245 */ /* 0x000fe40000201400 */
[----:B------:R-:W-:Y:S02]  /*5550*/  I2FP.F32.S32 R86, R86 ;  /* 0x0000005600567245 */ /* 0x000fe40000201400 */
[----:B------:R-:W-:Y:S01]  /*5560*/  I2FP.F32.S32 R88, R88 ;  /* 0x0000005800587245 */ /* 0x000fe20000201400 */
[----:B------:R-:W-:Y:S01]  /*5570*/  FFMA.FTZ R6, R87, -UR5, R6 ;  /* 0x8000000557067c23 */ /* 0x000fe20008010006 */
[----:B------:R-:W-:Y:S01]  /*5580*/  I2FP.F32.S32 R96, R96 ;  /* 0x0000006000607245 */ /* 0x000fe20000201400 */
[----:B------:R-:W-:Y:S01]  /*5590*/  FFMA.FTZ R7, R86, -UR5, R7 ;  /* 0x8000000556077c23 */ /* 0x000fe20008010007 */
[----:B------:R-:W-:Y:S01]  /*55a0*/  I2FP.F32.S32 R89, R89 ;  /* 0x0000005900597245 */ /* 0x000fe20000201400 */
[C---:B------:R-:W-:Y:S01]  /*55b0*/  FFMA.FTZ R5, R88.reuse, -UR5, R5 ;  /* 0x8000000558057c23 */ /* 0x040fe20008010005 */
[----:B------:R-:W-:Y:S01]  /*55c0*/  I2FP.F32.S32 R100, R100 ;  /* 0x0000006400647245 */ /* 0x000fe20000201400 */
[----:B------:R-:W-:Y:S01]  /*55d0*/  FFMA.FTZ R11, R88, -UR5, R11 ;  /* 0x80000005580b7c23 */ /* 0x000fe2000801000b */
[----:B------:R-:W-:Y:S01]  /*55e0*/  I2FP.F32.S32 R99, R99 ;  /* 0x0000006300637245 */ /* 0x000fe20000201400 */
[C---:B------:R-:W-:Y:S01]  /*55f0*/  FFMA.FTZ R8, R96.reuse, -UR5, R8 ;  /* 0x8000000560087c23 */ /* 0x040fe20008010008 */
[----:B------:R-:W-:Y:S01]  /*5600*/  I2FP.F32.S32 R98, R98 ;  /* 0x0000006200627245 */ /* 0x000fe20000201400 */
[C---:B------:R-:W-:Y:S01]  /*5610*/  FFMA.FTZ R9, R89.reuse, -UR5, R9 ;  /* 0x8000000559097c23 */ /* 0x040fe20008010009 */
[----:B------:R-:W-:Y:S01]  /*5620*/  I2FP.F32.S32 R97, R97 ;  /* 0x0000006100617245 */ /* 0x000fe20000201400 */
[----:B------:R-:W-:Y:S01]  /*5630*/  FFMA.FTZ R14, R96, -UR5, R14 ;  /* 0x80000005600e7c23 */ /* 0x000fe2000801000e */
[----:B------:R-:W-:Y:S01]  /*5640*/  FFMA.FTZ R15, R89, -UR5, R15 ;  /* 0x80000005590f7c23 */ /* 0x000fe2000801000f */
[C---:B------:R-:W-:Y:S01]  /*5650*/  FFMA.FTZ R12, R100.reuse, -UR5, R12 ;  /* 0x80000005640c7c23 */ /* 0x040fe2000801000c */
[C---:B------:R-:W-:Y:S01]  /*5660*/  FFMA.FTZ R13, R99.reuse, -UR5, R13 ;  /* 0x80000005630d7c23 */ /* 0x040fe2000801000d */
[----:B------:R-:W-:Y:S01]  /*5670*/  FFMA.FTZ R18, R100, -UR5, R18 ;  /* 0x8000000564127c23 */ /* 0x000fe20008010012 */
[----:B------:R-:W-:Y:S01]  /*5680*/  FFMA.FTZ R19, R99, -UR5, R19 ;  /* 0x8000000563137c23 */ /* 0x000fe20008010013 */
[----:B------:R-:W-:Y:S01]  /*5690*/  FFMA.FTZ R16, R98, -UR5, R16 ;  /* 0x8000000562107c23 */ /* 0x000fe20008010010 */
[----:B------:R-:W-:Y:S01]  /*56a0*/  FFMA.FTZ R17, R97, -UR5, R17 ;  /* 0x8000000561117c23 */ /* 0x000fe20008010011 */
[----:B------:R-:W-:Y:S06]  /*56b0*/  @!P0 BRA `(.L_x_635) ;  /* 0x0000000000308947 */ /* 0x000fec0003800000 */
        /* <DEDUP_REMOVED lines=12> */
.L_x_635:
[----:B------:R-:W-:Y:S01]  /*5780*/  UIADD3 UR14, UR6, 0x1, -UR7 ;  /* 0x00000001060e7890 */ /* 0x000fe2000fffe807 */
[----:B------:R-:W-:Y:S01]  /*5790*/  VIADD R86, R246, UR11 ;  /* 0x0000000bf6567c36 */ /* 0x000fe20008000000 */
[----:B------:R-:W-:Y:S01]  /*57a0*/  UIADD3 UR13, -UR12, UR6, -UR7 ;  /* 0x000000060c0d7290 */ /* 0x000fe2000fffe907 */
[C---:B------:R-:W-:Y:S01]  /*57b0*/  VIADD R94, R85.reuse, 0x1 ;  /* 0x00000001555e7836 */ /* 0x040fe20000000000 */
[----:B------:R-:W-:Y:S01]  /*57c0*/  UIADD3 UR11, UR14, UR27, URZ ;  /* 0x0000001b0e0b7290 */ /* 0x000fe2000fffe03f */
[----:B------:R-:W-:Y:S02]  /*57d0*/  IMAD.U32 R95, RZ, RZ, UR27 ;  /* 0x0000001bff5f7e24 */ /* 0x000fe4000f8e00ff */
[C---:B------:R-:W-:Y:S01]  /*57e0*/  VIADD R93, R85.reuse, 0x8 ;  /* 0x00000008555d7836 */ /* 0x040fe20000000000 */
[----:B------:R-:W-:Y:S01]  /*57f0*/  VIADDMNMX R84, R86, UR13, RZ, !PT ;  /* 0x0000000d56547c46 */ /* 0x000fe2000f8001ff */
[C---:B------:R-:W-:Y:S02]  /*5800*/  VIADD R92, R85.reuse, 0x9 ;  /* 0x00000009555c7836 */ /* 0x040fe40000000000 */
[----:B------:R-:W-:Y:S01]  /*5810*/  IMAD.U32 R87, RZ, RZ, UR11 ;  /* 0x0000000bff577e24 */ /* 0x000fe2000f8e00ff */
[CC--:B------:R-:W-:Y:S01]  /*5820*/  ISETP.GE.AND P1, PT, R85.reuse, R84.reuse, PT ;  /* 0x000000545500720c */ /* 0x0c0fe20003f26270 */
[C---:B------:R-:W-:Y:S01]  /*5830*/  VIADD R91, R85.reuse, 0x10 ;  /* 0x00000010555b7836 */ /* 0x040fe20000000000 */
[-C--:B------:R-:W-:Y:S01]  /*5840*/  ISETP.GE.AND P0, PT, R94, R84.reuse, PT ;  /* 0x000000545e00720c */ /* 0x080fe20003f06270 */
[----:B------:R-:W-:Y:S01]  /*5850*/  VIADD R90, R85, 0x11 ;  /* 0x00000011555a7836 */ /* 0x000fe20000000000 */
[C---:B------:R-:W-:Y:S01]  /*5860*/  VIADDMNMX R87, R86.reuse, R87, UR6, PT ;  /* 0x0000000656577e46 */ /* 0x040fe2000b800157 */
[----:B------:R-:W-:Y:S01]  /*5870*/  VIADD R86, R86, 0x8 ;  /* 0x0000000856567836 */ /* 0x000fe20000000000 */
[-C--:B------:R-:W-:Y:S01]  /*5880*/  ISETP.GE.AND P6, PT, R93, R84.reuse, PT ;  /* 0x000000545d00720c */ /* 0x080fe20003fc6270 */
[C---:B------:R-:W-:Y:S01]  /*5890*/  VIADD R89, R85.reuse, 0x18 ;  /* 0x0000001855597836 */ /* 0x040fe20000000000 */
[CC--:B------:R-:W-:Y:S01]  /*58a0*/  ISETP.GE.OR P1, PT, R85.reuse, R87.reuse, !P1 ;  /* 0x000000575500720c */ /* 0x0c0fe20004f26670 */
[----:B------:R-:W-:Y:S01]  /*58b0*/  VIADD R88, R85, 0x19 ;  /* 0x0000001955587836 */ /* 0x000fe20000000000 */
[----:B------:R-:W-:Y:S02]  /*58c0*/  IADD3 R95, R86, UR14, R95 ;  /* 0x0000000e565f7c10 */ /* 0x000fe4000fffe05f */
[-C--:B------:R-:W-:Y:S02]  /*58d0*/  ISETP.GE.OR P0, PT, R94, R87.reuse, !P0 ;  /* 0x000000575e00720c */ /* 0x080fe40004706670 */
[----:B------:R-:W-:Y:S01]  /*58e0*/  VIADDMNMX R86, R86, UR13, RZ, !PT ;  /* 0x0000000d56567c46 */ /* 0x000fe2000f8001ff */
[----:B------:R-:W-:Y:S01]  /*58f0*/  UMOV UR13, UR12 ;  /* 0x0000000c000d7c82 */ /* 0x000fe20008000000 */
[----:B------:R-:W-:Y:S02]  /*5900*/  FSEL R4, R4, -INF , !P1 ;  /* 0xff80000004047808 */ /* 0x000fe40004800000 */
[-C--:B------:R-:W-:Y:S02]  /*5910*/  ISETP.GE.AND P5, PT, R92, R84.reuse, PT ;  /* 0x000000545c00720c */ /* 0x080fe40003fa6270 */
[-C--:B------:R-:W-:Y:S02]  /*5920*/  ISETP.GE.AND P4, PT, R91, R84.reuse, PT ;  /* 0x000000545b00720c */ /* 0x080fe40003f86270 */
[-C--:B------:R-:W-:Y:S02]  /*5930*/  ISETP.GE.AND P3, PT, R90, R84.reuse, PT ;  /* 0x000000545a00720c */ /* 0x080fe40003f66270 */
[-C--:B------:R-:W-:Y:S02]  /*5940*/  ISETP.GE.AND P2, PT, R89, R84.reuse, PT ;  /* 0x000000545900720c */ /* 0x080fe40003f46270 */
[----:B------:R-:W-:Y:S02]  /*5950*/  ISETP.GE.AND P1, PT, R88, R84, PT ;  /* 0x000000545800720c */ /* 0x000fe40003f26270 */
[----:B------:R-:W-:Y:S02]  /*5960*/  FSEL R5, R5, -INF , !P0 ;  /* 0xff80000005057808 */ /* 0x000fe40004000000 */
[----:B------:R-:W-:Y:S02]  /*5970*/  VIMNMX R84, R95, UR6, PT ;  /* 0x000000065f547c48 */ /* 0x000fe4000bfe0100 */
[----:B------:R-:W-:Y:S02]  /*5980*/  ISETP.GE.AND P0, PT, R85, R86, PT ;  /* 0x000000565500720c */ /* 0x000fe40003f06270 */
[-C--:B------:R-:W-:Y:S02]  /*5990*/  ISETP.GE.OR P6, PT, R93, R87.reuse, !P6 ;  /* 0x000000575d00720c */ /* 0x080fe400077c6670 */
[-C--:B------:R-:W-:Y:S02]  /*59a0*/  ISETP.GE.OR P5, PT, R92, R87.reuse, !P5 ;  /* 0x000000575c00720c */ /* 0x080fe40006fa6670 */
[-C--:B------:R-:W-:Y:S02]  /*59b0*/  ISETP.GE.OR P4, PT, R91, R87.reuse, !P4 ;  /* 0x000000575b00720c */ /* 0x080fe40006786670 */
[-C--:B------:R-:W-:Y:S02]  /*59c0*/  ISETP.GE.OR P3, PT, R90, R87.reuse, !P3 ;  /* 0x000000575a00720c */ /* 0x080fe40005f66670 */
[-C--:B------:R-:W-:Y:S02]  /*59d0*/  ISETP.GE.OR P2, PT, R89, R87.reuse, !P2 ;  /* 0x000000575900720c */ /* 0x080fe40005746670 */
[----:B------:R-:W-:Y:S02]  /*59e0*/  ISETP.GE.OR P1, PT, R88, R87, !P1 ;  /* 0x000000575800720c */ /* 0x000fe40004f26670 */
[----:B------:R-:W-:Y:S02]  /*59f0*/  ISETP.GE.OR P0, PT, R85, R84, !P0 ;  /* 0x000000545500720c */ /* 0x000fe40004706670 */
        /* <DEDUP_REMOVED lines=28> */
.L_x_636:
        /* <DEDUP_REMOVED lines=190> */
[----:B------:R-:W-:Y:S01]  /*67a0*/  FADD.FTZ R12, -R114, R12 ;  /* 0x0000000c720c7221 */ /* 0x000fe20000010100 */
        /* <DEDUP_REMOVED lines=183> */
.L_x_637:
        /* <DEDUP_REMOVED lines=472> */
.L_x_638:
        /* <DEDUP_REMOVED lines=222> */
.L_x_640:
        /* <DEDUP_REMOVED lines=19> */
.L_x_641:
        /* <DEDUP_REMOVED lines=58> */
.L_x_643:
[----:B------:R-:W-:Y:S05]  /*a350*/  BSYNC B0 ;  /* 0x0000000000007941 */ /* 0x000fea0003800000 */
.L_x_642:
        /* <DEDUP_REMOVED lines=22> */
.L_x_645:
[----:B------:R-:W-:Y:S05]  /*a4c0*/  BSYNC B0 ;  /* 0x0000000000007941 */ /* 0x000fea0003800000 */
.L_x_644:
        /* <DEDUP_REMOVED lines=38> */
.L_x_647:
[----:B------:R-:W-:Y:S05]  /*a730*/  BSYNC B0 ;  /* 0x0000000000007941 */ /* 0x000fea0003800000 */
.L_x_646:
        /* <DEDUP_REMOVED lines=21> */
.L_x_618:
[----:B------:R-:W-:Y:S05]  /*a890*/  BSYNC B1 ;  /* 0x0000000000017941 */ /* 0x000fea0003800000 */
.L_x_604:
[----:B------:R-:W-:Y:S01]  /*a8a0*/  ULDC UR5, c[0x0][0xc] ;  /* 0x0000030000057ab9 */ /* 0x000fe20000000800 */
[----:B------:R-:W-:Y:S02]  /*a8b0*/  UIADD3 UR56, UR56, 0x1, URZ ;  /* 0x0000000138387890 */ /* 0x000fe4000fffe03f */
[----:B------:R-:W-:-:S04]  /*a8c0*/  UIADD3 UR23, UR5, UR23, URZ ;  /* 0x0000001705177290 */ /* 0x000fc8000fffe03f */
[----:B------:R-:W-:-:S06]  /*a8d0*/  UISETP.GE.AND UP0, UPT, UR23, UR61, UPT ;  /* 0x0000003d1700728c */ /* 0x000fcc000bf06270 */
[----:B------:R-:W-:-:S13]  /*a8e0*/  PLOP3.LUT P0, PT, PT, PT, UP0, 0x80, 0x0 ;  /* 0x000000000000781c */ /* 0x000fda0003f0f008 */
[----:B------:R-:W-:Y:S05]  /*a8f0*/  @P0 BRA `(.L_x_648) ;  /* 0x0000000000040947 */ /* 0x000fea0003800000 */
[----:B------:R-:W-:Y:S05]  /*a900*/  BRA `(.L_x_649) ;  /* 0xffffff6000547947 */ /* 0x000fea000383ffff */
.L_x_648:
[----:B------:R-:W-:Y:S05]  /*a910*/  EXIT ;  /* 0x000000000000794d */ /* 0x000fea0003800000 */
.L_x_650:
        /* <DEDUP_REMOVED lines=14> */
.L_x_2039:


//--------------------- .text._ZN5flash44flash_bwd_dq_dk_dv_loop_seqk_parallel_kernelI23Flash_bwd_kernel_traitsILi256ELi64ELi64ELi8ELi4ELi2ELi2ELb0ELb0EN7cutlass10bfloat16_tE19Flash_kernel_traitsILi256ELi64ELi64ELi8ES3_EELb0ELb0ELb0ELb0ELb0ELb0ELb0EEEvNS_16Flash_bwd_paramsE --------------------------
	.section	.text._ZN5flash44flash_bwd_dq_dk_dv_loop_seqk_parallel_kernelI23Flash_bwd_kernel_traitsILi256ELi64ELi64ELi8ELi4ELi2ELi2ELb0ELb0EN7cutlass10bfloat16_tE19Flash_kernel_traitsILi256ELi64ELi64ELi8ES3_EELb0ELb0ELb0ELb0ELb0ELb0ELb0EEEvNS_16Flash_bwd_paramsE,"ax",@progbits
	.align	128
        .global         _ZN5flash44flash_bwd_dq_dk_dv_loop_seqk_parallel_kernelI23Flash_bwd_kernel_traitsILi256ELi64ELi64ELi8ELi4ELi2ELi2ELb0ELb0EN7cutlass10bfloat16_tE19Flash_kernel_traitsILi256ELi64ELi64ELi8ES3_EELb0ELb0ELb0ELb0ELb0ELb0ELb0EEEvNS_16Flash_bwd_paramsE
        .type           _ZN5flash44flash_bwd_dq_dk_dv_loop_seqk_parallel_kernelI23Flash_bwd_kernel_traitsILi256ELi64ELi64ELi8ELi4ELi2ELi2ELb0ELb0EN7cutlass10bfloat16_tE19Flash_kernel_traitsILi256ELi64ELi64ELi8ES3_EELb0ELb0ELb0ELb0ELb0ELb0ELb0EEEvNS_16Flash_bwd_paramsE,@function
        .size           _ZN5flash44flash_bwd_dq_dk_dv_loop_seqk_parallel_kernelI23Flash_bwd_kernel_traitsILi256ELi64ELi64ELi8ELi4ELi2ELi2ELb0ELb0EN7cutlass10bfloat16_tE19Flash_kernel_traitsILi256ELi64ELi64ELi8ES3_EELb0ELb0ELb0ELb0ELb0ELb0ELb0EEEvNS_16Flash_bwd_paramsE,(.L_x_2040 - _ZN5flash44flash_bwd_dq_dk_dv_loop_seqk_parallel_kernelI23Flash_bwd_kernel_traitsILi256ELi64ELi64ELi8ELi4ELi2ELi2ELb0ELb0EN7cutlass10bfloat16_tE19Flash_kernel_traitsILi256ELi64ELi64ELi8ES3_EELb0ELb0ELb0ELb0ELb0ELb0ELb0EEEvNS_16Flash_bwd_paramsE)
        .other          _ZN5flash44flash_bwd_dq_dk_dv_loop_seqk_parallel_kernelI23Flash_bwd_kernel_traitsILi256ELi64ELi64ELi8ELi4ELi2ELi2ELb0ELb0EN7cutlass10bfloat16_tE19Flash_kernel_traitsILi256ELi64ELi64ELi8ES3_EELb0ELb0ELb0ELb0ELb0ELb0ELb0EEEvNS_16Flash_bwd_paramsE,@"STO_CUDA_ENTRY STV_DEFAULT"
_ZN5flash44flash_bwd_dq_dk_dv_loop_seqk_parallel_kernelI23Flash_bwd_kernel_traitsILi256ELi64ELi64ELi8ELi4ELi2ELi2ELb0ELb0EN7cutlass10bfloat16_tE19Flash_kernel_traitsILi256ELi64ELi64ELi8ES3_EELb0ELb0ELb0ELb0ELb0ELb0ELb0EEEvNS_16Flash_bwd_paramsE:
.text._ZN5flash44flash_bwd_dq_dk_dv_loop_seqk_parallel_kernelI23Flash_bwd_kernel_traitsILi256ELi64ELi64ELi8ELi4ELi2ELi2ELb0ELb0EN7cutlass10bfloat16_tE19Flash_kernel_traitsILi256ELi64ELi64ELi8ES3_EELb0ELb0ELb0ELb0ELb0ELb0ELb0EEEvNS_16Flash_bwd_paramsE:
        /* <DEDUP_REMOVED lines=14> */
[----:B------:R-:W-:Y:S01]  /*00e0*/  IMAD.MOV.U32 R209, RZ, RZ, 0x20 ;  /* 0x00000020ffd17424 */ /* 0x000fe200078e00ff */
[----:B------:R-:W-:Y:S01]  /*00f0*/  UMOV UR59, URZ ;  /* 0x0000003f003b7c82 */ /* 0x000fe20008000000 */
[----:B------:R-:W-:Y:S01]  /*0100*/  IMAD.MOV.U32 R211, RZ, RZ, 0x40 ;  /* 0x00000040ffd37424 */ /* 0x000fe200078e00ff */
[----:B------:R-:W-:Y:S01]  /*0110*/  UMOV UR60, 0xffff8000 ;  /* 0xffff8000003c7882 */ /* 0x000fe20000000000 */
[----:B------:R-:W-:Y:S02]  /*0120*/  IMAD.MOV.U32 R238, RZ, RZ, -0x10 ;  /* 0xfffffff0ffee7424 */ /* 0x000fe400078e00ff */
[----:B------:R-:W3:Y:S08]  /*0130*/  S2UR UR48, SR_CTAID.Y ;  /* 0x00000000003079c3 */ /* 0x000ef00000002600 */
[----:B------:R-:W4:Y:S01]  /*0140*/  S2UR UR56, SR_CTAID.Z ;  /* 0x00000000003879c3 */ /* 0x000f220000002700 */
[----:B--2---:R-:W-:Y:S01]  /*0150*/  ULEA UR4, UR4, UR5, 0x18 ;  /* 0x0000000504047291 */ /* 0x004fe2000f8ec03f */
[----:B-1----:R-:W-:Y:S01]  /*0160*/  SHF.R.S32.HI R14, RZ, 0x1f, R12 ;  /* 0x0000001fff0e7819 */ /* 0x002fe2000001140c */
[----:B------:R-:W-:Y:S01]  /*0170*/  IMAD.SHL.U32 R251, R12, 0x2, RZ ;  /* 0x000000020cfb7824 */ /* 0x000fe200078e00ff */
[----:B---3--:R-:W-:-:S02]  /*0180*/  USHF.L.U32 UR5, UR48, 0x7, URZ ;  /* 0x0000000730057899 */ /* 0x008fc4000800063f */
[CC--:B------:R-:W-:Y:S01]  /*0190*/  LEA.HI R3, R14.reuse, R12.reuse, RZ, 0x4 ;  /* 0x0000000c0e037211 */ /* 0x0c0fe200078f20ff */
[----:B------:R-:W-:Y:S01]  /*01a0*/  USHF.R.S32.HI UR6, URZ, 0x1f, UR48 ;  /* 0x0000001f3f067899 */ /* 0x000fe20008011430 */
[CC--:B------:R-:W-:Y:S02]  /*01b0*/  LEA.HI R17, R14.reuse, R12.reuse, RZ, 0x2 ;  /* 0x0000000c0e117211 */ /* 0x0c0fe400078f10ff */
[----:B------:R-:W-:Y:S02]  /*01c0*/  SHF.R.S32.HI R4, RZ, 0x4, R3 ;  /* 0x00000004ff047819 */ /* 0x000fe40000011403 */
[----:B------:R-:W-:Y:S02]  /*01d0*/  LEA.HI R13, R14, R12, RZ, 0x5 ;  /* 0x0000000c0e0d7211 */ /* 0x000fe400078f28ff */
[----:B------:R-:W-:Y:S02]  /*01e0*/  LEA.HI R0, R3, R4, RZ, 0x1 ;  /* 0x0000000403007211 */ /* 0x000fe400078f08ff */
[----:B------:R-:W-:-:S02]  /*01f0*/  SHF.R.S32.HI R7, RZ, 0x2, R17 ;  /* 0x00000002ff077819 */ /* 0x000fc40000011411 */
[----:B------:R-:W-:Y:S02]  /*0200*/  LOP3.LUT R2, R0, 0xfffffffe, RZ, 0xc0, !PT ;  /* 0xfffffffe00027812 */ /* 0x000fe400078ec0ff */
[----:B------:R-:W-:Y:S02]  /*0210*/  SHF.R.S32.HI R5, RZ, 0x1f, R17 ;  /* 0x0000001fff057819 */ /* 0x000fe40000011411 */
[----:B------:R-:W-:Y:S01]  /*0220*/  LEA.HI R247, R14, R12, RZ, 0x3 ;  /* 0x0000000c0ef77211 */ /* 0x000fe200078f18ff */
[----:B------:R-:W-:Y:S01]  /*0230*/  IMAD.IADD R10, R4, 0x1, -R2 ;  /* 0x00000001040a7824 */ /* 0x000fe200078e0a02 */
[----:B------:R-:W-:Y:S02]  /*0240*/  SHF.R.S32.HI R19, RZ, 0x5, R13 ;  /* 0x00000005ff137819 */ /* 0x000fe4000001140d */
[----:B------:R-:W-:Y:S01]  /*0250*/  LOP3.LUT R2, R3, 0xfffffff0, RZ, 0xc0, !PT ;  /* 0xfffffff003027812 */ /* 0x000fe200078ec0ff */
[----:B------:R-:W-:Y:S01]  /*0260*/  IMAD.SHL.U32 R9, R10, 0x200, RZ ;  /* 0x000002000a097824 */ /* 0x000fe200078e00ff */
[----:B------:R-:W-:-:S02]  /*0270*/  LEA.HI R0, R5, R7, RZ, 0x3 ;  /* 0x0000000705007211 */ /* 0x000fc400078f18ff */
[----:B------:R-:W-:Y:S01]  /*0280*/  LOP3.LUT R4, R247, 0xfffffff8, RZ, 0xc0, !PT ;  /* 0xfffffff8f7047812 */ /* 0x000fe200078ec0ff */
[----:B------:R-:W-:Y:S01]  /*0290*/  IMAD.IADD R2, R12, 0x1, -R2 ;  /* 0x000000010c027824 */ /* 0x000fe200078e0a02 */
[----:B------:R-:W-:Y:S02]  /*02a0*/  LEA.HI R3, R13, R19, RZ, 0x1 ;  /* 0x000000130d037211 */ /* 0x000fe400078f08ff */
[----:B------:R-:W-:Y:S01]  /*02b0*/  LOP3.LUT R0, R0, 0xfffffff8, RZ, 0xc0, !PT ;  /* 0xfffffff800007812 */ /* 0x000fe200078ec0ff */
[----:B------:R-:W-:Y:S01]  /*02c0*/  IMAD.IADD R232, R12, 0x1, -R4 ;  /* 0x000000010ce87824 */ /* 0x000fe200078e0a04 */
[----:B------:R-:W-:Y:S02]  /*02d0*/  LOP3.LUT R3, R3, 0xfffffffe, RZ, 0xc0, !PT ;  /* 0xfffffffe03037812 */ /* 0x000fe400078ec0ff */
[----:B------:R-:W-:Y:S01]  /*02e0*/  SHF.R.S32.HI R4, RZ, 0x1f, R2 ;  /* 0x0000001fff047819 */ /* 0x000fe20000011402 */
[----:B------:R-:W-:Y:S01]  /*02f0*/  IMAD.IADD R7, R7, 0x1, -R0 ;  /* 0x0000000107077824 */ /* 0x000fe200078e0a00 */
[----:B------:R-:W-:Y:S01]  /*0300*/  LEA.HI R8, R14, R12, RZ, 0x7 ;  /* 0x0000000c0e087211 */ /* 0x000fe200078f38ff */
[----:B------:R-:W-:Y:S01]  /*0310*/  IMAD.SHL.U32 R0, R232, 0x40, RZ ;  /* 0x00000040e8007824 */ /* 0x000fe200078e00ff */
[----:B------:R-:W-:Y:S01]  /*0320*/  LEA.HI R11, R4, R2, RZ, 0x3 ;  /* 0x00000002040b7211 */ /* 0x000fe200078f18ff */
[----:B------:R-:W-:Y:S01]  /*0330*/  IMAD.IADD R218, R19, 0x1, -R3 ;  /* 0x0000000113da7824 */ /* 0x000fe200078e0a03 */
[----:B------:R-:W-:-:S02]  /*0340*/  LOP3.LUT R3, R7, 0x1, RZ, 0xc0, !PT ;  /* 0x0000000107037812 */ /* 0x000fc400078ec0ff */
[----:B------:R-:W-:Y:S01]  /*0350*/  LOP3.LUT R0, R0, 0x1c0, RZ, 0xc0, !PT ;  /* 0x000001c000007812 */ /* 0x000fe200078ec0ff */
[----:B------:R-:W-:Y:S01]  /*0360*/  IMAD.SHL.U32 R4, R218, 0x10, RZ ;  /* 0x00000010da047824 */ /* 0x000fe200078e00ff */
[----:B------:R-:W-:Y:S02]  /*0370*/  LOP3.LUT R6, R11, 0xfffffff8, RZ, 0xc0, !PT ;  /* 0xfffffff80b067812 */ /* 0x000fe400078ec0ff */
[----:B------:R-:W-:Y:S02]  /*0380*/  ISETP.NE.U32.AND P0, PT, R3, 0x1, PT ;  /* 0x000000010300780c */ /* 0x000fe40003f05070 */
[----:B------:R-:W-:Y:S01]  /*0390*/  LOP3.LUT R214, R0, 0x10, R4, 0xf8, !PT ;  /* 0x0000001000d67812 */ /* 0x000fe200078ef804 */
[----:B------:R-:W-:Y:S01]  /*03a0*/  IMAD.IADD R16, R2, 0x1, -R6 ;  /* 0x0000000102107824 */ /* 0x000fe200078e0a06 */
[----:B------:R-:W-:Y:S02]  /*03b0*/  LEA.HI R4, R14, R12, RZ, 0x6 ;  /* 0x0000000c0e047211 */ /* 0x000fe400078f30ff */
[----:B------:R-:W-:-:S02]  /*03c0*/  LOP3.LUT R3, R13, 0xffffffe0, RZ, 0xc0, !PT ;  /* 0xffffffe00d037812 */ /* 0x000fc400078ec0ff */
[----:B------:R-:W-:Y:S02]  /*03d0*/  SHF.R.S32.HI R8, RZ, 0x7, R8 ;  /* 0x00000007ff087819 */ /* 0x000fe40000011408 */
[----:B------:R-:W-:Y:S01]  /*03e0*/  LOP3.LUT R210, R0, 0x8, R247, 0xf8, !PT ;  /* 0x0000000800d27812 */ /* 0x000fe200078ef8f7 */
[----:B------:R-:W-:Y:S01]  /*03f0*/  IMAD.IADD R18, R12, 0x1, -R3 ;  /* 0x000000010c127824 */ /* 0x000fe200078e0a03 */
[----:B------:R-:W-:Y:S01]  /*0400*/  SHF.R.U32.HI R15, RZ, 0x3, R0 ;  /* 0x00000003ff0f7819 */ /* 0x000fe20000011600 */
[----:B------:R-:W-:Y:S01]  /*0410*/  IMAD R5, R8, 0x800, R9 ;  /* 0x0000080008057824 */ /* 0x000fe200078e0209 */
[----:B------:R-:W-:Y:S02]  /*0420*/  SHF.R.S32.HI R2, RZ, 0x1f, R13 ;  /* 0x0000001fff027819 */ /* 0x000fe4000001140d */
[----:B------:R-:W-:Y:S01]  /*0430*/  SHF.R.S32.HI R4, RZ, 0x6, R4 ;  /* 0x00000006ff047819 */ /* 0x000fe20000011404 */
[----:B------:R1:W-:Y:S01]  /*0440*/  STL [R1], R18 ;  /* 0x0000001201007387 */ /* 0x0003e20000100800 */
[----:B------:R-:W-:-:S02]  /*0450*/  LOP3.LUT R210, R210, R15, RZ, 0x3c, !PT ;  /* 0x0000000fd2d27212 */ /* 0x000fc400078e3cff */
[----:B------:R-:W-:Y:S02]  /*0460*/  LOP3.LUT R0, R17, 0x7ffffffc, RZ, 0xc0, !PT ;  /* 0x7ffffffc11007812 */ /* 0x000fe400078ec0ff */
[----:B------:R-:W-:Y:S01]  /*0470*/  LEA.HI R3, R2, R19, RZ, 0x2 ;  /* 0x0000001302037211 */ /* 0x000fe200078f10ff */
[----:B------:R-:W-:Y:S01]  /*0480*/  IMAD.SHL.U32 R2, R4, 0x8, RZ ;  /* 0x0000000804027824 */ /* 0x000fe200078e00ff */
[----:B------:R-:W-:Y:S01]  /*0490*/  LOP3.LUT R214, R214, 0x8, R247, 0xf8, !PT ;  /* 0x00000008d6d67812 */ /* 0x000fe200078ef8f7 */
[C---:B------:R-:W-:Y:S01]  /*04a0*/  IMAD.SHL.U32 R4, R7.reuse, 0x40, RZ ;  /* 0x0000004007047824 */ /* 0x040fe200078e00ff */
[----:B------:R-:W-:Y:S01]  /*04b0*/  R2P PR, R7, 0x6 ;  /* 0x0000000607007804 */ /* 0x000fe20000000000 */
[----:B------:R-:W-:Y:S01]  /*04c0*/  IMAD.IADD R210, R5, 0x1, R210 ;  /* 0x0000000105d27824 */ /* 0x000fe200078e02d2 */
[----:B------:R-:W-:Y:S01]  /*04d0*/  LOP3.LUT R5, R3, 0xfffffffc, RZ, 0xc0, !PT ;  /* 0xfffffffc03057812 */ /* 0x000fe200078ec0ff */
[----:B------:R-:W-:Y:S01]  /*04e0*/  IMAD.IADD R6, R12, 0x1, -R0 ;  /* 0x000000010c067824 */ /* 0x000fe200078e0a00 */
[----:B------:R-:W-:Y:S01]  /*04f0*/  LOP3.LUT R3, R2, 0x18, RZ, 0xc0, !PT ;  /* 0x0000001802037812 */ /* 0x000fe200078ec0ff */
[----:B------:R-:W-:Y:S01]  /*0500*/  IMAD.SHL.U32 R0, R8, 0x20, RZ ;  /* 0x0000002008007824 */ /* 0x000fe200078e00ff */
[----:B------:R-:W-:Y:S01]  /*0510*/  LOP3.LUT R2, R4, 0x1c0, RZ, 0xc0, !PT ;  /* 0x000001c004027812 */ /* 0x000fe200078ec0ff */
[----:B------:R-:W-:Y:S01]  /*0520*/  IMAD.IADD R8, R19, 0x1, -R5 ;  /* 0x0000000113087824 */ /* 0x000fe200078e0a05 */
[----:B------:R-:W-:Y:S01]  /*0530*/  LOP3.LUT R214, R9, R214, R15, 0xf6, !PT ;  /* 0x000000d609d67212 */ /* 0x000fe200078ef60f */
[----:B------:R-:W-:Y:S01]  /*0540*/  IMAD.SHL.U32 R4, R6, 0x2, RZ ;  /* 0x0000000206047824 */ /* 0x000fe200078e00ff */
[----:B------:R-:W-:Y:S01]  /*0550*/  LOP3.LUT R251, R0, 0x6, R251, 0xf8, !PT ;  /* 0x0000000600fb7812 */ /* 0x000fe200078ef8fb */
[----:B------:R-:W-:Y:S01]  /*0560*/  IMAD.SHL.U32 R6, R10, 0x20, RZ ;  /* 0x000000200a067824 */ /* 0x000fe200078e00ff */
[----:B------:R-:W-:Y:S01]  /*0570*/  LOP3.LUT R5, R2, 0x20, R0, 0xf8, !PT ;  /* 0x0000002002057812 */ /* 0x000fe200078ef800 */
[----:B------:R-:W-:Y:S01]  /*0580*/  IMAD R7, R8, 0x400, R4 ;  /* 0x0000040008077824 */ /* 0x000fe200078e0204 */
[----:B------:R-:W-:Y:S01]  /*0590*/  SHF.R.U32.HI R0, RZ, 0x3, R2 ;  /* 0x00000003ff007819 */ /* 0x000fe20000011602 */
[----:B------:R-:W-:Y:S01]  /*05a0*/  IMAD.SHL.U32 R210, R210, 0x2, RZ ;  /* 0x00000002d2d27824 */ /* 0x000fe200078e00ff */
[----:B------:R-:W-:Y:S01]  /*05b0*/  LOP3.LUT R9, R3, 0x20, R6, 0xf8, !PT ;  /* 0x0000002003097812 */ /* 0x000fe200078ef806 */
[----:B------:R-:W-:Y:S01]  /*05c0*/  IMAD.U32 R6, RZ, RZ, UR5 ;  /* 0x00000005ff067e24 */ /* 0x000fe2000f8e00ff */
[----:B------:R-:W-:Y:S01]  /*05d0*/  LOP3.LUT R5, R5, R0, RZ, 0x3c, !PT ;  /* 0x0000000005057212 */ /* 0x000fe200078e3cff */
[----:B----4-:R-:W-:Y:S01]  /*05e0*/  USHF.R.S32.HI UR5, URZ, 0x1f, UR56 ;  /* 0x0000001f3f057899 */ /* 0x010fe20008011438 */
[----:B------:R-:W-:Y:S01]  /*05f0*/  LOP3.LUT R0, R0, R2, R3, 0x1e, !PT ;  /* 0x0000000200007212 */ /* 0x000fe200078e1e03 */
[----:B------:R-:W-:Y:S01]  /*0600*/  IMAD R2, R218, 0x400, R4 ;  /* 0x00000400da027824 */ /* 0x000fe200078e0204 */
[----:B------:R-:W-:Y:S01]  /*0610*/  SHF.R.S32.HI R4, RZ, 0x1f, R18 ;  /* 0x0000001fff047819 */ /* 0x000fe20000011412 */
[----:B------:R-:W-:Y:S01]  /*0620*/  IMAD.SHL.U32 R3, R16, 0x40, RZ ;  /* 0x0000004010037824 */ /* 0x000fe200078e00ff */
[----:B------:R-:W-:Y:S01]  /*0630*/  LOP3.LUT P3, RZ, R232, 0x2, RZ, 0xc0, !PT ;  /* 0x00000002e8ff7812 */ /* 0x000fe2000786c0ff */
[----:B------:R-:W-:Y:S01]  /*0640*/  IMAD.IADD R248, R2, 0x1, R0 ;  /* 0x0000000102f87824 */ /* 0x000fe200078e0200 */
[----:B------:R-:W-:Y:S01]  /*0650*/  LEA.HI R4, R4, R18, RZ, 0x2 ;  /* 0x0000001204047211 */ /* 0x000fe200078f10ff */
[----:B------:R-:W-:Y:S01]  /*0660*/  IMAD.IADD R7, R7, 0x1, R5 ;  /* 0x0000000107077824 */ /* 0x000fe200078e0205 */
[----:B------:R-:W-:Y:S01]  /*0670*/  LOP3.LUT R3, R3, 0x1c0, RZ, 0xc0, !PT ;  /* 0x000001c003037812 */ /* 0x000fe200078ec0ff */
[----:B------:R-:W-:Y:S01]  /*0680*/  IMAD.SHL.U32 R0, R10, 0x8, RZ ;  /* 0x000000080a007824 */ /* 0x000fe200078e00ff */
[----:B------:R-:W-:Y:S01]  /*0690*/  SHF.R.S32.HI R4, RZ, 0x2, R4 ;  /* 0x00000002ff047819 */ /* 0x000fe20000011404 */
[----:B------:R-:W-:Y:S01]  /*06a0*/  IMAD.SHL.U32 R5, R11, 0x40, RZ ;  /* 0x000000400b057824 */ /* 0x000fe200078e00ff */
[----:B------:R-:W-:-:S02]  /*06b0*/  SHF.R.U32.HI R2, RZ, 0x3, R3 ;  /* 0x00000003ff027819 */ /* 0x000fc40000011603 */
[----:B------:R-:W-:Y:S01]  /*06c0*/  LOP3.LUT R6, R3, 0x8, R0, 0xf8, !PT ;  /* 0x0000000803067812 */ /* 0x000fe200078ef800 */
[----:B------:R-:W-:Y:S01]  /*06d0*/  IMAD R252, R8, 0x10, R4 ;  /* 0x0000001008fc7824 */ /* 0x000fe200078e0204 */
[----:B------:R-:W-:Y:S01]  /*06e0*/  LOP3.LUT R0, R5, 0xfffffe00, RZ, 0xc0, !PT ;  /* 0xfffffe0005007812 */ /* 0x000fe200078ec0ff */
[----:B------:R-:W-:Y:S01]  /*06f0*/  IMAD.U32 R5, RZ, RZ, UR5 ;  /* 0x00000005ff057e24 */ /* 0x000fe2000f8e00ff */
[----:B------:R-:W-:Y:S01]  /*0700*/  USHF.R.S32.HI UR5, URZ, 0x1f, UR48 ;  /* 0x0000001f3f057899 */ /* 0x000fe20008011430 */
[----:B------:R-:W-:Y:S02]  /*0710*/  LOP3.LUT R3, R2, R9, R3, 0x1e, !PT ;  /* 0x0000000902037212 */ /* 0x000fe400078e1e03 */
[--C-:B------:R-:W-:Y:S01]  /*0720*/  IMAD R4, R8, 0x400, R0.reuse ;  /* 0x0000040008047824 */ /* 0x100fe200078e0200 */
[----:B------:R-:W-:Y:S01]  /*0730*/  LOP3.LUT R2, R6, R2, RZ, 0x3c, !PT ;  /* 0x0000000206027212 */ /* 0x000fe200078e3cff */
[----:B------:R-:W-:Y:S01]  /*0740*/  IMAD R218, R218, 0x400, R0 ;  /* 0x00000400dada7824 */ /* 0x000fe200078e0200 */
[----:B------:R-:W-:Y:S01]  /*0750*/  LOP3.LUT R223, R3, R0, RZ, 0xfc, !PT ;  /* 0x0000000003df7212 */ /* 0x000fe200078efcff */
[----:B------:R-:W-:Y:S01]  /*0760*/  IMAD.U32 R5, RZ, RZ, UR5 ;  /* 0x00000005ff057e24 */ /* 0x000fe2000f8e00ff */
[----:B------:R-:W-:Y:S01]  /*0770*/  USHF.R.S32.HI UR5, URZ, 0x1f, UR56 ;  /* 0x0000001f3f057899 */ /* 0x000fe20008011438 */
[----:B------:R-:W-:Y:S01]  /*0780*/  LOP3.LUT P4, RZ, R232, 0x4, RZ, 0xc0, !PT ;  /* 0x00000004e8ff7812 */ /* 0x000fe2000788c0ff */
[----:B------:R-:W-:Y:S01]  /*0790*/  IMAD.IADD R218, R2, 0x1, R218 ;  /* 0x0000000102da7824 */ /* 0x000fe200078e02da */
[----:B------:R-:W-:Y:S01]  /*07a0*/  LEA R236, R7, UR4, 0x1 ;  /* 0x0000000407ec7c11 */ /* 0x000fe2000f8e08ff */
[----:B------:R-:W-:Y:S01]  /*07b0*/  IMAD.IADD R222, R4, 0x1, R2 ;  /* 0x0000000104de7824 */ /* 0x000fe200078e0202 */
[----:B------:R-:W-:Y:S01]  /*07c0*/  SEL R209, R209, 0xffffffe0, !P3 ;  /* 0xffffffe0d1d17807 */ /* 0x000fe20005800000 */
[----:B------:R-:W-:Y:S01]  /*07d0*/  IMAD.U32 R0, RZ, RZ, UR5 ;  /* 0x00000005ff007e24 */ /* 0x000fe2000f8e00ff */
[----:B------:R-:W-:Y:S01]  /*07e0*/  SEL R211, R211, 0xffffffc0, !P4 ;  /* 0xffffffc0d3d37807 */ /* 0x000fe20006000000 */
[----:B------:R-:W-:Y:S01]  /*07f0*/  IMAD.U32 R0, RZ, RZ, UR6 ;  /* 0x00000006ff007e24 */ /* 0x000fe2000f8e00ff */
[----:B------:R-:W-:Y:S01]  /*0800*/  UIADD3 UR6, UR4, 0x18000, URZ ;  /* 0x0001800004067890 */ /* 0x000fe2000fffe03f */
[----:B------:R-:W-:Y:S01]  /*0810*/  IMAD.U32 R0, RZ, RZ, UR5 ;  /* 0x00000005ff007e24 */ /* 0x000fe2000f8e00ff */
[----:B------:R-:W-:Y:S01]  /*0820*/  UIADD3 UR5, UR4, 0x28000, URZ ;  /* 0x0002800004057890 */ /* 0x000fe2000fffe03f */
[----:B------:R-:W-:Y:S01]  /*0830*/  SEL R238, R238, 0x10, !P0 ;  /* 0x00000010eeee7807 */ /* 0x000fe20004000000 */
[----:B------:R-:W-:Y:S01]  /*0840*/  VIADD R237, R236, 0x20 ;  /* 0x00000020eced7836 */ /* 0x000fe20000000000 */
[----:B------:R-:W-:Y:S01]  /*0850*/  LEA R214, R214, UR4, 0x1 ;  /* 0x00000004d6d67c11 */ /* 0x000fe2000f8e08ff */
[----:B------:R-:W-:Y:S01]  /*0860*/  VIADD R212, R210, UR6 ;  /* 0x00000006d2d47c36 */ /* 0x000fe20008000000 */
[----:B------:R-:W-:Y:S01]  /*0870*/  LEA R248, R248, UR6, 0x1 ;  /* 0x00000006f8f87c11 */ /* 0x000fe2000f8e08ff */
[----:B------:R-:W-:Y:S01]  /*0880*/  @P1 VIADD R237, R236, 0xffffffe0 ;  /* 0xffffffe0eced1836 */ /* 0x000fe20000000000 */
[----:B------:R-:W-:Y:S01]  /*0890*/  SHF.R.S32.HI R247, RZ, 0x3, R247 ;  /* 0x00000003fff77819 */ /* 0x000fe200000114f7 */
[----:B------:R-:W-:Y:S01]  /*08a0*/  IMAD.IADD R209, R212, 0x1, R209 ;  /* 0x00000001d4d17824 */ /* 0x000fe200078e02d1 */
[----:B------:R-:W-:Y:S01]  /*08b0*/  LEA R218, R218, UR5, 0x1 ;  /* 0x00000005dada7c11 */ /* 0x000fe2000f8e08ff */
[----:B------:R-:W-:Y:S01]  /*08c0*/  IMAD.IADD R212, R212, 0x1, R211 ;  /* 0x00000001d4d47824 */ /* 0x000fe200078e02d3 */
[----:B------:R-:W-:Y:S01]  /*08d0*/  ULDC.64 UR6, c[0x0][0x208] ;  /* 0x0000820000067ab9 */ /* 0x000fe20000000a00 */
[----:B------:R-:W-:-:S02]  /*08e0*/  IMAD.IADD R215, R211, 0x1, R214 ;  /* 0x00000001d3d77824 */ /* 0x000fc400078e02d6 */
[----:B------:R-:W-:Y:S02]  /*08f0*/  VIADD R249, R248, 0x40 ;  /* 0x00000040f8f97836 */ /* 0x000fe40000000000 */
[----:B------:R-:W-:Y:S02]  /*0900*/  IMAD.IADD R239, R236, 0x1, R238 ;  /* 0x00000001ecef7824 */ /* 0x000fe400078e02ee */
[----:B------:R-:W-:Y:S02]  /*0910*/  IMAD.SHL.U32 R232, R232, 0x8, RZ ;  /* 0x00000008e8e87824 */ /* 0x000fe400078e00ff */
[----:B------:R-:W-:Y:S02]  /*0920*/  IMAD.IADD R211, R209, 0x1, R211 ;  /* 0x00000001d1d37824 */ /* 0x000fe400078e02d3 */
[----:B------:R-:W-:Y:S02]  /*0930*/  @P2 VIADD R249, R248, 0xffffffc0 ;  /* 0xffffffc0f8f92836 */ /* 0x000fe40000000000 */
[----:B-1----:R-:W-:-:S07]  /*0940*/  IMAD.IADD R238, R238, 0x1, R237 ;  /* 0x00000001eeee7824 */ /* 0x002fce00078e02ed */
.L_x_697:
[----:B------:R-:W-:Y:S01]  /*0950*/  ULDC.64 UR12, c[0x0][0x308] ;  /* 0x0000c200000c7ab9 */ /* 0x000fe20000000a00 */
[----:B------:R-:W-:Y:S01]  /*0960*/  ULDC.64 UR10, c[0x0][0x300] ;  /* 0x0000c000000a7ab9 */ /* 0x000fe20000000a00 */
[----:B------:R-:W-:Y:S02]  /*0970*/  UISETP.NE.U32.AND UP3, UPT, UR12, URZ, UPT ;  /* 0x0000003f0c00728c */ /* 0x000fe4000bf65070 */
[----:B------:R-:W-:Y:S02]  /*0980*/  UISETP.NE.U32.AND UP4, UPT, UR10, URZ, UPT ;  /* 0x0000003f0a00728c */ /* 0x000fe4000bf85070 */
[----:B------:R-:W-:Y:S02]  /*0990*/  UISETP.NE.AND.EX UP3, UPT, UR13, URZ, UPT, UP3 ;  /* 0x0000003f0d00728c */ /* 0x000fe4000bf65330 */
[----:B------:R-:W-:Y:S02]  /*09a0*/  USHF.R.S32.HI UR57, URZ, 0x1f, UR48 ;  /* 0x0000001f3f397899 */ /* 0x000fe40008011430 */
[----:B------:R-:W-:Y:S01]  /*09b0*/  USHF.L.U32 UR16, UR48, 0x2, URZ ;  /* 0x0000000230107899 */ /* 0x000fe2000800063f */
[----:B------:R-:W-:Y:S01]  /*09c0*/  ULDC.64 UR8, c[0x0][0x2f0] ;  /* 0x0000bc0000087ab9 */ /* 0x000fe20000000a00 */
[----:B------:R-:W-:Y:S01]  /*09d0*/  UISETP.NE.AND.EX UP4, UPT, UR11, URZ, UPT, UP4 ;  /* 0x0000003f0b00728c */ /* 0x000fe2000bf85340 */
[----:B------:R-:W-:Y:S01]  /*09e0*/  PLOP3.LUT P0, PT, PT, PT, UP3, 0x80, 0x0 ;  /* 0x000000000000781c */ /* 0x000fe20003f0f038 */
[----:B------:R-:W-:-:S02]  /*09f0*/  USHF.L.U64.HI UR5, UR48, 0x2, UR57 ;  /* 0x0000000230057899 */ /* 0x000fc40008010239 */
[----:B------:R-:W-:Y:S02]  /*0a00*/  UIADD3 UR15, UP0, UR16, UR8, URZ ;  /* 0x00000008100f7290 */ /* 0x000fe4000ff1e03f */
[----:B------:R-:W-:Y:S01]  /*0a10*/  UISETP.NE.U32.AND UP2, UPT, UR8, URZ, UPT ;  /* 0x0000003f0800728c */ /* 0x000fe2000bf45070 */
[----:B------:R-:W-:Y:S01]  /*0a20*/  PLOP3.LUT P1, PT, PT, PT, UP4, 0x80, 0x0 ;  /* 0x000000000000781c */ /* 0x000fe20003f2f048 */
[----:B------:R-:W-:Y:S02]  /*0a30*/  UIADD3.X UR14, UR5, UR9, URZ, UP0, !UPT ;  /* 0x00000009050e7290 */ /* 0x000fe400087fe43f */
[----:B------:R-:W-:Y:S02]  /*0a40*/  @UP3 UIADD3 UR8, UP0, UR16, UR12, URZ ;  /* 0x0000000c10083290 */ /* 0x000fe4000ff1e03f */
[----:B------:R-:W-:Y:S02]  /*0a50*/  UISETP.NE.AND.EX UP2, UPT, UR9, URZ, UPT, UP2 ;  /* 0x0000003f0900728c */ /* 0x000fe4000bf45320 */
[----:B------:R-:W-:-:S02]  /*0a60*/  @UP3 UIADD3.X UR9, UR5, UR13, URZ, UP0, !UPT ;  /* 0x0000000d05093290 */ /* 0x000fc400087fe43f */
[----:B------:R-:W-:Y:S01]  /*0a70*/  @UP4 UIADD3 UR10, UP1, UR16, UR10, URZ ;  /* 0x0000000a100a4290 */ /* 0x000fe2000ff3e03f */
[----:B------:R-:W-:Y:S01]  /*0a80*/  IMAD.U32 R4, RZ, RZ, UR8 ;  /* 0x00000008ff047e24 */ /* 0x000fe2000f8e00ff */
[----:B------:R-:W-:Y:S01]  /*0a90*/  ULDC.U8 UR17, c[0x0][0x3c2] ;  /* 0x0000f08000117ab9 */ /* 0x000fe20000000000 */
[----:B------:R-:W-:Y:S01]  /*0aa0*/  ULDC.64 UR12, c[0x0][0x2f8] ;  /* 0x0000be00000c7ab9 */ /* 0x000fe20000000a00 */
[----:B------:R-:W-:Y:S01]  /*0ab0*/  @UP4 UIADD3.X UR11, UR5, UR11, URZ, UP1, !UPT ;  /* 0x0000000b050b4290 */ /* 0x000fe20008ffe43f */
[----:B------:R-:W-:Y:S01]  /*0ac0*/  IMAD.U32 R5, RZ, RZ, UR9 ;  /* 0x00000009ff057e24 */ /* 0x000fe2000f8e00ff */
[----:B------:R-:W-:Y:S01]  /*0ad0*/  UISETP.NE.AND UP1, UPT, UR17, URZ, UPT ;  /* 0x0000003f1100728c */ /* 0x000fe2000bf25270 */
[----:B------:R-:W-:Y:S01]  /*0ae0*/  PLOP3.LUT P3, PT, PT, PT, UP2, 0x80, 0x0 ;  /* 0x000000000000781c */ /* 0x000fe20003f6f028 */
[----:B------:R-:W-:Y:S01]  /*0af0*/  UISETP.EQ.U32.AND UP4, UPT, UR12, URZ, UPT ;  /* 0x0000003f0c00728c */ /* 0x000fe2000bf82070 */
[----:B-12---:R-:W-:Y:S02]  /*0b00*/  IMAD.U32 R2, RZ, RZ, UR10 ;  /* 0x0000000aff027e24 */ /* 0x006fe4000f8e00ff */
[----:B------:R-:W-:Y:S01]  /*0b10*/  IMAD.U32 R3, RZ, RZ, UR11 ;  /* 0x0000000bff037e24 */ /* 0x000fe2000f8e00ff */
[----:B------:R-:W-:Y:S01]  /*0b20*/  UISETP.EQ.OR.EX UP4, UPT, UR13, URZ, !UP1, UP4 ;  /* 0x0000003f0d00728c */ /* 0x000fe2000cf82740 */
[----:B------:R-:W2:Y:S01]  /*0b30*/  @P0 LDG.E R5, desc[UR6][R4.64] ;  /* 0x0000000604050981 */ /* 0x000ea2000c1e1900 */
[----:B------:R-:W-:-:S03]  /*0b40*/  UIADD3 UR8, UP0, UR16, UR12, URZ ;  /* 0x0000000c10087290 */ /* 0x000fc6000ff1e03f */
[----:B---3--:R1:W3:Y:S01]  /*0b50*/  @P1 LDG.E R7, desc[UR6][R2.64] ;  /* 0x0000000602071981 */ /* 0x0082e2000c1e1900 */
[----:B------:R-:W-:Y:S01]  /*0b60*/  PLOP3.LUT P2, PT, PT, PT, UP4, 0x80, 0x0 ;  /* 0x000000000000781c */ /* 0x000fe20003f4f048 */
[----:B------:R-:W-:Y:S01]  /*0b70*/  UIADD3.X UR5, UR5, UR13, URZ, UP0, !UPT ;  /* 0x0000000d05057290 */ /* 0x000fe200087fe43f */
[----:B-1----:R-:W-:Y:S02]  /*0b80*/  IMAD.U32 R2, RZ, RZ, UR15 ;  /* 0x0000000fff027e24 */ /* 0x002fe4000f8e00ff */
[----:B------:R-:W-:-:S05]  /*0b90*/  IMAD.U32 R3, RZ, RZ, UR14 ;  /* 0x0000000eff037e24 */ /* 0x000fca000f8e00ff */
[----:B----4-:R-:W4:Y:S04]  /*0ba0*/  @P3 LDG.E R6, desc[UR6][R2.64] ;  /* 0x0000000602063981 */ /* 0x010f28000c1e1900 */
[----:B-----5:R1:W5:Y:S02]  /*0bb0*/  @P3 LDG.E R0, desc[UR6][R2.64+0x4] ;  /* 0x0000040602003981 */ /* 0x020364000c1e1900 */
[----:B-1----:R-:W-:Y:S01]  /*0bc0*/  IMAD.U32 R2, RZ, RZ, UR8 ;  /* 0x00000008ff027e24 */ /* 0x002fe2000f8e00ff */
[----:B------:R-:W1:Y:S01]  /*0bd0*/  S2UR UR16, SR_CTAID.X ;  /* 0x00000000001079c3 */ /* 0x000e620000002500 */
[----:B------:R-:W-:Y:S01]  /*0be0*/  IMAD.U32 R3, RZ, RZ, UR5 ;  /* 0x00000005ff037e24 */ /* 0x000fe2000f8e00ff */
[----:B------:R-:W-:Y:S01]  /*0bf0*/  UMOV UR18, URZ ;  /* 0x0000003f00127c82 */ /* 0x000fe20008000000 */
[----:B------:R-:W-:-:S03]  /*0c00*/  @!UP3 ULDC.64 UR8, c[0x0][0x318] ;  /* 0x0000c6000008bab9 */ /* 0x000fc60000000a00 */
[----:B------:R-:W5:Y:S01]  /*0c10*/  @!P2 LDG.E R4, desc[UR6][R2.64] ;  /* 0x000000060204a981 */ /* 0x000f62000c1e1900 */
        /* <DEDUP_REMOVED lines=12> */
[----:B------:R-:W-:Y:S02]  /*0ce0*/  ISETP.NE.U32.AND P0, PT, RZ, UR12, PT ;  /* 0x0000000cff007c0c */ /* 0x000fe4000bf05070 */
[----:B---3--:R-:W-:-:S02]  /*0cf0*/  @P1 R2UR UR18, R7 ;  /* 0x00000000071212ca */ /* 0x008fc400000e0000 */
        /* <DEDUP_REMOVED lines=12> */
.L_x_651:
[----:B------:R-:W-:Y:S01]  /*0dc0*/  @!UP3 UIADD3 UR5, UR10, UR9, -UR18 ;  /* 0x000000090a05b290 */ /* 0x000fe2000fffe812 */
[----:B------:R-:W-:Y:S01]  /*0dd0*/  SHF.R.S32.HI R23, RZ, 0x1f, R247 ;  /* 0x0000001fff177819 */ /* 0x000fe200000114f7 */
[----:B------:R-:W-:Y:S02]  /*0de0*/  UIMAD UR9, UR14, UR59, UR15 ;  /* 0x0000003b0e0972a4 */ /* 0x000fe4000f8e020f */
[----:B------:R-:W-:Y:S02]  /*0df0*/  UISETP.GT.AND UP0, UPT, UR5, UR33, UPT ;  /* 0x000000210500728c */ /* 0x000fe4000bf04270 */
[----:B------:R-:W-:Y:S02]  /*0e00*/  @UP2 UIADD3 UR44, UR12, -UR8, URZ ;  /* 0x800000080c2c2290 */ /* 0x000fe4000fffe03f */
[----:B------:R-:W-:Y:S01]  /*0e10*/  IMAD.U32 R0, RZ, RZ, UR9 ;  /* 0x00000009ff007e24 */ /* 0x000fe2000f8e00ff */
[----:B------:R-:W-:Y:S02]  /*0e20*/  IADD3 R20, P1, R247, UR9, RZ ;  /* 0x00000009f7147c10 */ /* 0x000fe4000ff3e0ff */
[----:B------:R-:W-:-:S02]  /*0e30*/  PLOP3.LUT P0, PT, PT, PT, UP0, 0x80, 0x0 ;  /* 0x000000000000781c */ /* 0x000fc40003f0f008 */
[----:B------:R-:W-:Y:S01]  /*0e40*/  @!UP2 ULDC UR44, c[0x0][0x2c4] ;  /* 0x0000b100002caab9 */ /* 0x000fe20000000800 */
[----:B------:R-:W-:-:S10]  /*0e50*/  LEA.HI.X.SX32 R21, R0, R23, 0x1, P1 ;  /* 0x0000001700157211 */ /* 0x000fd400008f0eff */
        /* <DEDUP_REMOVED lines=30> */
[----:B------:R-:W-:Y:S01]  /*1040*/  UIMAD.WIDE.U32 UR22, UR8, UR20, URZ ;  /* 0x00000014081672a5 */ /* 0x000fe2000f8e003f */
[----:B-1----:R-:W1:Y:S01]  /*1050*/  MUFU.RCP R2, R2 ;  /* 0x0000000200027308 */ /* 0x002e620000001000 */
[----:B------:R-:W-:-:S02]  /*1060*/  UIMAD UR19, UR8, UR21, URZ ;  /* 0x00000015081372a4 */ /* 0x000fc4000f8e023f */
[----:B------:R-:W-:Y:S02]  /*1070*/  UIMAD.WIDE UR10, UR36, UR61, URZ ;  /* 0x0000003d240a72a5 */ /* 0x000fe4000f8e023f */
[----:B------:R-:W-:Y:S02]  /*1080*/  UIMAD.WIDE.U32 UR12, UR48, UR58, URZ ;  /* 0x0000003a300c72a5 */ /* 0x000fe4000f8e003f */
[----:B------:R-:W-:Y:S02]  /*1090*/  UIMAD UR9, UR57, UR58, UR9 ;  /* 0x0000003a390972a4 */ /* 0x000fe4000f8e0209 */
[----:B------:R-:W-:Y:S02]  /*10a0*/  USHF.L.U32 UR15, UR48, 0x7, URZ ;  /* 0x00000007300f7899 */ /* 0x000fe4000800063f */
[----:B------:R-:W-:Y:S02]  /*10b0*/  UIADD3 UR38, UR25, UR38, URZ ;  /* 0x0000002619267290 */ /* 0x000fe4000fffe03f */
[----:B------:R-:W-:-:S02]  /*10c0*/  @UP1 UIADD3 UR38, UR23, UR19, URZ ;  /* 0x0000001317261290 */ /* 0x000fc4000fffe03f */
[----:B------:R-:W-:Y:S01]  /*10d0*/  USEL UR39, UR24, UR22, !UP1 ;  /* 0x0000001618277287 */ /* 0x000fe2000c800000 */
[----:B-1----:R-:W-:Y:S01]  /*10e0*/  VIADD R2, R2, 0xffffffe ;  /* 0x0ffffffe02027836 */ /* 0x002fe20000000000 */
[----:B------:R-:W-:Y:S02]  /*10f0*/  UIMAD UR19, UR11, UR12, URZ ;  /* 0x0000000c0b1372a4 */ /* 0x000fe4000f8e023f */
[----:B------:R-:W-:Y:S01]  /*1100*/  UIADD3 UR9, UR13, UR9, URZ ;  /* 0x000000090d097290 */ /* 0x000fe2000fffe03f */
[----:B------:R-:W1:Y:S01]  /*1110*/  F2I.FTZ.U32.TRUNC.NTZ R3, R2 ;  /* 0x0000000200037305 */ /* 0x000e62000021f000 */
[----:B------:R-:W-:Y:S02]  /*1120*/  ULOP3.LUT UR22, UR45, 0xffffffc0, URZ, 0xc0, !UPT ;  /* 0xffffffc02d167892 */ /* 0x000fe4000f8ec03f */
[----:B------:R-:W-:Y:S02]  /*1130*/  USHF.L.U64.HI UR14, UR48, 0x7, UR57 ;  /* 0x00000007300e7899 */ /* 0x000fe40008010239 */
[----:B------:R-:W-:-:S02]  /*1140*/  USEL UR27, UR15, URZ, UP2 ;  /* 0x0000003f0f1b7287 */ /* 0x000fc40009000000 */
[----:B------:R-:W-:Y:S02]  /*1150*/  UIMAD.WIDE.U32 UR24, UR10, UR12, URZ ;  /* 0x0000000c0a1872a5 */ /* 0x000fe4000f8e003f */
[----:B------:R-:W-:Y:S01]  /*1160*/  UIMAD UR19, UR10, UR9, UR19 ;  /* 0x000000090a1372a4 */ /* 0x000fe2000f8e0213 */
[----:B------:R-:W-:Y:S01]  /*1170*/  ULDC.U8 UR15, c[0x0][0x3d8] ;  /* 0x0000f600000f7ab9 */ /* 0x000fe20000000000 */
[----:B------:R-:W-:Y:S02]  /*1180*/  UIADD3 UR9, UR22, -0x40, URZ ;  /* 0xffffffc016097890 */ /* 0x000fe4000fffe03f */
[----:B------:R-:W-:Y:S01]  /*1190*/  UISETP.NE.AND UP3, UPT, UR15, URZ, UPT ;  /* 0x0000003f0f00728c */ /* 0x000fe2000bf65270 */
[----:B-1----:R-:W-:Y:S01]  /*11a0*/  IMAD.MOV R0, RZ, RZ, -R3 ;  /* 0x000000ffff007224 */ /* 0x002fe200078e0a03 */
[----:B------:R-:W-:Y:S01]  /*11b0*/  USEL UR29, UR14, URZ, UP2 ;  /* 0x0000003f0e1d7287 */ /* 0x000fe20009000000 */
[----:B------:R-:W-:Y:S01]  /*11c0*/  IMAD.MOV.U32 R2, RZ, RZ, RZ ;  /* 0x000000ffff027224 */ /* 0x000fe200078e00ff */
[----:B------:R-:W-:Y:S01]  /*11d0*/  UIMAD UR50, UR56, UR36, URZ ;  /* 0x00000024383272a4 */ /* 0x000fe2000f8e023f */
[----:B------:R-:W-:Y:S01]  /*11e0*/  IMAD R0, R0, R5, RZ ;  /* 0x0000000500007224 */ /* 0x000fe200078e02ff */
[----:B------:R-:W-:-:S02]  /*11f0*/  UIMAD.WIDE.U32 UR12, UR10, UR8, URZ ;  /* 0x000000080a0c72a5 */ /* 0x000fc4000f8e003f */
[----:B------:R-:W-:Y:S01]  /*1200*/  UIADD3 UR49, UR25, UR19, URZ ;  /* 0x0000001319317290 */ /* 0x000fe2000fffe03f */
[----:B------:R-:W-:Y:S01]  /*1210*/  IMAD.HI.U32 R0, R3, R0, R2 ;  /* 0x0000000003007227 */ /* 0x000fe200078e0002 */
[----:B------:R-:W-:Y:S01]  /*1220*/  MOV R2, R4 ;  /* 0x0000000400027202 */ /* 0x000fe20000000f00 */
[----:B------:R-:W-:Y:S02]  /*1230*/  USHF.R.S32.HI UR36, URZ, 0x1f, UR9 ;  /* 0x0000001f3f247899 */ /* 0x000fe40008011409 */
[----:B------:R-:W-:Y:S02]  /*1240*/  UIADD3 UR19, UP2, UR9, UR27, URZ ;  /* 0x0000001b09137290 */ /* 0x000fe4000ff5e03f */
[----:B------:R-:W-:Y:S01]  /*1250*/  IMAD.HI.U32 R0, R0, R2, RZ ;  /* 0x0000000200007227 */ /* 0x000fe200078e00ff */
[----:B------:R-:W-:Y:S02]  /*1260*/  UISETP.NE.AND UP0, UPT, UR32, -0x1, UPT ;  /* 0xffffffff2000788c */ /* 0x000fe4000bf05270 */
[----:B------:R-:W-:Y:S01]  /*1270*/  UIMAD UR23, UR11, UR8, URZ ;  /* 0x000000080b1772a4 */ /* 0x000fe2000f8e023f */
[----:B------:R-:W-:Y:S01]  /*1280*/  IMAD.MOV R3, RZ, RZ, -R0 ;  /* 0x000000ffff037224 */ /* 0x000fe200078e0a00 */
[----:B------:R-:W-:-:S02]  /*1290*/  USEL UR55, UR24, UR12, !UP1 ;  /* 0x0000000c18377287 */ /* 0x000fc4000c800000 */
[----:B------:R-:W-:Y:S01]  /*12a0*/  UIADD3.X UR12, UR36, UR29, URZ, UP2, !UPT ;  /* 0x0000001d240c7290 */ /* 0x000fe200097fe43f */
[C---:B------:R-:W-:Y:S01]  /*12b0*/  IMAD R2, R5.reuse, R3, R2 ;  /* 0x0000000305027224 */ /* 0x040fe200078e0202 */
[----:B------:R-:W-:Y:S01]  /*12c0*/  UIMAD UR11, UR11, UR19, URZ ;  /* 0x000000130b0b72a4 */ /* 0x000fe2000f8e023f */
[----:B------:R-:W-:Y:S01]  /*12d0*/  ULDC UR25, c[0x0][0x2c4] ;  /* 0x0000b10000197ab9 */ /* 0x000fe20000000800 */
[----:B------:R-:W-:Y:S02]  /*12e0*/  UIMAD.WIDE.U32 UR42, UR10, UR19, URZ ;  /* 0x000000130a2a72a5 */ /* 0x000fe4000f8e003f */
[----:B------:R-:W-:Y:S01]  /*12f0*/  ISETP.GT.U32.AND P1, PT, R5, R2, PT ;  /* 0x000000020500720c */ /* 0x000fe20003f24070 */
[----:B------:R-:W-:Y:S02]  /*1300*/  UIMAD UR24, UR10, UR12, UR11 ;  /* 0x0000000c0a1872a4 */ /* 0x000fe4000f8e020b */
[----:B------:R-:W-:Y:S01]  /*1310*/  @UP3 UIMAD UR10, UR48, UR25, URZ ;  /* 0x00000019300a32a4 */ /* 0x000fe2000f8e023f */
[----:B------:R-:W-:Y:S01]  /*1320*/  ULDC.U8 UR17, c[0x0][0x480] ;  /* 0x0001200000117ab9 */ /* 0x000fe20000000000 */
[----:B------:R-:W-:-:S02]  /*1330*/  @UP0 UIADD3 UR26, UR18, UR32, URZ ;  /* 0x00000020121a0290 */ /* 0x000fc4000fffe03f */
[----:B------:R-:W-:Y:S02]  /*1340*/  @UP0 UIADD3 UR31, UR18, UR32, URZ ;  /* 0x00000020121f0290 */ /* 0x000fe4000fffe03f */
[----:B------:R-:W-:Y:S01]  /*1350*/  UISETP.NE.AND UP4, UPT, UR17, URZ, UPT ;  /* 0x0000003f1100728c */ /* 0x000fe2000bf85270 */
        /* <DEDUP_REMOVED lines=13> */
[----:B------:R-:W-:-:S02]  /*1430*/  @UP0 UIMAD UR26, UR26, UR15, URZ ;  /* 0x0000000f1a1a02a4 */ /* 0x000fc4000f8e023f */
[----:B------:R-:W-:Y:S02]  /*1440*/  @UP3 UIMAD UR35, UR56, UR10, UR11 ;  /* 0x0000000a382332a4 */ /* 0x000fe4000f8e020b */
[----:B------:R-:W-:Y:S01]  /*1450*/  @UP0 UIMAD UR31, UR31, UR17, URZ ;  /* 0x000000111f1f02a4 */ /* 0x000fe2000f8e023f */
[----:B------:R-:W-:Y:S01]  /*1460*/  @P0 VIADD R0, R0, 0x1 ;  /* 0x0000000100000836 */ /* 0x000fe20000000000 */
[----:B------:R-:W-:Y:S01]  /*1470*/  @!UP3 UIMAD UR10, UR48, UR61, UR56 ;  /* 0x0000003d300ab2a4 */ /* 0x000fe2000f8e0238 */
[----:B------:R-:W-:Y:S01]  /*1480*/  PLOP3.LUT P0, PT, PT, PT, UP3, 0x80, 0x0 ;  /* 0x000000000000781c */ /* 0x000fe20003f0f038 */
[----:B------:R-:W-:Y:S01]  /*1490*/  @!UP1 UIADD3 UR37, UR41, UR30, URZ ;  /* 0x0000001e29259290 */ /* 0x000fe2000fffe03f */
        /* <DEDUP_REMOVED lines=25> */
.L_x_653:
        /* <DEDUP_REMOVED lines=13> */
.L_x_654:
        /* <DEDUP_REMOVED lines=11> */
.L_x_655:
[----:B------:R-:W-:-:S04]  /*17b0*/  UIMAD UR8, UR48, UR61, UR56 ;  /* 0x0000003d300872a4 */ /* 0x000fc8000f8e0238 */
[----:B------:R-:W-:-:S12]  /*17c0*/  UIMAD UR8, UR8, UR58, URZ ;  /* 0x0000003a080872a4 */ /* 0x000fd8000f8e023f */
.L_x_656:
[----:B------:R-:W2:Y:S01]  /*17d0*/  LDL R8, [R1] ;  /* 0x0000000001087983 */ /* 0x000ea20000100800 */
[----:B------:R-:W1:Y:S01]  /*17e0*/  LDC.64 R2, c[0x0][0x420] ;  /* 0x00010800ff027b82 */ /* 0x000e620000000a00 */
[----:B------:R-:W-:Y:S01]  /*17f0*/  ULDC UR10, c[0x0][0x2dc] ;  /* 0x0000b700000a7ab9 */ /* 0x000fe20000000800 */
[----:B------:R-:W-:Y:S01]  /*1800*/  SHF.R.S32.HI R233, RZ, 0x1f, R232 ;  /* 0x0000001fffe97819 */ /* 0x000fe200000114e8 */
[----:B------:R-:W3:Y:S01]  /*1810*/  S2R R6, SR_TID.X ;  /* 0x0000000000067919 */ /* 0x000ee20000002100 */
[----:B------:R-:W-:Y:S01]  /*1820*/  UIMAD UR10, UR10, UR61, URZ ;  /* 0x0000003d0a0a72a4 */ /* 0x000fe2000f8e023f */
[----:B------:R-:W-:Y:S01]  /*1830*/  IADD3 R4, P0, R232, UR26, RZ ;  /* 0x0000001ae8047c10 */ /* 0x000fe2000ff1e0ff */
[----:B------:R-:W-:Y:S01]  /*1840*/  UIADD3 UR22, UR9, UR8, URZ ;  /* 0x0000000809167290 */ /* 0x000fe2000fffe03f */
[----:B------:R-:W4:Y:S01]  /*1850*/  S2R R7, SR_TID.X ;  /* 0x0000000000077919 */ /* 0x000f220000002100 */
[----:B------:R-:W-:Y:S01]  /*1860*/  USHF.L.U32 UR8, UR10, 0x6, URZ ;  /* 0x000000060a087899 */ /* 0x000fe2000800063f */
[----:B------:R-:W-:Y:S01]  /*1870*/  IADD3.X R5, R233, UR37, RZ, P0, !PT ;  /* 0x00000025e9057c10 */ /* 0x000fe200087fe4ff */
[----:B------:R-:W-:Y:S01]  /*1880*/  UISETP.GE.AND UP2, UPT, UR44, 0x1, UPT ;  /* 0x000000012c00788c */ /* 0x000fe2000bf46270 */
[----:B------:R-:W-:Y:S01]  /*1890*/  IADD3 R12, P0, R247, UR9, RZ ;  /* 0x00000009f70c7c10 */ /* 0x000fe2000ff1e0ff */
[----:B------:R-:W-:Y:S01]  /*18a0*/  UIADD3 UR11, UP1, UP0, UR42, UR8, UR50 ;  /* 0x000000082a0b7290 */ /* 0x000fe2000f83e032 */
[----:B------:R-:W-:Y:S01]  /*18b0*/  BSSY B1, `(.L_x_652) ;  /* 0x0000909000017945 */ /* 0x000fe20003800000 */
[----:B------:R-:W-:Y:S01]  /*18c0*/  USHF.R.S32.HI UR8, URZ, 0x1f, UR8 ;  /* 0x0000001f3f087899 */ /* 0x000fe20008011408 */
[----:B------:R-:W-:Y:S01]  /*18d0*/  IADD3.X R14, R23, UR36, RZ, P0, !PT ;  /* 0x00000024170e7c10 */ /* 0x000fe200087fe4ff */
[----:B------:R-:W-:Y:S01]  /*18e0*/  USHF.R.S32.HI UR19, URZ, 0x1f, UR56 ;  /* 0x0000001f3f137899 */ /* 0x000fe20008011438 */
[----:B------:R-:W-:Y:S01]  /*18f0*/  PLOP3.LUT P0, PT, PT, PT, UP2, 0x80, 0x0 ;  /* 0x000000000000781c */ /* 0x000fe20003f0f028 */
[----:B------:R-:W-:-:S02]  /*1900*/  UIADD3.X UR8, UR51, UR8, UR54, UP1, UP0 ;  /* 0x0000000833087290 */ /* 0x000fc40008fe0436 */
[----:B------:R-:W-:Y:S01]  /*1910*/  UIADD3 UR11, UP1, UP0, UR53, UR11, UR55 ;  /* 0x0000000b350b7290 */ /* 0x000fe2000f83e037 */
[----:B------:R-:W-:Y:S01]  /*1920*/  ULDC.64 UR40, c[0x0][0x478] ;  /* 0x00011e0000287ab9 */ /* 0x000fe20000000a00 */
[----:B------:R-:W-:Y:S01]  /*1930*/  ULDC.64 UR12, c[0x0][0x428] ;  /* 0x00010a00000c7ab9 */ /* 0x000fe20000000a00 */
[C---:B-1----:R-:W-:Y:S01]  /*1940*/  IMAD R0, R2.reuse, UR36, RZ ;  /* 0x0000002402007c24 */ /* 0x042fe2000f8e02ff */
[----:B------:R-:W-:Y:S01]  /*1950*/  UIMAD.WIDE UR22, UR22, 0x4, UR40 ;  /* 0x00000004161678a5 */ /* 0x000fe2000f8e0228 */
[----:B------:R-:W-:Y:S01]  /*1960*/  IMAD.WIDE.U32 R4, R2, UR9, R4 ;  /* 0x0000000902047c25 */ /* 0x000fe2000f8e0004 */
[----:B------:R-:W-:Y:S01]  /*1970*/  UIMAD UR27, UR19, UR12, URZ ;  /* 0x0000000c131b72a4 */ /* 0x000fe2000f8e023f */
[----:B------:R-:W-:Y:S02]  /*1980*/  ULDC.64 UR24, c[0x0][0x258] ;  /* 0x0000960000187ab9 */ /* 0x000fe40000000a00 */
[----:B------:R-:W-:Y:S01]  /*1990*/  IMAD R0, R3, UR9, R0 ;  /* 0x0000000903007c24 */ /* 0x000fe2000f8e0200 */
[----:B------:R-:W-:Y:S01]  /*19a0*/  ULDC.64 UR40, c[0x0][0x400] ;  /* 0x0001000000287ab9 */ /* 0x000fe20000000a00 */
[----:B------:R-:W-:Y:S01]  /*19b0*/  IMAD.U32 R15, RZ, RZ, UR12 ;  /* 0x0000000cff0f7e24 */ /* 0x000fe2000f8e00ff */
[----:B------:R-:W-:Y:S01]  /*19c0*/  UIADD3 UR35, UR9, UR35, URZ ;  /* 0x0000002309237290 */ /* 0x000fe2000fffe03f */
[----:B------:R-:W-:Y:S01]  /*19d0*/  IMAD.IADD R5, R5, 0x1, R0 ;  /* 0x0000000105057824 */ /* 0x000fe200078e0200 */
[----:B---3--:R-:W-:Y:S01]  /*19e0*/  SHF.R.S32.HI R6, RZ, 0x1f, R6 ;  /* 0x0000001fff067819 */ /* 0x008fe20000011406 */
[----:B------:R-:W-:-:S02]  /*19f0*/  UIMAD UR19, UR19, UR24, URZ ;  /* 0x00000018131372a4 */ /* 0x000fc4000f8e023f */
[----:B------:R-:W-:Y:S01]  /*1a00*/  UIMAD UR27, UR56, UR13, UR27 ;  /* 0x0000000d381b72a4 */ /* 0x000fe2000f8e021b */
[----:B----4-:R-:W-:Y:S01]  /*1a10*/  LEA.HI R6, R6, R7, RZ, 0x5 ;  /* 0x0000000706067211 */ /* 0x010fe200078f28ff */
[----:B------:R-:W-:Y:S01]  /*1a20*/  IMAD R7, R14, UR20, RZ ;  /* 0x000000140e077c24 */ /* 0x000fe2000f8e02ff */
[----:B------:R-:W-:Y:S01]  /*1a30*/  ULDC.64 UR46, c[0x0][0x2b0] ;  /* 0x0000ac00002e7ab9 */ /* 0x000fe20000000a00 */
[----:B------:R-:W-:Y:S01]  /*1a40*/  IMAD.WIDE.U32 R4, R15, UR56, R4 ;  /* 0x000000380f047c25 */ /* 0x000fe2000f8e0004 */
[----:B------:R-:W-:Y:S01]  /*1a50*/  SHF.R.S32.HI R6, RZ, 0x5, R6 ;  /* 0x00000005ff067819 */ /* 0x000fe20000011406 */
[----:B------:R-:W-:Y:S02]  /*1a60*/  ULEA.HI.SX32 UR43, UR45, 0xffffffff, 0x1a ;  /* 0xffffffff2d2b7891 */ /* 0x000fe4000f8fd23f */
[----:B------:R-:W-:Y:S01]  /*1a70*/  IMAD R17, R12, UR21, R7 ;  /* 0x000000150c117c24 */ /* 0x000fe2000f8e0207 */
[----:B------:R-:W-:Y:S01]  /*1a80*/  UIMAD UR19, UR56, UR25, UR19 ;  /* 0x00000019381372a4 */ /* 0x000fe2000f8e0213 */
[----:B------:R-:W-:-:S02]  /*1a90*/  VIADD R7, R5, UR27 ;  /* 0x0000001b05077c36 */ /* 0x000fc40008000000 */
[----:B--2---:R-:W-:Y:S01]  /*1aa0*/  IMAD R0, R6, UR10, R8 ;  /* 0x0000000a06007c24 */ /* 0x004fe2000f8e0208 */
[----:B------:R-:W-:Y:S01]  /*1ab0*/  UIADD3.X UR10, UR52, UR8, UR49, UP1, UP0 ;  /* 0x00000008340a7290 */ /* 0x000fe20008fe0431 */
[----:B------:R-:W-:Y:S01]  /*1ac0*/  IMAD.WIDE.U32 R8, R12, UR20, R232 ;  /* 0x000000140c087c25 */ /* 0x000fe2000f8e00e8 */
[----:B------:R-:W-:Y:S02]  /*1ad0*/  UIMAD.WIDE UR8, UR35, 0x4, UR46 ;  /* 0x00000004230878a5 */ /* 0x000fe4000f8e022e */
[----:B------:R-:W-:Y:S02]  /*1ae0*/  IADD3 R6, P1, R0, UR11, RZ ;  /* 0x0000000b00067c10 */ /* 0x000fe4000ff3e0ff */
[----:B------:R-:W-:Y:S02]  /*1af0*/  IADD3 R8, P2, R8, UR39, RZ ;  /* 0x0000002708087c10 */ /* 0x000fe4000ff5e0ff */
[----:B------:R-:W-:Y:S02]  /*1b00*/  LEA.HI.X.SX32 R0, R0, UR10, 0x1, P1 ;  /* 0x0000000a00007c11 */ /* 0x000fe400088f0eff */
[----:B------:R-:W-:-:S02]  /*1b10*/  LEA R224, P1, R6, UR40, 0x2 ;  /* 0x0000002806e07c11 */ /* 0x000fc4000f8210ff */
[----:B------:R-:W-:Y:S02]  /*1b20*/  IADD3.X R9, R9, UR38, R17, P2, !PT ;  /* 0x0000002609097c10 */ /* 0x000fe400097fe411 */
[----:B------:R-:W-:Y:S01]  /*1b30*/  LEA.HI.X R225, R6, UR41, R0, 0x2, P1 ;  /* 0x0000002906e17c11 */ /* 0x000fe200088f1400 */
[----:B------:R-:W-:Y:S01]  /*1b40*/  IMAD.MOV.U32 R6, RZ, RZ, R4 ;  /* 0x000000ffff067224 */ /* 0x000fe200078e0004 */
[----:B------:R-:W-:Y:S07]  /*1b50*/  @!P0 BRA `(.L_x_657) ;  /* 0x0000008000e88947 */ /* 0x000fee0003800000 */
[----:B------:R-:W1:Y:S01]  /*1b60*/  S2R R25, SR_TID.X ;  /* 0x0000000000197919 */ /* 0x000e620000002100 */
[----:B------:R-:W-:Y:S01]  /*1b70*/  PLOP3.LUT P0, PT, PT, PT, UP4, 0x80, 0x0 ;  /* 0x000000000000781c */ /* 0x000fe20003f0f048 */
[C---:B------:R-:W-:Y:S01]  /*1b80*/  IMAD.SHL.U32 R0, R247.reuse, 0x40, RZ ;  /* 0x00000040f7007824 */ /* 0x040fe200078e00ff */
[----:B------:R-:W-:Y:S01]  /*1b90*/  UMOV UR11, UR8 ;  /* 0x00000008000b7c82 */ /* 0x000fe20008000000 */
[----:B------:R-:W-:Y:S01]  /*1ba0*/  UMOV UR8, UR43 ;  /* 0x0000002b00087c82 */ /* 0x000fe20008000000 */
[----:B------:R-:W-:Y:S01]  /*1bb0*/  UMOV UR10, UR9 ;  /* 0x00000009000a7c82 */ /* 0x000fe20008000000 */
[----:B------:R-:W-:Y:S01]  /*1bc0*/  UIMAD UR9, UR8, -0x40, UR44 ;  /* 0xffffffc0080978a4 */ /* 0x000fe2000f8e022c */
[----:B------:R-:W-:Y:S01]  /*1bd0*/  LOP3.LUT R0, R0, 0x1c0, RZ, 0xc0, !PT ;  /* 0x000001c000007812 */ /* 0x000fe200078ec0ff */
[----:B------:R-:W-:Y:S01]  /*1be0*/  ULEA.HI UR35, UR8, UR8, URZ, 0x1 ;  /* 0x0000000808237291 */ /* 0x000fe2000f8f083f */
[----:B------:R-:W-:Y:S01]  /*1bf0*/  IMAD.U32 R18, RZ, RZ, UR24 ;  /* 0x00000018ff127e24 */ /* 0x000fe2000f8e00ff */
[----:B------:R-:W-:Y:S01]  /*1c00*/  ULDC.64 UR24, c[0x0][0x3e0] ;  /* 0x0000f80000187ab9 */ /* 0x000fe20000000a00 */
[----:B------:R-:W-:Y:S01]  /*1c10*/  LOP3.LUT R5, R0, 0x38, R232, 0xf8, !PT ;  /* 0x0000003800057812 */ /* 0x000fe200078ef8e8 */
[----:B------:R-:W-:Y:S01]  /*1c20*/  ULOP3.LUT UR35, UR35, 0xfffffffe, URZ, 0xc0, !UPT ;  /* 0xfffffffe23237892 */ /* 0x000fe2000f8ec03f */
[----:B------:R-:W-:Y:S01]  /*1c30*/  SHF.R.U32.HI R0, RZ, 0x3, R0 ;  /* 0x00000003ff007819 */ /* 0x000fe20000011600 */
[C---:B------:R-:W-:Y:S01]  /*1c40*/  IMAD.WIDE.U32 R6, R247.reuse, R2, R6 ;  /* 0x00000002f7067225 */ /* 0x040fe200078e0006 */
[----:B------:R-:W-:Y:S01]  /*1c50*/  ISETP.GE.AND P5, PT, R247, UR9, PT ;  /* 0x00000009f7007c0c */ /* 0x000fe2000bfa6270 */
[----:B------:R-:W-:Y:S01]  /*1c60*/  UIADD3 UR35, UR8, -UR35, URZ ;  /* 0x8000002308237290 */ /* 0x000fe2000fffe03f */
[----:B------:R-:W-:Y:S01]  /*1c70*/  LOP3.LUT R5, R5, R0, RZ, 0x3c, !PT ;  /* 0x0000000005057212 */ /* 0x000fe200078e3cff */
[----:B------:R-:W-:Y:S01]  /*1c80*/  VIADD R22, R247, 0x20 ;  /* 0x00000020f7167836 */ /* 0x000fe20000000000 */
[----:B------:R-:W-:Y:S01]  /*1c90*/  UMOV UR13, UR22 ;  /* 0x00000016000d7c82 */ /* 0x000fe20008000000 */
[----:B------:R-:W-:Y:S01]  /*1ca0*/  IMAD.WIDE.U32 R10, R18, UR56, R8 ;  /* 0x00000038120a7c25 */ /* 0x000fe2000f8e0008 */
[----:B------:R-:W-:Y:S01]  /*1cb0*/  UMOV UR12, UR23 ;  /* 0x00000017000c7c82 */ /* 0x000fe20008000000 */
[----:B------:R-:W-:Y:S01]  /*1cc0*/  LEA R234, P1, R6, UR24, 0x1 ;  /* 0x0000001806ea7c11 */ /* 0x000fe2000f8208ff */
[----:B------:R-:W-:Y:S01]  /*1cd0*/  ULDC.64 UR22, c[0x0][0x210] ;  /* 0x0000840000167ab9 */ /* 0x000fe20000000a00 */
[----:B------:R-:W-:Y:S01]  /*1ce0*/  UISETP.NE.AND UP0, UPT, UR35, 0x1, UPT ;  /* 0x000000012300788c */ /* 0x000fe2000bf05270 */
[----:B------:R-:W-:Y:S01]  /*1cf0*/  BSSY B0, `(.L_x_658) ;  /* 0x000003c000007945 */ /* 0x000fe20003800000 */
[C---:B------:R-:W-:Y:S01]  /*1d00*/  VIADD R242, R232.reuse, 0x40 ;  /* 0x00000040e8f27836 */ /* 0x040fe20000000000 */
[----:B------:R-:W-:Y:S01]  /*1d10*/  @P0 BAR.SYNC.DEFER_BLOCKING 0x0 ;  /* 0x0000000000000b1d */ /* 0x000fe20000010000 */
[----:B------:R-:W-:Y:S01]  /*1d20*/  VIADD R244, R232, 0xc0 ;  /* 0x000000c0e8f47836 */ /* 0x000fe20000000000 */
[----:B------:R-:W-:Y:S01]  /*1d30*/  ISETP.GE.AND P4, PT, R22, UR9, PT ;  /* 0x0000000916007c0c */ /* 0x000fe2000bf86270 */
[----:B------:R-:W-:Y:S01]  /*1d40*/  VIADD R243, R232, 0x80 ;  /* 0x00000080e8f37836 */ /* 0x000fe20000000000 */
[----:B------:R-:W-:-:S02]  /*1d50*/  LEA R231, P6, R10, UR22, 0x1 ;  /* 0x000000160ae77c11 */ /* 0x000fc4000f8c08ff */
[----:B-1----:R-:W-:-:S04]  /*1d60*/  SHF.R.S32.HI R24, RZ, 0x1f, R25 ;  /* 0x0000001fff187819 */ /* 0x002fc80000011419 */
[----:B------:R-:W-:-:S04]  /*1d70*/  LEA.HI R4, R24, R25, RZ, 0x6 ;  /* 0x0000001918047211 */ /* 0x000fc800078f30ff */
[----:B------:R-:W-:Y:S01]  /*1d80*/  SHF.R.S32.HI R0, RZ, 0x6, R4 ;  /* 0x00000006ff007819 */ /* 0x000fe20000011404 */
[----:B------:R-:W-:-:S04]  /*1d90*/  IMAD R4, R23, R2, RZ ;  /* 0x0000000217047224 */ /* 0x000fc800078e02ff */
[----:B------:R-:W-:Y:S02]  /*1da0*/  IMAD R0, R0, 0x200, R5 ;  /* 0x0000020000007824 */ /* 0x000fe400078e0205 */
[----:B------:R-:W-:-:S03]  /*1db0*/  IMAD R4, R247, R3, R4 ;  /* 0x00000003f7047224 */ /* 0x000fc600078e0204 */
[----:B------:R-:W-:Y:S01]  /*1dc0*/  LEA R228, R0, UR4, 0x1 ;  /* 0x0000000400e47c11 */ /* 0x000fe2000f8e08ff */
[----:B------:R-:W-:-:S04]  /*1dd0*/  IMAD.IADD R13, R7, 0x1, R4 ;  /* 0x00000001070d7824 */ /* 0x000fc800078e0204 */
[----:B------:R1:W-:Y:S01]  /*1de0*/  @P5 STS.128 [R228+0x10000], RZ ;  /* 0x010000ffe4005388 */ /* 0x0003e20000000c00 */
[----:B------:R-:W-:-:S03]  /*1df0*/  LEA.HI.X R235, R6, UR25, R13, 0x1, P1 ;  /* 0x0000001906eb7c11 */ /* 0x000fc600088f0c0d */
[----:B------:R1:W-:Y:S04]  /*1e00*/  @P5 STS.128 [R228+0x12000], RZ ;  /* 0x012000ffe4005388 */ /* 0x0003e80000000c00 */
[----:B------:R1:W-:Y:S04]  /*1e10*/  @P5 STS.128 [R228+0x14000], RZ ;  /* 0x014000ffe4005388 */ /* 0x0003e80000000c00 */
[----:B------:R1:W-:Y:S01]  /*1e20*/  @P5 STS.128 [R228+0x16000], RZ ;  /* 0x016000ffe4005388 */ /* 0x0003e20000000c00 */
[----:B------:R-:W-:Y:S05]  /*1e30*/  @P5 BRA `(.L_x_659) ;  /* 0x00000000009c5947 */ /* 0x000fea0003800000 */
[----:B------:R-:W2:Y:S01]  /*1e40*/  LDC.64 R26, c[0x0][0x3e0] ;  /* 0x0000f800ff1a7b82 */ /* 0x000ea20000000a00 */
[----:B------:R-:W-:Y:S01]  /*1e50*/  IMAD R4, R14, R2, RZ ;  /* 0x000000020e047224 */ /* 0x000fe200078e02ff */
[----:B------:R-:W-:Y:S01]  /*1e60*/  UMOV UR36, UR26 ;  /* 0x0000001a00247c82 */ /* 0x000fe20008000000 */
[----:B------:R-:W-:Y:S02]  /*1e70*/  ULDC UR35, c[0x0][0x2d0] ;  /* 0x0000b40000237ab9 */ /* 0x000fe40000000800 */
[-C--:B------:R-:W-:Y:S01]  /*1e80*/  IMAD R8, R3, R12.reuse, R4 ;  /* 0x0000000c03087224 */ /* 0x080fe200078e0204 */
[----:B------:R-:W-:Y:S01]  /*1e90*/  ISETP.GE.AND P3, PT, R232, UR35, PT ;  /* 0x00000023e8007c0c */ /* 0x000fe2000bf66270 */
[----:B------:R-:W-:Y:S01]  /*1ea0*/  IMAD.WIDE.U32 R4, R2, R12, UR36 ;  /* 0x0000002402047e25 */ /* 0x000fe2000f8e000c */
[----:B------:R-:W-:Y:S02]  /*1eb0*/  ISETP.GE.AND P2, PT, R242, UR35, PT ;  /* 0x00000023f2007c0c */ /* 0x000fe4000bf46270 */
[----:B------:R-:W-:Y:S01]  /*1ec0*/  ISETP.GE.AND P1, PT, R243, UR35, PT ;  /* 0x00000023f3007c0c */ /* 0x000fe2000bf26270 */
[----:B------:R-:W-:-:S02]  /*1ed0*/  IMAD.IADD R5, R5, 0x1, R8 ;  /* 0x0000000105057824 */ /* 0x000fc400078e0208 */
[----:B------:R-:W-:-:S04]  /*1ee0*/  IMAD.WIDE.U32 R8, R15, UR56, R4 ;  /* 0x000000380f087c25 */ /* 0x000fc8000f8e0004 */
[----:B------:R-:W-:Y:S02]  /*1ef0*/  VIADD R9, R9, UR27 ;  /* 0x0000001b09097c36 */ /* 0x000fe40008000000 */
        /* <DEDUP_REMOVED lines=27> */
.L_x_659:
[----:B------:R-:W-:Y:S05]  /*20b0*/  BSYNC B0 ;  /* 0x0000000000007941 */ /* 0x000fea0003800000 */
.L_x_658:
[----:B------:R4:W-:Y:S01]  /*20c0*/  @P4 STS.128 [R228+0x11000], RZ ;  /* 0x011000ffe4004388 */ /* 0x0009e20000000c00 */
[----:B--23--:R-:W-:Y:S01]  /*20d0*/  VIADD R4, R0, 0x4000 ;  /* 0x0000400000047836 */ /* 0x00cfe20000000000 */
[----:B------:R-:W-:Y:S01]  /*20e0*/  PLOP3.LUT P0, PT, PT, PT, UP0, 0x80, 0x0 ;  /* 0x000000000000781c */ /* 0x000fe20003f0f008 */
[----:B------:R-:W-:Y:S01]  /*20f0*/  BSSY B0, `(.L_x_660) ;  /* 0x000002d000007945 */ /* 0x000fe20003800000 */
[----:B------:R4:W-:Y:S01]  /*2100*/  @P4 STS.128 [R228+0x13000], RZ ;  /* 0x013000ffe4004388 */ /* 0x0009e20000000c00 */
[----:B------:R-:W-:Y:S01]  /*2110*/  VIADD R8, R11, UR19 ;  /* 0x000000130b087c36 */ /* 0x000fe20008000000 */
[----:B------:R-:W-:Y:S02]  /*2120*/  SEL R226, R4, R0, !P0 ;  /* 0x0000000004e27207 */ /* 0x000fe40004000000 */
[----:B------:R4:W-:Y:S04]  /*2130*/  @P4 STS.128 [R228+0x15000], RZ ;  /* 0x015000ffe4004388 */ /* 0x0009e80000000c00 */
[----:B------:R4:W-:Y:S01]  /*2140*/  @P4 STS.128 [R228+0x17000], RZ ;  /* 0x017000ffe4004388 */ /* 0x0009e20000000c00 */
[----:B------:R-:W-:Y:S05]  /*2150*/  @P4 BRA `(.L_x_661) ;  /* 0x0000000000984947 */ /* 0x000fea0003800000 */
[----:B------:R-:W-:Y:S01]  /*2160*/  ULDC UR26, c[0x0][0x2d0] ;  /* 0x0000b400001a7ab9 */ /* 0x000fe20000000800 */
[----:B------:R-:W-:Y:S01]  /*2170*/  IMAD.WIDE.U32 R4, R2, 0x20, RZ ;  /* 0x0000002002047825 */ /* 0x000fe200078e00ff */
[----:B------:R-:W-:Y:S02]  /*2180*/  ISETP.GE.AND P1, PT, R232, UR26, PT ;  /* 0x0000001ae8007c0c */ /* 0x000fe4000bf26270 */
[----:B------:R-:W-:Y:S01]  /*2190*/  ISETP.GE.AND P3, PT, R242, UR26, PT ;  /* 0x0000001af2007c0c */ /* 0x000fe2000bf66270 */
[----:B------:R-:W-:Y:S01]  /*21a0*/  IMAD.SHL.U32 R7, R3, 0x20, RZ ;  /* 0x0000002003077824 */ /* 0x000fe200078e00ff */
[----:B------:R-:W-:-:S04]  /*21b0*/  IADD3 R0, P2, R6, R4, RZ ;  /* 0x0000000406007210 */ /* 0x000fc80007f5e0ff */
[----:B------:R-:W-:-:S05]  /*21c0*/  IADD3.X R6, R13, R5, R7, P2, !PT ;  /* 0x000000050d067210 */ /* 0x000fca00017fe407 */
[C---:B------:R-:W-:Y:S01]  /*21d0*/  @!P1 LEA R4, P2, R2.reuse, R234, 0x6 ;  /* 0x000000ea02049211 */ /* 0x040fe200078430ff */
[----:B------:R2:W-:Y:S03]  /*21e0*/  @P1 STS.128 [R228+0x11000], RZ ;  /* 0x011000ffe4001388 */ /* 0x0005e60000000c00 */
[----:B------:R-:W-:Y:S02]  /*21f0*/  @!P1 LEA.HI.X R5, R2, R235, R3, 0x6, P2 ;  /* 0x000000eb02059211 */ /* 0x000fe400010f3403 */
[----:B------:R-:W-:-:S03]  /*2200*/  ISETP.GE.AND P2, PT, R243, UR26, PT ;  /* 0x0000001af3007c0c */ /* 0x000fc6000bf46270 */
[----:B------:R-:W-:Y:S01]  /*2210*/  @!PT LDS RZ, [RZ] ;  /* 0x00000000fffff984 */ /* 0x000fe20000000800 */
[----:B------:R-:W-:Y:S01]  /*2220*/  @!PT LDS RZ, [RZ] ;  /* 0x00000000fffff984 */ /* 0x000fe20000000800 */
[----:B------:R-:W-:Y:S01]  /*2230*/  @!PT LDS RZ, [RZ] ;  /* 0x00000000fffff984 */ /* 0x000fe20000000800 */
[----:B------:R3:W-:Y:S04]  /*2240*/  @!P1 LDGSTS.E.BYPASS.LTC128B.128 [R228+0x11000], desc[UR6][R4.64] ;  /* 0x1100000004e49fae */ /* 0x0007e8000b901d46 */
[----:B------:R2:W-:Y:S01]  /*2250*/  @P3 STS.128 [R228+0x13000], RZ ;  /* 0x013000ffe4003388 */ /* 0x0005e20000000c00 */
[----:B---3--:R-:W-:-:S04]  /*2260*/  @!P3 LEA R4, P1, R0, UR24, 0x1 ;  /* 0x000000180004bc11 */ /* 0x008fc8000f8208ff */
[C---:B------:R-:W-:Y:S02]  /*2270*/  @!P3 LEA.HI.X R5, R0.reuse, UR25, R6, 0x1, P1 ;  /* 0x000000190005bc11 */ /* 0x040fe400088f0c06 */
[----:B------:R-:W-:-:S03]  /*2280*/  @!P2 LEA R2, P1, R0, UR24, 0x1 ;  /* 0x000000180002ac11 */ /* 0x000fc6000f8208ff */
[----:B------:R-:W-:Y:S01]  /*2290*/  @!PT LDS RZ, [RZ] ;  /* 0x00000000fffff984 */ /* 0x000fe20000000800 */
[----:B------:R-:W-:Y:S01]  /*22a0*/  @!PT LDS RZ, [RZ] ;  /* 0x00000000fffff984 */ /* 0x000fe20000000800 */
[----:B------:R-:W-:Y:S01]  /*22b0*/  @!PT LDS RZ, [RZ] ;  /* 0x00000000fffff984 */ /* 0x000fe20000000800 */
[----:B------:R2:W-:Y:S01]  /*22c0*/  @!P3 LDGSTS.E.BYPASS.LTC128B.128 [R228+0x13000], desc[UR6][R4.64+0x80] ;  /* 0x1300008004e4bfae */ /* 0x0005e2000b901d46 */
[----:B------:R-:W-:Y:S02]  /*22d0*/  @!P2 LEA.HI.X R3, R0, UR25, R6, 0x1, P1 ;  /* 0x000000190003ac11 */ /* 0x000fe400088f0c06 */
[----:B------:R-:W-:Y:S01]  /*22e0*/  ISETP.GE.AND P1, PT, R244, UR26, PT ;  /* 0x0000001af4007c0c */ /* 0x000fe2000bf26270 */
[----:B------:R2:W-:Y:S04]  /*22f0*/  @P2 STS.128 [R228+0x15000], RZ ;  /* 0x015000ffe4002388 */ /* 0x0005e80000000c00 */
[----:B------:R-:W-:Y:S01]  /*2300*/  @!PT LDS RZ, [RZ] ;  /* 0x00000000fffff984 */ /* 0x000fe20000000800 */
[----:B------:R-:W-:Y:S01]  /*2310*/  @!PT LDS RZ, [RZ] ;  /* 0x00000000fffff984 */ /* 0x000fe20000000800 */
[----:B------:R-:W-:Y:S01]  /*2320*/  @!PT LDS RZ, [RZ] ;  /* 0x00000000fffff984 */ /* 0x000fe20000000800 */
[----:B------:R2:W-:Y:S08]  /*2330*/  @!P2 LDGSTS.E.BYPASS.LTC128B.128 [R228+0x15000], desc[UR6][R2.64+0x100] ;  /* 0x1500010002e4afae */ /* 0x0005f0000b901d46 */
        /* <DEDUP_REMOVED lines=8> */
.L_x_661:
[----:B------:R-:W-:Y:S05]  /*23c0*/  BSYNC B0 ;  /* 0x0000000000007941 */ /* 0x000fea0003800000 */
.L_x_660:
[----:B------:R-:W-:Y:S01]  /*23d0*/  BSSY B0, `(.L_x_662) ;  /* 0x0000047000007945 */ /* 0x000fe20003800000 */
[----:B------:R-:W-:Y:S02]  /*23e0*/  LEA.HI.X R230, R10, UR23, R8, 0x1, P6 ;  /* 0x000000170ae67c11 */ /* 0x000fe4000b0f0c08 */
[----:B------:R-:W-:Y:S01]  /*23f0*/  LEA R226, R226, UR4, 0x1 ;  /* 0x00000004e2e27c11 */ /* 0x000fe2000f8e08ff */
[----:B------:R-:W-:Y:S06]  /*2400*/  @!P5 BRA `(.L_x_663) ;  /* 0x000000000044d947 */ /* 0x000fec0003800000 */
[----:B------:R1:W-:Y:S04]  /*2410*/  STS [R226], RZ ;  /* 0x000000ffe2007388 */ /* 0x0003e80000000800 */
[----:B------:R1:W-:Y:S04]  /*2420*/  STS [R226+0x4], RZ ;  /* 0x000004ffe2007388 */ /* 0x0003e80000000800 */
        /* <DEDUP_REMOVED lines=13> */
[----:B------:R1:W-:Y:S01]  /*2500*/  STS [R226+0x600c], RZ ;  /* 0x00600cffe2007388 */ /* 0x0003e20000000800 */
[----:B------:R-:W-:Y:S05]  /*2510*/  BRA `(.L_x_664) ;  /* 0x0000000000c87947 */ /* 0x000fea0003800000 */
.L_x_663:
[----:B------:R-:W5:Y:S01]  /*2520*/  LDC.64 R6, c[0x0][0x210] ;  /* 0x00008400ff067b82 */ /* 0x000f620000000a00 */
[----:B--23--:R-:W-:Y:S01]  /*2530*/  IMAD.U32 R2, RZ, RZ, UR39 ;  /* 0x00000027ff027e24 */ /* 0x00cfe2000f8e00ff */
[----:B------:R-:W-:Y:S01]  /*2540*/  ULDC UR24, c[0x0][0x2d0] ;  /* 0x0000b40000187ab9 */ /* 0x000fe20000000800 */
[----:B------:R-:W-:Y:S01]  /*2550*/  IMAD.U32 R3, RZ, RZ, UR38 ;  /* 0x00000026ff037e24 */ /* 0x000fe2000f8e00ff */
[----:B------:R-:W-:Y:S02]  /*2560*/  ISETP.GE.AND P1, PT, R232, UR24, PT ;  /* 0x00000018e8007c0c */ /* 0x000fe4000bf26270 */
[----:B------:R-:W-:Y:S01]  /*2570*/  ISETP.GE.AND P3, PT, R242, UR24, PT ;  /* 0x00000018f2007c0c */ /* 0x000fe2000bf66270 */
[----:B------:R-:W-:Y:S01]  /*2580*/  IMAD.WIDE.U32 R2, R12, UR20, R2 ;  /* 0x000000140c027c25 */ /* 0x000fe2000f8e0002 */
[----:B------:R-:W-:-:S04]  /*2590*/  ISETP.GE.AND P2, PT, R243, UR24, PT ;  /* 0x00000018f3007c0c */ /* 0x000fc8000bf46270 */
[----:B------:R-:W-:-:S03]  /*25a0*/  IADD3 R3, R17, R3, RZ ;  /* 0x0000000311037210 */ /* 0x000fc60007ffe0ff */
[----:B------:R-:W-:Y:S02]  /*25b0*/  IMAD.WIDE.U32 R4, R18, UR56, R2 ;  /* 0x0000003812047c25 */ /* 0x000fe4000f8e0002 */
[----:B------:R2:W-:Y:S02]  /*25c0*/  @P1 STS [R226], RZ ;  /* 0x000000ffe2001388 */ /* 0x0005e40000000800 */
[----:B------:R-:W-:Y:S02]  /*25d0*/  VIADD R0, R5, UR19 ;  /* 0x0000001305007c36 */ /* 0x000fe40008000000 */
[----:B------:R2:W-:Y:S01]  /*25e0*/  @P1 STS [R226+0x4], RZ ;  /* 0x000004ffe2001388 */ /* 0x0005e20000000800 */
[----:B-----5:R-:W-:Y:S01]  /*25f0*/  IMAD.WIDE R2, R232, 0x2, R6 ;  /* 0x00000002e8027825 */ /* 0x020fe200078e0206 */
[----:B------:R-:W-:Y:S02]  /*2600*/  @!P1 MOV R6, R231 ;  /* 0x000000e700069202 */ /* 0x000fe40000000f00 */
[----:B------:R2:W-:Y:S01]  /*2610*/  @P1 STS [R226+0x8], RZ ;  /* 0x000008ffe2001388 */ /* 0x0005e20000000800 */
[----:B------:R-:W-:Y:S01]  /*2620*/  @!P1 IMAD.MOV.U32 R7, RZ, RZ, R230 ;  /* 0x000000ffff079224 */ /* 0x000fe200078e00e6 */
[----:B------:R-:W-:-:S02]  /*2630*/  LEA R2, P5, R4, R2, 0x1 ;  /* 0x0000000204027211 */ /* 0x000fc400078a08ff */
[----:B------:R2:W-:Y:S02]  /*2640*/  @P1 STS [R226+0xc], RZ ;  /* 0x00000cffe2001388 */ /* 0x0005e40000000800 */
[----:B------:R-:W-:Y:S02]  /*2650*/  LEA.HI.X R3, R4, R3, R0, 0x1, P5 ;  /* 0x0000000304037211 */ /* 0x000fe400028f0c00 */
[----:B------:R-:W-:Y:S01]  /*2660*/  @!PT LDS RZ, [RZ] ;  /* 0x00000000fffff984 */ /* 0x000fe20000000800 */
[----:B------:R-:W-:Y:S01]  /*2670*/  @!PT LDS RZ, [RZ] ;  /* 0x00000000fffff984 */ /* 0x000fe20000000800 */
[----:B------:R-:W-:Y:S01]  /*2680*/  @!PT LDS RZ, [RZ] ;  /* 0x00000000fffff984 */ /* 0x000fe20000000800 */
[----:B------:R2:W-:Y:S01]  /*2690*/  @!P1 LDGSTS.E.BYPASS.LTC128B.128 [R226], desc[UR6][R6.64] ;  /* 0x0000000006e29fae */ /* 0x0005e2000b901d46 */
[----:B------:R-:W-:-:S03]  /*26a0*/  ISETP.GE.AND P1, PT, R244, UR24, PT ;  /* 0x00000018f4007c0c */ /* 0x000fc6000bf26270 */
[----:B------:R2:W-:Y:S04]  /*26b0*/  @P3 STS [R226+0x2000], RZ ;  /* 0x002000ffe2003388 */ /* 0x0005e80000000800 */
[----:B------:R2:W-:Y:S04]  /*26c0*/  @P3 STS [R226+0x2004], RZ ;  /* 0x002004ffe2003388 */ /* 0x0005e80000000800 */
[----:B------:R2:W-:Y:S04]  /*26d0*/  @P3 STS [R226+0x2008], RZ ;  /* 0x002008ffe2003388 */ /* 0x0005e80000000800 */
[----:B------:R2:W-:Y:S04]  /*26e0*/  @P3 STS [R226+0x200c], RZ ;  /* 0x00200cffe2003388 */ /* 0x0005e80000000800 */
[----:B------:R-:W-:Y:S01]  /*26f0*/  @!PT LDS RZ, [RZ] ;  /* 0x00000000fffff984 */ /* 0x000fe20000000800 */
[----:B------:R-:W-:Y:S01]  /*2700*/  @!PT LDS RZ, [RZ] ;  /* 0x00000000fffff984 */ /* 0x000fe20000000800 */
[----:B------:R-:W-:Y:S01]  /*2710*/  @!PT LDS RZ, [RZ] ;  /* 0x00000000fffff984 */ /* 0x000fe20000000800 */
[----:B------:R2:W-:Y:S04]  /*2720*/  @!P3 LDGSTS.E.BYPASS.LTC128B.128 [R226+0x2000], desc[UR6][R2.64+0x80] ;  /* 0x0200008002e2bfae */ /* 0x0005e8000b901d46 */
        /* <DEDUP_REMOVED lines=11> */
[----:B------:R2:W-:Y:S01]  /*27e0*/  @P1 STS [R226+0x600c], RZ ;  /* 0x00600cffe2001388 */ /* 0x0005e20000000800 */
[----:B------:R-:W-:Y:S05]  /*27f0*/  @P1 BRA `(.L_x_664) ;  /* 0x0000000000101947 */ /* 0x000fea0003800000 */
[----:B------:R-:W-:Y:S01]  /*2800*/  @!PT LDS RZ, [RZ] ;  /* 0x00000000fffff984 */ /* 0x000fe20000000800 */
[----:B------:R-:W-:Y:S01]  /*2810*/  @!PT LDS RZ, [RZ] ;  /* 0x00000000fffff984 */ /* 0x000fe20000000800 */
[----:B------:R-:W-:Y:S01]  /*2820*/  @!PT LDS RZ, [RZ] ;  /* 0x00000000fffff984 */ /* 0x000fe20000000800 */
[----:B------:R3:W-:Y:S02]  /*2830*/  LDGSTS.E.BYPASS.LTC128B.128 [R226+0x6000], desc[UR6][R2.64+0x180] ;  /* 0x0600018002e27fae */ /* 0x0007e4000b901d46 */
.L_x_664:
[----:B------:R-:W-:Y:S05]  /*2840*/  BSYNC B0 ;  /* 0x0000000000007941 */ /* 0x000fea0003800000 */
.L_x_662:
[----:B------:R-:W-:Y:S01]  /*2850*/  UIMAD.WIDE.U32 UR24, UR20, 0x20, URZ ;  /* 0x00000020141878a5 */ /* 0x000fe2000f8e003f */
[----:B------:R-:W-:Y:S01]  /*2860*/  BSSY B0, `(.L_x_665) ;  /* 0x0000047000007945 */ /* 0x000fe20003800000 */
[----:B------:R-:W-:-:S03]  /*2870*/  USHF.L.U32 UR19, UR21, 0x5, URZ ;  /* 0x0000000515137899 */ /* 0x000fc6000800063f */
[----:B------:R-:W-:Y:S09]  /*2880*/  @!P4 BRA `(.L_x_666) ;  /* 0x000000000044c947 */ /* 0x000ff20003800000 */
        /* <DEDUP_REMOVED lines=17> */
.L_x_666:
[----:B------:R-:W-:Y:S01]  /*29a0*/  ULDC UR26, c[0x0][0x2d0] ;  /* 0x0000b400001a7ab9 */ /* 0x000fe20000000800 */
[----:B--2---:R-:W-:Y:S01]  /*29b0*/  IMAD.U32 R4, RZ, RZ, UR20 ;  /* 0x00000014ff047e24 */ /* 0x004fe2000f8e00ff */
[----:B------:R-:W-:Y:S01]  /*29c0*/  ISETP.GE.AND P4, PT, R232, UR26, PT ;  /* 0x0000001ae8007c0c */ /* 0x000fe2000bf86270 */
[----:B---3--:R-:W-:Y:S01]  /*29d0*/  IMAD.U32 R2, RZ, RZ, UR19 ;  /* 0x00000013ff027e24 */ /* 0x008fe2000f8e00ff */
[----:B------:R-:W-:Y:S01]  /*29e0*/  ISETP.GE.AND P2, PT, R243, UR26, PT ;  /* 0x0000001af3007c0c */ /* 0x000fe2000bf46270 */
[----:B------:R-:W-:Y:S01]  /*29f0*/  IMAD.U32 R3, RZ, RZ, UR21 ;  /* 0x00000015ff037e24 */ /* 0x000fe2000f8e00ff */
[----:B------:R-:W-:Y:S02]  /*2a00*/  ISETP.GE.AND P3, PT, R242, UR26, PT ;  /* 0x0000001af2007c0c */ /* 0x000fe4000bf66270 */
[----:B------:R-:W-:-:S04]  /*2a10*/  IADD3 R0, P5, R10, UR24, RZ ;  /* 0x000000180a007c10 */ /* 0x000fc8000ffbe0ff */
[----:B------:R-:W-:-:S03]  /*2a20*/  IADD3.X R8, R8, UR25, R2, P5, !PT ;  /* 0x0000001908087c10 */ /* 0x000fc6000affe402 */
[C---:B------:R-:W-:Y:S01]  /*2a30*/  @!P4 LEA R6, P1, R4.reuse, R231, 0x6 ;  /* 0x000000e70406c211 */ /* 0x040fe200078230ff */
[----:B------:R2:W-:Y:S03]  /*2a40*/  @P4 STS [R226+0x1000], RZ ;  /* 0x001000ffe2004388 */ /* 0x0005e60000000800 */
[----:B------:R-:W-:Y:S01]  /*2a50*/  @!P4 LEA.HI.X R7, R4, R230, R3, 0x6, P1 ;  /* 0x000000e60407c211 */ /* 0x000fe200008f3403 */
[----:B------:R2:W-:Y:S01]  /*2a60*/  @P4 STS [R226+0x1004], RZ ;  /* 0x001004ffe2004388 */ /* 0x0005e20000000800 */
[C---:B------:R-:W-:Y:S02]  /*2a70*/  @!P2 LEA R2, P1, R0.reuse, UR22, 0x1 ;  /* 0x000000160002ac11 */ /* 0x040fe4000f8208ff */
[C---:B------:R-:W-:Y:S01]  /*2a80*/  @!P3 LEA R4, P5, R0.reuse, UR22, 0x1 ;  /* 0x000000160004bc11 */ /* 0x040fe2000f8a08ff */
[----:B------:R2:W-:Y:S01]  /*2a90*/  @P4 STS [R226+0x1008], RZ ;  /* 0x001008ffe2004388 */ /* 0x0005e20000000800 */
[----:B------:R-:W-:-:S02]  /*2aa0*/  @!P2 LEA.HI.X R3, R0, UR23, R8, 0x1, P1 ;  /* 0x000000170003ac11 */ /* 0x000fc400088f0c08 */
[----:B------:R-:W-:Y:S01]  /*2ab0*/  ISETP.GE.AND P1, PT, R244, UR26, PT ;  /* 0x0000001af4007c0c */ /* 0x000fe2000bf26270 */
[----:B------:R2:W-:Y:S01]  /*2ac0*/  @P4 STS [R226+0x100c], RZ ;  /* 0x00100cffe2004388 */ /* 0x0005e20000000800 */
[----:B------:R-:W-:-:S03]  /*2ad0*/  @!P3 LEA.HI.X R5, R0, UR23, R8, 0x1, P5 ;  /* 0x000000170005bc11 */ /* 0x000fc6000a8f0c08 */
        /* <DEDUP_REMOVED lines=25> */
[----:B--2---:R-:W-:-:S04]  /*2c70*/  LEA R2, P1, R0, UR22, 0x1 ;  /* 0x0000001600027c11 */ /* 0x004fc8000f8208ff */
[----:B------:R-:W-:-:S05]  /*2c80*/  LEA.HI.X R3, R0, UR23, R8, 0x1, P1 ;  /* 0x0000001700037c11 */ /* 0x000fca00088f0c08 */
[----:B------:R-:W-:Y:S01]  /*2c90*/  @!PT LDS RZ, [RZ] ;  /* 0x00000000fffff984 */ /* 0x000fe20000000800 */
[----:B------:R-:W-:Y:S01]  /*2ca0*/  @!PT LDS RZ, [RZ] ;  /* 0x00000000fffff984 */ /* 0x000fe20000000800 */
[----:B------:R-:W-:Y:S01]  /*2cb0*/  @!PT LDS RZ, [RZ] ;  /* 0x00000000fffff984 */ /* 0x000fe20000000800 */
[----:B------:R2:W-:Y:S04]  /*2cc0*/  LDGSTS.E.BYPASS.LTC128B.128 [R226+0x7000], desc[UR6][R2.64+0x180] ;  /* 0x0700018002e27fae */ /* 0x0005e8000b901d46 */
.L_x_667:
[----:B------:R-:W-:Y:S05]  /*2cd0*/  BSYNC B0 ;  /* 0x0000000000007941 */ /* 0x000fea0003800000 */
.L_x_665:
[----:B------:R-:W-:Y:S01]  /*2ce0*/  UIADD3 UR20, -UR33, UR5, URZ ;  /* 0x0000000521147290 */ /* 0x000fe2000fffe13f */
[----:B--23--:R-:W-:Y:S01]  /*2cf0*/  IMAD.U32 R2, RZ, RZ, UR14 ;  /* 0x0000000eff027e24 */ /* 0x00cfe2000f8e00ff */
[----:B------:R-:W-:Y:S01]  /*2d00*/  USHF.R.S32.HI UR19, URZ, 0x1f, UR33 ;  /* 0x0000001f3f137899 */ /* 0x000fe20008011421 */
[----:B------:R-:W-:Y:S01]  /*2d10*/  IADD3 R4, R252, 0x8, RZ ;  /* 0x00000008fc047810 */ /* 0x000fe20007ffe0ff */
[----:B------:R-:W-:Y:S01]  /*2d20*/  ULDC.64 UR22, c[0x0][0x260] ;  /* 0x0000980000167ab9 */ /* 0x000fe20000000a00 */
[----:B------:R-:W-:Y:S01]  /*2d30*/  IMAD.WIDE.U32 R2, R2, UR33, R232 ;  /* 0x0000002102027c25 */ /* 0x000fe2000f8e00e8 */
[----:B------:R-:W-:Y:S01]  /*2d40*/  ISETP.GE.AND P3, PT, R247, UR20, PT ;  /* 0x00000014f7007c0c */ /* 0x000fe2000bf66270 */
[----:B------:R-:W-:Y:S01]  /*2d50*/  UIMAD UR21, UR19, UR14, URZ ;  /* 0x0000000e131572a4 */ /* 0x000fe2000f8e023f */
[----:B------:R-:W-:Y:S01]  /*2d60*/  BSSY B0, `(.L_x_668) ;  /* 0x000003f000007945 */ /* 0x000fe20003800000 */
[----:B------:R-:W-:Y:S02]  /*2d70*/  ISETP.GE.AND P5, PT, R4, UR9, PT ;  /* 0x0000000904007c0c */ /* 0x000fe4000bfa6270 */
[----:B------:R-:W-:Y:S01]  /*2d80*/  UIMAD UR21, UR33, UR15, UR21 ;  /* 0x0000000f211572a4 */ /* 0x000fe2000f8e0215 */
[----:B------:R-:W-:-:S02]  /*2d90*/  IADD3 R2, P1, R2, UR28, RZ ;  /* 0x0000001c02027c10 */ /* 0x000fc4000ff3e0ff */
[----:B------:R-:W-:-:S03]  /*2da0*/  ISETP.GE.AND P6, PT, R252, UR9, PT ;  /* 0x00000009fc007c0c */ /* 0x000fc6000bfc6270 */
[----:B------:R-:W-:Y:S02]  /*2db0*/  IMAD.U32 R0, RZ, RZ, UR21 ;  /* 0x00000015ff007e24 */ /* 0x000fe4000f8e00ff */
[----:B------:R2:W-:Y:S03]  /*2dc0*/  @P3 STS.128 [R228+0x18000], RZ ;  /* 0x018000ffe4003388 */ /* 0x0005e60000000c00 */
[----:B------:R-:W-:Y:S01]  /*2dd0*/  IADD3.X R3, R3, UR30, R0, P1, !PT ;  /* 0x0000001e03037c10 */ /* 0x000fe20008ffe400 */
[----:B------:R2:W-:Y:S01]  /*2de0*/  @P3 STS.128 [R228+0x1a000], RZ ;  /* 0x01a000ffe4003388 */ /* 0x0005e20000000c00 */
[----:B------:R-:W-:-:S03]  /*2df0*/  IMAD R0, R19, UR22, RZ ;  /* 0x0000001613007c24 */ /* 0x000fc6000f8e02ff */
[----:B------:R2:W-:Y:S01]  /*2e00*/  @P3 STS.128 [R228+0x1c000], RZ ;  /* 0x01c000ffe4003388 */ /* 0x0005e20000000c00 */
[C---:B------:R-:W-:Y:S02]  /*2e10*/  IMAD R12, R16.reuse, UR23, R0 ;  /* 0x00000017100c7c24 */ /* 0x040fe4000f8e0200 */
[----:B------:R-:W-:Y:S01]  /*2e20*/  IMAD.WIDE.U32 R10, R16, UR22, R2 ;  /* 0x00000016100a7c25 */ /* 0x000fe2000f8e0002 */
[----:B------:R2:W-:Y:S04]  /*2e30*/  @P3 STS.128 [R228+0x1e000], RZ ;  /* 0x01e000ffe4003388 */ /* 0x0005e80000000c00 */
        /* <DEDUP_REMOVED lines=20> */
[----:B------:R-:W-:-:S04]  /*2f80*/  IMAD.WIDE.U32 R4, R16, UR22, R2 ;  /* 0x0000001610047c25 */ /* 0x000fc8000f8e0002 */
[----:B---3--:R-:W-:Y:S01]  /*2f90*/  IMAD.WIDE R2, R232, 0x2, R26 ;  /* 0x00000002e8027825 */ /* 0x008fe200078e021a */
[----:B-----5:R-:W-:-:S04]  /*2fa0*/  @!P2 LEA R8, P1, R6, R14, 0x1 ;  /* 0x0000000e0608a211 */ /* 0x020fc800078208ff */
[----:B------:R-:W-:Y:S01]  /*2fb0*/  @!P2 LEA.HI.X R9, R6, R15, R0, 0x1, P1 ;  /* 0x0000000f0609a211 */ /* 0x000fe200008f0c00 */
[----:B------:R-:W-:Y:S01]  /*2fc0*/  IMAD.IADD R0, R12, 0x1, R5 ;  /* 0x000000010c007824 */ /* 0x000fe200078e0205 */
[----:B------:R-:W-:-:S03]  /*2fd0*/  LEA R2, P1, R4, R2, 0x1 ;  /* 0x0000000204027211 */ /* 0x000fc600078208ff */
[----:B------:R-:W-:Y:S01]  /*2fe0*/  @!PT LDS RZ, [RZ] ;  /* 0x00000000fffff984 */ /* 0x000fe20000000800 */
[----:B------:R-:W-:Y:S01]  /*2ff0*/  @!PT LDS RZ, [RZ] ;  /* 0x00000000fffff984 */ /* 0x000fe20000000800 */
[----:B------:R-:W-:Y:S01]  /*3000*/  @!PT LDS RZ, [RZ] ;  /* 0x00000000fffff984 */ /* 0x000fe20000000800 */
[----:B------:R1:W-:Y:S01]  /*3010*/  @!P2 LDGSTS.E.BYPASS.LTC128B.128 [R228+0x18000], desc[UR6][R8.64] ;  /* 0x1800000008e4afae */ /* 0x0003e2000b901d46 */
[----:B------:R-:W-:Y:S02]  /*3020*/  ISETP.GE.AND P2, PT, R243, UR9, PT ;  /* 0x00000009f3007c0c */ /* 0x000fe4000bf46270 */
[----:B------:R-:W-:Y:S01]  /*3030*/  LEA.HI.X R3, R4, R3, R0, 0x1, P1 ;  /* 0x0000000304037211 */ /* 0x000fe200008f0c00 */
[----:B------:R1:W-:Y:S01]  /*3040*/  @P4 STS.128 [R228+0x1a000], RZ ;  /* 0x01a000ffe4004388 */ /* 0x0003e20000000c00 */
[----:B------:R-:W-:-:S03]  /*3050*/  ISETP.GE.AND P1, PT, R244, UR9, PT ;  /* 0x00000009f4007c0c */ /* 0x000fc6000bf26270 */
[----:B------:R-:W-:Y:S01]  /*3060*/  @!PT LDS RZ, [RZ] ;  /* 0x00000000fffff984 */ /* 0x000fe20000000800 */
[----:B------:R-:W-:Y:S01]  /*3070*/  @!PT LDS RZ, [RZ] ;  /* 0x00000000fffff984 */ /* 0x000fe20000000800 */
[----:B------:R-:W-:Y:S01]  /*3080*/  @!PT LDS RZ, [RZ] ;  /* 0x00000000fffff984 */ /* 0x000fe20000000800 */
[----:B------:R1:W-:Y:S06]  /*3090*/  @!P4 LDGSTS.E.BYPASS.LTC128B.128 [R228+0x1a000], desc[UR6][R2.64+0x80] ;  /* 0x1a00008002e4cfae */ /* 0x0003ec000b901d46 */
        /* <DEDUP_REMOVED lines=11> */
.L_x_669:
[----:B------:R-:W-:Y:S05]  /*3150*/  BSYNC B0 ;  /* 0x0000000000007941 */ /* 0x000fea0003800000 */
.L_x_668:
        /* <DEDUP_REMOVED lines=9> */
[----:B------:R-:W-:Y:S01]  /*31f0*/  IADD3 R0, P1, R20, 0x20, RZ ;  /* 0x0000002014007810 */ /* 0x000fe20007f3e0ff */
[----:B------:R-:W5:Y:S01]  /*3200*/  LDC.64 R6, c[0x0][0x218] ;  /* 0x00008600ff067b82 */ /* 0x000f620000000a00 */
[----:B------:R-:W-:Y:S01]  /*3210*/  ISETP.GE.AND P2, PT, R232, UR9, PT ;  /* 0x00000009e8007c0c */ /* 0x000fe2000bf46270 */
[----:B-1-3--:R-:W-:Y:S01]  /*3220*/  IMAD.U32 R2, RZ, RZ, UR28 ;  /* 0x0000001cff027e24 */ /* 0x00afe2000f8e00ff */
[----:B------:R-:W-:Y:S01]  /*3230*/  IADD3.X R4, RZ, R21, RZ, P1, !PT ;  /* 0x00000015ff047210 */ /* 0x000fe20000ffe4ff */
[----:B------:R-:W-:Y:S01]  /*3240*/  IMAD.U32 R3, RZ, RZ, UR30 ;  /* 0x0000001eff037e24 */ /* 0x000fe2000f8e00ff */
[----:B------:R-:W-:-:S03]  /*3250*/  IADD3 R8, P1, R247, 0x20, RZ ;  /* 0x00000020f7087810 */ /* 0x000fc60007f3e0ff */
[----:B------:R-:W-:Y:S02]  /*3260*/  IMAD R4, R4, UR14, RZ ;  /* 0x0000000e04047c24 */ /* 0x000fe4000f8e02ff */
[----:B------:R-:W-:-:S04]  /*3270*/  IMAD.WIDE.U32 R2, R0, UR14, R2 ;  /* 0x0000000e00027c25 */ /* 0x000fc8000f8e0002 */
[----:B------:R-:W1:Y:S01]  /*3280*/  @!P2 LDC.64 R14, c[0x0][0x218] ;  /* 0x00008600ff0eab82 */ /* 0x000e620000000a00 */
[----:B------:R-:W-:Y:S01]  /*3290*/  IMAD R0, R0, UR15, R4 ;  /* 0x0000000f00007c24 */ /* 0x000fe2000f8e0204 */
[----:B------:R3:W-:Y:S01]  /*32a0*/  @P2 STS.128 [R228+0x19000], RZ ;  /* 0x019000ffe4002388 */ /* 0x0007e20000000c00 */
[----:B------:R-:W-:-:S03]  /*32b0*/  IMAD.X R9, RZ, RZ, R23, P1 ;  /* 0x000000ffff097224 */ /* 0x000fc600008e0617 */
[----:B------:R-:W-:Y:S01]  /*32c0*/  IADD3 R3, R3, R0, RZ ;  /* 0x0000000003037210 */ /* 0x000fe20007ffe0ff */
[----:B------:R-:W-:Y:S02]  /*32d0*/  IMAD R9, R9, UR14, RZ ;  /* 0x0000000e09097c24 */ /* 0x000fe4000f8e02ff */
[----:B------:R-:W-:-:S04]  /*32e0*/  IMAD.WIDE.U32 R4, R16, UR22, R2 ;  /* 0x0000001610047c25 */ /* 0x000fc8000f8e0002 */
[----:B-----5:R-:W-:Y:S01]  /*32f0*/  IMAD.WIDE R2, R232, 0x2, R6 ;  /* 0x00000002e8027825 */ /* 0x020fe200078e0206 */
[----:B------:R-:W-:Y:S02]  /*3300*/  MOV R6, R10 ;  /* 0x0000000a00067202 */ /* 0x000fe40000000f00 */
[----:B------:R-:W-:Y:S01]  /*3310*/  IADD3 R0, R12, R5, RZ ;  /* 0x000000050c007210 */ /* 0x000fe20007ffe0ff */
[----:B------:R-:W-:Y:S01]  /*3320*/  IMAD.MOV.U32 R7, RZ, RZ, R13 ;  /* 0x000000ffff077224 */ /* 0x000fe200078e000d */
[----:B------:R-:W-:Y:S01]  /*3330*/  LEA R2, P1, R4, R2, 0x1 ;  /* 0x0000000204027211 */ /* 0x000fe200078208ff */
[----:B------:R-:W-:-:S03]  /*3340*/  IMAD.WIDE.U32 R6, R8, UR14, R6 ;  /* 0x0000000e08067c25 */ /* 0x000fc6000f8e0006 */
[----:B------:R-:W-:Y:S01]  /*3350*/  LEA.HI.X R3, R4, R3, R0, 0x1, P1 ;  /* 0x0000000304037211 */ /* 0x000fe200008f0c00 */
[----:B------:R-:W-:Y:S01]  /*3360*/  IMAD R8, R8, UR15, R9 ;  /* 0x0000000f08087c24 */ /* 0x000fe2000f8e0209 */
[----:B-1----:R-:W-:-:S03]  /*3370*/  @!P2 LEA R4, P1, R6, R14, 0x1 ;  /* 0x0000000e0604a211 */ /* 0x002fc600078208ff */
[----:B------:R-:W-:-:S05]  /*3380*/  IMAD.IADD R0, R7, 0x1, R8 ;  /* 0x0000000107007824 */ /* 0x000fca00078e0208 */
[----:B------:R-:W-:Y:S02]  /*3390*/  @!P2 LEA.HI.X R5, R6, R15, R0, 0x1, P1 ;  /* 0x0000000f0605a211 */ /* 0x000fe400008f0c00 */
[----:B------:R-:W-:-:S03]  /*33a0*/  ISETP.GE.AND P1, PT, R242, UR9, PT ;  /* 0x00000009f2007c0c */ /* 0x000fc6000bf26270 */
        /* <DEDUP_REMOVED lines=9> */
[----:B------:R3:W-:Y:S01]  /*3440*/  @!P1 LDGSTS.E.BYPASS.LTC128B.128 [R228+0x1b000], desc[UR6][R2.64+0x80] ;  /* 0x1b00008002e49fae */ /* 0x0007e2000b901d46 */
[----:B------:R-:W-:-:S03]  /*3450*/  ISETP.GE.AND P1, PT, R244, UR9, PT ;  /* 0x00000009f4007c0c */ /* 0x000fc6000bf26270 */
[----:B------:R3:W-:Y:S04]  /*3460*/  @P2 STS.128 [R228+0x1d000], RZ ;  /* 0x01d000ffe4002388 */ /* 0x0007e80000000c00 */
[----:B------:R-:W-:Y:S01]  /*3470*/  @!PT LDS RZ, [RZ] ;  /* 0x00000000fffff984 */ /* 0x000fe20000000800 */
[----:B------:R-:W-:Y:S01]  /*3480*/  @!PT LDS RZ, [RZ] ;  /* 0x00000000fffff984 */ /* 0x000fe20000000800 */
[----:B------:R-:W-:Y:S01]  /*3490*/  @!PT LDS RZ, [RZ] ;  /* 0x00000000fffff984 */ /* 0x000fe20000000800 */
[----:B------:R3:W-:Y:S06]  /*34a0*/  @!P2 LDGSTS.E.BYPASS.LTC128B.128 [R228+0x1d000], desc[UR6][R2.64+0x100] ;  /* 0x1d00010002e4afae */ /* 0x0007ec000b901d46 */
[----:B------:R3:W-:Y:S01]  /*34b0*/  @P1 STS.128 [R228+0x1f000], RZ ;  /* 0x01f000ffe4001388 */ /* 0x0007e20000000c00 */
[----:B------:R-:W-:Y:S05]  /*34c0*/  @P1 BRA `(.L_x_671) ;  /* 0x0000000000101947 */ /* 0x000fea0003800000 */
[----:B------:R-:W-:Y:S01]  /*34d0*/  @!PT LDS RZ, [RZ] ;  /* 0x00000000fffff984 */ /* 0x000fe20000000800 */
[----:B------:R-:W-:Y:S01]  /*34e0*/  @!PT LDS RZ, [RZ] ;  /* 0x00000000fffff984 */ /* 0x000fe20000000800 */
[----:B------:R-:W-:Y:S01]  /*34f0*/  @!PT LDS RZ, [RZ] ;  /* 0x00000000fffff984 */ /* 0x000fe20000000800 */
[----:B------:R1:W-:Y:S02]  /*3500*/  LDGSTS.E.BYPASS.LTC128B.128 [R228+0x1f000], desc[UR6][R2.64+0x180] ;  /* 0x1f00018002e47fae */ /* 0x0003e4000b901d46 */
.L_x_671:
[----:B------:R-:W-:Y:S05]  /*3510*/  BSYNC B0 ;  /* 0x0000000000007941 */ /* 0x000fea0003800000 */
.L_x_670:
[----:B------:R-:W-:Y:S01]  /*3520*/  UIMAD UR9, UR19, UR16, URZ ;  /* 0x00000010130972a4 */ /* 0x000fe2000f8e023f */
[----:B------:R2:W-:Y:S01]  /*3530*/  @P3 STS.128 [R228+0x20000], RZ ;  /* 0x020000ffe4003388 */ /* 0x0005e20000000c00 */
[----:B-1-3--:R-:W-:Y:S01]  /*3540*/  IMAD.WIDE.U32 R2, R17, UR33, R232 ;  /* 0x0000002111027c25 */ /* 0x00afe2000f8e00e8 */
        /* <DEDUP_REMOVED lines=40> */
[----:B-1----:R-:W-:Y:S01]  /*37d0*/  IMAD.WIDE R2, R232, 0x2, R26 ;  /* 0x00000002e8027825 */ /* 0x002fe200078e021a */
[----:B---3--:R-:W-:-:S04]  /*37e0*/  @!P2 LEA R10, P1, R6, R18, 0x1 ;  /* 0x00000012060aa211 */ /* 0x008fc800078208ff */
        /* <DEDUP_REMOVED lines=26> */
.L_x_673:
[----:B------:R-:W-:Y:S05]  /*3990*/  BSYNC B0 ;  /* 0x0000000000007941 */ /* 0x000fea0003800000 */
.L_x_672:
        /* <DEDUP_REMOVED lines=11> */
[----:B------:R-:W-:Y:S01]  /*3a50*/  IADD3 R6, P3, R247, 0x20, RZ ;  /* 0x00000020f7067810 */ /* 0x000fe20007f7e0ff */
[----:B------:R-:W-:Y:S01]  /*3a60*/  IMAD.U32 R3, RZ, RZ, UR31 ;  /* 0x0000001fff037e24 */ /* 0x000fe2000f8e00ff */
[----:B------:R-:W-:Y:S01]  /*3a70*/  IADD3.X R7, RZ, R21, RZ, P2, !PT ;  /* 0x00000015ff077210 */ /* 0x000fe200017fe4ff */
[----:B------:R-:W-:Y:S01]  /*3a80*/  IMAD.MOV.U32 R4, RZ, RZ, R8 ;  /* 0x000000ffff047224 */ /* 0x000fe200078e0008 */
[----:B------:R-:W-:Y:S01]  /*3a90*/  IADD3.X R9, RZ, R23, RZ, P3, !PT ;  /* 0x00000017ff097210 */ /* 0x000fe20001ffe4ff */
[----:B------:R-:W-:Y:S01]  /*3aa0*/  IMAD.WIDE.U32 R2, R0, UR16, R2 ;  /* 0x0000001000027c25 */ /* 0x000fe2000f8e0002 */
[----:B------:R-:W-:-:S02]  /*3ab0*/  MOV R5, R14 ;  /* 0x0000000e00057202 */ /* 0x000fc40000000f00 */
[----:B------:R-:W-:Y:S01]  /*3ac0*/  ISETP.GE.AND P3, PT, R242, UR9, PT ;  /* 0x00000009f2007c0c */ /* 0x000fe2000bf66270 */
[----:B------:R-:W-:Y:S02]  /*3ad0*/  IMAD R7, R7, UR16, RZ ;  /* 0x0000001007077c24 */ /* 0x000fe4000f8e02ff */
[----:B------:R-:W1:Y:S01]  /*3ae0*/  @!P1 LDC.64 R10, c[0x0][0x220] ;  /* 0x00008800ff0a9b82 */ /* 0x000e620000000a00 */
[----:B------:R-:W-:Y:S01]  /*3af0*/  IMAD R9, R9, UR16, RZ ;  /* 0x0000001009097c24 */ /* 0x000fe2000f8e02ff */
[----:B------:R3:W-:Y:S01]  /*3b00*/  @P1 STS.128 [R228+0x21000], RZ ;  /* 0x021000ffe4001388 */ /* 0x0007e20000000c00 */
[----:B------:R-:W-:Y:S02]  /*3b10*/  IMAD R0, R0, UR17, R7 ;  /* 0x0000001100007c24 */ /* 0x000fe4000f8e0207 */
[----:B------:R-:W-:-:S04]  /*3b20*/  IMAD.WIDE.U32 R4, R6, UR16, R4 ;  /* 0x0000001006047c25 */ /* 0x000fc8000f8e0004 */
[----:B------:R-:W-:Y:S02]  /*3b30*/  IMAD R7, R6, UR17, R9 ;  /* 0x0000001106077c24 */ /* 0x000fe4000f8e0209 */
[----:B------:R-:W-:-:S03]  /*3b40*/  IMAD.IADD R3, R3, 0x1, R0 ;  /* 0x0000000103037824 */ /* 0x000fc600078e0200 */
[----:B------:R-:W-:Y:S02]  /*3b50*/  IADD3 R7, R5, R7, RZ ;  /* 0x0000000705077210 */ /* 0x000fe40007ffe0ff */
[----:B-1----:R-:W-:-:S04]  /*3b60*/  @!P1 LEA R6, P2, R4, R10, 0x1 ;  /* 0x0000000a04069211 */ /* 0x002fc800078408ff */
[----:B------:R-:W-:Y:S01]  /*3b70*/  @!P1 LEA.HI.X R7, R4, R11, R7, 0x1, P2 ;  /* 0x0000000b04079211 */ /* 0x000fe200010f0c07 */
[----:B------:R-:W-:Y:S01]  /*3b80*/  IMAD.WIDE.U32 R4, R16, UR14, R2 ;  /* 0x0000000e10047c25 */ /* 0x000fe2000f8e0002 */
[----:B------:R-:W-:-:S03]  /*3b90*/  ISETP.GE.AND P2, PT, R243, UR9, PT ;  /* 0x00000009f3007c0c */ /* 0x000fc6000bf46270 */
[----:B-----5:R-:W-:Y:S01]  /*3ba0*/  IMAD.WIDE R2, R232, 0x2, R18 ;  /* 0x00000002e8027825 */ /* 0x020fe200078e0212 */
        /* <DEDUP_REMOVED lines=24> */
.L_x_675:
[----:B------:R-:W-:Y:S05]  /*3d30*/  BSYNC B0 ;  /* 0x0000000000007941 */ /* 0x000fea0003800000 */
.L_x_674:
[----:B------:R-:W-:Y:S01]  /*3d40*/  LEA.HI R0, R24, R25, RZ, 0x4 ;  /* 0x0000001918007211 */ /* 0x000fe200078f20ff */
[----:B------:R-:W2:Y:S01]  /*3d50*/  LDC R250, c[0x0][0x270] ;  /* 0x00009c00fffa7b82 */ /* 0x000ea20000000800 */
[----:B------:R-:W-:Y:S01]  /*3d60*/  IMAD.MOV.U32 R217, RZ, RZ, 0x20 ;  /* 0x00000020ffd97424 */ /* 0x000fe200078e00ff */
[----:B------:R-:W-:Y:S01]  /*3d70*/  ULDC UR17, c[0x0][0x2d0] ;  /* 0x0000b40000117ab9 */ /* 0x000fe20000000800 */
[----:B------:R-:W-:Y:S01]  /*3d80*/  LOP3.LUT R0, R0, 0xfffffff0, RZ, 0xc0, !PT ;  /* 0xfffffff000007812 */ /* 0x000fe200078ec0ff */
[----:B------:R-:W-:Y:S01]  /*3d90*/  IMAD.MOV.U32 R216, RZ, RZ, 0x40 ;  /* 0x00000040ffd87424 */ /* 0x000fe200078e00ff */
[----:B------:R-:W-:Y:S01]  /*3da0*/  UIADD3 UR9, UR33, 0x40, URZ ;  /* 0x0000004021097890 */ /* 0x000fe2000fffe03f */
[----:B------:R-:W-:Y:S01]  /*3db0*/  IMAD.MOV.U32 R229, RZ, RZ, R226 ;  /* 0x000000ffffe57224 */ /* 0x000fe200078e00e2 */
[----:B------:R-:W-:Y:S01]  /*3dc0*/  CS2R R190, SRZ ;  /* 0x0000000000be7805 */ /* 0x000fe2000001ff00 */
[----:B------:R-:W-:Y:S01]  /*3dd0*/  IMAD.IADD R0, R25, 0x1, -R0 ;  /* 0x0000000119007824 */ /* 0x000fe200078e0a00 */
[----:B------:R-:W-:Y:S01]  /*3de0*/  CS2R R188, SRZ ;  /* 0x0000000000bc7805 */ /* 0x000fe2000001ff00 */
[----:B------:R-:W-:Y:S01]  /*3df0*/  IMAD.SHL.U32 R245, R252, 0x4, RZ ;  /* 0x00000004fcf57824 */ /* 0x000fe200078e00ff */
[----:B------:R-:W-:-:S02]  /*3e00*/  CS2R R194, SRZ ;  /* 0x0000000000c27805 */ /* 0x000fc4000001ff00 */
[----:B------:R-:W-:Y:S02]  /*3e10*/  CS2R R192, SRZ ;  /* 0x0000000000c07805 */ /* 0x000fe4000001ff00 */
[----:B-1-3--:R-:W-:Y:S02]  /*3e20*/  SHF.R.S32.HI R2, RZ, 0x1f, R0 ;  /* 0x0000001fff027819 */ /* 0x00afe40000011400 */
[----:B------:R-:W-:Y:S02]  /*3e30*/  CS2R R186, SRZ ;  /* 0x0000000000ba7805 */ /* 0x000fe4000001ff00 */
[----:B------:R-:W-:Y:S02]  /*3e40*/  CS2R R184, SRZ ;  /* 0x0000000000b87805 */ /* 0x000fe4000001ff00 */
[----:B------:R-:W-:Y:S02]  /*3e50*/  CS2R R182, SRZ ;  /* 0x0000000000b67805 */ /* 0x000fe4000001ff00 */
[----:B------:R-:W-:-:S02]  /*3e60*/  LEA.HI R2, R2, R0, RZ, 0x3 ;  /* 0x0000000002027211 */ /* 0x000fc400078f18ff */
[----:B------:R-:W-:Y:S02]  /*3e70*/  CS2R R180, SRZ ;  /* 0x0000000000b47805 */ /* 0x000fe4000001ff00 */
[----:B------:R-:W-:Y:S02]  /*3e80*/  CS2R R174, SRZ ;  /* 0x0000000000ae7805 */ /* 0x000fe4000001ff00 */
[----:B------:R-:W-:Y:S02]  /*3e90*/  CS2R R172, SRZ ;  /* 0x0000000000ac7805 */ /* 0x000fe4000001ff00 */
[----:B------:R-:W-:Y:S02]  /*3ea0*/  LOP3.LUT R2, R2, 0xfffffff8, RZ, 0xc0, !PT ;  /* 0xfffffff802027812 */ /* 0x000fe400078ec0ff */
[----:B------:R-:W-:Y:S02]  /*3eb0*/  CS2R R178, SRZ ;  /* 0x0000000000b27805 */ /* 0x000fe4000001ff00 */
[----:B------:R-:W-:-:S02]  /*3ec0*/  CS2R R176, SRZ ;  /* 0x0000000000b07805 */ /* 0x000fc4000001ff00 */
[----:B------:R-:W-:Y:S02]  /*3ed0*/  CS2R R170, SRZ ;  /* 0x0000000000aa7805 */ /* 0x000fe4000001ff00 */
[----:B------:R-:W-:Y:S01]  /*3ee0*/  CS2R R168, SRZ ;  /* 0x0000000000a87805 */ /* 0x000fe2000001ff00 */
[----:B------:R-:W-:Y:S01]  /*3ef0*/  IMAD.IADD R0, R0, 0x1, -R2 ;  /* 0x0000000100007824 */ /* 0x000fe200078e0a02 */
[----:B------:R-:W-:Y:S02]  /*3f00*/  CS2R R166, SRZ ;  /* 0x0000000000a67805 */ /* 0x000fe4000001ff00 */
[----:B------:R-:W-:Y:S02]  /*3f10*/  CS2R R164, SRZ ;  /* 0x0000000000a47805 */ /* 0x000fe4000001ff00 */
[----:B------:R-:W-:Y:S02]  /*3f20*/  CS2R R158, SRZ ;  /* 0x00000000009e7805 */ /* 0x000fe4000001ff00 */
[----:B------:R-:W-:-:S02]  /*3f30*/  CS2R R156, SRZ ;  /* 0x00000000009c7805 */ /* 0x000fc4000001ff00 */
[----:B------:R-:W-:Y:S01]  /*3f40*/  R2P PR, R0, 0x6 ;  /* 0x0000000600007804 */ /* 0x000fe20000000000 */
[----:B------:R-:W-:Y:S01]  /*3f50*/  VIADD R2, R222, 0x4000 ;  /* 0x00004000de027836 */ /* 0x000fe20000000000 */
[----:B------:R-:W-:Y:S01]  /*3f60*/  CS2R R162, SRZ ;  /* 0x0000000000a27805 */ /* 0x000fe2000001ff00 */
[----:B------:R-:W-:Y:S01]  /*3f70*/  VIADD R0, R223, 0x4000 ;  /* 0x00004000df007836 */ /* 0x000fe20000000000 */
[----:B------:R-:W-:Y:S02]  /*3f80*/  CS2R R160, SRZ ;  /* 0x0000000000a07805 */ /* 0x000fe4000001ff00 */
[----:B------:R-:W-:Y:S02]  /*3f90*/  SEL R217, R217, 0xffffffe0, !P1 ;  /* 0xffffffe0d9d97807 */ /* 0x000fe40004800000 */
[----:B------:R-:W-:Y:S02]  /*3fa0*/  CS2R R154, SRZ ;  /* 0x00000000009a7805 */ /* 0x000fe4000001ff00 */
[----:B------:R-:W-:-:S02]  /*3fb0*/  SEL R216, R216, 0xffffffc0, !P2 ;  /* 0xffffffc0d8d87807 */ /* 0x000fc40005000000 */
[----:B------:R-:W-:Y:S02]  /*3fc0*/  CS2R R152, SRZ ;  /* 0x0000000000987805 */ /* 0x000fe4000001ff00 */
[----:B------:R-:W-:Y:S01]  /*3fd0*/  SEL R2, R2, R222, !P0 ;  /* 0x000000de02027207 */ /* 0x000fe20004000000 */
[----:B------:R-:W-:Y:S01]  /*3fe0*/  IMAD.IADD R219, R218, 0x1, R217 ;  /* 0x00000001dadb7824 */ /* 0x000fe200078e02d9 */
[----:B------:R-:W-:Y:S02]  /*3ff0*/  SEL R0, R0, R223, !P0 ;  /* 0x000000df00007207 */ /* 0x000fe40004000000 */
        /* <DEDUP_REMOVED lines=42> */
[----:B------:R-:W-:Y:S01]  /*42a0*/  SHF.L.U64.HI R246, R252, 0x2, R246 ;  /* 0x00000002fcf67819 */ /* 0x000fe200000102f6 */
[----:B------:R-:W-:Y:S01]  /*42b0*/  IMAD.IADD R220, R218, 0x1, R216 ;  /* 0x00000001dadc7824 */ /* 0x000fe200078e02d8 */
[----:B------:R-:W-:Y:S01]  /*42c0*/  LEA R213, R2, UR4, 0x1 ;  /* 0x0000000402d57c11 */ /* 0x000fe2000f8e08ff */
[----:B------:R-:W-:Y:S01]  /*42d0*/  IMAD.IADD R221, R216, 0x1, R219 ;  /* 0x00000001d8dd7824 */ /* 0x000fe200078e02db */
[----:B------:R-:W-:Y:S01]  /*42e0*/  LEA R208, R0, UR4, 0x1 ;  /* 0x0000000400d07c11 */ /* 0x000fe2000f8e08ff */
[----:B------:R-:W-:Y:S01]  /*42f0*/  UISETP.GE.AND UP0, UPT, UR9, UR5, UPT ;  /* 0x000000050900728c */ /* 0x000fe2000bf06270 */
[----:B------:R1:W5:Y:S01]  /*4300*/  @!P6 LDG.E R240, desc[UR6][R12.64] ;  /* 0x000000060cf0e981 */ /* 0x000362000c1e1900 */
[----:B------:R-:W-:Y:S01]  /*4310*/  ULDC UR19, c[0x0][0x2dc] ;  /* 0x0000b70000137ab9 */ /* 0x000fe20000000800 */
[----:B------:R-:W-:-:S02]  /*4320*/  ULDC UR14, c[0x0][0x2ec] ;  /* 0x0000bb00000e7ab9 */ /* 0x000fc40000000800 */
[----:B------:R1:W5:Y:S04]  /*4330*/  @!P5 LDG.E R241, desc[UR6][R12.64+0x20] ;  /* 0x000020060cf1d981 */ /* 0x000368000c1e1900 */
[----:B--2---:R-:W0:Y:S02]  /*4340*/  LDGDEPBAR ;  /* 0x00000000000079af */ /* 0x004e240000000000 */
.L_x_678:
[----:B------:R-:W0:Y:S01]  /*4350*/  LDGDEPBAR ;  /* 0x00000000000079af */ /* 0x000e220000000000 */
[C---:B------:R-:W-:Y:S01]  /*4360*/  IMAD.IADD R3, R213.reuse, 0x1, R217 ;  /* 0x00000001d5037824 */ /* 0x040fe200078e02d9 */
[C---:B-----5:R-:W-:Y:S01]  /*4370*/  FSETP.NEU.FTZ.AND P3, PT, R240.reuse, -INF , PT ;  /* 0xff800000f000780b */ /* 0x060fe20003f7d000 */
[--C-:B------:R-:W-:Y:S01]  /*4380*/  IMAD.IADD R2, R213, 0x1, R216.reuse ;  /* 0x00000001d5027824 */ /* 0x100fe200078e02d8 */
[----:B------:R-:W-:Y:S01]  /*4390*/  PLOP3.LUT P1, PT, PT, PT, UP0, 0x80, 0x0 ;  /* 0x000000000000781c */ /* 0x000fe20003f2f008 */
[----:B------:R-:W-:Y:S01]  /*43a0*/  IMAD.IADD R0, R3, 0x1, R216 ;  /* 0x0000000103007824 */ /* 0x000fe200078e02d8 */
[----:B------:R-:W-:Y:S01]  /*43b0*/  PLOP3.LUT P5, PT, PT, PT, UP0, 0x80, 0x0 ;  /* 0x000000000000781c */ /* 0x000fe20003faf008 */
[----:B------:R-:W-:Y:S01]  /*43c0*/  UISETP.GE.AND UP3, UPT, UR8, 0x1, UPT ;  /* 0x000000010800788c */ /* 0x000fe2000bf66270 */
[----:B------:R-:W-:Y:S02]  /*43d0*/  PLOP3.LUT P0, PT, PT, PT, UP0, 0x80, 0x0 ;  /* 0x000000000000781c */ /* 0x000fe40003f0f008 */
[----:B------:R-:W-:Y:S02]  /*43e0*/  PLOP3.LUT P2, PT, PT, PT, UP0, 0x80, 0x0 ;  /* 0x000000000000781c */ /* 0x000fe40003f4f008 */
[----:B------:R-:W-:Y:S02]  /*43f0*/  PLOP3.LUT P6, PT, PT, PT, UP0, 0x80, 0x0 ;  /* 0x000000000000781c */ /* 0x000fe40003fcf008 */
[----:B------:R-:W-:Y:S01]  /*4400*/  PLOP3.LUT P4, PT, PT, PT, UP0, 0x80, 0x0 ;  /* 0x000000000000781c */ /* 0x000fe20003f8f008 */
[----:B------:R-:W-:Y:S04]  /*4410*/  DEPBAR.LE SB0, 0x0 ;  /* 0x000080000000791a */ /* 0x000fe80000000000 */
[----:B------:R-:W-:Y:S06]  /*4420*/  BAR.SYNC.DEFER_BLOCKING 0x0 ;  /* 0x0000000000007b1d */ /* 0x000fec0000010000 */
[----:B------:R-:W-:Y:S04]  /*4430*/  LDSM.16.M88.4 R16, [R213] ;  /* 0x00000000d510783b */ /* 0x000fe80000000200 */
        /* <DEDUP_REMOVED lines=83> */
[----:B------:R3:W1:Y:S01]  /*4970*/  LDSM.16.M88.4 R92, [R3+0x6000] ;  /* 0x00600000035c783b */ /* 0x0006620000000200 */
[C---:B----4-:R-:W-:Y:S06]  /*4980*/  HMMA.16816.F32.BF16 R4, R100.reuse, R104, R4 ;  /* 0x000000686404723c */ /* 0x050fec0000041804 */
[C---:B------:R-:W-:Y:S01]  /*4990*/  HMMA.16816.F32.BF16 R8, R100.reuse, R106, R8 ;  /* 0x0000006a6408723c */ /* 0x040fe20000041808 */
[----:B------:R-:W-:Y:S05]  /*49a0*/  LDSM.16.M88.4 R104, [R212+0x6000] ;  /* 0x00600000d468783b */ /* 0x000fea0000000200 */
[C---:B--2---:R-:W-:Y:S06]  /*49b0*/  HMMA.16816.F32.BF16 R12, R100.reuse, R88, R12 ;  /* 0x00000058640c723c */ /* 0x044fec000004180c */
[----:B------:R-:W-:Y:S01]  /*49c0*/  HMMA.16816.F32.BF16 R16, R100, R90, R16 ;  /* 0x0000005a6410723c */ /* 0x000fe20000041810 */
[----:B------:R-:W2:Y:S04]  /*49d0*/  LDSM.16.M88.4 R88, [R209+0x6800] ;  /* 0x00680000d158783b */ /* 0x000ea80000000200 */
[----:B------:R4:W2:Y:S01]  /*49e0*/  LDSM.16.M88.4 R100, [R2+0x6000] ;  /* 0x006000000264783b */ /* 0x0008a20000000200 */
[C---:B------:R-:W-:Y:S01]  /*49f0*/  HMMA.16816.F32.BF16 R4, R108.reuse, R112, R4 ;  /* 0x000000706c04723c */ /* 0x040fe20000041804 */
[----:B---3--:R-:W-:Y:S04]  /*4a00*/  IMAD.U32 R3, RZ, RZ, UR34 ;  /* 0x00000022ff037e24 */ /* 0x008fe8000f8e00ff */
[----:B------:R-:W-:Y:S01]  /*4a10*/  @P1 IMAD R3, R3, 0x40, R251 ;  /* 0x0000004003031824 */ /* 0x000fe200078e02fb */
[C---:B------:R-:W-:Y:S01]  /*4a20*/  HMMA.16816.F32.BF16 R8, R108.reuse, R114, R8 ;  /* 0x000000726c08723c */ /* 0x040fe20000041808 */
[----:B------:R-:W-:Y:S01]  /*4a30*/  LDSM.16.M88.4 R112, [R211+0x6000] ;  /* 0x00600000d370783b */ /* 0x000fe20000000200 */
[----:B------:R-:W-:Y:S02]  /*4a40*/  PLOP3.LUT P1, PT, PT, PT, UP0, 0x80, 0x0 ;  /* 0x000000000000781c */ /* 0x000fe40003f2f008 */
[C---:B------:R-:W-:Y:S02]  /*4a50*/  @P5 ISETP.GE.AND P5, PT, R3.reuse, UR5, PT ;  /* 0x0000000503005c0c */ /* 0x040fe4000bfa6270 */
[C---:B-1----:R-:W-:Y:S06]  /*4a60*/  HMMA.16816.F32.BF16 R12, R108.reuse, R84, R12 ;  /* 0x000000546c0c723c */ /* 0x042fec000004180c */
[----:B------:R-:W-:Y:S01]  /*4a70*/  HMMA.16816.F32.BF16 R16, R108, R86, R16 ;  /* 0x000000566c10723c */ /* 0x000fe20000041810 */
[----:B------:R-:W1:Y:S04]  /*4a80*/  LDSM.16.M88.4 R84, [R212+0x6800] ;  /* 0x00680000d454783b */ /* 0x000e680000000200 */
[----:B------:R3:W1:Y:S01]  /*4a90*/  LDSM.16.M88.4 R108, [R0+0x6000] ;  /* 0x00600000006c783b */ /* 0x0006620000000200 */
[C---:B------:R-:W-:Y:S05]  /*4aa0*/  HMMA.16816.F32.BF16 R4, R92.reuse, R96, R4 ;  /* 0x000000605c04723c */ /* 0x040fea0000041804 */
[----:B----4-:R-:W-:Y:S01]  /*4ab0*/  FMUL.FTZ R2, R240, 1.4426950216293334961 ;  /* 0x3fb8aa3bf0027820 */ /* 0x010fe20000410000 */
[C---:B------:R-:W-:Y:S05]  /*4ac0*/  HMMA.16816.F32.BF16 R8, R92.reuse, R98, R8 ;  /* 0x000000625c08723c */ /* 0x040fea0000041808 */
[----:B------:R-:W-:Y:S01]  /*4ad0*/  FSEL R2, R2, RZ, P3 ;  /* 0x000000ff02027208 */ /* 0x000fe20001800000 */
[C---:B--2---:R-:W-:Y:S01]  /*4ae0*/  HMMA.16816.F32.BF16 R12, R92.reuse, R88, R12 ;  /* 0x000000585c0c723c */ /* 0x044fe2000004180c */
[----:B------:R-:W-:Y:S05]  /*4af0*/  PLOP3.LUT P3, PT, PT, PT, UP0, 0x80, 0x0 ;  /* 0x000000000000781c */ /* 0x000fea0003f6f008 */
[----:B------:R-:W-:Y:S05]  /*4b00*/  HMMA.16816.F32.BF16 R16, R92, R90, R16 ;  /* 0x0000005a5c10723c */ /* 0x000fea0000041810 */
[----:B---3--:R-:W-:Y:S01]  /*4b10*/  @P2 VIADD R0, R3, 0x1 ;  /* 0x0000000103002836 */ /* 0x008fe20000000000 */
[C---:B------:R-:W-:Y:S05]  /*4b20*/  HMMA.16816.F32.BF16 R4, R100.reuse, R104, R4 ;  /* 0x000000686404723c */ /* 0x040fea0000041804 */
[C---:B------:R-:W-:Y:S01]  /*4b30*/  FSETP.NEU.FTZ.AND P2, PT, R241.reuse, -INF , PT ;  /* 0xff800000f100780b */ /* 0x040fe20003f5d000 */
[C---:B------:R-:W-:Y:S03]  /*4b40*/  HMMA.16816.F32.BF16 R8, R100.reuse, R106, R8 ;  /* 0x0000006a6408723c */ /* 0x040fe60000041808 */
[----:B------:R-:W-:Y:S02]  /*4b50*/  @P4 ISETP.GE.AND P4, PT, R0, UR5, PT ;  /* 0x0000000500004c0c */ /* 0x000fe4000bf86270 */
[----:B------:R-:W-:Y:S01]  /*4b60*/  FMUL.FTZ R0, R241, 1.4426950216293334961 ;  /* 0x3fb8aa3bf1007820 */ /* 0x000fe20000410000 */
[C---:B-1----:R-:W-:Y:S05]  /*4b70*/  HMMA.16816.F32.BF16 R12, R100.reuse, R84, R12 ;  /* 0x00000054640c723c */ /* 0x042fea000004180c */
[----:B------:R-:W-:Y:S01]  /*4b80*/  FSEL R0, R0, RZ, P2 ;  /* 0x000000ff00007208 */ /* 0x000fe20001000000 */
[----:B------:R-:W-:Y:S01]  /*4b90*/  HMMA.16816.F32.BF16 R16, R100, R86, R16 ;  /* 0x000000566410723c */ /* 0x000fe20000041810 */
[----:B------:R-:W1:Y:S01]  /*4ba0*/  LDSM.16.M88.4 R84, [R211+0x6800] ;  /* 0x00680000d354783b */ /* 0x000e620000000200 */
[----:B------:R-:W-:Y:S04]  /*4bb0*/  PLOP3.LUT P2, PT, PT, PT, UP0, 0x80, 0x0 ;  /* 0x000000000000781c */ /* 0x000fe80003f4f008 */
[C---:B------:R-:W-:Y:S06]  /*4bc0*/  HMMA.16816.F32.BF16 R4, R108.reuse, R112, R4 ;  /* 0x000000706c04723c */ /* 0x040fec0000041804 */
[C---:B------:R-:W-:Y:S11]  /*4bd0*/  HMMA.16816.F32.BF16 R8, R108.reuse, R114, R8 ;  /* 0x000000726c08723c */ /* 0x040ff60000041808 */
[----:B------:R-:W-:Y:S07]  /*4be0*/  @!UPT UIADD3 URZ, URZ, URZ, URZ ;  /* 0x0000003f3f3ff290 */ /* 0x000fee000fffe03f */
[----:B------:R-:W-:Y:S02]  /*4bf0*/  @P0 FSEL R4, R4, -INF , !P5 ;  /* 0xff80000004040808 */ /* 0x000fe40006800000 */
[----:B------:R-:W-:Y:S02]  /*4c00*/  PLOP3.LUT P0, PT, PT, PT, UP0, 0x80, 0x0 ;  /* 0x000000000000781c */ /* 0x000fe40003f0f008 */
[----:B------:R-:W-:Y:S01]  /*4c10*/  @P1 FSEL R5, R5, -INF , !P4 ;  /* 0xff80000005051808 */ /* 0x000fe20006000000 */
[--C-:B------:R-:W-:Y:S01]  /*4c20*/  FFMA.FTZ R4, R4, UR14, -R2.reuse ;  /* 0x0000000e04047c23 */ /* 0x100fe20008010802 */
[----:B------:R-:W-:Y:S03]  /*4c30*/  PLOP3.LUT P1, PT, PT, PT, UP0, 0x80, 0x0 ;  /* 0x000000000000781c */ /* 0x000fe60003f2f008 */
[----:B------:R2:W-:Y:S01]  /*4c40*/  MUFU.EX2 R127, R4 ;  /* 0x00000004007f7308 */ /* 0x0005e20000000800 */
[----:B------:R-:W-:Y:S01]  /*4c50*/  FFMA.FTZ R5, R5, UR14, -R2 ;  /* 0x0000000e05057c23 */ /* 0x000fe20008010802 */
[C---:B-1----:R-:W-:Y:S04]  /*4c60*/  HMMA.16816.F32.BF16 R12, R108.reuse, R84, R12 ;  /* 0x000000546c0c723c */ /* 0x042fe8000004180c */
[----:B------:R-:W-:Y:S02]  /*4c70*/  @P0 FSEL R6, R6, -INF , !P5 ;  /* 0xff80000006060808 */ /* 0x000fe40006800000 */
[----:B------:R-:W-:Y:S01]  /*4c80*/  HMMA.16816.F32.BF16 R16, R108, R86, R16 ;  /* 0x000000566c10723c */ /* 0x000fe20000041810 */
[----:B------:R-:W-:Y:S01]  /*4c90*/  PLOP3.LUT P0, PT, PT, PT, UP0, 0x80, 0x0 ;  /* 0x000000000000781c */ /* 0x000fe20003f0f008 */
[----:B------:R-:W1:Y:S01]  /*4ca0*/  MUFU.EX2 R126, R5 ;  /* 0x00000005007e7308 */ /* 0x000e620000000800 */
[----:B------:R-:W-:Y:S02]  /*4cb0*/  PLOP3.LUT P5, PT, PT, PT, UP0, 0x80, 0x0 ;  /* 0x000000000000781c */ /* 0x000fe40003faf008 */
[----:B------:R-:W-:Y:S01]  /*4cc0*/  @P1 FSEL R7, R7, -INF , !P4 ;  /* 0xff80000007071808 */ /* 0x000fe20006000000 */
[--C-:B------:R-:W-:Y:S01]  /*4cd0*/  FFMA.FTZ R6, R6, UR14, -R0.reuse ;  /* 0x0000000e06067c23 */ /* 0x100fe20008010800 */
[----:B------:R-:W-:Y:S02]  /*4ce0*/  PLOP3.LUT P1, PT, PT, PT, UP0, 0x80, 0x0 ;  /* 0x000000000000781c */ /* 0x000fe40003f2f008 */
[----:B------:R-:W-:Y:S03]  /*4cf0*/  PLOP3.LUT P4, PT, PT, PT, UP0, 0x80, 0x0 ;  /* 0x000000000000781c */ /* 0x000fe60003f8f008 */
[----:B------:R-:W-:Y:S01]  /*4d00*/  MUFU.EX2 R131, R6 ;  /* 0x0000000600837308 */ /* 0x000fe20000000800 */
[----:B--2---:R-:W-:Y:S01]  /*4d10*/  @P3 VIADD R4, R3, 0x8 ;  /* 0x0000000803043836 */ /* 0x004fe20000000000 */
[----:B------:R-:W-:Y:S01]  /*4d20*/  PLOP3.LUT P3, PT, PT, PT, UP0, 0x80, 0x0 ;  /* 0x000000000000781c */ /* 0x000fe20003f6f008 */
[----:B------:R-:W-:Y:S03]  /*4d30*/  FFMA.FTZ R7, R7, UR14, -R0 ;  /* 0x0000000e07077c23 */ /* 0x000fe60008010800 */
[----:B------:R-:W-:Y:S01]  /*4d40*/  @P6 ISETP.GE.AND P6, PT, R4, UR5, PT ;  /* 0x0000000504006c0c */ /* 0x000fe2000bfc6270 */
[C---:B------:R-:W-:Y:S01]  /*4d50*/  @P2 VIADD R4, R3.reuse, 0x9 ;  /* 0x0000000903042836 */ /* 0x040fe20000000000 */
[----:B------:R-:W-:Y:S02]  /*4d60*/  PLOP3.LUT P2, PT, PT, PT, UP0, 0x80, 0x0 ;  /* 0x000000000000781c */ /* 0x000fe40003f4f008 */
[----:B------:R-:W2:Y:S01]  /*4d70*/  MUFU.EX2 R130, R7 ;  /* 0x0000000700827308 */ /* 0x000ea20000000800 */
[----:B------:R-:W-:Y:S02]  /*4d80*/  @P0 FSEL R8, R8, -INF , !P6 ;  /* 0xff80000008080808 */ /* 0x000fe40007000000 */
[----:B------:R-:W-:Y:S02]  /*4d90*/  PLOP3.LUT P0, PT, PT, PT, UP0, 0x80, 0x0 ;  /* 0x000000000000781c */ /* 0x000fe40003f0f008 */
[----:B------:R-:W-:Y:S01]  /*4da0*/  @P5 ISETP.GE.AND P5, PT, R4, UR5, PT ;  /* 0x0000000504005c0c */ /* 0x000fe2000bfa6270 */
[----:B------:R-:W-:Y:S01]  /*4db0*/  @P3 VIADD R4, R3, 0x10 ;  /* 0x0000001003043836 */ /* 0x000fe20000000000 */
[----:B------:R-:W-:Y:S01]  /*4dc0*/  PLOP3.LUT P3, PT, PT, PT, UP0, 0x80, 0x0 ;  /* 0x000000000000781c */ /* 0x000fe20003f6f008 */
[--C-:B------:R-:W-:Y:S01]  /*4dd0*/  FFMA.FTZ R8, R8, UR14, -R2.reuse ;  /* 0x0000000e08087c23 */ /* 0x100fe20008010802 */
[----:B------:R-:W-:Y:S02]  /*4de0*/  @P1 FSEL R9, R9, -INF , !P5 ;  /* 0xff80000009091808 */ /* 0x000fe40006800000 */
[----:B------:R-:W-:Y:S01]  /*4df0*/  PLOP3.LUT P1, PT, PT, PT, UP0, 0x80, 0x0 ;  /* 0x000000000000781c */ /* 0x000fe20003f2f008 */
[----:B------:R-:W-:Y:S01]  /*4e00*/  MUFU.EX2 R124, R8 ;  /* 0x00000008007c7308 */ /* 0x000fe20000000800 */
[----:B------:R-:W-:Y:S01]  /*4e10*/  @P2 FSEL R11, R11, -INF , !P5 ;  /* 0xff8000000b0b2808 */ /* 0x000fe20006800000 */
[----:B------:R-:W-:Y:S01]  /*4e20*/  FFMA.FTZ R9, R9, UR14, -R2 ;  /* 0x0000000e09097c23 */ /* 0x000fe20008010802 */
[----:B------:R-:W-:Y:S02]  /*4e30*/  @P4 ISETP.GE.AND P4, PT, R4, UR5, PT ;  /* 0x0000000504004c0c */ /* 0x000fe4000bf86270 */
[----:B------:R-:W-:Y:S01]  /*4e40*/  @P0 FSEL R10, R10, -INF , !P6 ;  /* 0xff8000000a0a0808 */ /* 0x000fe20007000000 */
[--C-:B------:R-:W-:Y:S01]  /*4e50*/  FFMA.FTZ R11, R11, UR14, -R0.reuse ;  /* 0x0000000e0b0b7c23 */ /* 0x100fe20008010800 */
[----:B------:R-:W-:Y:S03]  /*4e60*/  PLOP3.LUT P0, PT, PT, PT, UP0, 0x80, 0x0 ;  /* 0x000000000000781c */ /* 0x000fe60003f0f008 */
[----:B------:R-:W-:Y:S01]  /*4e70*/  MUFU.EX2 R123, R9 ;  /* 0x00000009007b7308 */ /* 0x000fe20000000800 */
[----:B------:R-:W-:Y:S01]  /*4e80*/  PLOP3.LUT P6, PT, PT, PT, UP0, 0x80, 0x0 ;  /* 0x000000000000781c */ /* 0x000fe20003fcf008 */
[----:B------:R-:W-:Y:S01]  /*4e90*/  FFMA.FTZ R10, R10, UR14, -R0 ;  /* 0x0000000e0a0a7c23 */ /* 0x000fe20008010800 */
[----:B------:R-:W-:Y:S01]  /*4ea0*/  PLOP3.LUT P2, PT, PT, PT, UP0, 0x80, 0x0 ;  /* 0x000000000000781c */ /* 0x000fe20003f4f008 */
[----:B------:R-:W-:Y:S01]  /*4eb0*/  @P1 VIADD R4, R3, 0x11 ;  /* 0x0000001103041836 */ /* 0x000fe20000000000 */
[----:B------:R-:W-:Y:S02]  /*4ec0*/  PLOP3.LUT P1, PT, PT, PT, UP0, 0x80, 0x0 ;  /* 0x000000000000781c */ /* 0x000fe40003f2f008 */
[----:B------:R-:W-:Y:S03]  /*4ed0*/  PLOP3.LUT P5, PT, PT, PT, UP0, 0x80, 0x0 ;  /* 0x000000000000781c */ /* 0x000fe60003faf008 */
[----:B------:R-:W-:Y:S01]  /*4ee0*/  MUFU.EX2 R129, R10 ;  /* 0x0000000a00817308 */ /* 0x000fe20000000800 */
[----:B------:R-:W-:Y:S02]  /*4ef0*/  @P0 FSEL R12, R12, -INF , !P4 ;  /* 0xff8000000c0c0808 */ /* 0x000fe40006000000 */
[----:B------:R-:W-:Y:S02]  /*4f00*/  PLOP3.LUT P0, PT, PT, PT, UP0, 0x80, 0x0 ;  /* 0x000000000000781c */ /* 0x000fe40003f0f008 */
[----:B------:R-:W-:Y:S01]  /*4f10*/  @P6 ISETP.GE.AND P6, PT, R4, UR5, PT ;  /* 0x0000000504006c0c */ /* 0x000fe2000bfc6270 */
[----:B------:R-:W-:Y:S02]  /*4f20*/  FFMA.FTZ R12, R12, UR14, -R2 ;  /* 0x0000000e0c0c7c23 */ /* 0x000fe40008010802 */
[----:B------:R-:W-:Y:S02]  /*4f30*/  @P1 FSEL R14, R14, -INF , !P4 ;  /* 0xff8000000e0e1808 */ /* 0x000fe40006000000 */
[----:B------:R-:W-:Y:S01]  /*4f40*/  MUFU.EX2 R128, R11 ;  /* 0x0000000b00807308 */ /* 0x000fe20000000800 */
[----:B------:R-:W-:Y:S02]  /*4f50*/  @P2 FSEL R13, R13, -INF , !P6 ;  /* 0xff8000000d0d2808 */ /* 0x000fe40007000000 */
[----:B------:R-:W-:Y:S01]  /*4f60*/  PLOP3.LUT P2, PT, PT, PT, UP0, 0x80, 0x0 ;  /* 0x000000000000781c */ /* 0x000fe20003f4f008 */
[----:B------:R-:W-:Y:S01]  /*4f70*/  FFMA.FTZ R14, R14, UR14, -R0 ;  /* 0x0000000e0e0e7c23 */ /* 0x000fe20008010800 */
[----:B------:R-:W-:Y:S01]  /*4f80*/  PLOP3.LUT P1, PT, PT, PT, UP0, 0x80, 0x0 ;  /* 0x000000000000781c */ /* 0x000fe20003f2f008 */
[----:B------:R-:W-:Y:S01]  /*4f90*/  FFMA.FTZ R13, R13, UR14, -R2 ;  /* 0x0000000e0d0d7c23 */ /* 0x000fe20008010802 */
[----:B------:R-:W-:Y:S01]  /*4fa0*/  PLOP3.LUT P4, PT, PT, PT, UP0, 0x80, 0x0 ;  /* 0x000000000000781c */ /* 0x000fe20003f8f008 */
[C---:B------:R-:W-:Y:S01]  /*4fb0*/  @P0 VIADD R4, R3.reuse, 0x18 ;  /* 0x0000001803040836 */ /* 0x040fe20000000000 */
[----:B------:R-:W-:Y:S01]  /*4fc0*/  PLOP3.LUT P0, PT, PT, PT, UP0, 0x80, 0x0 ;  /* 0x000000000000781c */ /* 0x000fe20003f0f008 */
[----:B------:R-:W-:Y:S01]  /*4fd0*/  @P5 VIADD R3, R3, 0x19 ;  /* 0x0000001903035836 */ /* 0x000fe20000000000 */
[----:B------:R-:W-:Y:S02]  /*4fe0*/  MUFU.EX2 R119, R12 ;  /* 0x0000000c00777308 */ /* 0x000fe40000000800 */
        /* <DEDUP_REMOVED lines=10> */
[----:B------:R-:W3:Y:S01]  /*5090*/  MUFU.EX2 R118, R13 ;  /* 0x0000000d00767308 */ /* 0x000ee20000000800 */
[----:B--2---:R-:W-:Y:S02]  /*50a0*/  F2FP.BF16.F32.PACK_AB R3, R130, R131 ;  /* 0x000000838203723e */ /* 0x004fe400000010ff */
[----:B------:R-:W-:Y:S02]  /*50b0*/  @P0 FSEL R17, R17, -INF , !P4 ;  /* 0xff80000011110808 */ /* 0x000fe40006000000 */
[----:B------:R-:W-:Y:S01]  /*50c0*/  IADD3 R114, P0, R245, UR13, RZ ;  /* 0x0000000df5727c10 */ /* 0x000fe2000ff1e0ff */
[----:B------:R-:W-:Y:S02]  /*50d0*/  STS [R236+0x2a400], R3 ;  /* 0x02a40003ec007388 */ /* 0x000fe40000000800 */
[----:B------:R-:W-:Y:S01]  /*50e0*/  FFMA.FTZ R2, R17, UR14, -R2 ;  /* 0x0000000e11027c23 */ /* 0x000fe20008010802 */
[----:B------:R-:W-:Y:S01]  /*50f0*/  @P2 FSEL R18, R18, -INF , !P3 ;  /* 0xff80000012122808 */ /* 0x000fe20005800000 */
[----:B------:R-:W-:Y:S01]  /*5100*/  MUFU.EX2 R125, R14 ;  /* 0x0000000e007d7308 */ /* 0x000fe20000000800 */
[----:B------:R-:W-:Y:S02]  /*5110*/  @P1 FSEL R19, R19, -INF , !P4 ;  /* 0xff80000013131808 */ /* 0x000fe40006000000 */
[----:B------:R-:W-:Y:S01]  /*5120*/  IADD3.X R115, R246, UR12, RZ, P0, !PT ;  /* 0x0000000cf6737c10 */ /* 0x000fe200087fe4ff */
[--C-:B------:R-:W-:Y:S01]  /*5130*/  FFMA.FTZ R18, R18, UR14, -R0.reuse ;  /* 0x0000000e12127c23 */ /* 0x100fe20008010800 */
[----:B------:R-:W-:Y:S01]  /*5140*/  PLOP3.LUT P0, PT, PT, PT, UP3, 0x80, 0x0 ;  /* 0x000000000000781c */ /* 0x000fe20003f0f038 */
[----:B------:R-:W-:Y:S01]  /*5150*/  FFMA.FTZ R0, R19, UR14, -R0 ;  /* 0x0000000e13007c23 */ /* 0x000fe20008010800 */
[----:B---3--:R-:W-:Y:S03]  /*5160*/  F2FP.BF16.F32.PACK_AB R5, R118, R119 ;  /* 0x000000777605723e */ /* 0x008fe600000010ff */
[----:B------:R2:W-:Y:S01]  /*5170*/  MUFU.EX2 R116, R2 ;  /* 0x0000000200747308 */ /* 0x0005e20000000800 */
[----:B------:R-:W3:Y:S09]  /*5180*/  LDG.E R113, desc[UR6][R114.64] ;  /* 0x0000000672717981 */ /* 0x000ef2000c1e1900 */
[----:B------:R4:W-:Y:S10]  /*5190*/  MUFU.EX2 R120, R0 ;  /* 0x0000000000787308 */ /* 0x0009f40000000800 */
[----:B------:R-:W1:Y:S01]  /*51a0*/  MUFU.EX2 R122, R15 ;  /* 0x0000000f007a7308 */ /* 0x000e620000000800 */
[----:B--2---:R-:W-:Y:S05]  /*51b0*/  F2FP.BF16.F32.PACK_AB R2, R123, R124 ;  /* 0x0000007c7b02723e */ /* 0x004fea00000010ff */
[----:B------:R2:W-:Y:S04]  /*51c0*/  STS [R239+0x2a000], R2 ;  /* 0x02a00002ef007388 */ /* 0x0005e80000000800 */
[----:B------:R-:W2:Y:S01]  /*51d0*/  MUFU.EX2 R121, R18 ;  /* 0x0000001200797308 */ /* 0x000ea20000000800 */
[----:B----4-:R-:W-:Y:S01]  /*51e0*/  F2FP.BF16.F32.PACK_AB R0, R128, R129 ;  /* 0x000000818000723e */ /* 0x010fe200000010ff */
[----:B------:R-:W4:Y:S04]  /*51f0*/  LDG.E R114, desc[UR6][R114.64+0x20] ;  /* 0x0000200672727981 */ /* 0x000f28000c1e1900 */
[----:B------:R2:W-:Y:S04]  /*5200*/  STS [R239+0x2a400], R0 ;  /* 0x02a40000ef007388 */ /* 0x0005e80000000800 */
[----:B------:R-:W2:Y:S01]  /*5210*/  MUFU.EX2 R117, R16 ;  /* 0x0000001000757308 */ /* 0x000ea20000000800 */
[----:B-1----:R-:W-:Y:S01]  /*5220*/  F2FP.BF16.F32.PACK_AB R4, R122, R125 ;  /* 0x0000007d7a04723e */ /* 0x002fe200000010ff */
[----:B------:R-:W-:Y:S04]  /*5230*/  STS [R237+0x2a000], R5 ;  /* 0x02a00005ed007388 */ /* 0x000fe80000000800 */
[----:B------:R-:W-:Y:S01]  /*5240*/  STS [R237+0x2a400], R4 ;  /* 0x02a40004ed007388 */ /* 0x000fe20000000800 */
[----:B--2---:R-:W-:Y:S02]  /*5250*/  F2FP.BF16.F32.PACK_AB R2, R120, R121 ;  /* 0x000000797802723e */ /* 0x004fe400000010ff */
[----:B------:R-:W-:Y:S03]  /*5260*/  F2FP.BF16.F32.PACK_AB R3, R116, R117 ;  /* 0x000000757403723e */ /* 0x000fe600000010ff */
[----:B------:R1:W-:Y:S01]  /*5270*/  STS [R238+0x2a400], R2 ;  /* 0x02a40002ee007388 */ /* 0x0003e20000000800 */
[----:B------:R-:W-:Y:S03]  /*5280*/  LEA R0, R222, UR4, 0x1 ;  /* 0x00000004de007c11 */ /* 0x000fe6000f8e08ff */
[----:B------:R2:W-:Y:S04]  /*5290*/  STS [R238+0x2a000], R3 ;  /* 0x02a00003ee007388 */ /* 0x0005e80000000800 */
[----:B------:R-:W-:Y:S04]  /*52a0*/  LDSM.16.M88.4 R16, [R0+0x10000] ;  /* 0x010000000010783b */ /* 0x000fe80000000200 */
[----:B------:R-:W2:Y:S04]  /*52b0*/  LDSM.16.M88.4 R8, [R210+UR4+0x20000] ;  /* 0x02000004d208783b */ /* 0x000ea80008000200 */
[----:B------:R-:W2:Y:S04]  /*52c0*/  LDSM.16.M88.4 R84, [R210+UR4+0x20800] ;  /* 0x02080004d254783b */ /* 0x000ea80008000200 */
[----:B------:R-:W-:Y:S04]  /*52d0*/  LDSM.16.M88.4 R92, [R209+0x8000] ;  /* 0x00800000d15c783b */ /* 0x000fe80000000200 */
[----:B------:R-:W-:Y:S01]  /*52e0*/  LDSM.16.M88.4 R96, [R209+0x8800] ;  /* 0x00880000d160783b */ /* 0x000fe20000000200 */
[--C-:B-1----:R-:W-:Y:S03]  /*52f0*/  IMAD.IADD R2, R217, 0x1, R0.reuse ;  /* 0x00000001d9027824 */ /* 0x102fe600078e0200 */
[----:B------:R-:W-:Y:S01]  /*5300*/  LDSM.16.M88.4 R104, [R212+0x8000] ;  /* 0x00800000d468783b */ /* 0x000fe20000000200 */
[C---:B--2---:R-:W-:Y:S02]  /*5310*/  IMAD.IADD R3, R216.reuse, 0x1, R0 ;  /* 0x00000001d8037824 */ /* 0x044fe400078e0200 */
[----:B------:R-:W-:Y:S01]  /*5320*/  IMAD.IADD R112, R216, 0x1, R2 ;  /* 0x00000001d8707824 */ /* 0x000fe200078e0202 */
[----:B------:R-:W1:Y:S04]  /*5330*/  LDSM.16.M88.4 R88, [R2+0x10000] ;  /* 0x010000000258783b */ /* 0x000e680000000200 */
[----:B------:R-:W2:Y:S04]  /*5340*/  LDSM.16.M88.4 R100, [R3+0x10000] ;  /* 0x010000000364783b */ /* 0x000ea80000000200 */
[----:B------:R-:W-:Y:S01]  /*5350*/  LDSM.16.M88.4 R108, [R211+0x8000] ;  /* 0x00800000d36c783b */ /* 0x000fe20000000200 */
[C---:B------:R-:W-:Y:S06]  /*5360*/  HMMA.16816.F32.BF16 R4, R16.reuse, R8, RZ ;  /* 0x000000081004723c */ /* 0x040fec00000418ff */
[C---:B------:R-:W-:Y:S06]  /*5370*/  HMMA.16816.F32.BF16 R8, R16.reuse, R10, RZ ;  /* 0x0000000a1008723c */ /* 0x040fec00000418ff */
[C---:B------:R-:W-:Y:S06]  /*5380*/  HMMA.16816.F32.BF16 R12, R16.reuse, R84, RZ ;  /* 0x00000054100c723c */ /* 0x040fec00000418ff */
[----:B------:R-:W-:Y:S01]  /*5390*/  HMMA.16816.F32.BF16 R16, R16, R86, RZ ;  /* 0x000000561010723c */ /* 0x000fe200000418ff */
[----:B------:R-:W2:Y:S05]  /*53a0*/  LDSM.16.M88.4 R84, [R212+0x8800] ;  /* 0x00880000d454783b */ /* 0x000eaa0000000200 */
[C---:B-1----:R-:W-:Y:S06]  /*53b0*/  HMMA.16816.F32.BF16 R4, R88.reuse, R92, R4 ;  /* 0x0000005c5804723c */ /* 0x042fec0000041804 */
[C---:B------:R-:W-:Y:S01]  /*53c0*/  HMMA.16816.F32.BF16 R8, R88.reuse, R94, R8 ;  /* 0x0000005e5808723c */ /* 0x040fe20000041808 */
[----:B------:R-:W1:Y:S05]  /*53d0*/  LDSM.16.M88.4 R92, [R112+0x10000] ;  /* 0x01000000705c783b */ /* 0x000e6a0000000200 */
[C---:B------:R-:W-:Y:S06]  /*53e0*/  HMMA.16816.F32.BF16 R12, R88.reuse, R96, R12 ;  /* 0x00000060580c723c */ /* 0x040fec000004180c */
[----:B------:R-:W-:Y:S01]  /*53f0*/  HMMA.16816.F32.BF16 R16, R88, R98, R16 ;  /* 0x000000625810723c */ /* 0x000fe20000041810 */
[----:B------:R-:W1:Y:S04]  /*5400*/  LDSM.16.M88.4 R88, [R211+0x8800] ;  /* 0x00880000d358783b */ /* 0x000e680000000200 */
[----:B------:R-:W-:Y:S01]  /*5410*/  LDSM.16.M88.4 R96, [R0+0x12000] ;  /* 0x012000000060783b */ /* 0x000fe20000000200 */
[C---:B--2---:R-:W-:Y:S06]  /*5420*/  HMMA.16816.F32.BF16 R4, R100.reuse, R104, R4 ;  /* 0x000000686404723c */ /* 0x044fec0000041804 */
[C---:B------:R-:W-:Y:S01]  /*5430*/  HMMA.16816.F32.BF16 R8, R100.reuse, R106, R8 ;  /* 0x0000006a6408723c */ /* 0x040fe20000041808 */
[----:B------:R-:W2:Y:S05]  /*5440*/  LDSM.16.M88.4 R104, [R210+UR4+0x22000] ;  /* 0x02200004d268783b */ /* 0x000eaa0008000200 */
[C---:B------:R-:W-:Y:S06]  /*5450*/  HMMA.16816.F32.BF16 R12, R100.reuse, R84, R12 ;  /* 0x00000054640c723c */ /* 0x040fec000004180c */
[----:B------:R-:W-:Y:S01]  /*5460*/  HMMA.16816.F32.BF16 R16, R100, R86, R16 ;  /* 0x000000566410723c */ /* 0x000fe20000041810 */
[----:B------:R-:W2:Y:S04]  /*5470*/  LDSM.16.M88.4 R84, [R210+UR4+0x22800] ;  /* 0x02280004d254783b */ /* 0x000ea80008000200 */
[----:B------:R-:W-:Y:S01]  /*5480*/  LDSM.16.M88.4 R100, [R2+0x12000] ;  /* 0x012000000264783b */ /* 0x000fe20000000200 */
        /* <DEDUP_REMOVED lines=9> */
[----:B------:R-:W2:Y:S05]  /*5520*/  LDSM.16.M88.4 R104, [R212+0xa000] ;  /* 0x00a00000d468783b */ /* 0x000eaa0000000200 */
[C---:B------:R-:W-:Y:S06]  /*5530*/  HMMA.16816.F32.BF16 R12, R96.reuse, R84, R12 ;  /* 0x00000054600c723c */ /* 0x040fec000004180c */
[----:B------:R-:W-:Y:S01]  /*5540*/  HMMA.16816.F32.BF16 R16, R96, R86, R16 ;  /* 0x000000566010723c */ /* 0x000fe20000041810 */
[----:B------:R-:W2:Y:S04]  /*5550*/  LDSM.16.M88.4 R84, [R212+0xa800] ;  /* 0x00a80000d454783b */ /* 0x000ea80000000200 */
[----:B------:R-:W-:Y:S01]  /*5560*/  LDSM.16.M88.4 R96, [R112+0x12000] ;  /* 0x012000007060783b */ /* 0x000fe20000000200 */
[C---:B-1----:R-:W-:Y:S06]  /*5570*/  HMMA.16816.F32.BF16 R4, R100.reuse, R108, R4 ;  /* 0x0000006c6404723c */ /* 0x042fec0000041804 */
[C---:B------:R-:W-:Y:S01]  /*5580*/  HMMA.16816.F32.BF16 R8, R100.reuse, R110, R8 ;  /* 0x0000006e6408723c */ /* 0x040fe20000041808 */
[----:B------:R-:W1:Y:S05]  /*5590*/  LDSM.16.M88.4 R108, [R211+0xa000] ;  /* 0x00a00000d36c783b */ /* 0x000e6a0000000200 */
[C---:B------:R-:W-:Y:S06]  /*55a0*/  HMMA.16816.F32.BF16 R12, R100.reuse, R88, R12 ;  /* 0x00000058640c723c */ /* 0x040fec000004180c */
[----:B------:R-:W-:Y:S01]  /*55b0*/  HMMA.16816.F32.BF16 R16, R100, R90, R16 ;  /* 0x0000005a6410723c */ /* 0x000fe20000041810 */
[----:B------:R-:W3:Y:S04]  /*55c0*/  LDSM.16.M88.4 R88, [R211+0xa800] ;  /* 0x00a80000d358783b */ /* 0x000ee80000000200 */
        /* <DEDUP_REMOVED lines=18> */
[C---:B------:R-:W-:Y:S06]  /*56f0*/  HMMA.16816.F32.BF16 R12, R100.reuse, R84, R12 ;  /* 0x00000054640c723c */ /* 0x040fec000004180c */
        /* <DEDUP_REMOVED lines=12> */
[----:B------:R-:W2:Y:S05]  /*57c0*/  LDSM.16.M88.4 R104, [R210+UR4+0x26000] ;  /* 0x02600004d268783b */ /* 0x000eaa0008000200 */
[C---:B----4-:R-:W-:Y:S06]  /*57d0*/  HMMA.16816.F32.BF16 R12, R96.reuse, R84, R12 ;  /* 0x00000054600c723c */ /* 0x050fec000004180c */
[----:B------:R-:W-:Y:S01]  /*57e0*/  HMMA.16816.F32.BF16 R16, R96, R86, R16 ;  /* 0x000000566010723c */ /* 0x000fe20000041810 */
[----:B------:R-:W4:Y:S04]  /*57f0*/  LDSM.16.M88.4 R84, [R210+UR4+0x26800] ;  /* 0x02680004d254783b */ /* 0x000f280008000200 */
        /* <DEDUP_REMOVED lines=20> */
[----:B------:R-:W3:Y:S05]  /*5940*/  LDSM.16.M88.4 R88, [R211+0xe800] ;  /* 0x00e80000d358783b */ /* 0x000eea0000000200 */
[C---:B--2---:R-:W-:Y:S06]  /*5950*/  HMMA.16816.F32.BF16 R4, R100.reuse, R104, R4 ;  /* 0x000000686404723c */ /* 0x044fec0000041804 */
[C---:B------:R-:W-:Y:S06]  /*5960*/  HMMA.16816.F32.BF16 R8, R100.reuse, R106, R8 ;  /* 0x0000006a6408723c */ /* 0x040fec0000041808 */
[C---:B----4-:R-:W-:Y:S06]  /*5970*/  HMMA.16816.F32.BF16 R12, R100.reuse, R84, R12 ;  /* 0x00000054640c723c */ /* 0x050fec000004180c */
[----:B------:R-:W-:Y:S06]  /*5980*/  HMMA.16816.F32.BF16 R16, R100, R86, R16 ;  /* 0x000000566410723c */ /* 0x000fec0000041810 */
[C---:B-1----:R-:W-:Y:S06]  /*5990*/  HMMA.16816.F32.BF16 R4, R92.reuse, R108, R4 ;  /* 0x0000006c5c04723c */ /* 0x042fec0000041804 */
        /* <DEDUP_REMOVED lines=8> */
[C---:B------:R-:W-:Y:S01]  /*5a20*/  FADD.FTZ R3, -R113.reuse, R8 ;  /* 0x0000000871037221 */ /* 0x040fe20000010100 */
[----:B------:R-:W-:Y:S01]  /*5a30*/  FADD.FTZ R9, -R113, R9 ;  /* 0x0000000971097221 */ /* 0x000fe20000010100 */
[C---:B------:R-:W-:Y:S01]  /*5a40*/  FADD.FTZ R10, -R114.reuse, R10 ;  /* 0x0000000a720a7221 */ /* 0x040fe20000010100 */
[----:B------:R-:W-:Y:S01]  /*5a50*/  FADD.FTZ R11, -R114, R11 ;  /* 0x0000000b720b7221 */ /* 0x000fe20000010100 */
[----:B------:R-:W-:Y:S01]  /*5a60*/  F2FP.BF16.F32.PACK_AB R85, R85, R0 ;  /* 0x000000005555723e */ /* 0x000fe200000010ff */
[----:B------:R-:W-:Y:S01]  /*5a70*/  FMUL.FTZ R3, R124, R3 ;  /* 0x000000037c037220 */ /* 0x000fe20000410000 */
[----:B------:R-:W-:Y:S01]  /*5a80*/  FMUL.FTZ R84, R123, R9 ;  /* 0x000000097b547220 */ /* 0x000fe20000410000 */
        /* <DEDUP_REMOVED lines=11> */
[----:B------:R-:W-:Y:S01]  /*5b40*/  FADD.FTZ R3, -R114, R6 ;  /* 0x0000000672037221 */ /* 0x000fe20000010100 */
[----:B------:R-:W-:Y:S01]  /*5b50*/  F2FP.BF16.F32.PACK_AB R5, R5, R2 ;  /* 0x000000020505723e */ /* 0x000fe200000010ff */
[----:B------:R-:W-:Y:S01]  /*5b60*/  FMUL.FTZ R16, R130, R7 ;  /* 0x0000000782107220 */ /* 0x000fe20000410000 */
[----:B------:R-:W-:Y:S01]  /*5b70*/  F2FP.BF16.F32.PACK_AB R17, R17, R0 ;  /* 0x000000001111723e */ /* 0x000fe200000010ff */
[----:B------:R-:W-:Y:S01]  /*5b80*/  FMUL.FTZ R3, R131, R3 ;  /* 0x0000000383037220 */ /* 0x000fe20000410000 */
[C---:B------:R-:W-:Y:S01]  /*5b90*/  FADD.FTZ R2, -R114.reuse, R14 ;  /* 0x0000000e72027221 */ /* 0x040fe20000010100 */
[C---:B------:R-:W-:Y:S01]  /*5ba0*/  FADD.FTZ R0, -R114.reuse, R18 ;  /* 0x0000001272007221 */ /* 0x040fe20000010100 */
[C---:B------:R-:W-:Y:S01]  /*5bb0*/  FADD.FTZ R14, -R114.reuse, R15 ;  /* 0x0000000f720e7221 */ /* 0x040fe20000010100 */
[----:B------:R-:W-:Y:S01]  /*5bc0*/  FADD.FTZ R18, -R114, R19 ;  /* 0x0000001372127221 */ /* 0x000fe20000010100 */
[----:B------:R-:W-:Y:S01]  /*5bd0*/  F2FP.BF16.F32.PACK_AB R16, R16, R3 ;  /* 0x000000031010723e */ /* 0x000fe200000010ff */
[----:B------:R-:W-:Y:S01]  /*5be0*/  FMUL.FTZ R15, R125, R2 ;  /* 0x000000027d0f7220 */ /* 0x000fe20000410000 */
[----:B------:R-:W-:Y:S01]  /*5bf0*/  FMUL.FTZ R14, R122, R14 ;  /* 0x0000000e7a0e7220 */ /* 0x000fe20000410000 */
[----:B------:R-:W-:Y:S01]  /*5c00*/  FMUL.FTZ R19, R121, R0 ;  /* 0x0000000079137220 */ /* 0x000fe20000410000 */
[----:B------:R-:W-:Y:S01]  /*5c10*/  FMUL.FTZ R18, R120, R18 ;  /* 0x0000001278127220 */ /* 0x000fe20000410000 */
[----:B------:R-:W-:Y:S06]  /*5c20*/  @!P0 BRA `(.L_x_676) ;  /* 0x00000004007c8947 */ /* 0x000fec0003800000 */
[----:B------:R-:W1:Y:S01]  /*5c30*/  LDC R6, c[0x0][0x240] ;  /* 0x00009000ff067b82 */ /* 0x000e620000000800 */
[----:B------:R-:W-:Y:S01]  /*5c40*/  ISETP.GE.AND P6, PT, R232, UR17, PT ;  /* 0x00000011e8007c0c */ /* 0x000fe2000bfc6270 */
[----:B------:R-:W-:Y:S01]  /*5c50*/  IMAD.MOV.U32 R2, RZ, RZ, R231 ;  /* 0x000000ffff027224 */ /* 0x000fe200078e00e7 */
[----:B------:R-:W-:Y:S01]  /*5c60*/  ISETP.GE.AND P5, PT, R242, UR17, PT ;  /* 0x00000011f2007c0c */ /* 0x000fe2000bfa6270 */
[----:B------:R-:W-:Y:S01]  /*5c70*/  IMAD.MOV.U32 R3, RZ, RZ, R230 ;  /* 0x000000ffff037224 */ /* 0x000fe200078e00e6 */
[----:B------:R-:W-:Y:S01]  /*5c80*/  ISETP.GE.AND P4, PT, R243, UR17, PT ;  /* 0x00000011f3007c0c */ /* 0x000fe2000bf86270 */
[----:B------:R-:W-:Y:S01]  /*5c90*/  ULOP3.LUT UR9, UR8, 0x1, URZ, 0xc0, !UPT ;  /* 0x0000000108097892 */ /* 0x000fe2000f8ec03f */
[----:B------:R-:W-:Y:S01]  /*5ca0*/  ISETP.GE.AND P3, PT, R244, UR17, PT ;  /* 0x00000011f4007c0c */ /* 0x000fe2000bf66270 */
[----:B------:R-:W2:Y:S02]  /*5cb0*/  LDC R7, c[0x0][0x244] ;  /* 0x00009100ff077b82 */ /* 0x000ea40000000800 */
[----:B------:R-:W-:Y:S04]  /*5cc0*/  UISETP.NE.U32.AND UP1, UPT, UR9, 0x1, UPT ;  /* 0x000000010900788c */ /* 0x000fe8000bf25070 */
[----:B------:R-:W-:Y:S06]  /*5cd0*/  USEL UR9, UR60, 0x8000, !UP1 ;  /* 0x000080003c097887 */ /* 0x000fec000c800000 */
[----:B------:R-:W-:Y:S02]  /*5ce0*/  VIADD R226, R226, UR9 ;  /* 0x00000009e2e27c36 */ /* 0x000fe40008000000 */
[----:B------:R-:W-:Y:S02]  /*5cf0*/  VIADD R229, R229, UR9 ;  /* 0x00000009e5e57c36 */ /* 0x000fe40008000000 */
[----:B------:R-:W-:Y:S01]  /*5d00*/  VIADD R213, R213, UR9 ;  /* 0x00000009d5d57c36 */ /* 0x000fe20008000000 */
[----:B------:R3:W-:Y:S04]  /*5d10*/  @P6 STS [R226], RZ ;  /* 0x000000ffe2006388 */ /* 0x0007e80000000800 */
[----:B------:R3:W-:Y:S04]  /*5d20*/  @P6 STS [R226+0x4], RZ ;  /* 0x000004ffe2006388 */ /* 0x0007e80000000800 */
[----:B------:R3:W-:Y:S01]  /*5d30*/  @P6 STS [R226+0x8], RZ ;  /* 0x000008ffe2006388 */ /* 0x0007e20000000800 */
[----:B-1----:R-:W-:Y:S03]  /*5d40*/  IMAD.U32 R0, R6, -0x40, RZ ;  /* 0xffffffc006007824 */ /* 0x002fe600078e00ff */
[----:B------:R3:W-:Y:S02]  /*5d50*/  @P6 STS [R226+0xc], RZ ;  /* 0x00000cffe2006388 */ /* 0x0007e40000000800 */
        /* <DEDUP_REMOVED lines=9> */
[--C-:B--2---:R-:W-:Y:S02]  /*5df0*/  @!P6 LEA.HI.X R13, R6, R3, R7.reuse, 0x6, P1 ;  /* 0x00000003060de211 */ /* 0x104fe400008f3407 */
[-C--:B------:R-:W-:Y:S01]  /*5e00*/  @!P5 LEA R10, P1, R0, R231.reuse, 0x1 ;  /* 0x000000e7000ad211 */ /* 0x080fe200078208ff */
[----:B------:R3:W-:Y:S01]  /*5e10*/  @P5 STS [R226+0x2000], RZ ;  /* 0x002000ffe2005388 */ /* 0x0007e20000000800 */
[----:B------:R-:W-:Y:S02]  /*5e20*/  LEA.HI.X R4, R6, R4, R7, 0x5, P2 ;  /* 0x0000000406047211 */ /* 0x000fe400010f2c07 */
[CC--:B------:R-:W-:Y:S01]  /*5e30*/  @!P4 LEA R8, P2, R0.reuse, R231.reuse, 0x1 ;  /* 0x000000e70008c211 */ /* 0x0c0fe200078408ff */
[----:B------:R3:W-:Y:S01]  /*5e40*/  @P5 STS [R226+0x2004], RZ ;  /* 0x002004ffe2005388 */ /* 0x0007e20000000800 */
[CCC-:B------:R-:W-:Y:S02]  /*5e50*/  @!P5 LEA.HI.X R11, R0.reuse, R230.reuse, R4.reuse, 0x1, P1 ;  /* 0x000000e6000bd211 */ /* 0x1c0fe400008f0c04 */
[CC--:B------:R-:W-:Y:S01]  /*5e60*/  @!P4 LEA.HI.X R9, R0.reuse, R230.reuse, R4, 0x1, P2 ;  /* 0x000000e60009c211 */ /* 0x0c0fe200010f0c04 */
[----:B------:R3:W-:Y:S01]  /*5e70*/  @P5 STS [R226+0x2008], RZ ;  /* 0x002008ffe2005388 */ /* 0x0007e20000000800 */
[C---:B------:R-:W-:Y:S01]  /*5e80*/  @!P3 LEA R6, P1, R0.reuse, R231, 0x1 ;  /* 0x000000e70006b211 */ /* 0x040fe200078208ff */
[----:B------:R-:W-:Y:S02]  /*5e90*/  IMAD.MOV.U32 R231, RZ, RZ, R2 ;  /* 0x000000ffffe77224 */ /* 0x000fe400078e0002 */
[----:B------:R3:W-:Y:S01]  /*5ea0*/  @P5 STS [R226+0x200c], RZ ;  /* 0x00200cffe2005388 */ /* 0x0007e20000000800 */
[----:B------:R-:W-:Y:S01]  /*5eb0*/  @!P3 LEA.HI.X R7, R0, R230, R4, 0x1, P1 ;  /* 0x000000e60007b211 */ /* 0x000fe200008f0c04 */
[----:B------:R-:W-:Y:S02]  /*5ec0*/  IMAD.MOV.U32 R230, RZ, RZ, R3 ;  /* 0x000000ffffe67224 */ /* 0x000fe400078e0003 */
        /* <DEDUP_REMOVED lines=52> */
[----:B------:R-:W0:Y:S02]  /*6210*/  LDGDEPBAR ;  /* 0x00000000000079af */ /* 0x000e240000000000 */
.L_x_676:
[----:B---3--:R-:W-:Y:S01]  /*6220*/  F2FP.BF16.F32.PACK_AB R2, R86, R87 ;  /* 0x000000575602723e */ /* 0x008fe200000010ff */
[----:B------:R-:W-:Y:S01]  /*6230*/  STS [R236+0x28000], R85 ;  /* 0x02800055ec007388 */ /* 0x000fe20000000800 */
[----:B------:R-:W-:Y:S01]  /*6240*/  F2FP.BF16.F32.PACK_AB R0, R14, R15 ;  /* 0x0000000f0e00723e */ /* 0x000fe200000010ff */
[----:B------:R-:W-:Y:S01]  /*6250*/  IMAD R227, R250, UR19, RZ ;  /* 0x00000013fae37c24 */ /* 0x000fe2000f8e02ff */
[----:B------:R-:W-:Y:S02]  /*6260*/  F2FP.BF16.F32.PACK_AB R3, R18, R19 ;  /* 0x000000131203723e */ /* 0x000fe400000010ff */
[----:B------:R-:W-:Y:S05]  /*6270*/  STS [R236+0x28400], R16 ;  /* 0x02840010ec007388 */ /* 0x000fea0000000800 */
[----:B------:R-:W-:Y:S05]  /*6280*/  STS [R239+0x28000], R84 ;  /* 0x02800054ef007388 */ /* 0x000fea0000000800 */
[----:B------:R1:W-:Y:S05]  /*6290*/  STS [R239+0x28400], R2 ;  /* 0x02840002ef007388 */ /* 0x0003ea0000000800 */
[----:B------:R-:W-:Y:S05]  /*62a0*/  STS [R237+0x28000], R5 ;  /* 0x02800005ed007388 */ /* 0x000fea0000000800 */
[----:B------:R2:W-:Y:S05]  /*62b0*/  STS [R237+0x28400], R0 ;  /* 0x02840000ed007388 */ /* 0x0005ea0000000800 */
[----:B------:R-:W-:Y:S05]  /*62c0*/  STS [R238+0x28000], R17 ;  /* 0x02800011ee007388 */ /* 0x000fea0000000800 */
[----:B------:R-:W-:Y:S01]  /*62d0*/  STS [R238+0x28400], R3 ;  /* 0x02840003ee007388 */ /* 0x000fe20000000800 */
[----:B------:R-:W-:Y:S01]  /*62e0*/  BAR.SYNC.DEFER_BLOCKING 0x0 ;  /* 0x0000000000007b1d */ /* 0x000fe20000010000 */
[----:B-1----:R-:W-:Y:S05]  /*62f0*/  IMAD.U32 R2, R227, -0x40, RZ ;  /* 0xffffffc0e3027824 */ /* 0x002fea00078e00ff */
[C---:B------:R-:W-:Y:S02]  /*6300*/  LEA R224, P1, R2.reuse, R224, 0x2 ;  /* 0x000000e002e07211 */ /* 0x040fe400078210ff */
[----:B--2---:R-:W-:Y:S02]  /*6310*/  LEA R0, R223, UR4, 0x1 ;  /* 0x00000004df007c11 */ /* 0x004fe4000f8e08ff */
[----:B------:R-:W-:Y:S01]  /*6320*/  LEA.HI.X.SX32 R225, R2, R225, 0x2, P1 ;  /* 0x000000e102e17211 */ /* 0x000fe200008f16ff */
[----:B------:R-:W-:Y:S05]  /*6330*/  LDSM.16.MT88.4 R4, [R214+0x2a000] ;  /* 0x02a00000d604783b */ /* 0x000fea0000004200 */
[----:B------:R-:W1:Y:S05]  /*6340*/  LDSM.16.MT88.4 R8, [R0+0x10000] ;  /* 0x010000000008783b */ /* 0x000e6a0000004200 */
[----:B------:R-:W2:Y:S05]  /*6350*/  LDSM.16.MT88.4 R12, [R215+0x2a000] ;  /* 0x02a00000d70c783b */ /* 0x000eaa0000004200 */
[----:B------:R-:W3:Y:S05]  /*6360*/  LDSM.16.MT88.4 R16, [R0+0x12000] ;  /* 0x012000000010783b */ /* 0x000eea0000004200 */
[----:B------:R-:W4:Y:S05]  /*6370*/  LDSM.16.MT88.4 R84, [R0+0x14000] ;  /* 0x014000000054783b */ /* 0x000f2a0000004200 */
[----:B------:R-:W5:Y:S05]  /*6380*/  LDSM.16.MT88.4 R88, [R0+0x16000] ;  /* 0x016000000058783b */ /* 0x000f6a0000004200 */
[----:B------:R-:W-:Y:S05]  /*6390*/  LDSM.16.MT88.4 R92, [R214+0x2a800] ;  /* 0x02a80000d65c783b */ /* 0x000fea0000004200 */
[----:B------:R-:W5:Y:S05]  /*63a0*/  LDSM.16.MT88.4 R96, [R0+0x10800] ;  /* 0x010800000060783b */ /* 0x000f6a0000004200 */
[----:B------:R-:W5:Y:S01]  /*63b0*/  LDSM.16.MT88.4 R100, [R215+0x2a800] ;  /* 0x02a80000d764783b */ /* 0x000f620000004200 */
[-C--:B-1----:R-:W-:Y:S04]  /*63c0*/  HMMA.16816.F32.BF16 R20, R4, R8.reuse, R20 ;  /* 0x000000080414723c */ /* 0x082fe80000041814 */
[----:B------:R-:W-:Y:S02]  /*63d0*/  LDSM.16.MT88.4 R104, [R0+0x17000] ;  /* 0x017000000068783b */ /* 0x000fe40000004200 */
[C---:B--2---:R-:W-:Y:S03]  /*63e0*/  HMMA.16816.F32.BF16 R24, R12.reuse, R8, R24 ;  /* 0x000000080c18723c */ /* 0x044fe60000041818 */
[----:B------:R-:W-:Y:S03]  /*63f0*/  LDSM.16.MT88.4 R108, [R0+0x15800] ;  /* 0x01580000006c783b */ /* 0x000fe60000004200 */
[-C--:B------:R-:W-:Y:S02]  /*6400*/  HMMA.16816.F32.BF16 R28, R12, R10.reuse, R28 ;  /* 0x0000000a0c1c723c */ /* 0x080fe4000004181c */
[----:B------:R-:W-:Y:S04]  /*6410*/  LDSM.16.MT88.4 R112, [R0+0x17800] ;  /* 0x017800000070783b */ /* 0x000fe80000004200 */
[C---:B------:R-:W-:Y:S01]  /*6420*/  HMMA.16816.F32.BF16 R32, R4.reuse, R10, R32 ;  /* 0x0000000a0420723c */ /* 0x040fe20000041820 */
[----:B------:R-:W1:Y:S05]  /*6430*/  LDSM.16.MT88.4 R8, [R0+0x12800] ;  /* 0x012800000008783b */ /* 0x000e6a0000004200 */
[-C--:B---3--:R-:W-:Y:S06]  /*6440*/  HMMA.16816.F32.BF16 R36, R4, R16.reuse, R36 ;  /* 0x000000100424723c */ /* 0x088fec0000041824 */
[C---:B------:R-:W-:Y:S06]  /*6450*/  HMMA.16816.F32.BF16 R40, R12.reuse, R16, R40 ;  /* 0x000000100c28723c */ /* 0x040fec0000041828 */
[-C--:B------:R-:W-:Y:S06]  /*6460*/  HMMA.16816.F32.BF16 R44, R12, R18.reuse, R44 ;  /* 0x000000120c2c723c */ /* 0x080fec000004182c */
[C---:B------:R-:W-:Y:S01]  /*6470*/  HMMA.16816.F32.BF16 R48, R4.reuse, R18, R48 ;  /* 0x000000120430723c */ /* 0x040fe20000041830 */
[----:B------:R-:W2:Y:S05]  /*6480*/  LDSM.16.MT88.4 R16, [R0+0x14800] ;  /* 0x014800000010783b */ /* 0x000eaa0000004200 */
[-C--:B----4-:R-:W-:Y:S06]  /*6490*/  HMMA.16816.F32.BF16 R52, R4, R84.reuse, R52 ;  /* 0x000000540434723c */ /* 0x090fec0000041834 */
[C---:B------:R-:W-:Y:S06]  /*64a0*/  HMMA.16816.F32.BF16 R56, R12.reuse, R84, R56 ;  /* 0x000000540c38723c */ /* 0x040fec0000041838 */
[-C--:B------:R-:W-:Y:S06]  /*64b0*/  HMMA.16816.F32.BF16 R60, R12, R86.reuse, R60 ;  /* 0x000000560c3c723c */ /* 0x080fec000004183c */
[C---:B------:R-:W-:Y:S01]  /*64c0*/  HMMA.16816.F32.BF16 R64, R4.reuse, R86, R64 ;  /* 0x000000560440723c */ /* 0x040fe20000041840 */
[----:B------:R-:W3:Y:S05]  /*64d0*/  LDSM.16.MT88.4 R84, [R0+0x16800] ;  /* 0x016800000054783b */ /* 0x000eea0000004200 */
[-C--:B-----5:R-:W-:Y:S06]  /*64e0*/  HMMA.16816.F32.BF16 R68, R4, R88.reuse, R68 ;  /* 0x000000580444723c */ /* 0x0a0fec0000041844 */
[C---:B------:R-:W-:Y:S06]  /*64f0*/  HMMA.16816.F32.BF16 R72, R12.reuse, R88, R72 ;  /* 0x000000580c48723c */ /* 0x040fec0000041848 */
[-C--:B------:R-:W-:Y:S01]  /*6500*/  HMMA.16816.F32.BF16 R76, R12, R90.reuse, R76 ;  /* 0x0000005a0c4c723c */ /* 0x080fe2000004184c */
[----:B------:R-:W-:Y:S05]  /*6510*/  LDSM.16.MT88.4 R12, [R0+0x11000] ;  /* 0x01100000000c783b */ /* 0x000fea0000004200 */
[----:B------:R-:W-:Y:S01]  /*6520*/  HMMA.16816.F32.BF16 R80, R4, R90, R80 ;  /* 0x0000005a0450723c */ /* 0x000fe20000041850 */
[----:B------:R-:W4:Y:S05]  /*6530*/  LDSM.16.MT88.4 R4, [R214+0x2b000] ;  /* 0x02b00000d604783b */ /* 0x000f2a0000004200 */
[-C--:B------:R-:W-:Y:S01]  /*6540*/  HMMA.16816.F32.BF16 R20, R92, R96.reuse, R20 ;  /* 0x000000605c14723c */ /* 0x080fe20000041814 */
[----:B------:R-:W5:Y:S05]  /*6550*/  LDSM.16.MT88.4 R88, [R215+0x2b000] ;  /* 0x02b00000d758783b */ /* 0x000f6a0000004200 */
        /* <DEDUP_REMOVED lines=19> */
[----:B------:R-:W2:Y:S05]  /*6690*/  LDSM.16.MT88.4 R84, [R0+0x11800] ;  /* 0x011800000054783b */ /* 0x000eaa0000004200 */
[-C--:B----4-:R-:W-:Y:S01]  /*66a0*/  HMMA.16816.F32.BF16 R20, R4, R12.reuse, R20 ;  /* 0x0000000c0414723c */ /* 0x090fe20000041814 */
[----:B------:R-:W3:Y:S05]  /*66b0*/  LDSM.16.MT88.4 R92, [R215+0x2b800] ;  /* 0x02b80000d75c783b */ /* 0x000eea0000004200 */
[C---:B-----5:R-:W-:Y:S01]  /*66c0*/  HMMA.16816.F32.BF16 R24, R88.reuse, R12, R24 ;  /* 0x0000000c5818723c */ /* 0x060fe20000041818 */
[----:B------:R-:W-:Y:S05]  /*66d0*/  BAR.SYNC.DEFER_BLOCKING 0x0 ;  /* 0x0000000000007b1d */ /* 0x000fea0000010000 */
        /* <DEDUP_REMOVED lines=98> */
.L_x_677:
[----:B------:R-:W-:Y:S01]  /*6d00*/  LDSM.16.M88.4 R128, [R218] ;  /* 0x00000000da80783b */ /* 0x000fe20000000200 */
[----:B---3--:R-:W-:Y:S01]  /*6d10*/  @P0 IADD3 R2, P1, R245, UR11, RZ ;  /* 0x0000000bf5020c10 */ /* 0x008fe2000ff3e0ff */
[----:B------:R-:W-:Y:S02]  /*6d20*/  ULOP3.LUT UR9, UR8, 0x1, URZ, 0xc0, !UPT ;  /* 0x0000000108097892 */ /* 0x000fe4000f8ec03f */
[----:B------:R-:W1:Y:S01]  /*6d30*/  LDSM.16.MT88.4 R16, [R0+0x18000] ;  /* 0x018000000010783b */ /* 0x000e620000004200 */
[----:B------:R-:W-:Y:S01]  /*6d40*/  @P0 IADD3.X R3, R246, UR10, RZ, P1, !PT ;  /* 0x0000000af6030c10 */ /* 0x000fe20008ffe4ff */
[----:B------:R-:W-:Y:S02]  /*6d50*/  UISETP.NE.U32.AND UP1, UPT, UR9, 0x1, UPT ;  /* 0x000000010900788c */ /* 0x000fe4000bf25070 */
[----:B------:R-:W2:Y:S01]  /*6d60*/  LDSM.16.M88.4 R124, [R218+0x1000] ;  /* 0x00100000da7c783b */ /* 0x000ea20000000200 */
[----:B------:R-:W-:Y:S02]  /*6d70*/  @UP3 UIADD3 UR15, UP2, UR11, -0x100, URZ ;  /* 0xffffff000b0f3890 */ /* 0x000fe4000ff5e03f */
[----:B------:R-:W-:Y:S01]  /*6d80*/  UIADD3 UR16, UR8, -0x1, URZ ;  /* 0xffffffff08107890 */ /* 0x000fe2000fffe03f */
[----:B------:R-:W3:Y:S01]  /*6d90*/  LDSM.16.MT88.4 R96, [R0+0x1a000] ;  /* 0x01a000000060783b */ /* 0x000ee20000004200 */
[----:B------:R-:W-:Y:S03]  /*6da0*/  @UP3 UIADD3.X UR9, UR10, -0x1, URZ, UP2, !UPT ;  /* 0xffffffff0a093890 */ /* 0x000fe600097fe43f */
[----:B------:R-:W4:Y:S01]  /*6db0*/  LDSM.16.MT88.4 R112, [R0+0x1c000] ;  /* 0x01c000000070783b */ /* 0x000f220000004200 */
[----:B------:R-:W-:Y:S03]  /*6dc0*/  @UP3 UMOV UR11, UR15 ;  /* 0x0000000f000b3c82 */ /* 0x000fe60008000000 */
[----:B------:R-:W4:Y:S01]  /*6dd0*/  LDSM.16.MT88.4 R196, [R0+0x1e000] ;  /* 0x01e0000000c4783b */ /* 0x000f220000004200 */
[----:B------:R-:W-:Y:S03]  /*6de0*/  @UP3 UMOV UR10, UR9 ;  /* 0x00000009000a3c82 */ /* 0x000fe60008000000 */
[----:B------:R-:W-:Y:S04]  /*6df0*/  LDSM.16.M88.4 R200, [R219] ;  /* 0x00000000dbc8783b */ /* 0x000fe80000000200 */
[----:B------:R-:W4:Y:S04]  /*6e00*/  LDSM.16.MT88.4 R204, [R0+0x18800] ;  /* 0x0188000000cc783b */ /* 0x000f280000004200 */
[----:B------:R-:W5:Y:S04]  /*6e10*/  @P0 LDG.E R240, desc[UR6][R2.64+-0x100] ;  /* 0xffff000602f00981 */ /* 0x000f68000c1e1900 */
[----:B------:R4:W5:Y:S01]  /*6e20*/  @P0 LDG.E R241, desc[UR6][R2.64+-0xe0] ;  /* 0xffff200602f10981 */ /* 0x000962000c1e1900 */
        /* <DEDUP_REMOVED lines=16> */
[----:B------:R-:W1:Y:S05]  /*6f30*/  LDSM.16.M88.4 R196, [R219+0x1000] ;  /* 0x00100000dbc4783b */ /* 0x000e6a0000000200 */
[-C--:B------:R-:W-:Y:S06]  /*6f40*/  HMMA.16816.F32.BF16 R4, R200, R204.reuse, R4 ;  /* 0x000000ccc804723c */ /* 0x080fec0000041804 */
[C---:B-1----:R-:W-:Y:S06]  /*6f50*/  HMMA.16816.F32.BF16 R8, R196.reuse, R204, R8 ;  /* 0x000000ccc408723c */ /* 0x042fec0000041808 */
[-C--:B------:R-:W-:Y:S06]  /*6f60*/  HMMA.16816.F32.BF16 R12, R196, R206.reuse, R12 ;  /* 0x000000cec40c723c */ /* 0x080fec000004180c */
[C---:B------:R-:W-:Y:S01]  /*6f70*/  HMMA.16816.F32.BF16 R16, R200.reuse, R206, R16 ;  /* 0x000000cec810723c */ /* 0x040fe20000041810 */
[----:B------:R-:W1:Y:S05]  /*6f80*/  LDSM.16.MT88.4 R204, [R0+0x1a800] ;  /* 0x01a8000000cc783b */ /* 0x000e6a0000004200 */
[-C--:B-1----:R-:W-:Y:S06]  /*6f90*/  HMMA.16816.F32.BF16 R84, R200, R204.reuse, R84 ;  /* 0x000000ccc854723c */ /* 0x082fec0000041854 */
[C---:B------:R-:W-:Y:S06]  /*6fa0*/  HMMA.16816.F32.BF16 R88, R196.reuse, R204, R88 ;  /* 0x000000ccc458723c */ /* 0x040fec0000041858 */
        /* <DEDUP_REMOVED lines=10> */
[-C--:B------:R-:W-:Y:S01]  /*7050*/  HMMA.16816.F32.BF16 R124, R196, R206.reuse, R124 ;  /* 0x000000cec47c723c */ /* 0x080fe2000004187c */
[----:B------:R-:W-:Y:S05]  /*7060*/  LDSM.16.M88.4 R196, [R220] ;  /* 0x00000000dcc4783b */ /* 0x000fea0000000200 */
[----:B------:R-:W-:Y:S01]  /*7070*/  HMMA.16816.F32.BF16 R128, R200, R206, R128 ;  /* 0x000000cec880723c */ /* 0x000fe20000041880 */
[----:B------:R-:W1:Y:S04]  /*7080*/  LDSM.16.MT88.4 R200, [R0+0x19000] ;  /* 0x0190000000c8783b */ /* 0x000e680000004200 */
[----:B------:R-:W2:Y:S01]  /*7090*/  LDSM.16.M88.4 R204, [R220+0x1000] ;  /* 0x00100000dccc783b */ /* 0x000ea20000000200 */
[-C--:B-1----:R-:W-:Y:S06]  /*70a0*/  HMMA.16816.F32.BF16 R4, R196, R200.reuse, R4 ;  /* 0x000000c8c404723c */ /* 0x082fec0000041804 */
[C---:B--2---:R-:W-:Y:S06]  /*70b0*/  HMMA.16816.F32.BF16 R8, R204.reuse, R200, R8 ;  /* 0x000000c8cc08723c */ /* 0x044fec0000041808 */
        /* <DEDUP_REMOVED lines=24> */
[----:B------:R-:W1:Y:S04]  /*7240*/  LDSM.16.MT88.4 R196, [R0+0x1b800] ;  /* 0x01b8000000c4783b */ /* 0x000e680000004200 */
[----:B------:R-:W-:Y:S01]  /*7250*/  REDG.E.ADD.F32.FTZ.RN.STRONG.GPU desc[UR6][R224.64], R4 ;  /* 0x00000004e00079a6 */ /* 0x000fe2000c10f386 */
        /* <DEDUP_REMOVED lines=9> */
[----:B------:R1:W2:Y:S04]  /*72f0*/  LDSM.16.MT88.4 R196, [R0+0x1f800] ;  /* 0x01f8000000c4783b */ /* 0x0002a80000004200 */
[C---:B-1----:R-:W-:Y:S01]  /*7300*/  IMAD R0, R227.reuse, 0x18, RZ ;  /* 0x00000018e3007824 */ /* 0x042fe200078e02ff */
[-C--:B--2---:R-:W-:Y:S06]  /*7310*/  HMMA.16816.F32.BF16 R116, R204, R196.reuse, R116 ;  /* 0x000000c4cc74723c */ /* 0x084fec0000041874 */
[C---:B------:R-:W-:Y:S06]  /*7320*/  HMMA.16816.F32.BF16 R120, R200.reuse, R196, R120 ;  /* 0x000000c4c878723c */ /* 0x040fec0000041878 */
[-C--:B------:R-:W-:Y:S05]  /*7330*/  HMMA.16816.F32.BF16 R124, R200, R198.reuse, R124 ;  /* 0x000000c6c87c723c */ /* 0x080fea000004187c */
[C---:B------:R-:W-:Y:S01]  /*7340*/  IMAD.SHL.U32 R197, R227.reuse, 0x20, RZ ;  /* 0x00000020e3c57824 */ /* 0x040fe200078e00ff */
[----:B------:R-:W-:Y:S05]  /*7350*/  HMMA.16816.F32.BF16 R128, R204, R198, R128 ;  /* 0x000000c6cc80723c */ /* 0x000fea0000041880 */
[C---:B------:R-:W-:Y:S02]  /*7360*/  IMAD.SHL.U32 R201, R227.reuse, 0x8, RZ ;  /* 0x00000008e3c97824 */ /* 0x040fe400078e00ff */
[----:B------:R-:W-:Y:S04]  /*7370*/  IMAD.SHL.U32 R200, R227, 0x10, RZ ;  /* 0x00000010e3c87824 */ /* 0x000fe800078e00ff */
[-C--:B------:R-:W-:Y:S01]  /*7380*/  LEA R2, P0, R201, R224.reuse, 0x2 ;  /* 0x000000e0c9027211 */ /* 0x080fe200078010ff */
[----:B------:R-:W-:Y:S01]  /*7390*/  IMAD R202, R227, 0x28, RZ ;  /* 0x00000028e3ca7824 */ /* 0x000fe200078e02ff */
[-C--:B------:R-:W-:Y:S02]  /*73a0*/  LEA R198, P1, R200, R224.reuse, 0x2 ;  /* 0x000000e0c8c67211 */ /* 0x080fe400078210ff */
[-C--:B------:R-:W-:Y:S02]  /*73b0*/  LEA.HI.X.SX32 R3, R201, R225.reuse, 0x2, P0 ;  /* 0x000000e1c9037211 */ /* 0x080fe400000f16ff */
[-C--:B------:R-:W-:Y:S02]  /*73c0*/  LEA R4, P0, R0, R224.reuse, 0x2 ;  /* 0x000000e000047211 */ /* 0x080fe400078010ff */
[-C--:B------:R-:W-:Y:S01]  /*73d0*/  LEA.HI.X.SX32 R199, R200, R225.reuse, 0x2, P1 ;  /* 0x000000e1c8c77211 */ /* 0x080fe200008f16ff */
[----:B------:R1:W-:Y:S01]  /*73e0*/  REDG.E.ADD.F32.FTZ.RN.STRONG.GPU desc[UR6][R2.64], R5 ;  /* 0x00000005020079a6 */ /* 0x0003e2000c10f386 */
[CC--:B------:R-:W-:Y:S03]  /*73f0*/  LEA R196, P1, R197.reuse, R224.reuse, 0x2 ;  /* 0x000000e0c5c47211 */ /* 0x0c0fe600078210ff */
[----:B------:R2:W-:Y:S01]  /*7400*/  REDG.E.ADD.F32.FTZ.RN.STRONG.GPU desc[UR6][R198.64], R6 ;  /* 0x00000006c60079a6 */ /* 0x0005e2000c10f386 */
[-C--:B------:R-:W-:Y:S02]  /*7410*/  LEA.HI.X.SX32 R197, R197, R225.reuse, 0x2, P1 ;  /* 0x000000e1c5c57211 */ /* 0x080fe400008f16ff */
[-C--:B-1----:R-:W-:Y:S01]  /*7420*/  LEA.HI.X.SX32 R5, R0, R225.reuse, 0x2, P0 ;  /* 0x000000e100057211 */ /* 0x082fe200000f16ff */
[C---:B------:R-:W-:Y:S02]  /*7430*/  IMAD R0, R227.reuse, 0x30, RZ ;  /* 0x00000030e3007824 */ /* 0x040fe400078e02ff */
[----:B------:R-:W-:Y:S01]  /*7440*/  IMAD R227, R227, 0x38, RZ ;  /* 0x00000038e3e37824 */ /* 0x000fe200078e02ff */
[CC--:B--2---:R-:W-:Y:S01]  /*7450*/  LEA R6, P0, R202.reuse, R224.reuse, 0x2 ;  /* 0x000000e0ca067211 */ /* 0x0c4fe200078010ff */
[----:B------:R1:W-:Y:S04]  /*7460*/  REDG.E.ADD.F32.FTZ.RN.STRONG.GPU desc[UR6][R4.64], R7 ;  /* 0x00000007040079a6 */ /* 0x0003e8000c10f386 */
[----:B------:R2:W-:Y:S01]  /*7470*/  REDG.E.ADD.F32.FTZ.RN.STRONG.GPU desc[UR6][R196.64], R8 ;  /* 0x00000008c40079a6 */ /* 0x0005e2000c10f386 */
[-C--:B-1----:R-:W-:Y:S02]  /*7480*/  LEA.HI.X.SX32 R7, R202, R225.reuse, 0x2, P0 ;  /* 0x000000e1ca077211 */ /* 0x082fe400000f16ff */
[CC--:B------:R-:W-:Y:S02]  /*7490*/  LEA R4, P1, R0.reuse, R224.reuse, 0x2 ;  /* 0x000000e000047211 */ /* 0x0c0fe400078210ff */
[CC--:B--2---:R-:W-:Y:S01]  /*74a0*/  LEA R8, P0, R227.reuse, R224.reuse, 0x2 ;  /* 0x000000e0e3087211 */ /* 0x0c4fe200078010ff */
[----:B------:R1:W-:Y:S01]  /*74b0*/  REDG.E.ADD.F32.FTZ.RN.STRONG.GPU desc[UR6][R6.64], R9 ;  /* 0x00000009060079a6 */ /* 0x0003e2000c10f386 */
[-C--:B------:R-:W-:Y:S05]  /*74c0*/  LEA.HI.X.SX32 R5, R0, R225.reuse, 0x2, P1 ;  /* 0x000000e100057211 */ /* 0x080fea00008f16ff */
[----:B------:R2:W-:Y:S01]  /*74d0*/  REDG.E.ADD.F32.FTZ.RN.STRONG.GPU desc[UR6][R4.64], R10 ;  /* 0x0000000a040079a6 */ /* 0x0005e2000c10f386 */
[-C--:B-1----:R-:W-:Y:S01]  /*74e0*/  LEA.HI.X.SX32 R9, R227, R225.reuse, 0x2, P0 ;  /* 0x000000e1e3097211 */ /* 0x082fe200000f16ff */
[----:B------:R-:W-:Y:S04]  /*74f0*/  VIADD R7, R200, 0x20 ;  /* 0x00000020c8077836 */ /* 0x000fe80000000000 */
[----:B------:R1:W-:Y:S01]  /*7500*/  REDG.E.ADD.F32.FTZ.RN.STRONG.GPU desc[UR6][R8.64], R11 ;  /* 0x0000000b080079a6 */ /* 0x0003e2000c10f386 */
[-C--:B------:R-:W-:Y:S01]  /*7510*/  LEA R6, P0, R7, R224.reuse, 0x2 ;  /* 0x000000e007067211 */ /* 0x080fe200078010ff */
[----:B------:R-:W-:Y:S02]  /*7520*/  IMAD.IADD R0, R201, 0x1, R7 ;  /* 0x00000001c9007824 */ /* 0x000fe400078e0207 */
[----:B------:R-:W-:Y:S01]  /*7530*/  REDG.E.ADD.F32.FTZ.RN.STRONG.GPU desc[UR6][R224.64+0x80], R16 ;  /* 0x00008010e00079a6 */ /* 0x000fe2000c10f386 */
[-C--:B------:R-:W-:Y:S01]  /*7540*/  LEA.HI.X.SX32 R7, R7, R225.reuse, 0x2, P0 ;  /* 0x000000e107077211 */ /* 0x080fe200000f16ff */
[C---:B--2---:R-:W-:Y:S01]  /*7550*/  IMAD.IADD R5, R201.reuse, 0x1, R0 ;  /* 0x00000001c9057824 */ /* 0x044fe200078e0200 */
[CC--:B------:R-:W-:Y:S01]  /*7560*/  LEA R196, P0, R0.reuse, R224.reuse, 0x2 ;  /* 0x000000e000c47211 */ /* 0x0c0fe200078010ff */
[----:B------:R-:W-:Y:S02]  /*7570*/  REDG.E.ADD.F32.FTZ.RN.STRONG.GPU desc[UR6][R2.64+0x80], R17 ;  /* 0x00008011020079a6 */ /* 0x000fe4000c10f386 */
[C---:B------:R-:W-:Y:S01]  /*7580*/  IMAD.IADD R4, R201.reuse, 0x1, R5 ;  /* 0x00000001c9047824 */ /* 0x040fe200078e0205 */
[-C--:B------:R-:W-:Y:S01]  /*7590*/  LEA.HI.X.SX32 R197, R0, R225.reuse, 0x2, P0 ;  /* 0x000000e100c57211 */ /* 0x080fe200000f16ff */
[----:B------:R2:W-:Y:S02]  /*75a0*/  REDG.E.ADD.F32.FTZ.RN.STRONG.GPU desc[UR6][R6.64], R18 ;  /* 0x00000012060079a6 */ /* 0x0005e4000c10f386 */
[----:B------:R-:W-:Y:S01]  /*75b0*/  IMAD.IADD R0, R201, 0x1, R4 ;  /* 0x00000001c9007824 */ /* 0x000fe200078e0204 */
[CC--:B------:R-:W-:Y:S01]  /*75c0*/  LEA R10, P0, R4.reuse, R224.reuse, 0x2 ;  /* 0x000000e0040a7211 */ /* 0x0c0fe200078010ff */
[----:B------:R-:W-:Y:S04]  /*75d0*/  REDG.E.ADD.F32.FTZ.RN.STRONG.GPU desc[UR6][R196.64], R19 ;  /* 0x00000013c40079a6 */ /* 0x000fe8000c10f386 */
[----:B------:R-:W-:Y:S01]  /*75e0*/  LDSM.16.MT88.4 R16, [R208+0x2000] ;  /* 0x00200000d010783b */ /* 0x000fe20000004200 */
[CC--:B-1----:R-:W-:Y:S02]  /*75f0*/  LEA R8, P1, R5.reuse, R224.reuse, 0x2 ;  /* 0x000000e005087211 */ /* 0x0c2fe400078210ff */
[-C--:B------:R-:W-:Y:S02]  /*7600*/  LEA.HI.X.SX32 R11, R4, R225.reuse, 0x2, P0 ;  /* 0x000000e1040b7211 */ /* 0x080fe400000f16ff */
[-C--:B------:R-:W-:Y:S01]  /*7610*/  LEA.HI.X.SX32 R9, R5, R225.reuse, 0x2, P1 ;  /* 0x000000e105097211 */ /* 0x080fe200008f16ff */
[----:B------:R-:W-:Y:S04]  /*7620*/  IMAD.IADD R5, R201, 0x1, R0 ;  /* 0x00000001c9057824 */ /* 0x000fe800078e0200 */
[----:B------:R1:W-:Y:S01]  /*7630*/  REDG.E.ADD.F32.FTZ.RN.STRONG.GPU desc[UR6][R8.64], R12 ;  /* 0x0000000c080079a6 */ /* 0x0003e2000c10f386 */
[CC--:B--2---:R-:W-:Y:S03]  /*7640*/  LEA R6, P0, R0.reuse, R224.reuse, 0x2 ;  /* 0x000000e000067211 */ /* 0x0c4fe600078010ff */
[----:B------:R-:W-:Y:S01]  /*7650*/  REDG.E.ADD.F32.FTZ.RN.STRONG.GPU desc[UR6][R10.64], R13 ;  /* 0x0000000d0a0079a6 */ /* 0x000fe2000c10f386 */
[-C--:B------:R-:W-:Y:S02]  /*7660*/  LEA.HI.X.SX32 R7, R0, R225.reuse, 0x2, P0 ;  /* 0x000000e100077211 */ /* 0x080fe400000f16ff */
[CC--:B------:R-:W-:Y:S03]  /*7670*/  LEA R4, P0, R5.reuse, R224.reuse, 0x2 ;  /* 0x000000e005047211 */ /* 0x0c0fe600078010ff */
[----:B------:R2:W-:Y:S01]  /*7680*/  REDG.E.ADD.F32.FTZ.RN.STRONG.GPU desc[UR6][R6.64], R14 ;  /* 0x0000000e060079a6 */ /* 0x0005e2000c10f386 */
[-C--:B------:R-:W-:Y:S05]  /*7690*/  LEA.HI.X.SX32 R5, R5, R225.reuse, 0x2, P0 ;  /* 0x000000e105057211 */ /* 0x080fea00000f16ff */
[----:B------:R3:W-:Y:S04]  /*76a0*/  REDG.E.ADD.F32.FTZ.RN.STRONG.GPU desc[UR6][R4.64], R15 ;  /* 0x0000000f040079a6 */ /* 0x0007e8000c10f386 */
[----:B------:R-:W-:Y:S04]  /*76b0*/  REDG.E.ADD.F32.FTZ.RN.STRONG.GPU desc[UR6][R224.64+0x100], R84 ;  /* 0x00010054e00079a6 */ /* 0x000fe8000c10f386 */
[----:B------:R-:W-:Y:S01]  /*76c0*/  REDG.E.ADD.F32.FTZ.RN.STRONG.GPU desc[UR6][R2.64+0x100], R85 ;  /* 0x00010055020079a6 */ /* 0x000fe2000c10f386 */
[----:B-1----:R-:W-:Y:S04]  /*76d0*/  VIADD R8, R200, 0x40 ;  /* 0x00000040c8087836 */ /* 0x002fe80000000000 */
[C---:B------:R-:W-:Y:S01]  /*76e0*/  IMAD.IADD R0, R201.reuse, 0x1, R8 ;  /* 0x00000001c9007824 */ /* 0x040fe200078e0208 */
[CC--:B--2---:R-:W-:Y:S04]  /*76f0*/  LEA R6, P0, R8.reuse, R224.reuse, 0x2 ;  /* 0x000000e008067211 */ /* 0x0c4fe800078010ff */
[-C--:B------:R-:W-:Y:S01]  /*7700*/  LEA.HI.X.SX32 R7, R8, R225.reuse, 0x2, P0 ;  /* 0x000000e108077211 */ /* 0x080fe200000f16ff */
[C---:B---3--:R-:W-:Y:S01]  /*7710*/  IMAD.IADD R5, R201.reuse, 0x1, R0 ;  /* 0x00000001c9057824 */ /* 0x048fe200078e0200 */
[CC--:B------:R-:W-:Y:S03]  /*7720*/  LEA R12, P0, R0.reuse, R224.reuse, 0x2 ;  /* 0x000000e0000c7211 */ /* 0x0c0fe600078010ff */
[----:B------:R1:W-:Y:S01]  /*7730*/  REDG.E.ADD.F32.FTZ.RN.STRONG.GPU desc[UR6][R6.64], R86 ;  /* 0x00000056060079a6 */ /* 0x0003e2000c10f386 */
[----:B------:R-:W-:Y:S01]  /*7740*/  IMAD.IADD R4, R201, 0x1, R5 ;  /* 0x00000001c9047824 */ /* 0x000fe200078e0205 */
[-C--:B------:R-:W-:Y:S02]  /*7750*/  LEA.HI.X.SX32 R13, R0, R225.reuse, 0x2, P0 ;  /* 0x000000e1000d7211 */ /* 0x080fe400000f16ff */
[-C--:B------:R-:W-:Y:S01]  /*7760*/  LEA R8, P1, R5, R224.reuse, 0x2 ;  /* 0x000000e005087211 */ /* 0x080fe200078210ff */
[----:B------:R-:W-:Y:S01]  /*7770*/  IMAD.IADD R0, R201, 0x1, R4 ;  /* 0x00000001c9007824 */ /* 0x000fe200078e0204 */
[CC--:B------:R-:W-:Y:S01]  /*7780*/  LEA R10, P0, R4.reuse, R224.reuse, 0x2 ;  /* 0x000000e0040a7211 */ /* 0x0c0fe200078010ff */
[----:B------:R-:W-:Y:S01]  /*7790*/  REDG.E.ADD.F32.FTZ.RN.STRONG.GPU desc[UR6][R12.64], R87 ;  /* 0x000000570c0079a6 */ /* 0x000fe2000c10f386 */
[-C--:B------:R-:W-:Y:S01]  /*77a0*/  LEA.HI.X.SX32 R9, R5, R225.reuse, 0x2, P1 ;  /* 0x000000e105097211 */ /* 0x080fe200008f16ff */
[----:B------:R-:W-:Y:S01]  /*77b0*/  IMAD.IADD R5, R201, 0x1, R0 ;  /* 0x00000001c9057824 */ /* 0x000fe200078e0200 */
[-C--:B------:R-:W-:Y:S01]  /*77c0*/  LEA.HI.X.SX32 R11, R4, R225.reuse, 0x2, P0 ;  /* 0x000000e1040b7211 */ /* 0x080fe200000f16ff */
[----:B------:R-:W-:Y:S04]  /*77d0*/  LDSM.16.MT88.4 R84, [R208+0x4000] ;  /* 0x00400000d054783b */ /* 0x000fe80000004200 */
[----:B------:R2:W-:Y:S04]  /*77e0*/  REDG.E.ADD.F32.FTZ.RN.STRONG.GPU desc[UR6][R8.64], R88 ;  /* 0x00000058080079a6 */ /* 0x0005e8000c10f386 */
[----:B------:R-:W-:Y:S01]  /*77f0*/  REDG.E.ADD.F32.FTZ.RN.STRONG.GPU desc[UR6][R10.64], R89 ;  /* 0x000000590a0079a6 */ /* 0x000fe2000c10f386 */
[CC--:B-1----:R-:W-:Y:S04]  /*7800*/  LEA R6, P0, R0.reuse, R224.reuse, 0x2 ;  /* 0x000000e000067211 */ /* 0x0c2fe800078010ff */
[-C--:B------:R-:W-:Y:S02]  /*7810*/  LEA.HI.X.SX32 R7, R0, R225.reuse, 0x2, P0 ;  /* 0x000000e100077211 */ /* 0x080fe400000f16ff */
[CC--:B------:R-:W-:Y:S03]  /*7820*/  LEA R4, P0, R5.reuse, R224.reuse, 0x2 ;  /* 0x000000e005047211 */ /* 0x0c0fe600078010ff */
[----:B------:R1:W-:Y:S01]  /*7830*/  REDG.E.ADD.F32.FTZ.RN.STRONG.GPU desc[UR6][R6.64], R90 ;  /* 0x0000005a060079a6 */ /* 0x0003e2000c10f386 */
[-C--:B------:R-:W-:Y:S05]  /*7840*/  LEA.HI.X.SX32 R5, R5, R225.reuse, 0x2, P0 ;  /* 0x000000e105057211 */ /* 0x080fea00000f16ff */
[----:B------:R3:W-:Y:S01]  /*7850*/  REDG.E.ADD.F32.FTZ.RN.STRONG.GPU desc[UR6][R4.64], R91 ;  /* 0x0000005b040079a6 */ /* 0x0007e2000c10f386 */
[----:B--2---:R-:W-:Y:S03]  /*7860*/  VIADD R8, R200, 0x60 ;  /* 0x00000060c8087836 */ /* 0x004fe60000000000 */
[----:B------:R-:W-:Y:S01]  /*7870*/  REDG.E.ADD.F32.FTZ.RN.STRONG.GPU desc[UR6][R224.64+0x180], R96 ;  /* 0x00018060e00079a6 */ /* 0x000fe2000c10f386 */
[C---:B------:R-:W-:Y:S03]  /*7880*/  IMAD.IADD R0, R201.reuse, 0x1, R8 ;  /* 0x00000001c9007824 */ /* 0x040fe600078e0208 */
[----:B------:R-:W-:Y:S04]  /*7890*/  REDG.E.ADD.F32.FTZ.RN.STRONG.GPU desc[UR6][R2.64+0x180], R97 ;  /* 0x00018061020079a6 */ /* 0x000fe8000c10f386 */
[----:B------:R-:W-:Y:S01]  /*78a0*/  LDSM.16.MT88.4 R88, [R208+0x6000] ;  /* 0x00600000d058783b */ /* 0x000fe20000004200 */
[CC--:B-1----:R-:W-:Y:S04]  /*78b0*/  LEA R6, P0, R8.reuse, R224.reuse, 0x2 ;  /* 0x000000e008067211 */ /* 0x0c2fe800078010ff */
        /* <DEDUP_REMOVED lines=96> */
[-C--:B------:R-:W-:Y:S03]  /*7ec0*/  LEA.HI.X.SX32 R11, R4, R225.reuse, 0x2, P0 ;  /* 0x000000e1040b7211 */ /* 0x080fe600000f16ff */
[----:B------:R2:W-:Y:S04]  /*7ed0*/  REDG.E.ADD.F32.FTZ.RN.STRONG.GPU desc[UR6][R8.64], R120 ;  /* 0x00000078080079a6 */ /* 0x0005e8000c10f386 */
[----:B------:R-:W-:Y:S01]  /*7ee0*/  REDG.E.ADD.F32.FTZ.RN.STRONG.GPU desc[UR6][R10.64], R121 ;  /* 0x000000790a0079a6 */ /* 0x000fe2000c10f386 */
[CC--:B-1----:R-:W-:Y:S04]  /*7ef0*/  LEA R6, P0, R0.reuse, R224.reuse, 0x2 ;  /* 0x000000e000067211 */ /* 0x0c2fe800078010ff */
[-C--:B------:R-:W-:Y:S01]  /*7f00*/  LEA.HI.X.SX32 R7, R0, R225.reuse, 0x2, P0 ;  /* 0x000000e100077211 */ /* 0x080fe200000f16ff */
[----:B------:R-:W-:Y:S01]  /*7f10*/  VIADD R0, R200, 0xe0 ;  /* 0x000000e0c8007836 */ /* 0x000fe20000000000 */
[CC--:B------:R-:W-:Y:S03]  /*7f20*/  LEA R4, P0, R5.reuse, R224.reuse, 0x2 ;  /* 0x000000e005047211 */ /* 0x0c0fe600078010ff */
[----:B------:R1:W-:Y:S01]  /*7f30*/  REDG.E.ADD.F32.FTZ.RN.STRONG.GPU desc[UR6][R6.64], R122 ;  /* 0x0000007a060079a6 */ /* 0x0003e2000c10f386 */
[-C--:B------:R-:W-:Y:S01]  /*7f40*/  LEA.HI.X.SX32 R5, R5, R225.reuse, 0x2, P0 ;  /* 0x000000e105057211 */ /* 0x080fe200000f16ff */
[C---:B--2---:R-:W-:Y:S04]  /*7f50*/  IMAD.IADD R8, R201.reuse, 0x1, R0 ;  /* 0x00000001c9087824 */ /* 0x044fe800078e0200 */
[----:B------:R2:W-:Y:S04]  /*7f60*/  REDG.E.ADD.F32.FTZ.RN.STRONG.GPU desc[UR6][R4.64], R123 ;  /* 0x0000007b040079a6 */ /* 0x0005e8000c10f386 */
[----:B------:R-:W-:Y:S04]  /*7f70*/  REDG.E.ADD.F32.FTZ.RN.STRONG.GPU desc[UR6][R224.64+0x380], R128 ;  /* 0x00038080e00079a6 */ /* 0x000fe8000c10f386 */
[----:B------:R3:W-:Y:S01]  /*7f80*/  REDG.E.ADD.F32.FTZ.RN.STRONG.GPU desc[UR6][R2.64+0x380], R129 ;  /* 0x00038081020079a6 */ /* 0x0007e2000c10f386 */
[CC--:B-1----:R-:W-:Y:S04]  /*7f90*/  LEA R6, P0, R0.reuse, R224.reuse, 0x2 ;  /* 0x000000e000067211 */ /* 0x0c2fe800078010ff */
[-C--:B------:R-:W-:Y:S01]  /*7fa0*/  LEA.HI.X.SX32 R7, R0, R225.reuse, 0x2, P0 ;  /* 0x000000e100077211 */ /* 0x080fe200000f16ff */
[C---:B--2---:R-:W-:Y:S01]  /*7fb0*/  IMAD.IADD R5, R201.reuse, 0x1, R8 ;  /* 0x00000001c9057824 */ /* 0x044fe200078e0208 */
        /* <DEDUP_REMOVED lines=9> */
[----:B---3--:R-:W-:Y:S01]  /*8050*/  IMAD.IADD R3, R201, 0x1, R0 ;  /* 0x00000001c9037824 */ /* 0x008fe200078e0200 */
[-C--:B------:R-:W-:Y:S01]  /*8060*/  LEA.HI.X.SX32 R9, R4, R225.reuse, 0x2, P2 ;  /* 0x000000e104097211 */ /* 0x080fe200010f16ff */
[----:B------:R-:W-:Y:S03]  /*8070*/  LDSM.16.MT88.4 R12, [R215+0x28000] ;  /* 0x02800000d70c783b */ /* 0x000fe60000004200 */
[CC--:B------:R-:W-:Y:S01]  /*8080*/  LEA R2, P0, R3.reuse, R224.reuse, 0x2 ;  /* 0x000000e003027211 */ /* 0x0c0fe200078010ff */
[----:B------:R-:W-:Y:S03]  /*8090*/  REDG.E.ADD.F32.FTZ.RN.STRONG.GPU desc[UR6][R10.64], R124 ;  /* 0x0000007c0a0079a6 */ /* 0x000fe6000c10f386 */
[-C--:B------:R-:W-:Y:S01]  /*80a0*/  LEA.HI.X.SX32 R3, R3, R225.reuse, 0x2, P0 ;  /* 0x000000e103037211 */ /* 0x080fe200000f16ff */
[----:B------:R-:W-:Y:S01]  /*80b0*/  REDG.E.ADD.F32.FTZ.RN.STRONG.GPU desc[UR6][R8.64], R125 ;  /* 0x0000007d080079a6 */ /* 0x000fe2000c10f386 */
[----:B------:R-:W-:Y:S01]  /*80c0*/  PLOP3.LUT P0, PT, PT, PT, UP1, 0x80, 0x0 ;  /* 0x000000000000781c */ /* 0x000fe20003f0f018 */
[----:B------:R-:W-:Y:S02]  /*80d0*/  @UP3 UIADD3 UR13, UP1, UR13, -0x100, URZ ;  /* 0xffffff000d0d3890 */ /* 0x000fe4000ff3e03f */
[----:B------:R-:W-:Y:S02]  /*80e0*/  LDSM.16.MT88.4 R8, [R208] ;  /* 0x00000000d008783b */ /* 0x000fe40000004200 */
[----:B------:R-:W-:Y:S01]  /*80f0*/  @UP3 UIADD3.X UR12, UR12, -0x1, URZ, UP1, !UPT ;  /* 0xffffffff0c0c3890 */ /* 0x000fe20008ffe43f */
[C---:B-1----:R-:W-:Y:S04]  /*8100*/  LEA R6, P1, R0.reuse, R224, 0x2 ;  /* 0x000000e000067211 */ /* 0x042fe800078210ff */
[----:B------:R-:W-:Y:S01]  /*8110*/  LEA.HI.X.SX32 R7, R0, R225, 0x2, P1 ;  /* 0x000000e100077211 */ /* 0x000fe200008f16ff */
[C---:B------:R-:W-:Y:S01]  /*8120*/  VIADD R0, R208.reuse, 0xffff8000 ;  /* 0xffff8000d0007836 */ /* 0x040fe20000000000 */
[----:B------:R-:W-:Y:S01]  /*8130*/  ISETP.LT.AND P1, PT, RZ, UR8, PT ;  /* 0x00000008ff007c0c */ /* 0x000fe2000bf21270 */
[----:B------:R-:W-:Y:S01]  /*8140*/  @P0 VIADD R0, R208, 0x8000 ;  /* 0x00008000d0000836 */ /* 0x000fe20000000000 */
[----:B------:R-:W-:Y:S01]  /*8150*/  UMOV UR8, UR16 ;  /* 0x0000001000087c82 */ /* 0x000fe20008000000 */
[----:B------:R-:W-:Y:S04]  /*8160*/  REDG.E.ADD.F32.FTZ.RN.STRONG.GPU desc[UR6][R6.64], R126 ;  /* 0x0000007e060079a6 */ /* 0x000fe8000c10f386 */
[----:B------:R-:W1:Y:S04]  /*8170*/  LDSM.16.MT88.4 R4, [R214+0x28000] ;  /* 0x02800000d604783b */ /* 0x000e680000004200 */
[----:B------:R-:W-:Y:S01]  /*8180*/  REDG.E.ADD.F32.FTZ.RN.STRONG.GPU desc[UR6][R2.64], R127 ;  /* 0x0000007f020079a6 */ /* 0x000fe2000c10f386 */
        /* <DEDUP_REMOVED lines=42> */
[----:B------:R2:W3:Y:S04]  /*8430*/  LDSM.16.MT88.4 R84, [R208+0x1800] ;  /* 0x00180000d054783b */ /* 0x0004e80000004200 */
[----:B------:R-:W3:Y:S01]  /*8440*/  LDSM.16.MT88.4 R92, [R215+0x29800] ;  /* 0x02980000d75c783b */ /* 0x000ee20000004200 */
[-C--:B----4-:R-:W-:Y:S06]  /*8450*/  HMMA.16816.F32.BF16 R132, R4, R12.reuse, R132 ;  /* 0x0000000c0484723c */ /* 0x090fec0000041884 */
[C---:B------:R-:W-:Y:S06]  /*8460*/  HMMA.16816.F32.BF16 R136, R88.reuse, R12, R136 ;  /* 0x0000000c5888723c */ /* 0x040fec0000041888 */
[-C--:B------:R-:W-:Y:S06]  /*8470*/  HMMA.16816.F32.BF16 R140, R88, R14.reuse, R140 ;  /* 0x0000000e588c723c */ /* 0x080fec000004188c */
[C---:B------:R-:W-:Y:S05]  /*8480*/  HMMA.16816.F32.BF16 R144, R4.reuse, R14, R144 ;  /* 0x0000000e0490723c */ /* 0x040fea0000041890 */
[----:B--2---:R-:W-:Y:S01]  /*8490*/  IMAD.MOV.U32 R208, RZ, RZ, R0 ;  /* 0x000000ffffd07224 */ /* 0x004fe200078e0000 */
        /* <DEDUP_REMOVED lines=12> */
[-C--:B---3--:R-:W-:Y:S06]  /*8560*/  HMMA.16816.F32.BF16 R132, R16, R84.reuse, R132 ;  /* 0x000000541084723c */ /* 0x088fec0000041884 */
        /* <DEDUP_REMOVED lines=17> */
[----:B------:R-:W-:Y:S11]  /*8680*/  @P1 BRA `(.L_x_678) ;  /* 0xffffffbc00301947 */ /* 0x000ff6000383ffff */
        /* <DEDUP_REMOVED lines=161> */
[----:B------:R1:W-:Y:S01]  /*90a0*/  STS [R249+0x6000], R4 ;  /* 0x00600004f9007388 */ /* 0x0003e20000000800 */
        /* <DEDUP_REMOVED lines=9> */
[----:B------:R3:W-:Y:S01]  /*9140*/  STS [R248+0x8000], R88 ;  /* 0x00800058f8007388 */ /* 0x0007e20000000800 */
[----:B-1----:R-:W1:Y:S03]  /*9150*/  S2R R4, SR_TID.X ;  /* 0x0000000000047919 */ /* 0x002e660000002100 */
[----:B------:R3:W-:Y:S04]  /*9160*/  STS [R248+0x8400], R87 ;  /* 0x00840057f8007388 */ /* 0x0007e80000000800 */
[----:B------:R3:W-:Y:S04]  /*9170*/  STS [R249+0x8000], R84 ;  /* 0x00800054f9007388 */ /* 0x0007e80000000800 */
[----:B------:R3:W-:Y:S04]  /*9180*/  STS [R249+0x8400], R35 ;  /* 0x00840023f9007388 */ /* 0x0007e80000000800 */
[----:B------:R3:W-:Y:S01]  /*9190*/  STS [R248+0x9000], R86 ;  /* 0x00900056f8007388 */ /* 0x0007e20000000800 */
[----:B--2---:R-:W-:-:S03]  /*91a0*/  IMAD.SHL.U32 R0, R247, 0x40, RZ ;  /* 0x00000040f7007824 */ /* 0x004fc600078e00ff */
[----:B------:R3:W-:Y:S02]  /*91b0*/  STS [R248+0x9400], R85 ;  /* 0x00940055f8007388 */ /* 0x0007e40000000800 */
[----:B------:R-:W-:Y:S02]  /*91c0*/  LOP3.LUT R0, R0, 0x1c0, RZ, 0xc0, !PT ;  /* 0x000001c000007812 */ /* 0x000fe400078ec0ff */
[----:B------:R3:W-:Y:S02]  /*91d0*/  STS [R249+0x9000], R34 ;  /* 0x00900022f9007388 */ /* 0x0007e40000000800 */
[----:B------:R-:W-:Y:S02]  /*91e0*/  LOP3.LUT R3, R0, 0x38, R232, 0xf8, !PT ;  /* 0x0000003800037812 */ /* 0x000fe400078ef8e8 */
[----:B------:R3:W-:Y:S01]  /*91f0*/  STS [R249+0x9400], R33 ;  /* 0x00940021f9007388 */ /* 0x0007e20000000800 */
[----:B------:R-:W-:-:S03]  /*9200*/  SHF.R.U32.HI R0, RZ, 0x3, R0 ;  /* 0x00000003ff007819 */ /* 0x000fc60000011600 */
[----:B------:R3:W-:Y:S01]  /*9210*/  STS [R248+0xa000], R36 ;  /* 0x00a00024f8007388 */ /* 0x0007e20000000800 */
[----:B-1----:R-:W-:Y:S02]  /*9220*/  SHF.R.S32.HI R2, RZ, 0x1f, R4 ;  /* 0x0000001fff027819 */ /* 0x002fe40000011404 */
[----:B------:R-:W-:Y:S01]  /*9230*/  LOP3.LUT R0, R3, R0, RZ, 0x3c, !PT ;  /* 0x0000000003007212 */ /* 0x000fe200078e3cff */
[----:B------:R3:W-:Y:S01]  /*9240*/  STS [R248+0xa400], R38 ;  /* 0x00a40026f8007388 */ /* 0x0007e20000000800 */
[----:B------:R-:W-:-:S03]  /*9250*/  LEA.HI R2, R2, R4, RZ, 0x6 ;  /* 0x0000000402027211 */ /* 0x000fc600078f30ff */
        /* <DEDUP_REMOVED lines=36> */
.L_x_679:
[----:B------:R-:W-:Y:S01]  /*94a0*/  @UP0 UIADD3 UR14, UR18, UR32, URZ ;  /* 0x00000020120e0290 */ /* 0x000fe2000fffe03f */
[----:B------:R-:W-:Y:S01]  /*94b0*/  SHF.R.S32.HI R2, RZ, 0x6, R2 ;  /* 0x00000006ff027819 */ /* 0x000fe20000011402 */
[----:B------:R-:W-:Y:S02]  /*94c0*/  @UP0 ULDC.64 UR8, c[0x0][0x458] ;  /* 0x0001160000080ab9 */ /* 0x000fe40000000a00 */
[----:B------:R-:W-:Y:S02]  /*94d0*/  @UP0 UIMAD.WIDE.U32 UR12, UR14, UR8, URZ ;  /* 0x000000080e0c02a5 */ /* 0x000fe4000f8e003f */
[----:B------:R-:W-:Y:S01]  /*94e0*/  @UP0 UIMAD UR14, UR14, UR9, URZ ;  /* 0x000000090e0e02a4 */ /* 0x000fe2000f8e023f */
[----:B------:R-:W-:-:S03]  /*94f0*/  IMAD R0, R2, 0x200, R0 ;  /* 0x0000020002007824 */ /* 0x000fc600078e0200 */
[----:B------:R-:W-:Y:S01]  /*9500*/  @UP0 UIADD3 UR17, UR13, UR14, URZ ;  /* 0x0000000e0d110290 */ /* 0x000fe2000fffe03f */
[----:B------:R-:W-:Y:S01]  /*9510*/  @UP0 UMOV UR16, UR12 ;  /* 0x0000000c00100c82 */ /* 0x000fe20008000000 */
[----:B------:R-:W-:Y:S01]  /*9520*/  LEA R0, R0, UR4, 0x1 ;  /* 0x0000000400007c11 */ /* 0x000fe2000f8e08ff */
        /* <DEDUP_REMOVED lines=14> */
.L_x_680:
[----:B------:R-:W-:Y:S01]  /*9610*/  BAR.SYNC.DEFER_BLOCKING 0x0 ;  /* 0x0000000000007b1d */ /* 0x000fe20000010000 */
[----:B------:R-:W-:Y:S01]  /*9620*/  USHF.R.S32.HI UR12, URZ, 0x1f, UR19 ;  /* 0x0000001f3f0c7899 */ /* 0x000fe20008011413 */
[--C-:B------:R-:W-:Y:S01]  /*9630*/  SHF.R.S32.HI R5, RZ, 0x1f, R232.reuse ;  /* 0x0000001fff057819 */ /* 0x100fe200000114e8 */
[----:B------:R-:W-:Y:S01]  /*9640*/  IMAD.U32 R2, RZ, RZ, UR10 ;  /* 0x0000000aff027e24 */ /* 0x000fe2000f8e00ff */
[----:B------:R-:W-:Y:S01]  /*9650*/  UIMAD UR5, UR34, -0x40, UR5 ;  /* 0xffffffc0220578a4 */ /* 0x000fe2000f8e0205 */
[----:B------:R-:W-:Y:S01]  /*9660*/  IMAD.MOV.U32 R4, RZ, RZ, R232 ;  /* 0x000000ffff047224 */ /* 0x000fe200078e00e8 */
[----:B------:R-:W-:Y:S01]  /*9670*/  UIMAD UR13, UR12, UR10, URZ ;  /* 0x0000000a0c0d72a4 */ /* 0x000fe2000f8e023f */
[C---:B------:R-:W-:Y:S01]  /*9680*/  VIADD R7, R247.reuse, 0x20 ;  /* 0x00000020f7077836 */ /* 0x040fe20000000000 */
[----:B------:R-:W-:Y:S01]  /*9690*/  USHF.R.S32.HI UR18, URZ, 0x1f, UR56 ;  /* 0x0000001f3f127899 */ /* 0x000fe20008011438 */
[----:B------:R-:W-:Y:S01]  /*96a0*/  IMAD.WIDE.U32 R2, R2, UR19, R4 ;  /* 0x0000001302027c25 */ /* 0x000fe2000f8e0004 */
[----:B------:R-:W-:Y:S01]  /*96b0*/  UIMAD UR13, UR19, UR11, UR13 ;  /* 0x0000000b130d72a4 */ /* 0x000fe2000f8e020d */
[----:B------:R-:W-:Y:S01]  /*96c0*/  ISETP.GE.AND P5, PT, R247, UR5, PT ;  /* 0x00000005f7007c0c */ /* 0x000fe2000bfa6270 */
[----:B------:R-:W-:Y:S01]  /*96d0*/  ULDC.64 UR14, c[0x0][0x468] ;  /* 0x00011a00000e7ab9 */ /* 0x000fe20000000a00 */
[----:B------:R-:W-:Y:S01]  /*96e0*/  ISETP.GE.AND P4, PT, R7, UR5, PT ;  /* 0x0000000507007c0c */ /* 0x000fe2000bf86270 */
[----:B------:R-:W-:Y:S01]  /*96f0*/  BSSY B0, `(.L_x_681) ;  /* 0x000002c000007945 */ /* 0x000fe20003800000 */
[----:B------:R-:W-:Y:S01]  /*9700*/  IADD3 R2, P0, R2, UR20, RZ ;  /* 0x0000001402027c10 */ /* 0x000fe2000ff1e0ff */
[C---:B------:R-:W-:Y:S01]  /*9710*/  VIADD R28, R232.reuse, 0x80 ;  /* 0x00000080e81c7836 */ /* 0x040fe20000000000 */
[----:B------:R-:W-:Y:S01]  /*9720*/  MOV R6, UR13 ;  /* 0x0000000d00067c02 */ /* 0x000fe20008000f00 */
[----:B------:R-:W-:Y:S01]  /*9730*/  UIMAD UR13, UR18, UR14, URZ ;  /* 0x0000000e120d72a4 */ /* 0x000fe2000f8e023f */
[C---:B------:R-:W-:Y:S01]  /*9740*/  IADD3 R29, R232.reuse, 0xc0, RZ ;  /* 0x000000c0e81d7810 */ /* 0x040fe20007ffe0ff */
[----:B------:R-:W-:Y:S01]  /*9750*/  VIADD R11, R232, 0x40 ;  /* 0x00000040e80b7836 */ /* 0x000fe20000000000 */
[----:B------:R-:W-:Y:S01]  /*9760*/  IADD3.X R3, R3, UR21, R6, P0, !PT ;  /* 0x0000001503037c10 */ /* 0x000fe200087fe406 */
[----:B------:R-:W-:Y:S01]  /*9770*/  UIMAD UR15, UR56, UR15, UR13 ;  /* 0x0000000f380f72a4 */ /* 0x000fe2000f8e020d */
[----:B------:R-:W-:Y:S01]  /*9780*/  MOV R6, UR14 ;  /* 0x0000000e00067c02 */ /* 0x000fe20008000f00 */
[----:B---3--:R1:W2:Y:S01]  /*9790*/  LDS.128 R44, [R0+0x19000] ;  /* 0x01900000002c7984 */ /* 0x0082a20000000c00 */
[----:B------:R-:W-:-:S03]  /*97a0*/  SHF.R.S32.HI R31, RZ, 0x1f, R247 ;  /* 0x0000001fff1f7819 */ /* 0x000fc600000114f7 */
[----:B------:R1:W3:Y:S01]  /*97b0*/  LDS.128 R40, [R0+0x1b000] ;  /* 0x01b0000000287984 */ /* 0x0002e20000000c00 */
[----:B------:R-:W-:-:S03]  /*97c0*/  IMAD.WIDE.U32 R6, R6, UR56, R2 ;  /* 0x0000003806067c25 */ /* 0x000fc6000f8e0002 */
[----:B------:R1:W4:Y:S02]  /*97d0*/  LDS.128 R36, [R0+0x1d000] ;  /* 0x01d0000000247984 */ /* 0x0003240000000c00 */
[----:B------:R-:W-:Y:S02]  /*97e0*/  IADD3 R10, R7, UR15, RZ ;  /* 0x0000000f070a7c10 */ /* 0x000fe4000fffe0ff */
        /* <DEDUP_REMOVED lines=9> */
[----:B------:R-:W-:Y:S01]  /*9880*/  IMAD.MOV.U32 R2, RZ, RZ, R6 ;  /* 0x000000ffff027224 */ /* 0x000fe200078e0006 */
[----:B------:R-:W-:Y:S01]  /*9890*/  ISETP.GE.AND P3, PT, R11, UR13, PT ;  /* 0x0000000d0b007c0c */ /* 0x000fe2000bf66270 */
[----:B------:R-:W3:Y:S01]  /*98a0*/  LDS.128 R20, [R0+0x1c000] ;  /* 0x01c0000000147984 */ /* 0x000ee20000000c00 */
[----:B------:R-:W-:Y:S01]  /*98b0*/  IMAD.MOV.U32 R3, RZ, RZ, R10 ;  /* 0x000000ffff037224 */ /* 0x000fe200078e000a */
[----:B------:R-:W-:Y:S01]  /*98c0*/  ISETP.GE.AND P2, PT, R28, UR13, PT ;  /* 0x0000000d1c007c0c */ /* 0x000fe2000bf46270 */
[----:B------:R-:W-:Y:S01]  /*98d0*/  IMAD R30, R31, UR10, RZ ;  /* 0x0000000a1f1e7c24 */ /* 0x000fe2000f8e02ff */
[----:B------:R-:W4:Y:S01]  /*98e0*/  LDS.128 R16, [R0+0x1e000] ;  /* 0x01e0000000107984 */ /* 0x000f220000000c00 */
[----:B------:R-:W-:Y:S01]  /*98f0*/  IMAD.WIDE.U32 R8, R247, UR10, R2 ;  /* 0x0000000af7087c25 */ /* 0x000fe2000f8e0002 */
[----:B------:R-:W-:Y:S01]  /*9900*/  ISETP.GE.AND P1, PT, R29, UR13, PT ;  /* 0x0000000d1d007c0c */ /* 0x000fe2000bf26270 */
[----:B------:R-:W-:-:S02]  /*9910*/  ULDC.64 UR14, c[0x0][0x3f0] ;  /* 0x0000fc00000e7ab9 */ /* 0x000fc40000000a00 */
[----:B------:R-:W-:Y:S01]  /*9920*/  IMAD R2, R247, UR11, R30 ;  /* 0x0000000bf7027c24 */ /* 0x000fe2000f8e021e */
[----:B------:R-:W1:Y:S03]  /*9930*/  @!P6 LDS.128 R12, [R0+0x18000] ;  /* 0x01800000000ce984 */ /* 0x000e660000000c00 */
[----:B------:R-:W-:Y:S01]  /*9940*/  IMAD.IADD R3, R9, 0x1, R2 ;  /* 0x0000000109037824 */ /* 0x000fe200078e0202 */
[----:B------:R-:W-:-:S04]  /*9950*/  LEA R2, P0, R8, UR14, 0x1 ;  /* 0x0000000e08027c11 */ /* 0x000fc8000f8008ff */
[----:B------:R-:W-:-:S05]  /*9960*/  LEA.HI.X R3, R8, UR15, R3, 0x1, P0 ;  /* 0x0000000f08037c11 */ /* 0x000fca00080f0c03 */
[----:B--2---:R2:W-:Y:S04]  /*9970*/  @!P3 STG.E.128 desc[UR6][R2.64+0x80], R24 ;  /* 0x000080180200b986 */ /* 0x0045e8000c101d06 */
[----:B---3--:R2:W-:Y:S04]  /*9980*/  @!P2 STG.E.128 desc[UR6][R2.64+0x100], R20 ;  /* 0x000100140200a986 */ /* 0x0085e8000c101d06 */
[----:B----4-:R2:W-:Y:S04]  /*9990*/  @!P1 STG.E.128 desc[UR6][R2.64+0x180], R16 ;  /* 0x0001801002009986 */ /* 0x0105e8000c101d06 */
[----:B-1----:R2:W-:Y:S02]  /*99a0*/  @!P6 STG.E.128 desc[UR6][R2.64], R12 ;  /* 0x0000000c0200e986 */ /* 0x0025e4000c101d06 */
.L_x_682:
[----:B------:R-:W-:Y:S05]  /*99b0*/  BSYNC B0 ;  /* 0x0000000000007941 */ /* 0x000fea0003800000 */
.L_x_681:
[----:B------:R-:W-:Y:S04]  /*99c0*/  BSSY B0, `(.L_x_683) ;  /* 0x0000015000007945 */ /* 0x000fe80003800000 */
[----:B------:R-:W-:Y:S05]  /*99d0*/  @P4 BRA `(.L_x_684) ;  /* 0x00000000004c4947 */ /* 0x000fea0003800000 */
[----:B--2---:R-:W-:Y:S01]  /*99e0*/  IADD3 R2, P0, R247, 0x20, RZ ;  /* 0x00000020f7027810 */ /* 0x004fe20007f1e0ff */
[----:B------:R-:W-:Y:S01]  /*99f0*/  IMAD.MOV.U32 R7, RZ, RZ, R10 ;  /* 0x000000ffff077224 */ /* 0x000fe200078e000a */
[----:B------:R-:W-:Y:S01]  /*9a00*/  ULDC UR5, c[0x0][0x2d0] ;  /* 0x0000b40000057ab9 */ /* 0x000fe20000000800 */
[----:B------:R-:W-:Y:S01]  /*9a10*/  ULDC.64 UR14, c[0x0][0x3f0] ;  /* 0x0000fc00000e7ab9 */ /* 0x000fe20000000a00 */
[----:B------:R-:W-:Y:S01]  /*9a20*/  ISETP.GE.AND P3, PT, R232, UR5, PT ;  /* 0x00000005e8007c0c */ /* 0x000fe2000bf66270 */
[----:B------:R-:W-:Y:S01]  /*9a30*/  IMAD.X R3, RZ, RZ, R31, P0 ;  /* 0x000000ffff037224 */ /* 0x000fe200000e061f */
        /* <DEDUP_REMOVED lines=13> */
.L_x_684:
[----:B------:R-:W-:Y:S05]  /*9b10*/  BSYNC B0 ;  /* 0x0000000000007941 */ /* 0x000fea0003800000 */
.L_x_683:
[----:B------:R-:W-:Y:S01]  /*9b20*/  UIMAD UR5, UR12, UR8, URZ ;  /* 0x000000080c0572a4 */ /* 0x000fe2000f8e023f */
[----:B--2---:R-:W-:Y:S01]  /*9b30*/  IMAD.U32 R2, RZ, RZ, UR8 ;  /* 0x00000008ff027e24 */ /* 0x004fe2000f8e00ff */
[----:B------:R-:W2:Y:S01]  /*9b40*/  LDS.128 R24, [R0+0x20000] ;  /* 0x0200000000187984 */ /* 0x000ea20000000c00 */
[----:B------:R-:W-:Y:S01]  /*9b50*/  USHF.R.S32.HI UR13, URZ, 0x1f, UR56 ;  /* 0x0000001f3f0d7899 */ /* 0x000fe20008011438 */
[----:B------:R-:W-:Y:S01]  /*9b60*/  BSSY B0, `(.L_x_685) ;  /* 0x0000022000007945 */ /* 0x000fe20003800000 */
[----:B------:R-:W-:Y:S01]  /*9b70*/  UIMAD UR5, UR19, UR9, UR5 ;  /* 0x00000009130572a4 */ /* 0x000fe2000f8e0205 */
[----:B------:R-:W-:Y:S01]  /*9b80*/  IMAD.WIDE.U32 R2, R2, UR19, R4 ;  /* 0x0000001302027c25 */ /* 0x000fe2000f8e0004 */
[----:B------:R-:W2:Y:S01]  /*9b90*/  LDS.128 R20, [R0+0x22000] ;  /* 0x0220000000147984 */ /* 0x000ea20000000c00 */
[----:B------:R-:W-:-:S03]  /*9ba0*/  ULDC.64 UR10, c[0x0][0x470] ;  /* 0x00011c00000a7ab9 */ /* 0x000fc60000000a00 */
[----:B------:R-:W2:Y:S01]  /*9bb0*/  LDS.128 R16, [R0+0x24000] ;  /* 0x0240000000107984 */ /* 0x000ea20000000c00 */
[----:B------:R-:W-:-:S03]  /*9bc0*/  IADD3 R2, P0, R2, UR16, RZ ;  /* 0x0000001002027c10 */ /* 0x000fc6000ff1e0ff */
[----:B------:R1:W2:Y:S02]  /*9bd0*/  LDS.128 R12, [R0+0x26000] ;  /* 0x02600000000c7984 */ /* 0x0002a40000000c00 */
[----:B-1----:R-:W-:Y:S01]  /*9be0*/  IMAD.U32 R0, RZ, RZ, UR5 ;  /* 0x00000005ff007e24 */ /* 0x002fe2000f8e00ff */
[----:B------:R-:W-:-:S04]  /*9bf0*/  UIMAD UR5, UR13, UR10, URZ ;  /* 0x0000000a0d0572a4 */ /* 0x000fc8000f8e023f */
[----:B------:R-:W-:Y:S01]  /*9c00*/  IADD3.X R3, R3, UR17, R0, P0, !PT ;  /* 0x0000001103037c10 */ /* 0x000fe200087fe400 */
[----:B------:R-:W-:Y:S01]  /*9c10*/  UIMAD UR11, UR56, UR11, UR5 ;  /* 0x0000000b380b72a4 */ /* 0x000fe2000f8e0205 */
[----:B------:R-:W-:-:S05]  /*9c20*/  MOV R0, UR10 ;  /* 0x0000000a00007c02 */ /* 0x000fca0008000f00 */
[----:B------:R-:W-:-:S05]  /*9c30*/  IMAD.WIDE.U32 R4, R0, UR56, R2 ;  /* 0x0000003800047c25 */ /* 0x000fca000f8e0002 */
[----:B------:R-:W-:Y:S01]  /*9c40*/  IADD3 R8, R5, UR11, RZ ;  /* 0x0000000b05087c10 */ /* 0x000fe2000fffe0ff */
[----:B--2---:R-:W-:Y:S06]  /*9c50*/  @P5 BRA `(.L_x_686) ;  /* 0x0000000000485947 */ /* 0x004fec0003800000 */
        /* <DEDUP_REMOVED lines=14> */
[----:B------:R1:W-:Y:S04]  /*9d40*/  @!P3 STG.E.128 desc[UR6][R2.64], R24 ;  /* 0x000000180200b986 */ /* 0x0003e8000c101d06 */
[----:B------:R1:W-:Y:S04]  /*9d50*/  @!P2 STG.E.128 desc[UR6][R2.64+0x80], R20 ;  /* 0x000080140200a986 */ /* 0x0003e8000c101d06 */
[----:B------:R1:W-:Y:S04]  /*9d60*/  @!P1 STG.E.128 desc[UR6][R2.64+0x100], R16 ;  /* 0x0001001002009986 */ /* 0x0003e8000c101d06 */
[----:B------:R1:W-:Y:S02]  /*9d70*/  @!P0 STG.E.128 desc[UR6][R2.64+0x180], R12 ;  /* 0x0001800c02008986 */ /* 0x0003e4000c101d06 */
.L_x_686:
[----:B------:R-:W-:Y:S05]  /*9d80*/  BSYNC B0 ;  /* 0x0000000000007941 */ /* 0x000fea0003800000 */
.L_x_685:
        /* <DEDUP_REMOVED lines=10> */
[----:B------:R-:W-:-:S04]  /*9e30*/  IMAD.MOV.U32 R2, RZ, RZ, R4 ;  /* 0x000000ffff027224 */ /* 0x000fc800078e0004 */
[----:B------:R-:W-:-:S04]  /*9e40*/  IMAD.WIDE.U32 R4, R0, UR8, R2 ;  /* 0x0000000800047c25 */ /* 0x000fc8000f8e0002 */
[----:B------:R-:W-:Y:S01]  /*9e50*/  IMAD R0, R0, UR9, R6 ;  /* 0x0000000900007c24 */ /* 0x000fe2000f8e0206 */
[----:B------:R-:W-:-:S03]  /*9e60*/  LEA R2, P3, R4, UR10, 0x1 ;  /* 0x0000000a04027c11 */ /* 0x000fc6000f8608ff */
[----:B------:R-:W-:-:S05]  /*9e70*/  IMAD.IADD R0, R5, 0x1, R0 ;  /* 0x0000000105007824 */ /* 0x000fca00078e0200 */
        /* <DEDUP_REMOVED lines=8> */
.L_x_657:
        /* <DEDUP_REMOVED lines=23> */
.L_x_688:
        /* <DEDUP_REMOVED lines=21> */
.L_x_689:
[----:B------:R-:W-:Y:S01]  /*a1c0*/  UIMAD UR12, UR19, UR8, URZ ;  /* 0x00000008130c72a4 */ /* 0x000fe2000f8e023f */
[----:B------:R-:W-:Y:S01]  /*a1d0*/  IMAD.U32 R2, RZ, RZ, UR8 ;  /* 0x00000008ff027e24 */ /* 0x000fe2000f8e00ff */
[----:B------:R-:W-:Y:S01]  /*a1e0*/  UIADD3 UR5, -UR16, UR5, URZ ;  /* 0x0000000510057290 */ /* 0x000fe2000fffe13f */
[----:B------:R-:W-:Y:S01]  /*a1f0*/  BSSY B0, `(.L_x_690) ;  /* 0x0000027000007945 */ /* 0x000fe20003800000 */
[----:B------:R-:W-:Y:S01]  /*a200*/  UIMAD UR12, UR16, UR9, UR12 ;  /* 0x00000009100c72a4 */ /* 0x000fe2000f8e020c */
[----:B------:R-:W-:Y:S01]  /*a210*/  IMAD.WIDE.U32 R2, R2, UR16, R232 ;  /* 0x0000001002027c25 */ /* 0x000fe2000f8e00e8 */
[----:B------:R-:W-:Y:S01]  /*a220*/  USHF.R.S32.HI UR14, URZ, 0x1f, UR56 ;  /* 0x0000001f3f0e7899 */ /* 0x000fe20008011438 */
[----:B------:R-:W-:Y:S02]  /*a230*/  SHF.R.S32.HI R12, RZ, 0x1f, R247 ;  /* 0x0000001fff0c7819 */ /* 0x000fe400000114f7 */
[C---:B------:R-:W-:Y:S01]  /*a240*/  ISETP.GE.AND P5, PT, R247.reuse, UR5, PT ;  /* 0x00000005f7007c0c */ /* 0x040fe2000bfa6270 */
[----:B------:R-:W-:Y:S01]  /*a250*/  IMAD.U32 R0, RZ, RZ, UR12 ;  /* 0x0000000cff007e24 */ /* 0x000fe2000f8e00ff */
[----:B------:R-:W-:Y:S01]  /*a260*/  IADD3 R4, P0, R2, UR20, RZ ;  /* 0x0000001402047c10 */ /* 0x000fe2000ff1e0ff */
[----:B------:R-:W-:Y:S01]  /*a270*/  ULDC.64 UR12, c[0x0][0x468] ;  /* 0x00011a00000c7ab9 */ /* 0x000fe20000000a00 */
[----:B------:R-:W-:Y:S01]  /*a280*/  IADD3 R2, R247, 0x20, RZ ;  /* 0x00000020f7027810 */ /* 0x000fe20007ffe0ff */
[----:B------:R-:W-:Y:S01]  /*a290*/  UIMAD UR14, UR14, UR12, URZ ;  /* 0x0000000c0e0e72a4 */ /* 0x000fe2000f8e023f */
[----:B------:R-:W-:Y:S01]  /*a2a0*/  IADD3.X R5, R3, UR21, R0, P0, !PT ;  /* 0x0000001503057c10 */ /* 0x000fe200087fe400 */
[----:B------:R-:W-:Y:S01]  /*a2b0*/  IMAD.U32 R0, RZ, RZ, UR12 ;  /* 0x0000000cff007e24 */ /* 0x000fe2000f8e00ff */
[----:B------:R-:W-:Y:S01]  /*a2c0*/  ISETP.GE.AND P4, PT, R2, UR5, PT ;  /* 0x0000000502007c0c */ /* 0x000fe2000bf86270 */
[----:B------:R-:W-:Y:S01]  /*a2d0*/  UIMAD UR13, UR56, UR13, UR14 ;  /* 0x0000000d380d72a4 */ /* 0x000fe2000f8e020e */
[----:B------:R-:W-:Y:S01]  /*a2e0*/  IADD3 R11, R232, 0xc0, RZ ;  /* 0x000000c0e80b7810 */ /* 0x000fe20007ffe0ff */
[----:B------:R-:W-:Y:S01]  /*a2f0*/  IMAD.WIDE.U32 R4, R0, UR56, R4 ;  /* 0x0000003800047c25 */ /* 0x000fe2000f8e0004 */
[----:B------:R-:W-:-:S03]  /*a300*/  IADD3 R9, R232, 0x40, RZ ;  /* 0x00000040e8097810 */ /* 0x000fc60007ffe0ff */
[----:B------:R-:W-:Y:S02]  /*a310*/  VIADD R8, R5, UR13 ;  /* 0x0000000d05087c36 */ /* 0x000fe40008000000 */
[----:B------:R-:W-:Y:S01]  /*a320*/  VIADD R10, R232, 0x80 ;  /* 0x00000080e80a7836 */ /* 0x000fe20000000000 */
        /* <DEDUP_REMOVED lines=19> */
.L_x_691:
[----:B------:R-:W-:Y:S05]  /*a460*/  BSYNC B0 ;  /* 0x0000000000007941 */ /* 0x000fea0003800000 */
.L_x_690:
        /* <DEDUP_REMOVED lines=21> */
.L_x_693:
[----:B------:R-:W-:Y:S05]  /*a5c0*/  BSYNC B0 ;  /* 0x0000000000007941 */ /* 0x000fea0003800000 */
.L_x_692:
        /* <DEDUP_REMOVED lines=34> */
.L_x_695:
[----:B------:R-:W-:Y:S05]  /*a7f0*/  BSYNC B0 ;  /* 0x0000000000007941 */ /* 0x000fea0003800000 */
.L_x_694:
        /* <DEDUP_REMOVED lines=20> */
.L_x_687:
[----:B------:R-:W-:Y:S05]  /*a940*/  BSYNC B1 ;  /* 0x0000000000017941 */ /* 0x000fea0003800000 */
.L_x_652:
[----:B------:R-:W-:Y:S01]  /*a950*/  ULDC UR8, c[0x0][0x2c8] ;  /* 0x0000b20000087ab9 */ /* 0x000fe20000000800 */
[----:B------:R-:W-:Y:S02]  /*a960*/  UIADD3 UR59, UR59, 0x1, URZ ;  /* 0x000000013b3b7890 */ /* 0x000fe4000fffe03f */
[----:B------:R-:W-:-:S04]  /*a970*/  UIADD3 UR8, UR8, 0x3f, URZ ;  /* 0x0000003f08087890 */ /* 0x000fc8000fffe03f */
[----:B------:R-:W-:-:S04]  /*a980*/  USHF.R.S32.HI UR5, URZ, 0x1f, UR8 ;  /* 0x0000001f3f057899 */ /* 0x000fc80008011408 */
[----:B------:R-:W-:-:S03]  /*a990*/  ULEA.HI UR5, UR5, UR8, URZ, 0x6 ;  /* 0x0000000805057291 */ /* 0x000fc6000f8f303f */
[----:B------:R-:W-:Y:S01]  /*a9a0*/  ULDC UR8, c[0x0][0xc] ;  /* 0x0000030000087ab9 */ /* 0x000fe20000000800 */
[----:B------:R-:W-:Y:S02]  /*a9b0*/  USHF.R.S32.HI UR5, URZ, 0x6, UR5 ;  /* 0x000000063f057899 */ /* 0x000fe40008011405 */
[----:B------:R-:W-:-:S04]  /*a9c0*/  UIADD3 UR34, UR8, UR34, URZ ;  /* 0x0000002208227290 */ /* 0x000fc8000fffe03f */
[----:B------:R-:W-:-:S06]  /*a9d0*/  UISETP.GE.AND UP0, UPT, UR34, UR5, UPT ;  /* 0x000000052200728c */ /* 0x000fcc000bf06270 */
[----:B------:R-:W-:-:S13]  /*a9e0*/  PLOP3.LUT P0, PT, PT, PT, UP0, 0x80, 0x0 ;  /* 0x000000000000781c */ /* 0x000fda0003f0f008 */
[----:B------:R-:W-:Y:S05]  /*a9f0*/  @P0 BRA `(.L_x_696) ;  /* 0x0000000000040947 */ /* 0x000fea0003800000 */
[----:B------:R-:W-:Y:S05]  /*aa00*/  BRA `(.L_x_697) ;  /* 0xffffff5c00d07947 */ /* 0x000fea000383ffff */
.L_x_696:
[----:B------:R-:W-:Y:S05]  /*aa10*/  EXIT ;  /* 0x000000000000794d */ /* 0x000fea0003800000 */
.L_x_698:
        /* <DEDUP_REMOVED lines=14> */
.L_x_2040:


//--------------------- .text._ZN5flash44flash_bwd_dq_dk_dv_loop_seqk_parallel_kernelI23Flash_bwd_kernel_traitsILi256ELi64ELi64ELi8ELi4ELi2ELi2ELb0ELb0EN7cutlass10bfloat16_tE19Flash_kernel_traitsILi256ELi64ELi64ELi8ES3_EELb0ELb0ELb1ELb0ELb0ELb0ELb0EEEvNS_16Flash_bwd_paramsE --------------------------
	.section	.text._ZN5flash44flash_bwd_dq_dk_dv_loop_seqk_parallel_kernelI23Flash_bwd_kernel_traitsILi256ELi64ELi64ELi8ELi4ELi2ELi2ELb0ELb0EN7cutlass10bfloat16_tE19Flash_kernel_traitsILi256ELi64ELi64ELi8ES3_EELb0ELb0ELb1ELb0ELb0ELb0ELb0EEEvNS_16Flash_bwd_paramsE,"ax",@progbits
	.align	128
        .global         _ZN5flash44flash_bwd_dq_dk_dv_loop_seqk_parallel_kernelI23Flash_bwd_kernel_traitsILi256ELi64ELi64ELi8ELi4ELi2ELi2ELb0ELb0EN7cutlass10bfloat16_tE19Flash_kernel_traitsILi256ELi64ELi64ELi8ES3_EELb0ELb0ELb1ELb0ELb0ELb0ELb0EEEvNS_16Flash_bwd_paramsE
        .type           _ZN5flash44flash_bwd_dq_dk_dv_loop_seqk_parallel_kernelI23Flash_bwd_kernel_traitsILi256ELi64ELi64ELi8ELi4ELi2ELi2ELb0ELb0EN7cutlass10bfloat16_tE19Flash_kernel_traitsILi256ELi64ELi64ELi8ES3_EELb0ELb0ELb1ELb0ELb0ELb0ELb0EEEvNS_16Flash_bwd_paramsE,@function
        .size           _ZN5flash44flash_bwd_dq_dk_dv_loop_seqk_parallel_kernelI23Flash_bwd_kernel_traitsILi256ELi64ELi64ELi8ELi4ELi2ELi2ELb0ELb0EN7cutlass10bfloat16_tE19Flash_kernel_traitsILi256ELi64ELi64ELi8ES3_EELb0ELb0ELb1ELb0ELb0ELb0ELb0EEEvNS_16Flash_bwd_paramsE,(.L_x_2041 - _ZN5flash44flash_bwd_dq_dk_dv_loop_seqk_parallel_kernelI23Flash_bwd_kernel_traitsILi256ELi64ELi64ELi8ELi4ELi2ELi2ELb0ELb0EN7cutlass10bfloat16_tE19Flash_kernel_traitsILi256ELi64ELi64ELi8ES3_EELb0ELb0ELb1ELb0ELb0ELb0ELb0EEEvNS_16Flash_bwd_paramsE)
        .other          _ZN5flash44flash_bwd_dq_dk_dv_loop_seqk_parallel_kernelI23Flash_bwd_kernel_traitsILi256ELi64ELi64ELi8ELi4ELi2ELi2ELb0ELb0EN7cutlass10bfloat16_tE19Flash_kernel_traitsILi256ELi64ELi64ELi8ES3_EELb0ELb0ELb1ELb0ELb0ELb0ELb0EEEvNS_16Flash_bwd_paramsE,@"STO_CUDA_ENTRY STV_DEFAULT"
_ZN5flash44flash_bwd_dq_dk_dv_loop_seqk_parallel_kernelI23Flash_bwd_kernel_traitsILi256ELi64ELi64ELi8ELi4ELi2ELi2ELb0ELb0EN7cutlass10bfloat16_tE19Flash_kernel_traitsILi256ELi64ELi64ELi8ES3_EELb0ELb0ELb1ELb0ELb0ELb0ELb0EEEvNS_16Flash_bwd_paramsE:
.text._ZN5flash44flash_bwd_dq_dk_dv_loop_seqk_parallel_kernelI23Flash_bwd_kernel_traitsILi256ELi64ELi64ELi8ELi4ELi2ELi2ELb0ELb0EN7cutlass10bfloat16_tE19Flash_kernel_traitsILi256ELi64ELi64ELi8ES3_EELb0ELb0ELb1ELb0ELb0ELb0ELb0EEEvNS_16Flash_bwd_paramsE:
        /* <DEDUP_REMOVED lines=17> */
[----:B------:R-:W-:Y:S01]  /*0110*/  ULDC.64 UR6, c[0x0][0x208] ;  /* 0x0000820000067ab9 */ /* 0x000fe20000000a00 */
[----:B------:R-:W-:Y:S01]  /*0120*/  ULDC UR58, c[0x0][0x394] ;  /* 0x0000e500003a7ab9 */ /* 0x000fe20000000800 */
[----:B------:R-:W-:Y:S01]  /*0130*/  UMOV UR59, 0xffff8000 ;  /* 0xffff8000003b7882 */ /* 0x000fe20000000000 */
[----:B------:R-:W3:Y:S08]  /*0140*/  S2UR UR48, SR_CTAID.Y ;  /* 0x00000000003079c3 */ /* 0x000ef00000002600 */
[----:B------:R-:W4:Y:S01]  /*0150*/  S2UR UR54, SR_CTAID.Z ;  /* 0x00000000003679c3 */ /* 0x000f220000002700 */
[----:B--2---:R-:W-:Y:S01]  /*0160*/  ULEA UR4, UR4, UR5, 0x18 ;  /* 0x0000000504047291 */ /* 0x004fe2000f8ec03f */
[----:B-1----:R-:W-:Y:S01]  /*0170*/  SHF.R.S32.HI R21, RZ, 0x1f, R4 ;  /* 0x0000001fff157819 */ /* 0x002fe20000011404 */
[----:B---3--:R-:W-:-:S02]  /*0180*/  USHF.L.U32 UR5, UR48, 0x7, URZ ;  /* 0x0000000730057899 */ /* 0x008fc4000800063f */
[----:B------:R-:W-:Y:S01]  /*0190*/  USHF.R.S32.HI UR8, URZ, 0x1f, UR48 ;  /* 0x0000001f3f087899 */ /* 0x000fe20008011430 */
[CC--:B------:R-:W-:Y:S02]  /*01a0*/  LEA.HI R9, R21.reuse, R4.reuse, RZ, 0x5 ;  /* 0x0000000415097211 */ /* 0x0c0fe400078f28ff */
[----:B------:R-:W-:Y:S02]  /*01b0*/  LEA.HI R19, R21, R4, RZ, 0x3 ;  /* 0x0000000415137211 */ /* 0x000fe400078f18ff */
[--C-:B------:R-:W-:Y:S02]  /*01c0*/  SHF.R.S32.HI R6, RZ, 0x5, R9.reuse ;  /* 0x00000005ff067819 */ /* 0x100fe40000011409 */
[----:B------:R-:W-:Y:S02]  /*01d0*/  SHF.R.S32.HI R7, RZ, 0x1f, R9 ;  /* 0x0000001fff077819 */ /* 0x000fe40000011409 */
[-C--:B------:R-:W-:Y:S02]  /*01e0*/  LEA.HI R5, R9, R6.reuse, RZ, 0x1 ;  /* 0x0000000609057211 */ /* 0x080fe400078f08ff */
[----:B------:R-:W-:-:S02]  /*01f0*/  LEA.HI R7, R7, R6, RZ, 0x2 ;  /* 0x0000000607077211 */ /* 0x000fc400078f10ff */
[----:B------:R-:W-:Y:S02]  /*0200*/  LOP3.LUT R5, R5, 0xfffffffe, RZ, 0xc0, !PT ;  /* 0xfffffffe05057812 */ /* 0x000fe400078ec0ff */
[----:B------:R-:W-:Y:S02]  /*0210*/  LOP3.LUT R7, R7, 0xfffffffc, RZ, 0xc0, !PT ;  /* 0xfffffffc07077812 */ /* 0x000fe400078ec0ff */
[-C--:B------:R-:W-:Y:S01]  /*0220*/  LEA.HI R3, R21, R4.reuse, RZ, 0x4 ;  /* 0x0000000415037211 */ /* 0x080fe200078f20ff */
[C---:B------:R-:W-:Y:S01]  /*0230*/  IMAD.IADD R5, R6.reuse, 0x1, -R5 ;  /* 0x0000000106057824 */ /* 0x040fe200078e0a05 */
[----:B------:R-:W-:Y:S01]  /*0240*/  LOP3.LUT R11, R19, 0xfffffff8, RZ, 0xc0, !PT ;  /* 0xfffffff8130b7812 */ /* 0x000fe200078ec0ff */
[----:B------:R-:W-:Y:S01]  /*0250*/  IMAD.IADD R7, R6, 0x1, -R7 ;  /* 0x0000000106077824 */ /* 0x000fe200078e0a07 */
[----:B------:R-:W-:Y:S02]  /*0260*/  SHF.R.S32.HI R6, RZ, 0x3, R19 ;  /* 0x00000003ff067819 */ /* 0x000fe40000011413 */
[----:B------:R-:W-:Y:S01]  /*0270*/  SHF.R.S32.HI R0, RZ, 0x4, R3 ;  /* 0x00000004ff007819 */ /* 0x000fe20000011403 */
[----:B------:R-:W-:Y:S01]  /*0280*/  IMAD.IADD R12, R4, 0x1, -R11 ;  /* 0x00000001040c7824 */ /* 0x000fe200078e0a0b */
[----:B------:R-:W-:Y:S01]  /*0290*/  LEA.HI R10, R21, R4, RZ, 0x2 ;  /* 0x00000004150a7211 */ /* 0x000fe200078f10ff */
[----:B------:R-:W-:Y:S01]  /*02a0*/  IMAD.SHL.U32 R6, R6, 0x40, RZ ;  /* 0x0000004006067824 */ /* 0x000fe200078e00ff */
[C---:B------:R-:W-:Y:S01]  /*02b0*/  LEA.HI R2, R3.reuse, R0, RZ, 0x1 ;  /* 0x0000000003027211 */ /* 0x040fe200078f08ff */
[----:B------:R-:W-:Y:S01]  /*02c0*/  IMAD.SHL.U32 R16, R12, 0x8, RZ ;  /* 0x000000080c107824 */ /* 0x000fe200078e00ff */
[----:B------:R-:W-:-:S02]  /*02d0*/  LOP3.LUT R3, R3, 0xfffffff0, RZ, 0xc0, !PT ;  /* 0xfffffff003037812 */ /* 0x000fc400078ec0ff */
[----:B------:R-:W-:Y:S02]  /*02e0*/  LOP3.LUT R6, R6, 0x1c0, RZ, 0xc0, !PT ;  /* 0x000001c006067812 */ /* 0x000fe400078ec0ff */
[--C-:B------:R-:W-:Y:S01]  /*02f0*/  SHF.R.S32.HI R13, RZ, 0x2, R10.reuse ;  /* 0x00000002ff0d7819 */ /* 0x100fe2000001140a */
[----:B------:R-:W-:Y:S01]  /*0300*/  IMAD.IADD R14, R4, 0x1, -R3 ;  /* 0x00000001040e7824 */ /* 0x000fe200078e0a03 */
[----:B------:R-:W-:Y:S01]  /*0310*/  SHF.R.S32.HI R8, RZ, 0x1f, R10 ;  /* 0x0000001fff087819 */ /* 0x000fe2000001140a */
[----:B------:R-:W-:Y:S01]  /*0320*/  STL [R1+0x10], R16 ;  /* 0x0000101001007387 */ /* 0x000fe20000100800 */
[----:B------:R-:W-:Y:S02]  /*0330*/  SHF.R.U32.HI R11, RZ, 0x3, R6 ;  /* 0x00000003ff0b7819 */ /* 0x000fe40000011606 */
[----:B------:R-:W-:Y:S02]  /*0340*/  LOP3.LUT R6, R6, 0x38, R16, 0xf8, !PT ;  /* 0x0000003806067812 */ /* 0x000fe400078ef810 */
[----:B------:R-:W-:-:S02]  /*0350*/  SHF.R.S32.HI R3, RZ, 0x1f, R14 ;  /* 0x0000001fff037819 */ /* 0x000fc4000001140e */
[----:B------:R-:W-:Y:S02]  /*0360*/  LEA.HI R8, R8, R13, RZ, 0x3 ;  /* 0x0000000d08087211 */ /* 0x000fe400078f18ff */
[----:B------:R-:W-:Y:S02]  /*0370*/  LOP3.LUT R11, R6, R11, RZ, 0x3c, !PT ;  /* 0x0000000b060b7212 */ /* 0x000fe400078e3cff */
[----:B------:R-:W-:Y:S02]  /*0380*/  LEA.HI R6, R3, R14, RZ, 0x3 ;  /* 0x0000000e03067211 */ /* 0x000fe400078f18ff */
[----:B------:R-:W-:Y:S02]  /*0390*/  LOP3.LUT R8, R8, 0xfffffff8, RZ, 0xc0, !PT ;  /* 0xfffffff808087812 */ /* 0x000fe400078ec0ff */
[----:B------:R-:W-:Y:S02]  /*03a0*/  LOP3.LUT R9, R9, 0xffffffe0, RZ, 0xc0, !PT ;  /* 0xffffffe009097812 */ /* 0x000fe400078ec0ff */
[C---:B------:R-:W-:Y:S01]  /*03b0*/  LOP3.LUT P4, RZ, R12.reuse, 0x4, RZ, 0xc0, !PT ;  /* 0x000000040cff7812 */ /* 0x040fe2000788c0ff */
[----:B------:R-:W-:Y:S01]  /*03c0*/  IMAD.IADD R8, R13, 0x1, -R8 ;  /* 0x000000010d087824 */ /* 0x000fe200078e0a08 */
[C---:B------:R-:W-:Y:S01]  /*03d0*/  LOP3.LUT P3, RZ, R12.reuse, 0x2, RZ, 0xc0, !PT ;  /* 0x000000020cff7812 */ /* 0x040fe2000786c0ff */
[----:B------:R-:W-:Y:S01]  /*03e0*/  IMAD.SHL.U32 R12, R12, 0x40, RZ ;  /* 0x000000400c0c7824 */ /* 0x000fe200078e00ff */
[----:B------:R-:W-:Y:S01]  /*03f0*/  LOP3.LUT R3, R6, 0xfffffff8, RZ, 0xc0, !PT ;  /* 0xfffffff806037812 */ /* 0x000fe200078ec0ff */
[----:B------:R-:W-:Y:S01]  /*0400*/  IMAD.IADD R9, R4, 0x1, -R9 ;  /* 0x0000000104097824 */ /* 0x000fe200078e0a09 */
[----:B------:R-:W-:Y:S01]  /*0410*/  LOP3.LUT R2, R2, 0xfffffffe, RZ, 0xc0, !PT ;  /* 0xfffffffe02027812 */ /* 0x000fe200078ec0ff */
[----:B------:R-:W-:Y:S01]  /*0420*/  IMAD.SHL.U32 R13, R5, 0x10, RZ ;  /* 0x00000010050d7824 */ /* 0x000fe200078e00ff */
[----:B------:R-:W-:Y:S01]  /*0430*/  LOP3.LUT R12, R12, 0x1c0, RZ, 0xc0, !PT ;  /* 0x000001c00c0c7812 */ /* 0x000fe200078ec0ff */
[----:B------:R-:W-:Y:S01]  /*0440*/  IMAD.IADD R3, R14, 0x1, -R3 ;  /* 0x000000010e037824 */ /* 0x000fe200078e0a03 */
[----:B------:R-:W-:Y:S01]  /*0450*/  LEA.HI R14, R21, R4, RZ, 0x6 ;  /* 0x00000004150e7211 */ /* 0x000fe200078f30ff */
[----:B------:R-:W-:Y:S01]  /*0460*/  IMAD.IADD R2, R0, 0x1, -R2 ;  /* 0x0000000100027824 */ /* 0x000fe200078e0a02 */
[----:B------:R-:W-:Y:S01]  /*0470*/  SHF.R.S32.HI R0, RZ, 0x1f, R9 ;  /* 0x0000001fff007819 */ /* 0x000fe20000011409 */
[----:B------:R-:W-:Y:S01]  /*0480*/  IMAD.SHL.U32 R6, R6, 0x40, RZ ;  /* 0x0000004006067824 */ /* 0x000fe200078e00ff */
[----:B------:R-:W-:Y:S01]  /*0490*/  LOP3.LUT R246, R12, 0x10, R13, 0xf8, !PT ;  /* 0x000000100cf67812 */ /* 0x000fe200078ef80d */
[C---:B------:R-:W-:Y:S01]  /*04a0*/  IMAD.SHL.U32 R251, R2.reuse, 0x20, RZ ;  /* 0x0000002002fb7824 */ /* 0x040fe200078e00ff */
[----:B------:R-:W-:Y:S01]  /*04b0*/  SHF.R.S32.HI R14, RZ, 0x6, R14 ;  /* 0x00000006ff0e7819 */ /* 0x000fe2000001140e */
[----:B------:R-:W-:Y:S01]  /*04c0*/  IMAD.SHL.U32 R245, R2, 0x8, RZ ;  /* 0x0000000802f57824 */ /* 0x000fe200078e00ff */
[----:B------:R-:W-:-:S02]  /*04d0*/  LOP3.LUT R250, R12, 0x8, R19, 0xf8, !PT ;  /* 0x000000080cfa7812 */ /* 0x000fc400078ef813 */
[----:B------:R-:W-:Y:S01]  /*04e0*/  SHF.R.U32.HI R13, RZ, 0x3, R12 ;  /* 0x00000003ff0d7819 */ /* 0x000fe2000001160c */
[----:B------:R-:W-:Y:S01]  /*04f0*/  IMAD.SHL.U32 R12, R2, 0x200, RZ ;  /* 0x00000200020c7824 */ /* 0x000fe200078e00ff */
[----:B------:R-:W-:Y:S01]  /*0500*/  LEA.HI R0, R0, R9, RZ, 0x2 ;  /* 0x0000000900007211 */ /* 0x000fe200078f10ff */
[----:B------:R-:W-:Y:S01]  /*0510*/  IMAD R11, R14, 0x200, R11 ;  /* 0x000002000e0b7824 */ /* 0x000fe200078e020b */
[----:B------:R-:W-:Y:S01]  /*0520*/  LOP3.LUT R246, R246, 0x8, R19, 0xf8, !PT ;  /* 0x00000008f6f67812 */ /* 0x000fe200078ef813 */
[----:B------:R-:W-:Y:S01]  /*0530*/  IMAD.SHL.U32 R14, R14, 0x8, RZ ;  /* 0x000000080e0e7824 */ /* 0x000fe200078e00ff */
[----:B------:R-:W-:Y:S02]  /*0540*/  LEA.HI R9, R21, R4, RZ, 0x7 ;  /* 0x0000000415097211 */ /* 0x000fe400078f38ff */
[----:B------:R-:W-:Y:S01]  /*0550*/  LOP3.LUT R250, R250, R13, RZ, 0x3c, !PT ;  /* 0x0000000dfafa7212 */ /* 0x000fe200078e3cff */
[----:B------:R1:W-:Y:S01]  /*0560*/  STL [R1+0x8], R11 ;  /* 0x0000080b01007387 */ /* 0x0003e20000100800 */
[----:B------:R-:W-:-:S02]  /*0570*/  LOP3.LUT R246, R12, R246, R13, 0xf6, !PT ;  /* 0x000000f60cf67212 */ /* 0x000fc400078ef60d */
[----:B------:R-:W-:Y:S02]  /*0580*/  SHF.R.S32.HI R9, RZ, 0x7, R9 ;  /* 0x00000007ff097819 */ /* 0x000fe40000011409 */
[----:B------:R-:W-:Y:S02]  /*0590*/  LOP3.LUT R13, R10, 0x7ffffffc, RZ, 0xc0, !PT ;  /* 0x7ffffffc0a0d7812 */ /* 0x000fe400078ec0ff */
[----:B------:R-:W-:Y:S01]  /*05a0*/  LOP3.LUT R15, R8, 0x1, RZ, 0xc0, !PT ;  /* 0x00000001080f7812 */ /* 0x000fe200078ec0ff */
[----:B------:R-:W-:Y:S01]  /*05b0*/  IMAD R17, R9, 0x800, R12 ;  /* 0x0000080009117824 */ /* 0x000fe200078e020c */
[----:B------:R-:W-:Y:S01]  /*05c0*/  SEL R249, R249, 0xffffffe0, !P3 ;  /* 0xffffffe0f9f97807 */ /* 0x000fe20005800000 */
[C---:B------:R-:W-:Y:S01]  /*05d0*/  IMAD.IADD R10, R4.reuse, 0x1, -R13 ;  /* 0x00000001040a7824 */ /* 0x040fe200078e0a0d */
[----:B------:R-:W-:Y:S01]  /*05e0*/  ISETP.NE.U32.AND P0, PT, R15, 0x1, PT ;  /* 0x000000010f00780c */ /* 0x000fe20003f05070 */
[----:B------:R-:W-:Y:S01]  /*05f0*/  IMAD.SHL.U32 R13, R4, 0x2, RZ ;  /* 0x00000002040d7824 */ /* 0x000fe200078e00ff */
[----:B------:R-:W-:Y:S01]  /*0600*/  LOP3.LUT R4, R14, 0x18, RZ, 0xc0, !PT ;  /* 0x000000180e047812 */ /* 0x000fe200078ec0ff */
[----:B------:R-:W-:Y:S01]  /*0610*/  IMAD.SHL.U32 R12, R9, 0x20, RZ ;  /* 0x00000020090c7824 */ /* 0x000fe200078e00ff */
[----:B------:R-:W-:Y:S01]  /*0620*/  R2P PR, R8, 0x6 ;  /* 0x0000000608007804 */ /* 0x000fe20000000000 */
[----:B------:R-:W-:Y:S01]  /*0630*/  IMAD.SHL.U32 R10, R10, 0x2, RZ ;  /* 0x000000020a0a7824 */ /* 0x000fe200078e00ff */
[----:B------:R-:W-:Y:S01]  /*0640*/  LOP3.LUT R251, R4, 0x20, R251, 0xf8, !PT ;  /* 0x0000002004fb7812 */ /* 0x000fe200078ef8fb */
[----:B------:R-:W-:Y:S01]  /*0650*/  IMAD.IADD R250, R17, 0x1, R250 ;  /* 0x0000000111fa7824 */ /* 0x000fe200078e02fa */
[----:B------:R-:W-:-:S02]  /*0660*/  SEL R247, R247, 0xffffffc0, !P4 ;  /* 0xffffffc0f7f77807 */ /* 0x000fc40006000000 */
[----:B------:R-:W-:Y:S01]  /*0670*/  LEA R246, R246, UR4, 0x1 ;  /* 0x00000004f6f67c11 */ /* 0x000fe2000f8e08ff */
[----:B------:R-:W-:Y:S02]  /*0680*/  IMAD.SHL.U32 R250, R250, 0x2, RZ ;  /* 0x00000002fafa7824 */ /* 0x000fe400078e00ff */
[----:B-1----:R-:W-:Y:S01]  /*0690*/  IMAD.SHL.U32 R11, R8, 0x40, RZ ;  /* 0x00000040080b7824 */ /* 0x002fe200078e00ff */
[----:B------:R-:W-:-:S04]  /*06a0*/  LOP3.LUT R8, R12, 0x6, R13, 0xf8, !PT ;  /* 0x000000060c087812 */ /* 0x000fc800078ef80d */
[----:B------:R-:W-:Y:S01]  /*06b0*/  LOP3.LUT R11, R11, 0x1c0, RZ, 0xc0, !PT ;  /* 0x000001c00b0b7812 */ /* 0x000fe200078ec0ff */
[----:B------:R1:W-:Y:S03]  /*06c0*/  STL [R1], R8 ;  /* 0x0000000801007387 */ /* 0x0003e60000100800 */
[----:B------:R-:W-:Y:S02]  /*06d0*/  LOP3.LUT R12, R11, 0x20, R12, 0xf8, !PT ;  /* 0x000000200b0c7812 */ /* 0x000fe400078ef80c */
[----:B------:R-:W-:-:S04]  /*06e0*/  SHF.R.U32.HI R9, RZ, 0x3, R11 ;  /* 0x00000003ff097819 */ /* 0x000fc8000001160b */
[----:B------:R-:W-:Y:S02]  /*06f0*/  LOP3.LUT R13, R12, R9, RZ, 0x3c, !PT ;  /* 0x000000090c0d7212 */ /* 0x000fe400078e3cff */
[----:B------:R-:W-:Y:S01]  /*0700*/  LOP3.LUT R9, R9, R11, R4, 0x1e, !PT ;  /* 0x0000000b09097212 */ /* 0x000fe200078e1e04 */
[--C-:B-1----:R-:W-:Y:S02]  /*0710*/  IMAD R8, R7, 0x400, R10.reuse ;  /* 0x0000040007087824 */ /* 0x102fe400078e020a */
[----:B------:R-:W-:Y:S02]  /*0720*/  IMAD R10, R5, 0x400, R10 ;  /* 0x00000400050a7824 */ /* 0x000fe400078e020a */
[----:B------:R-:W-:Y:S02]  /*0730*/  IMAD.IADD R4, R8, 0x1, R13 ;  /* 0x0000000108047824 */ /* 0x000fe400078e020d */
[----:B------:R-:W-:Y:S02]  /*0740*/  IMAD.SHL.U32 R8, R3, 0x40, RZ ;  /* 0x0000004003087824 */ /* 0x000fe400078e00ff */
[----:B------:R-:W-:-:S03]  /*0750*/  IMAD.IADD R3, R10, 0x1, R9 ;  /* 0x000000010a037824 */ /* 0x000fc600078e0209 */
[----:B------:R-:W-:-:S04]  /*0760*/  LOP3.LUT R8, R8, 0x1c0, RZ, 0xc0, !PT ;  /* 0x000001c008087812 */ /* 0x000fc800078ec0ff */
[--C-:B------:R-:W-:Y:S02]  /*0770*/  SHF.R.U32.HI R2, RZ, 0x3, R8.reuse ;  /* 0x00000003ff027819 */ /* 0x100fe40000011608 */
[----:B------:R-:W-:Y:S02]  /*0780*/  LOP3.LUT R245, R8, 0x8, R245, 0xf8, !PT ;  /* 0x0000000808f57812 */ /* 0x000fe400078ef8f5 */
[----:B------:R-:W-:Y:S02]  /*0790*/  LOP3.LUT R251, R2, R251, R8, 0x1e, !PT ;  /* 0x000000fb02fb7212 */ /* 0x000fe400078e1e08 */
[----:B------:R-:W-:Y:S02]  /*07a0*/  SHF.R.S32.HI R8, RZ, 0x2, R0 ;  /* 0x00000002ff087819 */ /* 0x000fe40000011400 */
[----:B------:R-:W-:Y:S02]  /*07b0*/  LOP3.LUT R245, R245, R2, RZ, 0x3c, !PT ;  /* 0x00000002f5f57212 */ /* 0x000fe400078e3cff */
[----:B------:R-:W-:Y:S01]  /*07c0*/  LOP3.LUT R0, R6, 0xfffffe00, RZ, 0xc0, !PT ;  /* 0xfffffe0006007812 */ /* 0x000fe200078ec0ff */
[----:B------:R-:W-:-:S02]  /*07d0*/  IMAD R2, R7, 0x10, R8 ;  /* 0x0000001007027824 */ /* 0x000fc400078e0208 */
[----:B------:R-:W-:Y:S01]  /*07e0*/  IMAD.U32 R6, RZ, RZ, UR5 ;  /* 0x00000005ff067e24 */ /* 0x000fe2000f8e00ff */
[----:B----4-:R-:W-:Y:S01]  /*07f0*/  USHF.R.S32.HI UR5, URZ, 0x1f, UR54 ;  /* 0x0000001f3f057899 */ /* 0x010fe20008011436 */
[----:B------:R-:W-:Y:S01]  /*0800*/  IMAD R252, R7, 0x400, R0 ;  /* 0x0000040007fc7824 */ /* 0x000fe200078e0200 */
[----:B------:R1:W-:Y:S01]  /*0810*/  STL [R1+0x4], R2 ;  /* 0x0000040201007387 */ /* 0x0003e20000100800 */
[----:B------:R-:W-:Y:S02]  /*0820*/  LOP3.LUT R251, R251, R0, RZ, 0xfc, !PT ;  /* 0x00000000fbfb7212 */ /* 0x000fe400078efcff */
[----:B------:R-:W-:Y:S01]  /*0830*/  IMAD.IADD R252, R252, 0x1, R245 ;  /* 0x00000001fcfc7824 */ /* 0x000fe200078e02f5 */
[----:B------:R-:W-:-:S05]  /*0840*/  LEA R6, R4, UR4, 0x1 ;  /* 0x0000000404067c11 */ /* 0x000fca000f8e08ff */
[----:B------:R2:W-:Y:S01]  /*0850*/  STL [R1+0x1c], R6 ;  /* 0x00001c0601007387 */ /* 0x0005e20000100800 */
[----:B-1----:R-:W-:Y:S02]  /*0860*/  IMAD R2, R5, 0x400, R0 ;  /* 0x0000040005027824 */ /* 0x002fe400078e0200 */
[----:B------:R-:W-:Y:S02]  /*0870*/  IMAD.U32 R0, RZ, RZ, UR5 ;  /* 0x00000005ff007e24 */ /* 0x000fe4000f8e00ff */
[----:B------:R-:W-:Y:S02]  /*0880*/  IMAD.IADD R245, R245, 0x1, R2 ;  /* 0x00000001f5f57824 */ /* 0x000fe400078e0202 */
[----:B------:R-:W-:Y:S01]  /*0890*/  IMAD.U32 R0, RZ, RZ, UR8 ;  /* 0x00000008ff007e24 */ /* 0x000fe2000f8e00ff */
[----:B------:R-:W-:Y:S01]  /*08a0*/  UIADD3 UR8, UR4, 0x18000, URZ ;  /* 0x0001800004087890 */ /* 0x000fe2000fffe03f */
[----:B------:R-:W-:Y:S02]  /*08b0*/  IMAD.MOV.U32 R2, RZ, RZ, -0x10 ;  /* 0xfffffff0ff027424 */ /* 0x000fe400078e00ff */
[----:B------:R-:W-:-:S02]  /*08c0*/  VIADD R5, R6, 0x20 ;  /* 0x0000002006057836 */ /* 0x000fc40000000000 */
[----:B------:R-:W-:Y:S01]  /*08d0*/  @P1 VIADD R5, R6, 0xffffffe0 ;  /* 0xffffffe006051836 */ /* 0x000fe20000000000 */
[----:B------:R-:W-:Y:S01]  /*08e0*/  SEL R2, R2, 0x10, !P0 ;  /* 0x0000001002027807 */ /* 0x000fe20004000000 */
[----:B------:R-:W-:Y:S01]  /*08f0*/  VIADD R248, R250, UR8 ;  /* 0x00000008faf87c36 */ /* 0x000fe20008000000 */
[----:B------:R-:W-:Y:S01]  /*0900*/  LEA R3, R3, UR8, 0x1 ;  /* 0x0000000803037c11 */ /* 0x000fe2000f8e08ff */
[----:B------:R-:W-:Y:S01]  /*0910*/  IMAD.U32 R0, RZ, RZ, UR5 ;  /* 0x00000005ff007e24 */ /* 0x000fe2000f8e00ff */
[----:B------:R-:W-:Y:S01]  /*0920*/  UIADD3 UR5, UR4, 0x28000, URZ ;  /* 0x0002800004057890 */ /* 0x000fe2000fffe03f */
[----:B--2---:R-:W-:Y:S02]  /*0930*/  IMAD.IADD R6, R6, 0x1, R2 ;  /* 0x0000000106067824 */ /* 0x004fe400078e0202 */
[C---:B------:R-:W-:Y:S01]  /*0940*/  VIADD R4, R3.reuse, 0x40 ;  /* 0x0000004003047836 */ /* 0x040fe20000000000 */
[----:B------:R1:W-:Y:S01]  /*0950*/  STL [R1+0x18], R3 ;  /* 0x0000180301007387 */ /* 0x0003e20000100800 */
[----:B------:R-:W-:Y:S01]  /*0960*/  @P2 VIADD R4, R3, 0xffffffc0 ;  /* 0xffffffc003042836 */ /* 0x000fe20000000000 */
[----:B------:R-:W-:Y:S01]  /*0970*/  LEA R245, R245, UR5, 0x1 ;  /* 0x00000005f5f57c11 */ /* 0x000fe2000f8e08ff */
[----:B------:R-:W-:Y:S01]  /*0980*/  IMAD.IADD R2, R2, 0x1, R5 ;  /* 0x0000000102027824 */ /* 0x000fe200078e0205 */
[----:B------:R1:W-:Y:S01]  /*0990*/  STL [R1+0x28], R6 ;  /* 0x0000280601007387 */ /* 0x0003e20000100800 */
[----:B------:R-:W-:-:S02]  /*09a0*/  IMAD.IADD R249, R248, 0x1, R249 ;  /* 0x00000001f8f97824 */ /* 0x000fc400078e02f9 */
[--C-:B------:R-:W-:Y:S01]  /*09b0*/  IMAD.IADD R248, R248, 0x1, R247.reuse ;  /* 0x00000001f8f87824 */ /* 0x100fe200078e02f7 */
[----:B------:R1:W-:Y:S01]  /*09c0*/  STL [R1+0x20], R5 ;  /* 0x0000200501007387 */ /* 0x0003e20000100800 */
[----:B------:R-:W-:Y:S02]  /*09d0*/  IMAD.IADD R0, R247, 0x1, R246 ;  /* 0x00000001f7007824 */ /* 0x000fe400078e02f6 */
[----:B------:R-:W-:Y:S01]  /*09e0*/  IMAD.IADD R247, R249, 0x1, R247 ;  /* 0x00000001f9f77824 */ /* 0x000fe200078e02f7 */
[----:B------:R1:W-:Y:S04]  /*09f0*/  STL [R1+0x24], R4 ;  /* 0x0000240401007387 */ /* 0x0003e80000100800 */
[----:B------:R1:W-:Y:S02]  /*0a00*/  STL [R1+0x44], R2 ;  /* 0x0000440201007387 */ /* 0x0003e40000100800 */
.L_x_747:
        /* <DEDUP_REMOVED lines=16> */
[----:B------:R-:W-:Y:S02]  /*0b10*/  @UP4 UIADD3 UR10, UP2, UR16, UR10, URZ ;  /* 0x0000000a100a4290 */ /* 0x000fe4000ff5e03f */
[----:B------:R-:W-:Y:S02]  /*0b20*/  UISETP.NE.AND.EX UP0, UPT, UR9, URZ, UPT, UP0 ;  /* 0x0000003f0900728c */ /* 0x000fe4000bf05300 */
[----:B------:R-:W-:Y:S01]  /*0b30*/  @UP3 UIADD3.X UR9, UR5, UR13, URZ, UP1, !UPT ;  /* 0x0000000d05093290 */ /* 0x000fe20008ffe43f */
[----:B---3--:R-:W-:Y:S01]  /*0b40*/  IMAD.U32 R14, RZ, RZ, UR8 ;  /* 0x00000008ff0e7e24 */ /* 0x008fe2000f8e00ff */
[----:B------:R-:W-:Y:S01]  /*0b50*/  @UP4 UIADD3.X UR11, UR5, UR11, URZ, UP2, !UPT ;  /* 0x0000000b050b4290 */ /* 0x000fe200097fe43f */
[----:B-12-4-:R-:W-:Y:S01]  /*0b60*/  IMAD.U32 R4, RZ, RZ, UR10 ;  /* 0x0000000aff047e24 */ /* 0x016fe2000f8e00ff */
[----:B------:R-:W-:Y:S01]  /*0b70*/  ULDC.U8 UR17, c[0x0][0x3c2] ;  /* 0x0000f08000117ab9 */ /* 0x000fe20000000000 */
[----:B------:R-:W-:Y:S01]  /*0b80*/  ULDC.64 UR12, c[0x0][0x2f8] ;  /* 0x0000be00000c7ab9 */ /* 0x000fe20000000a00 */
[----:B------:R-:W-:Y:S01]  /*0b90*/  UISETP.NE.AND UP4, UPT, UR17, URZ, UPT ;  /* 0x0000003f1100728c */ /* 0x000fe2000bf85270 */
[----:B------:R-:W-:Y:S01]  /*0ba0*/  IMAD.U32 R15, RZ, RZ, UR9 ;  /* 0x00000009ff0f7e24 */ /* 0x000fe2000f8e00ff */
[----:B------:R-:W-:Y:S01]  /*0bb0*/  UISETP.EQ.U32.AND UP2, UPT, UR12, URZ, UPT ;  /* 0x0000003f0c00728c */ /* 0x000fe2000bf42070 */
[----:B------:R-:W-:Y:S01]  /*0bc0*/  IMAD.U32 R5, RZ, RZ, UR11 ;  /* 0x0000000bff057e24 */ /* 0x000fe2000f8e00ff */
[----:B------:R-:W-:Y:S01]  /*0bd0*/  UIADD3 UR10, UP1, UR16, UR12, URZ ;  /* 0x0000000c100a7290 */ /* 0x000fe2000ff3e03f */
[----:B------:R-:W-:Y:S01]  /*0be0*/  PLOP3.LUT P3, PT, PT, PT, UP0, 0x80, 0x0 ;  /* 0x000000000000781c */ /* 0x000fe20003f6f008 */
[----:B------:R-:W-:Y:S01]  /*0bf0*/  UISETP.EQ.OR.EX UP2, UPT, UR13, URZ, !UP4, UP2 ;  /* 0x0000003f0d00728c */ /* 0x000fe2000e742720 */
[----:B------:R-:W2:Y:S01]  /*0c00*/  @P0 LDG.E R2, desc[UR6][R14.64] ;  /* 0x000000060e020981 */ /* 0x000ea2000c1e1900 */
[----:B------:R-:W-:Y:S01]  /*0c10*/  UIADD3.X UR5, UR5, UR13, URZ, UP1, !UPT ;  /* 0x0000000d05057290 */ /* 0x000fe20008ffe43f */
[----:B------:R-:W-:Y:S01]  /*0c20*/  IMAD.U32 R12, RZ, RZ, UR15 ;  /* 0x0000000fff0c7e24 */ /* 0x000fe2000f8e00ff */
[----:B------:R-:W1:Y:S02]  /*0c30*/  S2R R9, SR_TID.X ;  /* 0x0000000000097919 */ /* 0x000e640000002100 */
[----:B------:R-:W-:Y:S01]  /*0c40*/  PLOP3.LUT P2, PT, PT, PT, UP2, 0x80, 0x0 ;  /* 0x000000000000781c */ /* 0x000fe20003f4f028 */
[----:B------:R-:W-:Y:S01]  /*0c50*/  IMAD.U32 R13, RZ, RZ, UR14 ;  /* 0x0000000eff0d7e24 */ /* 0x000fe2000f8e00ff */
[----:B------:R-:W3:Y:S01]  /*0c60*/  S2UR UR50, SR_CTAID.X ;  /* 0x00000000003279c3 */ /* 0x000ee20000002500 */
[----:B------:R-:W4:Y:S01]  /*0c70*/  @P1 LDG.E R4, desc[UR6][R4.64] ;  /* 0x0000000604041981 */ /* 0x000f22000c1e1900 */
[----:B------:R-:W-:Y:S01]  /*0c80*/  IMAD.U32 R10, RZ, RZ, UR10 ;  /* 0x0000000aff0a7e24 */ /* 0x000fe2000f8e00ff */
[----:B------:R-:W-:Y:S01]  /*0c90*/  UMOV UR23, URZ ;  /* 0x0000003f00177c82 */ /* 0x000fe20008000000 */
[----:B------:R-:W-:Y:S01]  /*0ca0*/  IMAD.U32 R11, RZ, RZ, UR5 ;  /* 0x00000005ff0b7e24 */ /* 0x000fe2000f8e00ff */
[----:B------:R-:W5:Y:S01]  /*0cb0*/  @P3 LDG.E R6, desc[UR6][R12.64] ;  /* 0x000000060c063981 */ /* 0x000f62000c1e1900 */
[----:B------:R-:W-:-:S03]  /*0cc0*/  @!UP3 ULDC.64 UR8, c[0x0][0x318] ;  /* 0x0000c6000008bab9 */ /* 0x000fc60000000a00 */
[----:B------:R-:W5:Y:S04]  /*0cd0*/  @P3 LDG.E R3, desc[UR6][R12.64+0x4] ;  /* 0x000004060c033981 */ /* 0x000f68000c1e1900 */
[----:B------:R-:W5:Y:S01]  /*0ce0*/  @!P2 LDG.E R5, desc[UR6][R10.64] ;  /* 0x000000060a05a981 */ /* 0x000f62000c1e1900 */
        /* <DEDUP_REMOVED lines=9> */
[----:B---3--:R-:W-:Y:S01]  /*0d80*/  USHF.L.U32 UR15, UR50, 0x6, URZ ;  /* 0x00000006320f7899 */ /* 0x008fe2000800063f */
[----:B-1----:R-:W-:Y:S02]  /*0d90*/  SHF.R.S32.HI R8, RZ, 0x1f, R9 ;  /* 0x0000001fff087819 */ /* 0x002fe40000011409 */
[----:B--2---:R-:W-:Y:S02]  /*0da0*/  @P0 R2UR UR10, R2 ;  /* 0x00000000020a02ca */ /* 0x004fe400000e0000 */
[----:B------:R-:W-:-:S04]  /*0db0*/  ISETP.NE.U32.AND P0, PT, RZ, UR12, PT ;  /* 0x0000000cff007c0c */ /* 0x000fc8000bf05070 */
[----:B------:R-:W-:Y:S02]  /*0dc0*/  ISETP.NE.AND.EX P0, PT, RZ, UR13, PT, P0 ;  /* 0x0000000dff007c0c */ /* 0x000fe4000bf05300 */
[----:B----4-:R-:W-:Y:S02]  /*0dd0*/  @P1 R2UR UR23, R4 ;  /* 0x00000000041712ca */ /* 0x010fe400000e0000 */
[----:B-----5:R-:W-:Y:S02]  /*0de0*/  @P3 R2UR UR5, R6 ;  /* 0x00000000060532ca */ /* 0x020fe400000e0000 */
[----:B------:R-:W-:-:S09]  /*0df0*/  @P3 R2UR UR12, R3 ;  /* 0x00000000030c32ca */ /* 0x000fd200000e0000 */
[----:B------:R-:W-:-:S03]  /*0e00*/  @UP3 UIADD3 UR8, UR10, -UR23, URZ ;  /* 0x800000170a083290 */ /* 0x000fc6000fffe03f */
[----:B------:R-:W-:Y:S01]  /*0e10*/  ULDC UR10, c[0x0][0x2c8] ;  /* 0x0000b200000a7ab9 */ /* 0x000fe20000000800 */
        /* <DEDUP_REMOVED lines=8> */
.L_x_699:
        /* <DEDUP_REMOVED lines=15> */
[----:B------:R-:W-:Y:S01]  /*0f90*/  ULDC.64 UR10, c[0x0][0x228] ;  /* 0x00008a00000a7ab9 */ /* 0x000fe20000000a00 */
[----:B------:R-:W-:Y:S01]  /*0fa0*/  ULDC UR24, c[0x0][0x394] ;  /* 0x0000e50000187ab9 */ /* 0x000fe20000000800 */
[----:B------:R-:W-:Y:S02]  /*0fb0*/  UIMAD.WIDE.U32 UR20, UR48, UR10, URZ ;  /* 0x0000000a301472a5 */ /* 0x000fe4000f8e003f */
[----:B------:R-:W-:Y:S02]  /*0fc0*/  UIMAD UR10, UR55, UR10, URZ ;  /* 0x0000000a370a72a4 */ /* 0x000fe4000f8e023f */
[----:B------:R-:W-:Y:S02]  /*0fd0*/  USHF.L.U32 UR18, UR48, 0x7, URZ ;  /* 0x0000000730127899 */ /* 0x000fe4000800063f */
[----:B------:R-:W-:Y:S01]  /*0fe0*/  UIMAD UR30, UR48, UR11, UR10 ;  /* 0x0000000b301e72a4 */ /* 0x000fe2000f8e020a */
[----:B------:R-:W-:-:S02]  /*0ff0*/  ULDC.U8 UR29, c[0x0][0x480] ;  /* 0x00012000001d7ab9 */ /* 0x000fc40000000000 */
[----:B------:R-:W-:Y:S01]  /*1000*/  @!UP2 ULDC.64 UR10, c[0x0][0x418] ;  /* 0x00010600000aaab9 */ /* 0x000fe20000000a00 */
[----:B------:R-:W-:Y:S01]  /*1010*/  ULDC.64 UR26, c[0x0][0x240] ;  /* 0x00009000001a7ab9 */ /* 0x000fe20000000a00 */
[----:B------:R-:W-:Y:S02]  /*1020*/  @!UP2 UIMAD UR12, UR55, UR10, URZ ;  /* 0x0000000a370ca2a4 */ /* 0x000fe4000f8e023f */
[----:B------:R-:W-:Y:S02]  /*1030*/  @!UP2 UIMAD.WIDE.U32 UR38, UR48, UR10, URZ ;  /* 0x0000000a3026a2a5 */ /* 0x000fe4000f8e003f */
[----:B------:R-:W-:Y:S02]  /*1040*/  @!UP2 UIMAD UR34, UR48, UR11, UR12 ;  /* 0x0000000b3022a2a4 */ /* 0x000fe4000f8e020c */
[----:B------:R-:W-:Y:S01]  /*1050*/  UIADD3 UR12, UR13, 0x3f, URZ ;  /* 0x0000003f0d0c7890 */ /* 0x000fe2000fffe03f */
[----:B-1----:R-:W-:Y:S01]  /*1060*/  IABS R5, R2 ;  /* 0x0000000200057213 */ /* 0x002fe20000000000 */
[----:B------:R-:W-:Y:S01]  /*1070*/  UIADD3 UR10, UR13, 0x40, UR9 ;  /* 0x000000400d0a7890 */ /* 0x000fe2000fffe009 */
[----:B------:R-:W-:Y:S01]  /*1080*/  ISETP.NE.AND P3, PT, R2, RZ, PT ;  /* 0x000000ff0200720c */ /* 0x000fe20003f65270 */
[----:B------:R-:W-:Y:S01]  /*1090*/  USHF.R.S32.HI UR25, URZ, 0x1f, UR12 ;  /* 0x0000001f3f197899 */ /* 0x000fe2000801140c */
[----:B------:R-:W1:Y:S01]  /*10a0*/  I2F.RP R14, R5 ;  /* 0x00000005000e7306 */ /* 0x000e620000209400 */
[----:B------:R-:W-:-:S02]  /*10b0*/  UIADD3 UR24, UR10, UR24, -UR8 ;  /* 0x000000180a187290 */ /* 0x000fc4000fffe808 */
[----:B------:R-:W-:Y:S02]  /*10c0*/  USEL UR31, UR18, URZ, UP0 ;  /* 0x0000003f121f7287 */ /* 0x000fe40008000000 */
[----:B------:R-:W-:Y:S02]  /*10d0*/  UISETP.NE.AND UP4, UPT, UR29, URZ, UPT ;  /* 0x0000003f1d00728c */ /* 0x000fe4000bf85270 */
[----:B------:R-:W-:Y:S02]  /*10e0*/  UIMAD.WIDE.U32 UR18, UR5, UR26, URZ ;  /* 0x0000001a051272a5 */ /* 0x000fe4000f8e003f */
[----:B------:R-:W-:Y:S02]  /*10f0*/  ULEA.HI UR29, UR25, UR12, URZ, 0x6 ;  /* 0x0000000c191d7291 */ /* 0x000fe4000f8f303f */
[----:B------:R-:W-:Y:S02]  /*1100*/  UIADD3 UR12, UR24, 0x3f, URZ ;  /* 0x0000003f180c7890 */ /* 0x000fe4000fffe03f */
[----:B------:R-:W-:Y:S01]  /*1110*/  USEL UR41, UR20, UR18, !UP2 ;  /* 0x0000001214297287 */ /* 0x000fe2000d000000 */
[----:B-1----:R-:W1:Y:S01]  /*1120*/  MUFU.RCP R14, R14 ;  /* 0x0000000e000e7308 */ /* 0x002e620000001000 */
[----:B------:R-:W-:Y:S01]  /*1130*/  USHF.R.S32.HI UR20, URZ, 0x1f, UR12 ;  /* 0x0000001f3f147899 */ /* 0x000fe2000801140c */
[----:B------:R-:W-:Y:S01]  /*1140*/  ULDC UR56, c[0x0][0x2d4] ;  /* 0x0000b50000387ab9 */ /* 0x000fe20000000800 */
[----:B------:R-:W-:Y:S01]  /*1150*/  ULDC.64 UR16, c[0x0][0x488] ;  /* 0x0001220000107ab9 */ /* 0x000fe20000000a00 */
[----:B------:R-:W-:Y:S01]  /*1160*/  USHF.R.S32.HI UR43, URZ, 0x1f, UR56 ;  /* 0x0000001f3f2b7899 */ /* 0x000fe20008011438 */
[----:B------:R-:W-:Y:S01]  /*1170*/  @UP2 ULDC.64 UR14, c[0x0][0x420] ;  /* 0x00010800000e2ab9 */ /* 0x000fe20000000a00 */
[----:B------:R-:W-:-:S02]  /*1180*/  ULEA.HI UR12, UR20, UR12, URZ, 0x6 ;  /* 0x0000000c140c7291 */ /* 0x000fc4000f8f303f */
[----:B------:R-:W-:Y:S02]  /*1190*/  UIMAD.WIDE.U32 UR32, UR50, UR16, URZ ;  /* 0x00000010322072a5 */ /* 0x000fe4000f8e003f */
[----:B------:R-:W-:Y:S02]  /*11a0*/  @UP2 UIMAD.WIDE.U32 UR46, UR5, UR14, URZ ;  /* 0x0000000e052e22a5 */ /* 0x000fe4000f8e003f */
[----:B------:R-:W-:Y:S02]  /*11b0*/  UIADD3 UR40, UR21, UR30, URZ ;  /* 0x0000001e15287290 */ /* 0x000fe4000fffe03f */
[----:B------:R-:W-:Y:S01]  /*11c0*/  USHF.L.U64.HI UR14, UR48, 0x7, UR55 ;  /* 0x00000007300e7899 */ /* 0x000fe20008010237 */
[----:B-1----:R-:W-:Y:S01]  /*11d0*/  VIADD R14, R14, 0xffffffe ;  /* 0x0ffffffe0e0e7836 */ /* 0x002fe20000000000 */
[----:B------:R-:W-:Y:S02]  /*11e0*/  UIMAD UR21, UR43, UR48, URZ ;  /* 0x000000302b1572a4 */ /* 0x000fe4000f8e023f */
[----:B------:R-:W-:Y:S01]  /*11f0*/  USHF.R.S32.HI UR20, URZ, 0x6, UR29 ;  /* 0x000000063f147899 */ /* 0x000fe2000801141d */
[----:B------:R-:W1:Y:S01]  /*1200*/  F2I.FTZ.U32.TRUNC.NTZ R15, R14 ;  /* 0x0000000e000f7305 */ /* 0x000e62000021f000 */
[----:B------:R-:W-:Y:S01]  /*1210*/  USHF.R.S32.HI UR12, URZ, 0x6, UR12 ;  /* 0x000000063f0c7899 */ /* 0x000fe2000801140c */
[----:B------:R-:W-:Y:S01]  /*1220*/  ULDC UR61, c[0x0][0x2dc] ;  /* 0x0000b700003d7ab9 */ /* 0x000fe20000000800 */
[----:B------:R-:W-:Y:S01]  /*1230*/  ULDC UR60, c[0x0][0x270] ;  /* 0x00009c00003c7ab9 */ /* 0x000fe20000000800 */
[----:B------:R-:W-:-:S02]  /*1240*/  UIMAD UR50, UR50, UR17, UR33 ;  /* 0x00000011323272a4 */ /* 0x000fc4000f8e0221 */
[----:B------:R-:W-:Y:S02]  /*1250*/  UIMAD.WIDE UR10, UR61, UR60, URZ ;  /* 0x0000003c3d0a72a5 */ /* 0x000fe4000f8e023f */
[----:B------:R-:W-:Y:S02]  /*1260*/  UIMAD.WIDE.U32 UR16, UR48, UR56, URZ ;  /* 0x00000038301072a5 */ /* 0x000fe4000f8e003f */
[----:B------:R-:W-:Y:S02]  /*1270*/  USEL UR33, UR14, URZ, UP0 ;  /* 0x0000003f0e217287 */ /* 0x000fe40008000000 */
[----:B------:R-:W-:Y:S01]  /*1280*/  UIMAD UR21, UR55, UR56, UR21 ;  /* 0x00000038371572a4 */ /* 0x000fe2000f8e0215 */
[----:B-1----:R-:W-:Y:S01]  /*1290*/  IMAD.MOV R3, RZ, RZ, -R15 ;  /* 0x000000ffff037224 */ /* 0x002fe200078e0a0f */
[----:B------:R-:W-:Y:S01]  /*12a0*/  UISETP.LT.AND UP0, UPT, UR20, UR12, UPT ;  /* 0x0000000c1400728c */ /* 0x000fe2000bf01270 */
[----:B------:R-:W-:Y:S01]  /*12b0*/  IMAD.MOV.U32 R14, RZ, RZ, RZ ;  /* 0x000000ffff0e7224 */ /* 0x000fe200078e00ff */
[----:B------:R-:W-:Y:S01]  /*12c0*/  UIMAD UR28, UR5, UR27, URZ ;  /* 0x0000001b051c72a4 */ /* 0x000fe2000f8e023f */
[----:B------:R-:W-:Y:S01]  /*12d0*/  IMAD R4, R3, R5, RZ ;  /* 0x0000000503047224 */ /* 0x000fe200078e02ff */
[----:B------:R-:W-:Y:S01]  /*12e0*/  IABS R3, UR54 ;  /* 0x0000003600037c13 */ /* 0x000fe20008000000 */
[----:B------:R-:W-:-:S02]  /*12f0*/  UIMAD UR29, UR11, UR16, URZ ;  /* 0x000000100b1d72a4 */ /* 0x000fc4000f8e023f */
[----:B------:R-:W-:Y:S01]  /*1300*/  IMAD.HI.U32 R4, R15, R4, R14 ;  /* 0x000000040f047227 */ /* 0x000fe200078e000e */
[----:B------:R-:W-:Y:S02]  /*1310*/  UIADD3 UR21, UR17, UR21, URZ ;  /* 0x0000001511157290 */ /* 0x000fe4000fffe03f */
[----:B------:R-:W-:Y:S02]  /*1320*/  USEL UR43, UR20, UR12, UP0 ;  /* 0x0000000c142b7287 */ /* 0x000fe40008000000 */
[----:B------:R-:W-:Y:S01]  /*1330*/  @UP2 UIADD3 UR40, UR19, UR28, URZ ;  /* 0x0000001c13282290 */ /* 0x000fe2000fffe03f */
[----:B------:R-:W-:Y:S01]  /*1340*/  IMAD.HI.U32 R10, R4, R3, RZ ;  /* 0x00000003040a7227 */ /* 0x000fe200078e00ff */
[----:B------:R-:W-:Y:S02]  /*1350*/  @UP2 UIMAD UR42, UR5, UR15, UR47 ;  /* 0x0000000f052a22a4 */ /* 0x000fe4000f8e022f */
[----:B------:R-:W-:Y:S01]  /*1360*/  UIMAD.WIDE.U32 UR18, UR10, UR16, URZ ;  /* 0x000000100a1272a5 */ /* 0x000fe2000f8e003f */
[----:B------:R-:W-:Y:S01]  /*1370*/  IMAD.MOV R4, RZ, RZ, -R10 ;  /* 0x000000ffff047224 */ /* 0x000fe200078e0a0a */
[----:B------:R-:W-:Y:S01]  /*1380*/  UIMAD UR20, UR10, UR21, UR29 ;  /* 0x000000150a1472a4 */ /* 0x000fe2000f8e021d */
[----:B------:R-:W-:-:S02]  /*1390*/  ULDC.U8 UR15, c[0x0][0x3d8] ;  /* 0x0000f600000f7ab9 */ /* 0x000fc40000000000 */
[C---:B------:R-:W-:Y:S01]  /*13a0*/  IMAD R4, R5.reuse, R4, R3 ;  /* 0x0000000405047224 */ /* 0x040fe200078e0203 */
[----:B------:R-:W-:Y:S01]  /*13b0*/  ULEA UR12, UR43, 0xffffffc0, 0x6 ;  /* 0xffffffc02b0c7891 */ /* 0x000fe2000f8e303f */
[----:B------:R-:W-:Y:S01]  /*13c0*/  LOP3.LUT R3, R2, UR54, RZ, 0x3c, !PT ;  /* 0x0000003602037c12 */ /* 0x000fe2000f8e3cff */
[----:B------:R-:W-:Y:S02]  /*13d0*/  UISETP.NE.AND UP3, UPT, UR15, URZ, UPT ;  /* 0x0000003f0f00728c */ /* 0x000fe4000bf65270 */
[----:B------:R-:W-:Y:S01]  /*13e0*/  ISETP.GT.U32.AND P1, PT, R5, R4, PT ;  /* 0x000000040500720c */ /* 0x000fe20003f24070 */
[----:B------:R-:W-:Y:S01]  /*13f0*/  UIMAD.WIDE.U32 UR16, UR10, UR5, URZ ;  /* 0x000000050a1072a5 */ /* 0x000fe2000f8e003f */
[----:B------:R-:W-:Y:S01]  /*1400*/  ISETP.GE.AND P2, PT, R3, RZ, PT ;  /* 0x000000ff0300720c */ /* 0x000fe20003f46270 */
[----:B------:R-:W-:Y:S02]  /*1410*/  UIADD3 UR45, UR19, UR20, URZ ;  /* 0x00000014132d7290 */ /* 0x000fe4000fffe03f */
[----:B------:R-:W-:-:S02]  /*1420*/  UIMAD UR28, UR11, UR5, URZ ;  /* 0x000000050b1c72a4 */ /* 0x000fc4000f8e023f */
[----:B------:R-:W-:Y:S02]  /*1430*/  USHF.R.S32.HI UR29, URZ, 0x1f, UR12 ;  /* 0x0000001f3f1d7899 */ /* 0x000fe4000801140c */
[----:B------:R-:W-:Y:S02]  /*1440*/  UIADD3 UR20, UP0, UR12, UR31, URZ ;  /* 0x0000001f0c147290 */ /* 0x000fe4000ff1e03f */
[----:B------:R-:W-:Y:S02]  /*1450*/  UISETP.NE.AND UP1, UPT, UR37, -0x1, UPT ;  /* 0xffffffff2500788c */ /* 0x000fe4000bf25270 */
[----:B------:R-:W-:Y:S01]  /*1460*/  USEL UR53, UR18, UR16, !UP2 ;  /* 0x0000001012357287 */ /* 0x000fe2000d000000 */
[-C--:B------:R-:W-:Y:S01]  /*1470*/  @!P1 IADD3 R4, R4, -R5.reuse, RZ ;  /* 0x8000000504049210 */ /* 0x080fe20007ffe0ff */
[----:B------:R-:W-:Y:S01]  /*1480*/  UIADD3.X UR16, UR29, UR33, URZ, UP0, !UPT ;  /* 0x000000211d107290 */ /* 0x000fe200087fe43f */
[----:B------:R-:W-:Y:S01]  /*1490*/  @!P1 VIADD R10, R10, 0x1 ;  /* 0x000000010a0a9836 */ /* 0x000fe20000000000 */
[----:B------:R-:W-:Y:S01]  /*14a0*/  UIMAD UR11, UR11, UR20, URZ ;  /* 0x000000140b0b72a4 */ /* 0x000fe2000f8e023f */
[----:B------:R-:W-:Y:S01]  /*14b0*/  ISETP.GE.U32.AND P0, PT, R4, R5, PT ;  /* 0x000000050400720c */ /* 0x000fe20003f06070 */
[----:B------:R-:W-:Y:S01]  /*14c0*/  @UP2 UIADD3 UR45, UR17, UR28, URZ ;  /* 0x0000001c112d2290 */ /* 0x000fe2000fffe03f */
[----:B------:R-:W-:Y:S01]  /*14d0*/  PLOP3.LUT P1, PT, PT, PT, UP1, 0x80, 0x0 ;  /* 0x000000000000781c */ /* 0x000fe20003f2f018 */
[----:B------:R-:W-:Y:S01]  /*14e0*/  UIMAD UR21, UR10, UR16, UR11 ;  /* 0x000000100a1572a4 */ /* 0x000fe2000f8e020b */
[----:B------:R-:W-:Y:S01]  /*14f0*/  ULDC UR28, c[0x0][0x2c4] ;  /* 0x0000b100001c7ab9 */ /* 0x000fe20000000800 */
[----:B------:R-:W-:-:S02]  /*1500*/  UIMAD.WIDE.U32 UR30, UR10, UR20, URZ ;  /* 0x000000140a1e72a5 */ /* 0x000fc4000f8e003f */
[----:B------:R-:W-:Y:S02]  /*1510*/  @UP3 UIMAD UR10, UR48, UR28, URZ ;  /* 0x0000001c300a32a4 */ /* 0x000fe4000f8e023f */
[----:B------:R-:W-:Y:S02]  /*1520*/  @UP1 UIADD3 UR35, UR23, UR37, URZ ;  /* 0x0000002517231290 */ /* 0x000fe4000fffe03f */
[----:B------:R-:W-:Y:S02]  /*1530*/  @UP1 UIADD3 UR36, UR23, UR37, URZ ;  /* 0x0000002517241290 */ /* 0x000fe4000fffe03f */
[----:B------:R-:W-:Y:S01]  /*1540*/  @P0 VIADD R10, R10, 0x1 ;  /* 0x000000010a0a0836 */ /* 0x000fe20000000000 */
[----:B------:R-:W-:Y:S01]  /*1550*/  @UP1 ULDC.64 UR14, c[0x0][0x248] ;  /* 0x00009200000e1ab9 */ /* 0x000fe20000000a00 */
[----:B------:R-:W-:Y:S01]  /*1560*/  @UP1 ULDC.64 UR24, c[0x0][0x250] ;  /* 0x0000940000181ab9 */ /* 0x000fe20000000a00 */
[----:B------:R-:W-:Y:S01]  /*1570*/  @UP3 USEL UR11, UR10, UR5, !UP2 ;  /* 0x000000050a0b3287 */ /* 0x000fe2000d000000 */
[----:B------:R-:W-:Y:S01]  /*1580*/  PLOP3.LUT P0, PT, PT, PT, UP3, 0x80, 0x0 ;  /* 0x000000000000781c */ /* 0x000fe20003f0f038 */
[----:B------:R-:W-:Y:S01]  /*1590*/  @UP1 UIMAD.WIDE.U32 UR18, UR35, UR14, URZ ;  /* 0x0000000e231212a5 */ /* 0x000fe2000f8e003f */
[----:B------:R-:W-:Y:S01]  /*15a0*/  @!P2 IADD3 R10, -R10, RZ, RZ ;  /* 0x000000ff0a0aa210 */ /* 0x000fe20007ffe1ff */
[----:B------:R-:W-:Y:S01]  /*15b0*/  @UP1 UIMAD.WIDE.U32 UR16, UR36, UR24, URZ ;  /* 0x00000018241012a5 */ /* 0x000fe2000f8e003f */
[----:B------:R-:W-:Y:S01]  /*15c0*/  @!P3 LOP3.LUT R10, RZ, R2, RZ, 0x33, !PT ;  /* 0x00000002ff0ab212 */ /* 0x000fe200078e33ff */
[----:B------:R-:W-:Y:S01]  /*15d0*/  @UP3 ULDC UR10, c[0x0][0x2e4] ;  /* 0x0000b900000a3ab9 */ /* 0x000fe20000000800 */
[----:B------:R-:W-:-:S02]  /*15e0*/  UIMAD UR49, UR54, UR61, URZ ;  /* 0x0000003d363172a4 */ /* 0x000fc4000f8e023f */
[----:B------:R-:W-:Y:S02]  /*15f0*/  @UP3 UIMAD UR44, UR54, UR10, UR11 ;  /* 0x0000000a362c32a4 */ /* 0x000fe4000f8e020b */
[----:B------:R-:W-:Y:S02]  /*1600*/  @UP1 UIMAD UR35, UR35, UR15, URZ ;  /* 0x0000000f232312a4 */ /* 0x000fe4000f8e023f */
[----:B------:R-:W-:Y:S02]  /*1610*/  @UP1 UIMAD UR36, UR36, UR25, URZ ;  /* 0x00000019242412a4 */ /* 0x000fe4000f8e023f */
[----:B------:R-:W-:Y:S02]  /*1620*/  @!UP3 UIMAD UR10, UR48, UR60, UR54 ;  /* 0x0000003c300ab2a4 */ /* 0x000fe4000f8e0236 */
[----:B------:R-:W-:Y:S02]  /*1630*/  @!UP2 UIADD3 UR42, UR39, UR34, URZ ;  /* 0x00000022272aa290 */ /* 0x000fe4000fffe03f */
[----:B------:R-:W-:-:S02]  /*1640*/  USHF.R.S32.HI UR51, URZ, 0x1f, UR49 ;  /* 0x0000001f3f337899 */ /* 0x000fc40008011431 */
[----:B------:R-:W-:Y:S02]  /*1650*/  USEL UR52, UR32, URZ, UP4 ;  /* 0x0000003f20347287 */ /* 0x000fe4000a000000 */
        /* <DEDUP_REMOVED lines=20> */
.L_x_701:
        /* <DEDUP_REMOVED lines=13> */
.L_x_702:
        /* <DEDUP_REMOVED lines=11> */
.L_x_703:
[----:B------:R-:W-:-:S04]  /*1920*/  UIMAD UR5, UR48, UR60, UR54 ;  /* 0x0000003c300572a4 */ /* 0x000fc8000f8e0236 */
[----:B------:R-:W-:-:S12]  /*1930*/  UIMAD UR5, UR5, UR56, URZ ;  /* 0x00000038050572a4 */ /* 0x000fd8000f8e023f */
.L_x_704:
[----:B------:R-:W2:Y:S01]  /*1940*/  LDL.64 R16, [R1+0x10] ;  /* 0x0000100001107983 */ /* 0x000ea20000100a00 */
[----:B------:R-:W1:Y:S03]  /*1950*/  LDC.64 R2, c[0x0][0x420] ;  /* 0x00010800ff027b82 */ /* 0x000e660000000a00 */
[----:B------:R3:W4:Y:S01]  /*1960*/  LDL.64 R32, [R1+0x10] ;  /* 0x0000100001207983 */ /* 0x0007220000100a00 */
[----:B------:R-:W-:Y:S01]  /*1970*/  LEA.HI R14, R8, R9, RZ, 0x5 ;  /* 0x00000009080e7211 */ /* 0x000fe200078f28ff */
[----:B------:R-:W-:Y:S01]  /*1980*/  UIMAD UR16, UR61, UR60, URZ ;  /* 0x0000003c3d1072a4 */ /* 0x000fe2000f8e023f */
[----:B------:R-:W-:Y:S01]  /*1990*/  IADD3 R15, P2, R6, UR12, RZ ;  /* 0x0000000c060f7c10 */ /* 0x000fe2000ff5e0ff */
[----:B------:R-:W-:Y:S01]  /*19a0*/  UIADD3 UR17, -UR8, UR13, UR9 ;  /* 0x0000000d08117290 */ /* 0x000fe2000fffe109 */
[----:B------:R-:W-:Y:S01]  /*19b0*/  LOP3.LUT R18, R14, 0xffffffe0, RZ, 0xc0, !PT ;  /* 0xffffffe00e127812 */ /* 0x000fe200078ec0ff */
[----:B------:R-:W-:Y:S01]  /*19c0*/  USHF.L.U32 UR10, UR16, 0x6, URZ ;  /* 0x00000006100a7899 */ /* 0x000fe2000800063f */
[----:B------:R-:W-:Y:S01]  /*19d0*/  SHF.R.S32.HI R14, RZ, 0x5, R14 ;  /* 0x00000005ff0e7819 */ /* 0x000fe2000001140e */
[----:B------:R-:W-:Y:S01]  /*19e0*/  ULDC UR46, c[0x0][0x398] ;  /* 0x0000e600002e7ab9 */ /* 0x000fe20000000800 */
[----:B------:R-:W-:Y:S01]  /*19f0*/  IADD3.X R19, R7, UR29, RZ, P2, !PT ;  /* 0x0000001d07137c10 */ /* 0x000fe200097fe4ff */
[----:B------:R-:W-:Y:S01]  /*1a00*/  UIADD3 UR20, UP2, UP0, UR30, UR10, UR49 ;  /* 0x0000000a1e147290 */ /* 0x000fe2000f85e031 */
[----:B------:R-:W-:Y:S01]  /*1a10*/  IMAD.IADD R5, R9, 0x1, -R18 ;  /* 0x0000000109057824 */ /* 0x000fe200078e0a12 */
[----:B------:R-:W-:Y:S01]  /*1a20*/  USHF.R.S32.HI UR10, URZ, 0x1f, UR10 ;  /* 0x0000001f3f0a7899 */ /* 0x000fe2000801140a */
[----:B------:R-:W-:Y:S01]  /*1a30*/  BSSY B1, `(.L_x_700) ;  /* 0x0000943000017945 */ /* 0x000fe20003800000 */
[----:B------:R-:W-:Y:S01]  /*1a40*/  USHF.R.S32.HI UR38, URZ, 0x1f, UR54 ;  /* 0x0000001f3f267899 */ /* 0x000fe20008011436 */
[----:B------:R-:W-:Y:S01]  /*1a50*/  IMAD R5, R14, UR16, R5 ;  /* 0x000000100e057c24 */ /* 0x000fe2000f8e0205 */
[----:B------:R-:W-:-:S02]  /*1a60*/  UIADD3.X UR16, UR21, UR10, UR51, UP2, UP0 ;  /* 0x0000000a15107290 */ /* 0x000fc400097e0433 */
[----:B------:R-:W-:Y:S02]  /*1a70*/  UIADD3 UR10, UR17, -UR46, URZ ;  /* 0x8000002e110a7290 */ /* 0x000fe4000fffe03f */
[----:B------:R-:W-:Y:S01]  /*1a80*/  UIADD3 UR17, UP2, UP0, UR52, UR20, UR53 ;  /* 0x0000001434117290 */ /* 0x000fe2000f85e035 */
[----:B------:R-:W-:Y:S01]  /*1a90*/  ULDC.64 UR18, c[0x0][0x428] ;  /* 0x00010a0000127ab9 */ /* 0x000fe20000000a00 */
[----:B------:R-:W-:Y:S02]  /*1aa0*/  ULDC.64 UR30, c[0x0][0x400] ;  /* 0x00010000001e7ab9 */ /* 0x000fe40000000a00 */
[----:B------:R-:W-:Y:S02]  /*1ab0*/  UIADD3.X UR16, UR50, UR16, UR45, UP2, UP0 ;  /* 0x0000001032107290 */ /* 0x000fe400097e042d */
[----:B------:R-:W-:Y:S02]  /*1ac0*/  UIMAD UR32, UR38, UR18, URZ ;  /* 0x00000012262072a4 */ /* 0x000fe4000f8e023f */
[----:B------:R-:W-:-:S02]  /*1ad0*/  USHF.R.S32.HI UR21, URZ, 0x1f, UR10 ;  /* 0x0000001f3f157899 */ /* 0x000fc4000801140a */
[----:B------:R-:W-:Y:S02]  /*1ae0*/  UIMAD UR32, UR54, UR19, UR32 ;  /* 0x00000013362072a4 */ /* 0x000fe4000f8e0220 */
[----:B------:R-:W-:Y:S02]  /*1af0*/  ULEA.HI UR21, UR21, UR10, URZ, 0x6 ;  /* 0x0000000a15157291 */ /* 0x000fe4000f8f303f */
[----:B------:R-:W-:Y:S02]  /*1b00*/  UIADD3 UR39, UR12, UR5, URZ ;  /* 0x000000050c277290 */ /* 0x000fe4000fffe03f */
[----:B------:R-:W-:Y:S01]  /*1b10*/  USHF.R.S32.HI UR21, URZ, 0x6, UR21 ;  /* 0x000000063f157899 */ /* 0x000fe20008011415 */
[----:B------:R-:W-:Y:S01]  /*1b20*/  ULDC.64 UR52, c[0x0][0x478] ;  /* 0x00011e0000347ab9 */ /* 0x000fe20000000a00 */
[----:B------:R-:W-:Y:S02]  /*1b30*/  ULDC.64 UR60, c[0x0][0x2b0] ;  /* 0x0000ac00003c7ab9 */ /* 0x000fe40000000a00 */
[----:B------:R-:W-:-:S02]  /*1b40*/  UISETP.LT.AND UP0, UPT, URZ, UR21, UPT ;  /* 0x000000153f00728c */ /* 0x000fc4000bf01270 */
[----:B------:R-:W-:Y:S02]  /*1b50*/  UIADD3 UR5, UR43, -0x1, URZ ;  /* 0xffffffff2b057890 */ /* 0x000fe4000fffe03f */
[----:B------:R-:W-:-:S04]  /*1b60*/  USEL UR21, URZ, UR21, !UP0 ;  /* 0x000000153f157287 */ /* 0x000fc8000c000000 */
[----:B------:R-:W-:Y:S01]  /*1b70*/  UISETP.GT.AND UP0, UPT, UR43, UR21, UPT ;  /* 0x000000152b00728c */ /* 0x000fe2000bf04270 */
[----:B--2---:R-:W-:Y:S01]  /*1b80*/  MOV R17, UR18 ;  /* 0x0000001200117c02 */ /* 0x004fe20008000f00 */
[----:B----4-:R-:W-:Y:S02]  /*1b90*/  IMAD.MOV.U32 R32, RZ, RZ, R16 ;  /* 0x000000ffff207224 */ /* 0x010fe400078e0010 */
[----:B-1----:R-:W-:Y:S01]  /*1ba0*/  IMAD R16, R2, UR29, RZ ;  /* 0x0000001d02107c24 */ /* 0x002fe2000f8e02ff */
[----:B------:R-:W-:Y:S01]  /*1bb0*/  ULDC.64 UR28, c[0x0][0x258] ;  /* 0x00009600001c7ab9 */ /* 0x000fe20000000a00 */
[C---:B------:R-:W-:Y:S01]  /*1bc0*/  VIADD R31, R32.reuse, 0x80 ;  /* 0x00000080201f7836 */ /* 0x040fe20000000000 */
[----:B------:R-:W-:Y:S01]  /*1bd0*/  SHF.R.S32.HI R33, RZ, 0x1f, R32 ;  /* 0x0000001fff217819 */ /* 0x000fe20000011420 */
[----:B------:R-:W-:Y:S01]  /*1be0*/  IMAD R13, R3, UR12, R16 ;  /* 0x0000000c030d7c24 */ /* 0x000fe2000f8e0210 */
[C---:B------:R-:W-:Y:S01]  /*1bf0*/  IADD3 R20, P0, R32.reuse, UR11, RZ ;  /* 0x0000000b20147c10 */ /* 0x040fe2000ff1e0ff */
[----:B------:R-:W-:Y:S01]  /*1c00*/  IMAD R16, R19, UR26, RZ ;  /* 0x0000001a13107c24 */ /* 0x000fe2000f8e02ff */
[----:B------:R-:W-:Y:S01]  /*1c10*/  UIMAD UR20, UR38, UR28, URZ ;  /* 0x0000001c261472a4 */ /* 0x000fe2000f8e023f */
[C---:B------:R-:W-:Y:S01]  /*1c20*/  IADD3 R34, R32.reuse, 0x40, RZ ;  /* 0x0000004020227810 */ /* 0x040fe20007ffe0ff */
[----:B------:R-:W-:Y:S01]  /*1c30*/  VIADD R30, R32, 0xc0 ;  /* 0x000000c0201e7836 */ /* 0x000fe20000000000 */
[----:B------:R-:W-:Y:S01]  /*1c40*/  IADD3.X R21, R33, UR42, RZ, P0, !PT ;  /* 0x0000002a21157c10 */ /* 0x000fe200087fe4ff */
[----:B------:R-:W-:Y:S01]  /*1c50*/  IMAD R16, R15, UR27, R16 ;  /* 0x0000001b0f107c24 */ /* 0x000fe2000f8e0210 */
[C---:B------:R-:W-:Y:S01]  /*1c60*/  IADD3 R14, P0, R5.reuse, UR17, RZ ;  /* 0x00000011050e7c10 */ /* 0x040fe2000ff1e0ff */
[----:B------:R-:W-:Y:S01]  /*1c70*/  UIMAD UR20, UR54, UR29, UR20 ;  /* 0x0000001d361472a4 */ /* 0x000fe2000f8e0214 */
[----:B------:R3:W-:Y:S01]  /*1c80*/  STL [R1+0x14], R33 ;  /* 0x0000142101007387 */ /* 0x0007e20000100800 */
[----:B------:R-:W-:Y:S01]  /*1c90*/  IMAD.WIDE.U32 R24, R2, UR12, R20 ;  /* 0x0000000c02187c25 */ /* 0x000fe2000f8e0014 */
[----:B------:R-:W-:Y:S01]  /*1ca0*/  LEA.HI.X.SX32 R5, R5, UR16, 0x1, P0 ;  /* 0x0000001005057c11 */ /* 0x000fe200080f0eff */
[----:B------:R-:W-:Y:S01]  /*1cb0*/  UIADD3 UR38, UR12, UR44, URZ ;  /* 0x0000002c0c267290 */ /* 0x000fe2000fffe03f */
[----:B------:R-:W-:Y:S01]  /*1cc0*/  LEA R22, P0, R14, UR30, 0x2 ;  /* 0x0000001e0e167c11 */ /* 0x000fe2000f8010ff */
[----:B------:R-:W-:Y:S01]  /*1cd0*/  IMAD.WIDE.U32 R20, R15, UR26, R32 ;  /* 0x0000001a0f147c25 */ /* 0x000fe2000f8e0020 */
[----:B------:R-:W-:-:S02]  /*1ce0*/  UIMAD.WIDE UR16, UR39, 0x4, UR52 ;  /* 0x00000004271078a5 */ /* 0x000fc4000f8e0234 */
[----:B------:R-:W-:Y:S01]  /*1cf0*/  LEA.HI.X R23, R14, UR31, R5, 0x2, P0 ;  /* 0x0000001f0e177c11 */ /* 0x000fe200080f1405 */
[----:B------:R-:W-:Y:S01]  /*1d00*/  IMAD.IADD R25, R25, 0x1, R13 ;  /* 0x0000000119197824 */ /* 0x000fe200078e020d */
[----:B------:R-:W-:Y:S01]  /*1d10*/  IADD3 R20, P2, R20, UR41, RZ ;  /* 0x0000002914147c10 */ /* 0x000fe2000ff5e0ff */
[----:B------:R-:W-:Y:S01]  /*1d20*/  IMAD.U32 R13, RZ, RZ, UR28 ;  /* 0x0000001cff0d7e24 */ /* 0x000fe2000f8e00ff */
[----:B------:R-:W-:Y:S01]  /*1d30*/  ULDC.64 UR28, c[0x0][0x210] ;  /* 0x00008400001c7ab9 */ /* 0x000fe20000000a00 */
[----:B------:R-:W-:Y:S01]  /*1d40*/  IMAD.WIDE.U32 R24, R17, UR54, R24 ;  /* 0x0000003611187c25 */ /* 0x000fe2000f8e0018 */
[----:B------:R-:W-:Y:S01]  /*1d50*/  IADD3.X R21, R21, UR40, R16, P2, !PT ;  /* 0x0000002815157c10 */ /* 0x000fe200097fe410 */
[----:B------:R-:W-:Y:S01]  /*1d60*/  ULDC.64 UR30, c[0x0][0x3e0] ;  /* 0x0000f800001e7ab9 */ /* 0x000fe20000000a00 */
[----:B------:R3:W-:Y:S01]  /*1d70*/  STL.64 [R1+0x68], R22 ;  /* 0x0000681601007387 */ /* 0x0007e20000100a00 */
[----:B------:R-:W-:Y:S01]  /*1d80*/  VIADD R25, R25, UR32 ;  /* 0x0000002019197c36 */ /* 0x000fe20008000000 */
[----:B------:R-:W-:Y:S01]  /*1d90*/  PLOP3.LUT P0, PT, PT, PT, UP0, 0x80, 0x0 ;  /* 0x000000000000781c */ /* 0x000fe20003f0f008 */
[----:B------:R-:W-:Y:S01]  /*1da0*/  IMAD R5, R7, R2, RZ ;  /* 0x0000000207057224 */ /* 0x000fe200078e02ff */
[----:B------:R3:W-:Y:S01]  /*1db0*/  STL [R1+0x40], R34 ;  /* 0x0000402201007387 */ /* 0x0007e20000100800 */
[----:B------:R-:W-:Y:S01]  /*1dc0*/  IMAD.WIDE.U32 R20, R13, UR54, R20 ;  /* 0x000000360d147c25 */ /* 0x000fe2000f8e0014 */
[----:B------:R-:W-:-:S02]  /*1dd0*/  UIMAD.WIDE UR38, UR38, 0x4, UR60 ;  /* 0x00000004262678a5 */ /* 0x000fc4000f8e023c */
[----:B------:R3:W-:Y:S01]  /*1de0*/  STL [R1+0x3c], R31 ;  /* 0x00003c1f01007387 */ /* 0x0007e20000100800 */
[----:B------:R-:W-:Y:S01]  /*1df0*/  IMAD.WIDE.U32 R24, R6, R2, R24 ;  /* 0x0000000206187225 */ /* 0x000fe200078e0018 */
[----:B------:R-:W-:Y:S01]  /*1e00*/  LEA R35, P3, R20, UR28, 0x1 ;  /* 0x0000001c14237c11 */ /* 0x000fe2000f8608ff */
[----:B------:R-:W-:Y:S01]  /*1e10*/  UMOV UR19, UR16 ;  /* 0x0000001000137c82 */ /* 0x000fe20008000000 */
[----:B------:R-:W-:Y:S01]  /*1e20*/  IADD3 R14, R21, UR20, RZ ;  /* 0x00000014150e7c10 */ /* 0x000fe2000fffe0ff */
[----:B------:R-:W-:Y:S01]  /*1e30*/  IMAD R5, R6, R3, R5 ;  /* 0x0000000306057224 */ /* 0x000fe200078e0205 */
[----:B------:R-:W-:Y:S01]  /*1e40*/  LEA R37, P2, R24, UR30, 0x1 ;  /* 0x0000001e18257c11 */ /* 0x000fe2000f8408ff */
[----:B------:R3:W-:Y:S01]  /*1e50*/  STL [R1+0x38], R30 ;  /* 0x0000381e01007387 */ /* 0x0007e20000100800 */
[----:B------:R-:W-:Y:S01]  /*1e60*/  LEA.HI.X R28, R20, UR29, R14, 0x1, P3 ;  /* 0x0000001d141c7c11 */ /* 0x000fe200098f0c0e */
[----:B------:R-:W-:Y:S01]  /*1e70*/  IMAD.IADD R18, R25, 0x1, R5 ;  /* 0x0000000119127824 */ /* 0x000fe200078e0205 */
[----:B------:R-:W-:Y:S01]  /*1e80*/  UMOV UR18, UR17 ;  /* 0x0000001100127c82 */ /* 0x000fe20008000000 */
[----:B------:R3:W-:Y:S01]  /*1e90*/  STL [R1+0x4c], R35 ;  /* 0x00004c2301007387 */ /* 0x0007e20000100800 */
[----:B------:R-:W-:Y:S01]  /*1ea0*/  UMOV UR17, UR38 ;  /* 0x0000002600117c82 */ /* 0x000fe20008000000 */
[----:B------:R-:W-:Y:S01]  /*1eb0*/  UMOV UR16, UR39 ;  /* 0x0000002700107c82 */ /* 0x000fe20008000000 */
[----:B------:R-:W-:Y:S01]  /*1ec0*/  LEA.HI.X R36, R24, UR31, R18, 0x1, P2 ;  /* 0x0000001f18247c11 */ /* 0x000fe200090f0c12 */
[----:B------:R3:W-:Y:S04]  /*1ed0*/  STL [R1+0x54], R37 ;  /* 0x0000542501007387 */ /* 0x0007e80000100800 */
[----:B------:R3:W-:Y:S04]  /*1ee0*/  STL [R1+0x48], R28 ;  /* 0x0000481c01007387 */ /* 0x0007e80000100800 */
[----:B------:R3:W-:Y:S01]  /*1ef0*/  STL [R1+0x50], R36 ;  /* 0x0000502401007387 */ /* 0x0007e20000100800 */
        /* <DEDUP_REMOVED lines=20> */
.L_x_706:
[----:B------:R-:W-:Y:S01]  /*2040*/  @UP1 UIADD3 UR5, UR23, UR37, URZ ;  /* 0x0000002517051290 */ /* 0x000fe2000fffe03f */
[----:B------:R-:W-:Y:S01]  /*2050*/  @UP1 ULDC.64 UR10, c[0x0][0x458] ;  /* 0x00011600000a1ab9 */ /* 0x000fe20000000a00 */
[----:B------:R-:W-:Y:S02]  /*2060*/  USHF.R.S32.HI UR18, URZ, 0x1f, UR9 ;  /* 0x0000001f3f127899 */ /* 0x000fe40008011409 */
[----:B------:R-:W-:Y:S02]  /*2070*/  @UP1 UIMAD.WIDE.U32 UR14, UR5, UR10, URZ ;  /* 0x0000000a050e12a5 */ /* 0x000fe4000f8e003f */
[----:B------:R-:W-:-:S04]  /*2080*/  @UP1 UIMAD UR5, UR5, UR11, URZ ;  /* 0x0000000b050512a4 */ /* 0x000fc8000f8e023f */
[----:B------:R-:W-:Y:S01]  /*2090*/  @UP1 UIADD3 UR15, UR15, UR5, URZ ;  /* 0x000000050f0f1290 */ /* 0x000fe2000fffe03f */
[----:B------:R-:W-:Y:S11]  /*20a0*/  @P1 BRA `(.L_x_707) ;  /* 0x00000000002c1947 */ /* 0x000ff60003800000 */
        /* <DEDUP_REMOVED lines=10> */
[----:B------:R-:W-:-:S12]  /*2150*/  UIADD3 UR15, UR15, UR5, URZ ;  /* 0x000000050f0f7290 */ /* 0x000fd8000fffe03f */
.L_x_707:
[----:B------:R-:W-:Y:S01]  /*2160*/  UIMAD UR5, UR18, UR12, URZ ;  /* 0x0000000c120572a4 */ /* 0x000fe2000f8e023f */
[----:B------:R-:W-:Y:S01]  /*2170*/  IMAD.U32 R4, RZ, RZ, UR12 ;  /* 0x0000000cff047e24 */ /* 0x000fe2000f8e00ff */
[----:B------:R-:W-:Y:S01]  /*2180*/  UIADD3 UR8, -UR9, UR8, URZ ;  /* 0x0000000809087290 */ /* 0x000fe2000fffe13f */
[----:B------:R-:W-:Y:S01]  /*2190*/  VIADD R2, R6, 0x20 ;  /* 0x0000002006027836 */ /* 0x000fe20000000000 */
[----:B------:R-:W-:Y:S01]  /*21a0*/  UIMAD UR5, UR9, UR13, UR5 ;  /* 0x0000000d090572a4 */ /* 0x000fe2000f8e0205 */
[----:B------:R-:W-:Y:S01]  /*21b0*/  IMAD.WIDE.U32 R4, R4, UR9, R32 ;  /* 0x0000000904047c25 */ /* 0x000fe2000f8e0020 */
[----:B------:R-:W-:Y:S01]  /*21c0*/  USHF.R.S32.HI UR21, URZ, 0x1f, UR54 ;  /* 0x0000001f3f157899 */ /* 0x000fe20008011436 */
[----:B------:R-:W-:Y:S01]  /*21d0*/  BSSY B0, `(.L_x_708) ;  /* 0x000001e000007945 */ /* 0x000fe20003800000 */
[----:B------:R-:W-:Y:S01]  /*21e0*/  ULDC.64 UR16, c[0x0][0x468] ;  /* 0x00011a0000107ab9 */ /* 0x000fe20000000a00 */
[----:B------:R-:W-:Y:S02]  /*21f0*/  ISETP.GE.AND P5, PT, R6, UR8, PT ;  /* 0x0000000806007c0c */ /* 0x000fe4000bfa6270 */
[----:B------:R-:W-:Y:S01]  /*2200*/  MOV R3, UR5 ;  /* 0x0000000500037c02 */ /* 0x000fe20008000f00 */
[----:B------:R-:W-:Y:S01]  /*2210*/  UIMAD UR5, UR21, UR16, URZ ;  /* 0x00000010150572a4 */ /* 0x000fe2000f8e023f */
[----:B------:R-:W-:-:S02]  /*2220*/  IADD3 R4, P0, R4, UR19, RZ ;  /* 0x0000001304047c10 */ /* 0x000fc4000ff1e0ff */
[----:B------:R-:W-:Y:S01]  /*2230*/  MOV R8, UR16 ;  /* 0x0000001000087c02 */ /* 0x000fe20008000f00 */
[----:B------:R-:W-:Y:S01]  /*2240*/  UIMAD UR17, UR54, UR17, UR5 ;  /* 0x00000011361172a4 */ /* 0x000fe2000f8e0205 */
[----:B------:R-:W-:Y:S02]  /*2250*/  IADD3.X R5, R5, UR20, R3, P0, !PT ;  /* 0x0000001405057c10 */ /* 0x000fe400087fe403 */
[----:B------:R-:W-:Y:S01]  /*2260*/  ISETP.GE.AND P4, PT, R2, UR8, PT ;  /* 0x0000000802007c0c */ /* 0x000fe2000bf86270 */
[----:B------:R-:W-:-:S04]  /*2270*/  IMAD.WIDE.U32 R8, R8, UR54, R4 ;  /* 0x0000003608087c25 */ /* 0x000fc8000f8e0004 */
[----:B------:R-:W-:Y:S01]  /*2280*/  VIADD R3, R9, UR17 ;  /* 0x0000001109037c36 */ /* 0x000fe20008000000 */
[----:B------:R-:W-:Y:S07]  /*2290*/  @P5 BRA `(.L_x_709) ;  /* 0x0000000000445947 */ /* 0x000fee0003800000 */
[----:B------:R-:W-:Y:S01]  /*22a0*/  IMAD.MOV.U32 R2, RZ, RZ, R8 ;  /* 0x000000ffff027224 */ /* 0x000fe200078e0008 */
[----:B------:R-:W-:Y:S01]  /*22b0*/  ULDC UR5, c[0x0][0x2d0] ;  /* 0x0000b40000057ab9 */ /* 0x000fe20000000800 */
[----:B------:R-:W-:Y:S01]  /*22c0*/  IMAD R5, R7, UR12, RZ ;  /* 0x0000000c07057c24 */ /* 0x000fe2000f8e02ff */
[----:B------:R-:W-:Y:S01]  /*22d0*/  ISETP.GE.AND P6, PT, R32, UR5, PT ;  /* 0x0000000520007c0c */ /* 0x000fe2000bfc6270 */
[----:B------:R-:W-:Y:S01]  /*22e0*/  IMAD.WIDE.U32 R10, R6, UR12, R2 ;  /* 0x0000000c060a7c25 */ /* 0x000fe2000f8e0002 */
[----:B------:R-:W-:Y:S01]  /*22f0*/  ISETP.GE.AND P3, PT, R34, UR5, PT ;  /* 0x0000000522007c0c */ /* 0x000fe2000bf66270 */
[----:B------:R-:W-:Y:S01]  /*2300*/  ULDC.64 UR16, c[0x0][0x3f0] ;  /* 0x0000fc0000107ab9 */ /* 0x000fe20000000a00 */
[----:B------:R-:W-:Y:S01]  /*2310*/  ISETP.GE.AND P2, PT, R31, UR5, PT ;  /* 0x000000051f007c0c */ /* 0x000fe2000bf46270 */
[----:B------:R-:W-:Y:S01]  /*2320*/  IMAD R2, R6, UR13, R5 ;  /* 0x0000000d06027c24 */ /* 0x000fe2000f8e0205 */
[----:B------:R-:W-:Y:S02]  /*2330*/  ISETP.GE.AND P1, PT, R30, UR5, PT ;  /* 0x000000051e007c0c */ /* 0x000fe4000bf26270 */
[----:B------:R-:W-:Y:S01]  /*2340*/  LEA R4, P0, R10, UR16, 0x1 ;  /* 0x000000100a047c11 */ /* 0x000fe2000f8008ff */
[----:B------:R-:W-:-:S05]  /*2350*/  IMAD.IADD R2, R11, 0x1, R2 ;  /* 0x000000010b027824 */ /* 0x000fca00078e0202 */
[----:B------:R-:W-:-:S05]  /*2360*/  LEA.HI.X R5, R10, UR17, R2, 0x1, P0 ;  /* 0x000000110a057c11 */ /* 0x000fca00080f0c02 */
[----:B------:R1:W-:Y:S04]  /*2370*/  @!P6 STG.E.128 desc[UR6][R4.64], RZ ;  /* 0x000000ff0400e986 */ /* 0x0003e8000c101d06 */
[----:B------:R1:W-:Y:S04]  /*2380*/  @!P3 STG.E.128 desc[UR6][R4.64+0x80], RZ ;  /* 0x000080ff0400b986 */ /* 0x0003e8000c101d06 */
[----:B------:R1:W-:Y:S04]  /*2390*/  @!P2 STG.E.128 desc[UR6][R4.64+0x100], RZ ;  /* 0x000100ff0400a986 */ /* 0x0003e8000c101d06 */
[----:B------:R1:W-:Y:S02]  /*23a0*/  @!P1 STG.E.128 desc[UR6][R4.64+0x180], RZ ;  /* 0x000180ff04009986 */ /* 0x0003e4000c101d06 */
.L_x_709:
[----:B------:R-:W-:Y:S05]  /*23b0*/  BSYNC B0 ;  /* 0x0000000000007941 */ /* 0x000fea0003800000 */
.L_x_708:
[----:B------:R-:W-:Y:S04]  /*23c0*/  BSSY B0, `(.L_x_710) ;  /* 0x0000015000007945 */ /* 0x000fe80003800000 */
[----:B------:R-:W-:Y:S05]  /*23d0*/  @P4 BRA `(.L_x_711) ;  /* 0x00000000004c4947 */ /* 0x000fea0003800000 */
[----:B-1----:R-:W-:Y:S01]  /*23e0*/  IADD3 R5, P0, R6, 0x20, RZ ;  /* 0x0000002006057810 */ /* 0x002fe20007f1e0ff */
        /* <DEDUP_REMOVED lines=9> */
[----:B------:R-:W-:Y:S01]  /*2480*/  IMAD R2, R2, UR12, RZ ;  /* 0x0000000c02027c24 */ /* 0x000fe2000f8e02ff */
[----:B------:R-:W-:-:S03]  /*2490*/  LEA R4, P6, R8, UR16, 0x1 ;  /* 0x0000001008047c11 */ /* 0x000fc6000f8c08ff */
[----:B------:R-:W-:-:S04]  /*24a0*/  IMAD R2, R5, UR13, R2 ;  /* 0x0000000d05027c24 */ /* 0x000fc8000f8e0202 */
[----:B------:R-:W-:-:S05]  /*24b0*/  IMAD.IADD R3, R9, 0x1, R2 ;  /* 0x0000000109037824 */ /* 0x000fca00078e0202 */
[----:B------:R-:W-:-:S05]  /*24c0*/  LEA.HI.X R5, R8, UR17, R3, 0x1, P6 ;  /* 0x0000001108057c11 */ /* 0x000fca000b0f0c03 */
[----:B------:R2:W-:Y:S04]  /*24d0*/  @!P3 STG.E.128 desc[UR6][R4.64], RZ ;  /* 0x000000ff0400b986 */ /* 0x0005e8000c101d06 */
[----:B------:R2:W-:Y:S04]  /*24e0*/  @!P2 STG.E.128 desc[UR6][R4.64+0x80], RZ ;  /* 0x000080ff0400a986 */ /* 0x0005e8000c101d06 */
[----:B------:R2:W-:Y:S04]  /*24f0*/  @!P1 STG.E.128 desc[UR6][R4.64+0x100], RZ ;  /* 0x000100ff04009986 */ /* 0x0005e8000c101d06 */
[----:B------:R2:W-:Y:S02]  /*2500*/  @!P0 STG.E.128 desc[UR6][R4.64+0x180], RZ ;  /* 0x000180ff04008986 */ /* 0x0005e4000c101d06 */
.L_x_711:
[----:B------:R-:W-:Y:S05]  /*2510*/  BSYNC B0 ;  /* 0x0000000000007941 */ /* 0x000fea0003800000 */
.L_x_710:
[----:B------:R-:W-:Y:S01]  /*2520*/  IMAD.U32 R2, RZ, RZ, UR10 ;  /* 0x0000000aff027e24 */ /* 0x000fe2000f8e00ff */
[----:B------:R-:W-:Y:S01]  /*2530*/  UIMAD UR5, UR18, UR10, URZ ;  /* 0x0000000a120572a4 */ /* 0x000fe2000f8e023f */
[----:B------:R-:W-:Y:S01]  /*2540*/  BSSY B0, `(.L_x_712) ;  /* 0x000001f000007945 */ /* 0x000fe20003800000 */
[----:B------:R-:W-:Y:S01]  /*2550*/  USHF.R.S32.HI UR12, URZ, 0x1f, UR54 ;  /* 0x0000001f3f0c7899 */ /* 0x000fe20008011436 */
[----:B------:R-:W-:Y:S01]  /*2560*/  IMAD.WIDE.U32 R2, R2, UR9, R32 ;  /* 0x0000000902027c25 */ /* 0x000fe2000f8e0020 */
[----:B------:R-:W-:Y:S02]  /*2570*/  UIMAD UR9, UR9, UR11, UR5 ;  /* 0x0000000b090972a4 */ /* 0x000fe4000f8e0205 */
[----:B-12---:R-:W-:-:S04]  /*2580*/  IADD3 R4, P0, R2, UR14, RZ ;  /* 0x0000000e02047c10 */ /* 0x006fc8000ff1e0ff */
[----:B------:R-:W-:Y:S01]  /*2590*/  IMAD.U32 R2, RZ, RZ, UR9 ;  /* 0x00000009ff027e24 */ /* 0x000fe2000f8e00ff */
[----:B------:R-:W-:Y:S02]  /*25a0*/  ULDC.64 UR8, c[0x0][0x470] ;  /* 0x00011c0000087ab9 */ /* 0x000fe40000000a00 */
[----:B------:R-:W-:Y:S01]  /*25b0*/  UIMAD UR5, UR12, UR8, URZ ;  /* 0x000000080c0572a4 */ /* 0x000fe2000f8e023f */
[----:B------:R-:W-:Y:S02]  /*25c0*/  MOV R8, UR8 ;  /* 0x0000000800087c02 */ /* 0x000fe40008000f00 */
[----:B------:R-:W-:Y:S01]  /*25d0*/  IADD3.X R5, R3, UR15, R2, P0, !PT ;  /* 0x0000000f03057c10 */ /* 0x000fe200087fe402 */
[----:B------:R-:W-:Y:S02]  /*25e0*/  UIMAD UR9, UR54, UR9, UR5 ;  /* 0x00000009360972a4 */ /* 0x000fe4000f8e0205 */
[----:B------:R-:W-:-:S05]  /*25f0*/  IMAD.WIDE.U32 R8, R8, UR54, R4 ;  /* 0x0000003608087c25 */ /* 0x000fca000f8e0004 */
[----:B------:R-:W-:Y:S01]  /*2600*/  IADD3 R3, R9, UR9, RZ ;  /* 0x0000000909037c10 */ /* 0x000fe2000fffe0ff */
[----:B------:R-:W-:Y:S06]  /*2610*/  @P5 BRA `(.L_x_713) ;  /* 0x0000000000445947 */ /* 0x000fec0003800000 */
        /* <DEDUP_REMOVED lines=17> */
.L_x_713:
[----:B------:R-:W-:Y:S05]  /*2730*/  BSYNC B0 ;  /* 0x0000000000007941 */ /* 0x000fea0003800000 */
.L_x_712:
[----:B------:R-:W-:Y:S05]  /*2740*/  @P4 BRA `(.L_x_714) ;  /* 0x0000008400c44947 */ /* 0x000fea0003800000 */
[----:B------:R-:W-:Y:S01]  /*2750*/  IADD3 R6, P0, R6, 0x20, RZ ;  /* 0x0000002006067810 */ /* 0x000fe20007f1e0ff */
[----:B------:R-:W-:Y:S01]  /*2760*/  IMAD.MOV.U32 R2, RZ, RZ, R8 ;  /* 0x000000ffff027224 */ /* 0x000fe200078e0008 */
[----:B------:R-:W-:Y:S01]  /*2770*/  ULDC UR5, c[0x0][0x2d0] ;  /* 0x0000b40000057ab9 */ /* 0x000fe20000000800 */
[----:B------:R-:W-:Y:S01]  /*2780*/  ULDC.64 UR8, c[0x0][0x3f8] ;  /* 0x0000fe0000087ab9 */ /* 0x000fe20000000a00 */
[----:B------:R-:W-:Y:S01]  /*2790*/  ISETP.GE.AND P1, PT, R34, UR5, PT ;  /* 0x0000000522007c0c */ /* 0x000fe2000bf26270 */
[----:B------:R-:W-:Y:S01]  /*27a0*/  IMAD.X R7, RZ, RZ, R7, P0 ;  /* 0x000000ffff077224 */ /* 0x000fe200000e0607 */
[----:B------:R-:W-:Y:S01]  /*27b0*/  ISETP.GE.AND P2, PT, R32, UR5, PT ;  /* 0x0000000520007c0c */ /* 0x000fe2000bf46270 */
[----:B------:R-:W-:Y:S01]  /*27c0*/  IMAD.WIDE.U32 R2, R6, UR10, R2 ;  /* 0x0000000a06027c25 */ /* 0x000fe2000f8e0002 */
[----:B------:R-:W-:-:S03]  /*27d0*/  ISETP.GE.AND P0, PT, R31, UR5, PT ;  /* 0x000000051f007c0c */ /* 0x000fc6000bf06270 */
[----:B------:R-:W-:Y:S01]  /*27e0*/  IMAD R7, R7, UR10, RZ ;  /* 0x0000000a07077c24 */ /* 0x000fe2000f8e02ff */
[----:B-1----:R-:W-:-:S03]  /*27f0*/  LEA R4, P3, R2, UR8, 0x1 ;  /* 0x0000000802047c11 */ /* 0x002fc6000f8608ff */
[----:B------:R-:W-:-:S04]  /*2800*/  IMAD R7, R6, UR11, R7 ;  /* 0x0000000b06077c24 */ /* 0x000fc8000f8e0207 */
[----:B------:R-:W-:-:S05]  /*2810*/  IMAD.IADD R7, R3, 0x1, R7 ;  /* 0x0000000103077824 */ /* 0x000fca00078e0207 */
        /* <DEDUP_REMOVED lines=8> */
.L_x_705:
[----:B------:R-:W2:Y:S01]  /*28a0*/  LDL R38, [R1+0x8] ;  /* 0x0000080001267983 */ /* 0x000ea20000100800 */
[----:B------:R-:W-:Y:S01]  /*28b0*/  PLOP3.LUT P0, PT, PT, PT, UP4, 0x80, 0x0 ;  /* 0x000000000000781c */ /* 0x000fe20003f0f048 */
[----:B------:R-:W-:Y:S01]  /*28c0*/  UIMAD UR10, UR5, -0x40, UR13 ;  /* 0xffffffc0050a78a4 */ /* 0x000fe2000f8e020d */
[C---:B------:R-:W-:Y:S01]  /*28d0*/  VIADD R5, R6.reuse, 0x20 ;  /* 0x0000002006057836 */ /* 0x040fe20000000000 */
[----:B------:R-:W-:Y:S01]  /*28e0*/  ULEA.HI UR12, UR5, UR5, URZ, 0x1 ;  /* 0x00000005050c7291 */ /* 0x000fe2000f8f083f */
[----:B------:R-:W-:Y:S09]  /*28f0*/  BSSY B0, `(.L_x_715) ;  /* 0x0000036000007945 */ /* 0x000ff20003800000 */
[----:B------:R-:W-:Y:S01]  /*2900*/  @P0 BAR.SYNC.DEFER_BLOCKING 0x0 ;  /* 0x0000000000000b1d */ /* 0x000fe20000010000 */
[----:B------:R-:W-:Y:S01]  /*2910*/  ISETP.GE.AND P6, PT, R6, UR10, PT ;  /* 0x0000000a06007c0c */ /* 0x000fe2000bfc6270 */
[----:B------:R-:W-:Y:S01]  /*2920*/  ULOP3.LUT UR12, UR12, 0xfffffffe, URZ, 0xc0, !UPT ;  /* 0xfffffffe0c0c7892 */ /* 0x000fe2000f8ec03f */
[----:B------:R-:W-:-:S03]  /*2930*/  ISETP.GE.AND P5, PT, R5, UR10, PT ;  /* 0x0000000a05007c0c */ /* 0x000fc6000bfa6270 */
[----:B------:R-:W-:-:S04]  /*2940*/  UIADD3 UR12, UR5, -UR12, URZ ;  /* 0x8000000c050c7290 */ /* 0x000fc8000fffe03f */
[----:B------:R-:W-:Y:S01]  /*2950*/  UISETP.NE.AND UP0, UPT, UR12, 0x1, UPT ;  /* 0x000000010c00788c */ /* 0x000fe2000bf05270 */
[----:B--2---:R-:W-:-:S05]  /*2960*/  LEA R29, R38, UR4, 0x1 ;  /* 0x00000004261d7c11 */ /* 0x004fca000f8e08ff */
[----:B------:R1:W-:Y:S04]  /*2970*/  @P6 STS.128 [R29+0x10000], RZ ;  /* 0x010000ff1d006388 */ /* 0x0003e80000000c00 */
[----:B------:R1:W-:Y:S04]  /*2980*/  @P6 STS.128 [R29+0x12000], RZ ;  /* 0x012000ff1d006388 */ /* 0x0003e80000000c00 */
[----:B------:R1:W-:Y:S04]  /*2990*/  @P6 STS.128 [R29+0x14000], RZ ;  /* 0x014000ff1d006388 */ /* 0x0003e80000000c00 */
[----:B------:R1:W-:Y:S04]  /*29a0*/  STL [R1+0x34], R29 ;  /* 0x0000341d01007387 */ /* 0x0003e80000100800 */
[----:B------:R1:W-:Y:S01]  /*29b0*/  @P6 STS.128 [R29+0x16000], RZ ;  /* 0x016000ff1d006388 */ /* 0x0003e20000000c00 */
[----:B------:R-:W-:Y:S05]  /*29c0*/  @P6 BRA `(.L_x_716) ;  /* 0x0000000000a06947 */ /* 0x000fea0003800000 */
[----:B------:R-:W2:Y:S01]  /*29d0*/  LDC.64 R26, c[0x0][0x3e0] ;  /* 0x0000f800ff1a7b82 */ /* 0x000ea20000000a00 */
[----:B---3--:R-:W-:Y:S01]  /*29e0*/  IMAD R22, R19, R2, RZ ;  /* 0x0000000213167224 */ /* 0x008fe200078e02ff */
[----:B------:R-:W-:Y:S01]  /*29f0*/  UMOV UR38, UR11 ;  /* 0x0000000b00267c82 */ /* 0x000fe20008000000 */
[----:B------:R-:W-:Y:S01]  /*2a00*/  UMOV UR39, UR42 ;  /* 0x0000002a00277c82 */ /* 0x000fe20008000000 */
[----:B------:R-:W-:Y:S01]  /*2a10*/  ULDC UR12, c[0x0][0x2d0] ;  /* 0x0000b400000c7ab9 */ /* 0x000fe20000000800 */
[-C--:B------:R-:W-:Y:S01]  /*2a20*/  IMAD R19, R3, R15.reuse, R22 ;  /* 0x0000000f03137224 */ /* 0x080fe200078e0216 */
[----:B------:R-:W-:Y:S01]  /*2a30*/  ISETP.GE.AND P4, PT, R32, UR12, PT ;  /* 0x0000000c20007c0c */ /* 0x000fe2000bf86270 */
[----:B------:R-:W-:Y:S01]  /*2a40*/  IMAD.WIDE.U32 R22, R2, R15, UR38 ;  /* 0x0000002602167e25 */ /* 0x000fe2000f8e000f */
[----:B------:R-:W-:Y:S02]  /*2a50*/  ISETP.GE.AND P3, PT, R34, UR12, PT ;  /* 0x0000000c22007c0c */ /* 0x000fe4000bf66270 */
[----:B------:R-:W-:Y:S01]  /*2a60*/  ISETP.GE.AND P2, PT, R31, UR12, PT ;  /* 0x0000000c1f007c0c */ /* 0x000fe2000bf46270 */
[----:B------:R-:W-:Y:S01]  /*2a70*/  IMAD.IADD R23, R23, 0x1, R19 ;  /* 0x0000000117177824 */ /* 0x000fe200078e0213 */
[----:B------:R-:W-:Y:S01]  /*2a80*/  ISETP.GE.AND P1, PT, R30, UR12, PT ;  /* 0x0000000c1e007c0c */ /* 0x000fe2000bf26270 */
[----:B------:R-:W-:-:S04]  /*2a90*/  IMAD.WIDE.U32 R22, R17, UR54, R22 ;  /* 0x0000003611167c25 */ /* 0x000fc8000f8e0016 */
[----:B------:R-:W-:Y:S02]  /*2aa0*/  VIADD R17, R23, UR32 ;  /* 0x0000002017117c36 */ /* 0x000fe40008000000 */
[----:B------:R-:W-:Y:S01]  /*2ab0*/  @!P4 MOV R23, R36 ;  /* 0x000000240017c202 */ /* 0x000fe20000000f00 */
[----:B------:R4:W-:Y:S01]  /*2ac0*/  @P4 STS.128 [R29+0x10000], RZ ;  /* 0x010000ff1d004388 */ /* 0x0009e20000000c00 */
[----:B--2---:R-:W-:-:S03]  /*2ad0*/  IMAD.WIDE R26, R32, 0x2, R26 ;  /* 0x00000002201a7825 */ /* 0x004fc600078e021a */
        /* <DEDUP_REMOVED lines=23> */
.L_x_716:
[----:B------:R-:W-:Y:S05]  /*2c50*/  BSYNC B0 ;  /* 0x0000000000007941 */ /* 0x000fea0003800000 */
.L_x_715:
[----:B------:R1:W-:Y:S01]  /*2c60*/  @P5 STS.128 [R29+0x11000], RZ ;  /* 0x011000ff1d005388 */ /* 0x0003e20000000c00 */
[----:B------:R-:W-:Y:S01]  /*2c70*/  VIADD R19, R38, 0x4000 ;  /* 0x0000400026137836 */ /* 0x000fe20000000000 */
[----:B------:R-:W-:Y:S01]  /*2c80*/  PLOP3.LUT P0, PT, PT, PT, UP0, 0x80, 0x0 ;  /* 0x000000000000781c */ /* 0x000fe20003f0f008 */
[----:B------:R-:W-:Y:S01]  /*2c90*/  BSSY B0, `(.L_x_717) ;  /* 0x000002c000007945 */ /* 0x000fe20003800000 */
[----:B------:R1:W-:Y:S02]  /*2ca0*/  @P5 STS.128 [R29+0x13000], RZ ;  /* 0x013000ff1d005388 */ /* 0x0003e40000000c00 */
[----:B------:R-:W-:Y:S02]  /*2cb0*/  SEL R19, R19, R38, !P0 ;  /* 0x0000002613137207 */ /* 0x000fe40004000000 */
[----:B------:R1:W-:Y:S04]  /*2cc0*/  @P5 STS.128 [R29+0x15000], RZ ;  /* 0x015000ff1d005388 */ /* 0x0003e80000000c00 */
[----:B------:R1:W-:Y:S01]  /*2cd0*/  @P5 STS.128 [R29+0x17000], RZ ;  /* 0x017000ff1d005388 */ /* 0x0003e20000000c00 */
[----:B------:R-:W-:Y:S05]  /*2ce0*/  @P5 BRA `(.L_x_718) ;  /* 0x0000000000985947 */ /* 0x000fea0003800000 */
[----:B------:R-:W-:Y:S01]  /*2cf0*/  ULDC UR11, c[0x0][0x2d0] ;  /* 0x0000b400000b7ab9 */ /* 0x000fe20000000800 */
[----:B---34-:R-:W-:Y:S01]  /*2d00*/  IMAD.WIDE.U32 R22, R2, 0x20, RZ ;  /* 0x0000002002167825 */ /* 0x018fe200078e00ff */
[----:B------:R-:W-:Y:S02]  /*2d10*/  ISETP.GE.AND P2, PT, R32, UR11, PT ;  /* 0x0000000b20007c0c */ /* 0x000fe4000bf46270 */
[----:B------:R-:W-:Y:S01]  /*2d20*/  ISETP.GE.AND P4, PT, R34, UR11, PT ;  /* 0x0000000b22007c0c */ /* 0x000fe2000bf86270 */
[----:B------:R-:W-:Y:S01]  /*2d30*/  IMAD.SHL.U32 R17, R3, 0x20, RZ ;  /* 0x0000002003117824 */ /* 0x000fe200078e00ff */
[----:B------:R-:W-:Y:S02]  /*2d40*/  IADD3 R24, P1, R24, R22, RZ ;  /* 0x0000001618187210 */ /* 0x000fe40007f3e0ff */
[----:B------:R-:W-:Y:S02]  /*2d50*/  ISETP.GE.AND P3, PT, R31, UR11, PT ;  /* 0x0000000b1f007c0c */ /* 0x000fe4000bf66270 */
[----:B------:R-:W-:-:S05]  /*2d60*/  IADD3.X R17, R18, R23, R17, P1, !PT ;  /* 0x0000001712117210 */ /* 0x000fca0000ffe411 */
[C---:B------:R-:W-:Y:S01]  /*2d70*/  @!P2 LEA R22, P1, R2.reuse, R37, 0x6 ;  /* 0x000000250216a211 */ /* 0x040fe200078230ff */
[----:B------:R3:W-:Y:S03]  /*2d80*/  @P2 STS.128 [R29+0x11000], RZ ;  /* 0x011000ff1d002388 */ /* 0x0007e60000000c00 */
[----:B------:R-:W-:Y:S02]  /*2d90*/  @!P2 LEA.HI.X R23, R2, R36, R3, 0x6, P1 ;  /* 0x000000240217a211 */ /* 0x000fe400008f3403 */
[----:B------:R-:W-:-:S03]  /*2da0*/  @!P4 LEA R2, P1, R24, UR30, 0x1 ;  /* 0x0000001e1802cc11 */ /* 0x000fc6000f8208ff */
[----:B------:R-:W-:Y:S01]  /*2db0*/  @!PT LDS RZ, [RZ] ;  /* 0x00000000fffff984 */ /* 0x000fe20000000800 */
[----:B------:R-:W-:Y:S01]  /*2dc0*/  @!PT LDS RZ, [RZ] ;  /* 0x00000000fffff984 */ /* 0x000fe20000000800 */
[----:B------:R-:W-:Y:S01]  /*2dd0*/  @!PT LDS RZ, [RZ] ;  /* 0x00000000fffff984 */ /* 0x000fe20000000800 */
[----:B------:R3:W-:Y:S01]  /*2de0*/  @!P2 LDGSTS.E.BYPASS.LTC128B.128 [R29+0x11000], desc[UR6][R22.64] ;  /* 0x11000000161dafae */ /* 0x0007e2000b901d46 */
[----:B------:R-:W-:Y:S02]  /*2df0*/  @!P4 LEA.HI.X R3, R24, UR31, R17, 0x1, P1 ;  /* 0x0000001f1803cc11 */ /* 0x000fe400088f0c11 */
[----:B------:R-:W-:Y:S01]  /*2e00*/  ISETP.GE.AND P1, PT, R30, UR11, PT ;  /* 0x0000000b1e007c0c */ /* 0x000fe2000bf26270 */
[----:B------:R3:W-:Y:S01]  /*2e10*/  @P4 STS.128 [R29+0x13000], RZ ;  /* 0x013000ff1d004388 */ /* 0x0007e20000000c00 */
[----:B--2---:R-:W-:-:S03]  /*2e20*/  @!P3 LEA R26, P2, R24, UR30, 0x1 ;  /* 0x0000001e181abc11 */ /* 0x004fc6000f8408ff */
        /* <DEDUP_REMOVED lines=10> */
[----:B------:R3:W-:Y:S01]  /*2ed0*/  @P1 STS.128 [R29+0x17000], RZ ;  /* 0x017000ff1d001388 */ /* 0x0007e20000000c00 */
[----:B------:R-:W-:Y:S05]  /*2ee0*/  @P1 BRA `(.L_x_718) ;  /* 0x0000000000181947 */ /* 0x000fea0003800000 */
[----:B---3--:R-:W-:-:S04]  /*2ef0*/  LEA R2, P1, R24, UR30, 0x1 ;  /* 0x0000001e18027c11 */ /* 0x008fc8000f8208ff */
[----:B------:R-:W-:-:S05]  /*2f00*/  LEA.HI.X R3, R24, UR31, R17, 0x1, P1 ;  /* 0x0000001f18037c11 */ /* 0x000fca00088f0c11 */
[----:B------:R-:W-:Y:S01]  /*2f10*/  @!PT LDS RZ, [RZ] ;  /* 0x00000000fffff984 */ /* 0x000fe20000000800 */
[----:B------:R-:W-:Y:S01]  /*2f20*/  @!PT LDS RZ, [RZ] ;  /* 0x00000000fffff984 */ /* 0x000fe20000000800 */
[----:B------:R-:W-:Y:S01]  /*2f30*/  @!PT LDS RZ, [RZ] ;  /* 0x00000000fffff984 */ /* 0x000fe20000000800 */
[----:B------:R2:W-:Y:S04]  /*2f40*/  LDGSTS.E.BYPASS.LTC128B.128 [R29+0x17000], desc[UR6][R2.64+0x180] ;  /* 0x17000180021d7fae */ /* 0x0005e8000b901d46 */
.L_x_718:
[----:B------:R-:W-:Y:S05]  /*2f50*/  BSYNC B0 ;  /* 0x0000000000007941 */ /* 0x000fea0003800000 */
.L_x_717:
[----:B--234-:R-:W-:Y:S01]  /*2f60*/  LEA R26, R19, UR4, 0x1 ;  /* 0x00000004131a7c11 */ /* 0x01cfe2000f8e08ff */
[----:B------:R-:W-:Y:S04]  /*2f70*/  BSSY B0, `(.L_x_719) ;  /* 0x0000046000007945 */ /* 0x000fe80003800000 */
[----:B------:R2:W-:Y:S01]  /*2f80*/  STL [R1+0x64], R26 ;  /* 0x0000641a01007387 */ /* 0x0005e20000100800 */
[----:B------:R-:W-:Y:S05]  /*2f90*/  @!P6 BRA `(.L_x_720) ;  /* 0x000000000044e947 */ /* 0x000fea0003800000 */
        /* <DEDUP_REMOVED lines=17> */
.L_x_720:
[----:B------:R-:W3:Y:S01]  /*30b0*/  LDC.64 R2, c[0x0][0x210] ;  /* 0x00008400ff027b82 */ /* 0x000ee20000000a00 */
[----:B------:R-:W-:Y:S01]  /*30c0*/  IMAD.U32 R18, RZ, RZ, UR41 ;  /* 0x00000029ff127e24 */ /* 0x000fe2000f8e00ff */
        /* <DEDUP_REMOVED lines=8> */
[----:B------:R-:W-:Y:S01]  /*3150*/  @!P1 MOV R22, R35 ;  /* 0x0000002300169202 */ /* 0x000fe20000000f00 */
[----:B------:R4:W-:Y:S01]  /*3160*/  @P1 STS [R26], RZ ;  /* 0x000000ff1a001388 */ /* 0x0009e20000000800 */
[----:B------:R-:W-:-:S03]  /*3170*/  @!P1 IMAD.MOV.U32 R23, RZ, RZ, R28 ;  /* 0x000000ffff179224 */ /* 0x000fc600078e001c */
[----:B------:R4:W-:Y:S01]  /*3180*/  @P1 STS [R26+0x4], RZ ;  /* 0x000004ff1a001388 */ /* 0x0009e20000000800 */
[----:B---3--:R-:W-:-:S03]  /*3190*/  IMAD.WIDE R18, R32, 0x2, R2 ;  /* 0x0000000220127825 */ /* 0x008fc600078e0202 */
[----:B------:R4:W-:Y:S01]  /*31a0*/  @P1 STS [R26+0x8], RZ ;  /* 0x000008ff1a001388 */ /* 0x0009e20000000800 */
[----:B------:R-:W-:Y:S01]  /*31b0*/  VIADD R2, R17, UR20 ;  /* 0x0000001411027c36 */ /* 0x000fe20008000000 */
[C---:B------:R-:W-:Y:S02]  /*31c0*/  LEA R18, P4, R16.reuse, R18, 0x1 ;  /* 0x0000001210127211 */ /* 0x040fe400078808ff */
        /* <DEDUP_REMOVED lines=32> */
.L_x_721:
[----:B------:R-:W-:Y:S05]  /*33d0*/  BSYNC B0 ;  /* 0x0000000000007941 */ /* 0x000fea0003800000 */
.L_x_719:
        /* <DEDUP_REMOVED lines=21> */
.L_x_723:
[----:B------:R-:W-:Y:S01]  /*3530*/  ULDC UR12, c[0x0][0x2d0] ;  /* 0x0000b400000c7ab9 */ /* 0x000fe20000000800 */
[----:B------:R-:W-:Y:S01]  /*3540*/  IMAD.U32 R2, RZ, RZ, UR26 ;  /* 0x0000001aff027e24 */ /* 0x000fe2000f8e00ff */
[----:B------:R-:W-:Y:S01]  /*3550*/  ISETP.GE.AND P4, PT, R32, UR12, PT ;  /* 0x0000000c20007c0c */ /* 0x000fe2000bf86270 */
[----:B------:R-:W-:Y:S01]  /*3560*/  IMAD.U32 R3, RZ, RZ, UR27 ;  /* 0x0000001bff037e24 */ /* 0x000fe2000f8e00ff */
        /* <DEDUP_REMOVED lines=41> */
[----:B-1----:R-:W-:-:S04]  /*3800*/  LEA R2, P1, R20, UR28, 0x1 ;  /* 0x0000001c14027c11 */ /* 0x002fc8000f8208ff */
[----:B------:R-:W-:-:S05]  /*3810*/  LEA.HI.X R3, R20, UR29, R13, 0x1, P1 ;  /* 0x0000001d14037c11 */ /* 0x000fca00088f0c0d */
[----:B------:R-:W-:Y:S01]  /*3820*/  @!PT LDS RZ, [RZ] ;  /* 0x00000000fffff984 */ /* 0x000fe20000000800 */
[----:B------:R-:W-:Y:S01]  /*3830*/  @!PT LDS RZ, [RZ] ;  /* 0x00000000fffff984 */ /* 0x000fe20000000800 */
[----:B------:R-:W-:Y:S01]  /*3840*/  @!PT LDS RZ, [RZ] ;  /* 0x00000000fffff984 */ /* 0x000fe20000000800 */
[----:B------:R1:W-:Y:S04]  /*3850*/  LDGSTS.E.BYPASS.LTC128B.128 [R26+0x7000], desc[UR6][R2.64+0x180] ;  /* 0x07000180021a7fae */ /* 0x0003e8000b901d46 */
.L_x_724:
[----:B------:R-:W-:Y:S05]  /*3860*/  BSYNC B0 ;  /* 0x0000000000007941 */ /* 0x000fea0003800000 */
.L_x_722:
[----:B------:R-:W5:Y:S01]  /*3870*/  LDL R84, [R1+0x4] ;  /* 0x0000040001547983 */ /* 0x000f620000100800 */
[----:B------:R-:W-:Y:S01]  /*3880*/  UIADD3 UR12, -UR9, UR8, URZ ;  /* 0x00000008090c7290 */ /* 0x000fe2000fffe13f */
[----:B-1----:R-:W-:Y:S01]  /*3890*/  IMAD.U32 R2, RZ, RZ, UR14 ;  /* 0x0000000eff027e24 */ /* 0x002fe2000f8e00ff */
[----:B------:R-:W-:Y:S01]  /*38a0*/  USHF.R.S32.HI UR11, URZ, 0x1f, UR9 ;  /* 0x0000001f3f0b7899 */ /* 0x000fe20008011409 */
[----:B------:R-:W-:Y:S01]  /*38b0*/  BSSY B0, `(.L_x_725) ;  /* 0x0000044000007945 */ /* 0x000fe20003800000 */
[----:B------:R-:W-:Y:S01]  /*38c0*/  ULDC.64 UR26, c[0x0][0x260] ;  /* 0x00009800001a7ab9 */ /* 0x000fe20000000a00 */
[----:B------:R-:W-:Y:S01]  /*38d0*/  IMAD.WIDE.U32 R14, R2, UR9, R32 ;  /* 0x00000009020e7c25 */ /* 0x000fe2000f8e0020 */
[----:B------:R-:W-:Y:S01]  /*38e0*/  ISETP.GE.AND P3, PT, R6, UR12, PT ;  /* 0x0000000c06007c0c */ /* 0x000fe2000bf66270 */
[----:B------:R-:W-:Y:S02]  /*38f0*/  UIMAD UR20, UR11, UR14, URZ ;  /* 0x0000000e0b1472a4 */ /* 0x000fe4000f8e023f */
[----:B------:R-:W-:Y:S01]  /*3900*/  IMAD R13, R4, UR26, RZ ;  /* 0x0000001a040d7c24 */ /* 0x000fe2000f8e02ff */
[----:B---34-:R-:W-:Y:S01]  /*3910*/  IADD3 R18, P1, R14, UR33, RZ ;  /* 0x000000210e127c10 */ /* 0x018fe2000ff3e0ff */
[----:B------:R-:W-:-:S02]  /*3920*/  UIMAD UR20, UR9, UR15, UR20 ;  /* 0x0000000f091472a4 */ /* 0x000fc4000f8e0214 */
[----:B------:R-:W-:-:S04]  /*3930*/  IMAD R14, R10, UR27, R13 ;  /* 0x0000001b0a0e7c24 */ /* 0x000fc8000f8e020d */
[----:B------:R-:W-:Y:S02]  /*3940*/  IMAD.U32 R2, RZ, RZ, UR20 ;  /* 0x00000014ff027e24 */ /* 0x000fe4000f8e00ff */
[----:B------:R1:W-:Y:S03]  /*3950*/  @P3 STS.128 [R29+0x18000], RZ ;  /* 0x018000ff1d003388 */ /* 0x0003e60000000c00 */
[----:B------:R-:W-:Y:S01]  /*3960*/  IADD3.X R19, R15, UR35, R2, P1, !PT ;  /* 0x000000230f137c10 */ /* 0x000fe20008ffe402 */
[----:B------:R1:W-:Y:S04]  /*3970*/  @P3 STS.128 [R29+0x1a000], RZ ;  /* 0x01a000ff1d003388 */ /* 0x0003e80000000c00 */
[----:B------:R1:W-:Y:S01]  /*3980*/  @P3 STS.128 [R29+0x1c000], RZ ;  /* 0x01c000ff1d003388 */ /* 0x0003e20000000c00 */
[----:B------:R-:W-:-:S03]  /*3990*/  IMAD.WIDE.U32 R18, R10, UR26, R18 ;  /* 0x0000001a0a127c25 */ /* 0x000fc6000f8e0012 */
[----:B------:R1:W-:Y:S02]  /*39a0*/  @P3 STS.128 [R29+0x1e000], RZ ;  /* 0x01e000ff1d003388 */ /* 0x0003e40000000c00 */
[----:B------:R-:W-:Y:S02]  /*39b0*/  IADD3 R13, R19, R14, RZ ;  /* 0x0000000e130d7210 */ /* 0x000fe40007ffe0ff */
[C---:B-----5:R-:W-:Y:S02]  /*39c0*/  IADD3 R3, R84.reuse, 0x8, RZ ;  /* 0x0000000854037810 */ /* 0x060fe40007ffe0ff */
[----:B------:R-:W-:Y:S02]  /*39d0*/  ISETP.GE.AND P6, PT, R84, UR10, PT ;  /* 0x0000000a54007c0c */ /* 0x000fe4000bfc6270 */
[----:B------:R-:W-:Y:S01]  /*39e0*/  ISETP.GE.AND P5, PT, R3, UR10, PT ;  /* 0x0000000a03007c0c */ /* 0x000fe2000bfa6270 */
[----:B-1----:R-:W-:-:S12]  /*39f0*/  @P3 BRA `(.L_x_726) ;  /* 0x0000000000bc3947 */ /* 0x002fd80003800000 */
        /* <DEDUP_REMOVED lines=18> */
[----:B-1----:R-:W-:-:S04]  /*3b20*/  IMAD.WIDE R20, R32, 0x2, R20 ;  /* 0x0000000220147825 */ /* 0x002fc800078e0214 */
[----:B------:R-:W-:-:S04]  /*3b30*/  IMAD.WIDE.U32 R22, R10, UR26, R22 ;  /* 0x0000001a0a167c25 */ /* 0x000fc8000f8e0016 */
[----:B------:R-:W-:Y:S01]  /*3b40*/  IMAD.IADD R15, R14, 0x1, R23 ;  /* 0x000000010e0f7824 */ /* 0x000fe200078e0217 */
[----:B---3--:R-:W-:-:S04]  /*3b50*/  @!P2 LEA R2, P1, R24, R2, 0x1 ;  /* 0x000000021802a211 */ /* 0x008fc800078208ff */
[----:B------:R-:W-:Y:S02]  /*3b60*/  @!P2 LEA.HI.X R3, R24, R3, R16, 0x1, P1 ;  /* 0x000000031803a211 */ /* 0x000fe400008f0c10 */
        /* <DEDUP_REMOVED lines=24> */
.L_x_726:
[----:B------:R-:W-:Y:S05]  /*3cf0*/  BSYNC B0 ;  /* 0x0000000000007941 */ /* 0x000fea0003800000 */
.L_x_725:
        /* <DEDUP_REMOVED lines=11> */
[----:B------:R-:W-:Y:S01]  /*3db0*/  IMAD.U32 R22, RZ, RZ, UR33 ;  /* 0x00000021ff167e24 */ /* 0x000fe2000f8e00ff */
[----:B-1--4-:R-:W-:Y:S01]  /*3dc0*/  IADD3 R16, P1, R12, 0x20, RZ ;  /* 0x000000200c107810 */ /* 0x012fe20007f3e0ff */
[----:B------:R-:W-:Y:S01]  /*3dd0*/  IMAD.MOV.U32 R19, RZ, RZ, R13 ;  /* 0x000000ffff137224 */ /* 0x000fe200078e000d */
[----:B------:R-:W-:-:S03]  /*3de0*/  MOV R23, UR35 ;  /* 0x0000002300177c02 */ /* 0x000fc60008000f00 */
[----:B------:R-:W-:Y:S02]  /*3df0*/  IMAD.X R15, RZ, RZ, R11, P1 ;  /* 0x000000ffff0f7224 */ /* 0x000fe400008e060b */
[----:B------:R-:W-:-:S04]  /*3e00*/  IMAD.WIDE.U32 R22, R16, UR14, R22 ;  /* 0x0000000e10167c25 */ /* 0x000fc8000f8e0016 */
[----:B------:R-:W1:Y:S01]  /*3e10*/  @!P2 LDC.64 R2, c[0x0][0x218] ;  /* 0x00008600ff02ab82 */ /* 0x000e620000000a00 */
[----:B------:R-:W-:Y:S01]  /*3e20*/  IMAD R15, R15, UR14, RZ ;  /* 0x0000000e0f0f7c24 */ /* 0x000fe2000f8e02ff */
[----:B------:R4:W-:Y:S03]  /*3e30*/  @P2 STS.128 [R29+0x19000], RZ ;  /* 0x019000ff1d002388 */ /* 0x0009e60000000c00 */
[----:B------:R-:W-:Y:S01]  /*3e40*/  IMAD R15, R16, UR15, R15 ;  /* 0x0000000f100f7c24 */ /* 0x000fe2000f8e020f */
[----:B------:R-:W-:-:S03]  /*3e50*/  IADD3 R16, P1, R6, 0x20, RZ ;  /* 0x0000002006107810 */ /* 0x000fc60007f3e0ff */
[----:B------:R-:W-:Y:S01]  /*3e60*/  IMAD.IADD R23, R23, 0x1, R15 ;  /* 0x0000000117177824 */ /* 0x000fe200078e020f */
[----:B------:R-:W-:Y:S01]  /*3e70*/  IADD3.X R15, RZ, R7, RZ, P1, !PT ;  /* 0x00000007ff0f7210 */ /* 0x000fe20000ffe4ff */
[----:B-----5:R-:W-:-:S04]  /*3e80*/  IMAD.WIDE R20, R32, 0x2, R20 ;  /* 0x0000000220147825 */ /* 0x020fc800078e0214 */
[----:B------:R-:W-:-:S04]  /*3e90*/  IMAD.WIDE.U32 R22, R10, UR26, R22 ;  /* 0x0000001a0a167c25 */ /* 0x000fc8000f8e0016 */
[----:B------:R-:W-:Y:S01]  /*3ea0*/  IMAD R15, R15, UR14, RZ ;  /* 0x0000000e0f0f7c24 */ /* 0x000fe2000f8e02ff */
[----:B------:R-:W-:Y:S01]  /*3eb0*/  IADD3 R13, R14, R23, RZ ;  /* 0x000000170e0d7210 */ /* 0x000fe20007ffe0ff */
[----:B------:R-:W-:Y:S01]  /*3ec0*/  IMAD.WIDE.U32 R18, R16, UR14, R18 ;  /* 0x0000000e10127c25 */ /* 0x000fe2000f8e0012 */
[----:B------:R-:W-:-:S03]  /*3ed0*/  LEA R20, P1, R22, R20, 0x1 ;  /* 0x0000001416147211 */ /* 0x000fc600078208ff */
[----:B------:R-:W-:Y:S01]  /*3ee0*/  IMAD R15, R16, UR15, R15 ;  /* 0x0000000f100f7c24 */ /* 0x000fe2000f8e020f */
[----:B------:R-:W-:Y:S02]  /*3ef0*/  LEA.HI.X R21, R22, R21, R13, 0x1, P1 ;  /* 0x0000001516157211 */ /* 0x000fe400008f0c0d */
[----:B-1----:R-:W-:Y:S01]  /*3f00*/  @!P2 LEA R2, P1, R18, R2, 0x1 ;  /* 0x000000021202a211 */ /* 0x002fe200078208ff */
        /* <DEDUP_REMOVED lines=25> */
.L_x_728:
[----:B------:R-:W-:Y:S05]  /*40a0*/  BSYNC B0 ;  /* 0x0000000000007941 */ /* 0x000fea0003800000 */
.L_x_727:
[----:B------:R-:W-:Y:S01]  /*40b0*/  IMAD.MOV.U32 R28, RZ, RZ, 0x7f800000 ;  /* 0x7f800000ff1c7424 */ /* 0x000fe200078e00ff */
[----:B------:R-:W-:Y:S01]  /*40c0*/  MOV R27, 0x7f800000 ;  /* 0x7f800000001b7802 */ /* 0x000fe20000000f00 */
[----:B------:R-:W-:Y:S01]  /*40d0*/  UIMAD UR10, UR11, UR24, URZ ;  /* 0x000000180b0a72a4 */ /* 0x000fe2000f8e023f */
[----:B------:R2:W-:Y:S01]  /*40e0*/  @P3 STS.128 [R29+0x20000], RZ ;  /* 0x020000ff1d003388 */ /* 0x0005e20000000c00 */
[----:B------:R-:W-:Y:S01]  /*40f0*/  IMAD.WIDE.U32 R14, R5, UR9, R32 ;  /* 0x00000009050e7c25 */ /* 0x000fe2000f8e0020 */
[----:B----4-:R-:W-:Y:S01]  /*4100*/  SHF.R.S32.HI R2, RZ, 0x1f, R84 ;  /* 0x0000001fff027819 */ /* 0x010fe20000011454 */
[----:B------:R-:W-:Y:S01]  /*4110*/  UIMAD UR10, UR9, UR25, UR10 ;  /* 0x00000019090a72a4 */ /* 0x000fe2000f8e020a */
[----:B------:R2:W-:Y:S01]  /*4120*/  @P3 STS.128 [R29+0x22000], RZ ;  /* 0x022000ff1d003388 */ /* 0x0005e20000000c00 */
[----:B------:R-:W-:Y:S01]  /*4130*/  IMAD.SHL.U32 R18, R84, 0x4, RZ ;  /* 0x0000000454127824 */ /* 0x000fe200078e00ff */
[----:B-1----:R-:W-:Y:S01]  /*4140*/  IADD3 R16, P1, R14, UR34, RZ ;  /* 0x000000220e107c10 */ /* 0x002fe2000ff3e0ff */
[----:B------:R-:W-:Y:S01]  /*4150*/  BSSY B0, `(.L_x_729) ;  /* 0x000003f000007945 */ /* 0x000fe20003800000 */
[----:B------:R2:W-:Y:S01]  /*4160*/  STL [R1+0x5c], R28 ;  /* 0x00005c1c01007387 */ /* 0x0005e20000100800 */
[----:B------:R-:W-:Y:S01]  /*4170*/  MOV R3, UR10 ;  /* 0x0000000a00037c02 */ /* 0x000fe20008000f00 */
[----:B------:R-:W-:Y:S01]  /*4180*/  ULDC.64 UR10, c[0x0][0x268] ;  /* 0x00009a00000a7ab9 */ /* 0x000fe20000000a00 */
[----:B------:R-:W-:Y:S01]  /*4190*/  IADD3 R18, P2, R18, UR17, RZ ;  /* 0x0000001112127c10 */ /* 0x000fe2000ff5e0ff */
[----:B------:R2:W-:Y:S01]  /*41a0*/  @P3 STS.128 [R29+0x24000], RZ ;  /* 0x024000ff1d003388 */ /* 0x0005e20000000c00 */
[----:B------:R-:W-:Y:S01]  /*41b0*/  IADD3.X R17, R15, UR36, R3, P1, !PT ;  /* 0x000000240f117c10 */ /* 0x000fe20008ffe403 */
[----:B------:R-:W-:Y:S01]  /*41c0*/  IMAD R13, R4, UR10, RZ ;  /* 0x0000000a040d7c24 */ /* 0x000fe2000f8e02ff */
[----:B------:R-:W-:Y:S01]  /*41d0*/  SHF.L.U64.HI R3, R84, 0x2, R2 ;  /* 0x0000000254037819 */ /* 0x000fe20000010202 */
[----:B------:R2:W-:Y:S02]  /*41e0*/  STL [R1+0x60], R27 ;  /* 0x0000601b01007387 */ /* 0x0005e40000100800 */
[C---:B------:R-:W-:Y:S01]  /*41f0*/  IMAD R13, R10.reuse, UR11, R13 ;  /* 0x0000000b0a0d7c24 */ /* 0x040fe2000f8e020d */
[----:B------:R-:W-:Y:S01]  /*4200*/  IADD3.X R19, R3, UR16, RZ, P2, !PT ;  /* 0x0000001003137c10 */ /* 0x000fe200097fe4ff */
[----:B------:R2:W-:Y:S01]  /*4210*/  @P3 STS.128 [R29+0x26000], RZ ;  /* 0x026000ff1d003388 */ /* 0x0005e20000000c00 */
        /* <DEDUP_REMOVED lines=12> */
[----:B------:R-:W4:Y:S01]  /*42e0*/  @!P2 LDC.64 R4, c[0x0][0x220] ;  /* 0x00008800ff04ab82 */ /* 0x000f220000000a00 */
        /* <DEDUP_REMOVED lines=9> */
[----:B------:R-:W-:Y:S01]  /*4380*/  IMAD.WIDE.U32 R22, R10, UR10, R22 ;  /* 0x0000000a0a167c25 */ /* 0x000fe2000f8e0016 */
[----:B----4-:R-:W-:-:S04]  /*4390*/  @!P2 LEA R4, P1, R24, R4, 0x1 ;  /* 0x000000041804a211 */ /* 0x010fc800078208ff */
        /* <DEDUP_REMOVED lines=26> */
.L_x_730:
[----:B------:R-:W-:Y:S05]  /*4540*/  BSYNC B0 ;  /* 0x0000000000007941 */ /* 0x000fea0003800000 */
.L_x_729:
        /* <DEDUP_REMOVED lines=8> */
[----:B-1--4-:R-:W1:Y:S01]  /*45d0*/  LDC.64 R20, c[0x0][0x220] ;  /* 0x00008800ff147b82 */ /* 0x012e620000000a00 */
[----:B------:R-:W-:Y:S01]  /*45e0*/  ISETP.GE.AND P1, PT, R32, UR11, PT ;  /* 0x0000000b20007c0c */ /* 0x000fe2000bf26270 */
[----:B------:R-:W-:Y:S01]  /*45f0*/  IMAD.U32 R14, RZ, RZ, UR34 ;  /* 0x00000022ff0e7e24 */ /* 0x000fe2000f8e00ff */
[----:B------:R-:W-:Y:S01]  /*4600*/  IADD3 R12, P2, R12, 0x20, RZ ;  /* 0x000000200c0c7810 */ /* 0x000fe20007f5e0ff */
[----:B------:R-:W-:Y:S01]  /*4610*/  IMAD.X R7, RZ, RZ, R7, P3 ;  /* 0x000000ffff077224 */ /* 0x000fe200018e0607 */
[----:B------:R-:W-:Y:S02]  /*4620*/  MOV R17, R3 ;  /* 0x0000000300117202 */ /* 0x000fe40000000f00 */
[----:B------:R-:W-:Y:S01]  /*4630*/  MOV R15, UR36 ;  /* 0x00000024000f7c02 */ /* 0x000fe20008000f00 */
[----:B------:R-:W-:Y:S01]  /*4640*/  IMAD.X R11, RZ, RZ, R11, P2 ;  /* 0x000000ffff0b7224 */ /* 0x000fe200010e060b */
[----:B------:R-:W-:Y:S01]  /*4650*/  ISETP.GE.AND P3, PT, R34, UR11, PT ;  /* 0x0000000b22007c0c */ /* 0x000fe2000bf66270 */
[----:B------:R-:W-:-:S02]  /*4660*/  IMAD R7, R7, UR24, RZ ;  /* 0x0000001807077c24 */ /* 0x000fc4000f8e02ff */
[----:B------:R-:W-:Y:S02]  /*4670*/  IMAD R11, R11, UR24, RZ ;  /* 0x000000180b0b7c24 */ /* 0x000fe4000f8e02ff */
[----:B------:R-:W4:Y:S01]  /*4680*/  @!P1 LDC.64 R4, c[0x0][0x220] ;  /* 0x00008800ff049b82 */ /* 0x000f220000000a00 */
[C---:B------:R-:W-:Y:S01]  /*4690*/  IMAD.WIDE.U32 R16, R6.reuse, UR24, R16 ;  /* 0x0000001806107c25 */ /* 0x040fe2000f8e0010 */
[----:B------:R1:W-:Y:S03]  /*46a0*/  @P1 STS.128 [R29+0x21000], RZ ;  /* 0x021000ff1d001388 */ /* 0x0003e60000000c00 */
[----:B------:R-:W-:Y:S02]  /*46b0*/  IMAD R7, R6, UR25, R7 ;  /* 0x0000001906077c24 */ /* 0x000fe4000f8e0207 */
[----:B------:R-:W-:-:S04]  /*46c0*/  IMAD.WIDE.U32 R14, R12, UR24, R14 ;  /* 0x000000180c0e7c25 */ /* 0x000fc8000f8e000e */
[----:B------:R-:W-:Y:S02]  /*46d0*/  IMAD R11, R12, UR25, R11 ;  /* 0x000000190c0b7c24 */ /* 0x000fe4000f8e020b */
[----:B-1----:R-:W-:-:S04]  /*46e0*/  IMAD.WIDE R20, R32, 0x2, R20 ;  /* 0x0000000220147825 */ /* 0x002fc800078e0214 */
[----:B------:R-:W-:Y:S02]  /*46f0*/  IMAD.IADD R15, R15, 0x1, R11 ;  /* 0x000000010f0f7824 */ /* 0x000fe400078e020b */
[----:B------:R-:W-:Y:S01]  /*4700*/  IMAD.WIDE.U32 R10, R10, UR10, R14 ;  /* 0x0000000a0a0a7c25 */ /* 0x000fe2000f8e000e */
[----:B----4-:R-:W-:-:S03]  /*4710*/  @!P1 LEA R6, P2, R16, R4, 0x1 ;  /* 0x0000000410069211 */ /* 0x010fc600078408ff */
[----:B------:R-:W-:Y:S01]  /*4720*/  IMAD.IADD R13, R13, 0x1, R11 ;  /* 0x000000010d0d7824 */ /* 0x000fe200078e020b */
[----:B------:R-:W-:-:S04]  /*4730*/  IADD3 R4, R17, R7, RZ ;  /* 0x0000000711047210 */ /* 0x000fc80007ffe0ff */
[----:B------:R-:W-:Y:S02]  /*4740*/  @!P1 LEA.HI.X R7, R16, R5, R4, 0x1, P2 ;  /* 0x0000000510079211 */ /* 0x000fe400010f0c04 */
[----:B------:R-:W-:Y:S02]  /*4750*/  ISETP.GE.AND P2, PT, R31, UR11, PT ;  /* 0x0000000b1f007c0c */ /* 0x000fe4000bf46270 */
[----:B------:R-:W-:Y:S01]  /*4760*/  LEA R4, P4, R10, R20, 0x1 ;  /* 0x000000140a047211 */ /* 0x000fe200078808ff */
[----:B------:R-:W-:Y:S01]  /*4770*/  @!PT LDS RZ, [RZ] ;  /* 0x00000000fffff984 */ /* 0x000fe20000000800 */
[----:B------:R-:W-:Y:S01]  /*4780*/  @!PT LDS RZ, [RZ] ;  /* 0x00000000fffff984 */ /* 0x000fe20000000800 */
[----:B------:R-:W-:Y:S01]  /*4790*/  @!PT LDS RZ, [RZ] ;  /* 0x00000000fffff984 */ /* 0x000fe20000000800 */
[----:B------:R1:W-:Y:S01]  /*47a0*/  @!P1 LDGSTS.E.BYPASS.LTC128B.128 [R29+0x21000], desc[UR6][R6.64] ;  /* 0x21000000061d9fae */ /* 0x0003e2000b901d46 */
[----:B------:R-:W-:Y:S02]  /*47b0*/  ISETP.GE.AND P1, PT, R30, UR11, PT ;  /* 0x0000000b1e007c0c */ /* 0x000fe4000bf26270 */
        /* <DEDUP_REMOVED lines=17> */
.L_x_732:
[----:B------:R-:W-:Y:S05]  /*48d0*/  BSYNC B0 ;  /* 0x0000000000007941 */ /* 0x000fea0003800000 */
.L_x_731:
[----:B-1--4-:R-:W-:Y:S01]  /*48e0*/  IMAD.MOV.U32 R4, RZ, RZ, R28 ;  /* 0x000000ffff047224 */ /* 0x012fe200078e001c */
[----:B------:R-:W0:Y:S01]  /*48f0*/  LDGDEPBAR ;  /* 0x00000000000079af */ /* 0x000e220000000000 */
[----:B------:R-:W-:Y:S01]  /*4900*/  IMAD.MOV.U32 R3, RZ, RZ, R27 ;  /* 0x000000ffff037224 */ /* 0x000fe200078e001b */
[----:B------:R-:W-:Y:S01]  /*4910*/  ULDC UR24, c[0x0][0x2d0] ;  /* 0x0000b40000187ab9 */ /* 0x000fe20000000800 */
[----:B------:R-:W-:Y:S01]  /*4920*/  IMAD.MOV.U32 R242, RZ, RZ, 0x20 ;  /* 0x00000020fff27424 */ /* 0x000fe200078e00ff */
[----:B------:R-:W-:Y:S01]  /*4930*/  ULDC UR26, c[0x0][0x398] ;  /* 0x0000e600001a7ab9 */ /* 0x000fe20000000800 */
[----:B------:R-:W4:Y:S01]  /*4940*/  @!P6 LDG.E R4, desc[UR6][R18.64] ;  /* 0x000000061204e981 */ /* 0x000f22000c1e1900 */
[----:B------:R-:W-:Y:S02]  /*4950*/  IMAD.MOV.U32 R241, RZ, RZ, 0x40 ;  /* 0x00000040fff17424 */ /* 0x000fe400078e00ff */
[----:B------:R-:W-:Y:S01]  /*4960*/  IMAD.MOV.U32 R6, RZ, RZ, R26 ;  /* 0x000000ffff067224 */ /* 0x000fe200078e001a */
[----:B------:R-:W5:Y:S01]  /*4970*/  @!P5 LDG.E R3, desc[UR6][R18.64+0x20] ;  /* 0x000020061203d981 */ /* 0x000f62000c1e1900 */
[C---:B------:R-:W-:Y:S01]  /*4980*/  IMAD.SHL.U32 R5, R84.reuse, 0x4, RZ ;  /* 0x0000000454057824 */ /* 0x040fe200078e00ff */
[----:B------:R-:W-:Y:S01]  /*4990*/  SHF.L.U64.HI R2, R84, 0x2, R2 ;  /* 0x0000000254027819 */ /* 0x000fe20000010202 */
[----:B------:R-:W-:Y:S01]  /*49a0*/  UIADD3 UR9, UR9, UR13, URZ ;  /* 0x0000000d09097290 */ /* 0x000fe2000fffe03f */
[----:B------:R-:W-:-:S02]  /*49b0*/  CS2R R190, SRZ ;  /* 0x0000000000be7805 */ /* 0x000fc4000001ff00 */
[----:B------:R-:W-:Y:S02]  /*49c0*/  CS2R R188, SRZ ;  /* 0x0000000000bc7805 */ /* 0x000fe4000001ff00 */
[----:B------:R-:W-:Y:S01]  /*49d0*/  CS2R R194, SRZ ;  /* 0x0000000000c27805 */ /* 0x000fe2000001ff00 */
[----:B------:R-:W-:Y:S01]  /*49e0*/  UIADD3 UR9, -UR8, 0x40, UR9 ;  /* 0x0000004008097890 */ /* 0x000fe2000fffe109 */
        /* <DEDUP_REMOVED lines=54> */
[----:B--23--:R-:W-:Y:S02]  /*4d50*/  CS2R R28, SRZ ;  /* 0x00000000001c7805 */ /* 0x00cfe4000001ff00 */
[----:B------:R-:W-:Y:S02]  /*4d60*/  CS2R R34, SRZ ;  /* 0x0000000000227805 */ /* 0x000fe4000001ff00 */
[----:B------:R-:W-:Y:S02]  /*4d70*/  CS2R R32, SRZ ;  /* 0x0000000000207805 */ /* 0x000fe4000001ff00 */
[----:B------:R-:W-:-:S02]  /*4d80*/  CS2R R26, SRZ ;  /* 0x00000000001a7805 */ /* 0x000fc4000001ff00 */
[----:B------:R-:W-:Y:S02]  /*4d90*/  CS2R R24, SRZ ;  /* 0x0000000000187805 */ /* 0x000fe4000001ff00 */
[----:B------:R-:W-:Y:S02]  /*4da0*/  CS2R R22, SRZ ;  /* 0x0000000000167805 */ /* 0x000fe4000001ff00 */
[----:B------:R-:W-:Y:S01]  /*4db0*/  CS2R R20, SRZ ;  /* 0x0000000000147805 */ /* 0x000fe2000001ff00 */
[----:B------:R-:W-:Y:S01]  /*4dc0*/  ULDC UR10, c[0x0][0x394] ;  /* 0x0000e500000a7ab9 */ /* 0x000fe20000000800 */
[----:B------:R-:W-:Y:S01]  /*4dd0*/  UIADD3 UR25, UR9, -UR46, URZ ;  /* 0x8000002e09197290 */ /* 0x000fe2000fffe03f */
[----:B------:R-:W-:Y:S01]  /*4de0*/  UMOV UR15, UR10 ;  /* 0x0000000a000f7c82 */ /* 0x000fe20008000000 */
[----:B------:R-:W-:Y:S01]  /*4df0*/  ULDC UR27, c[0x0][0x2dc] ;  /* 0x0000b700001b7ab9 */ /* 0x000fe20000000800 */
[----:B------:R-:W-:Y:S01]  /*4e00*/  ULDC UR20, c[0x0][0x2ec] ;  /* 0x0000bb0000147ab9 */ /* 0x000fe20000000800 */
[----:B----4-:R1:W-:Y:S04]  /*4e10*/  @!P6 STL [R1+0x5c], R4 ;  /* 0x00005c040100e387 */ /* 0x0103e80000100800 */
[----:B-----5:R2:W-:Y:S04]  /*4e20*/  @!P5 STL [R1+0x60], R3 ;  /* 0x000060030100d387 */ /* 0x0205e80000100800 */
[----:B------:R-:W-:Y:S04]  /*4e30*/  STL [R1+0x58], R6 ;  /* 0x0000580601007387 */ /* 0x000fe80000100800 */
[----:B------:R-:W-:Y:S04]  /*4e40*/  STL [R1+0x30], R5 ;  /* 0x0000300501007387 */ /* 0x000fe80000100800 */
[----:B------:R3:W-:Y:S01]  /*4e50*/  STL [R1+0x2c], R2 ;  /* 0x00002c0201007387 */ /* 0x0007e20000100800 */
[----:B-1----:R-:W-:-:S04]  /*4e60*/  LEA.HI R4, R8, R9, RZ, 0x4 ;  /* 0x0000000908047211 */ /* 0x002fc800078f20ff */
[----:B------:R-:W-:-:S05]  /*4e70*/  LOP3.LUT R4, R4, 0xfffffff0, RZ, 0xc0, !PT ;  /* 0xfffffff004047812 */ /* 0x000fca00078ec0ff */
[----:B------:R-:W-:-:S05]  /*4e80*/  IMAD.IADD R4, R9, 0x1, -R4 ;  /* 0x0000000109047824 */ /* 0x000fca00078e0a04 */
[----:B--2---:R-:W-:-:S04]  /*4e90*/  SHF.R.S32.HI R3, RZ, 0x1f, R4 ;  /* 0x0000001fff037819 */ /* 0x004fc80000011404 */
[----:B------:R-:W-:-:S04]  /*4ea0*/  LEA.HI R3, R3, R4, RZ, 0x3 ;  /* 0x0000000403037211 */ /* 0x000fc800078f18ff */
[----:B------:R-:W-:-:S05]  /*4eb0*/  LOP3.LUT R3, R3, 0xfffffff8, RZ, 0xc0, !PT ;  /* 0xfffffff803037812 */ /* 0x000fca00078ec0ff */
[----:B------:R-:W-:Y:S02]  /*4ec0*/  IMAD.IADD R3, R4, 0x1, -R3 ;  /* 0x0000000104037824 */ /* 0x000fe400078e0a03 */
[----:B------:R-:W-:-:S03]  /*4ed0*/  VIADD R4, R251, 0x4000 ;  /* 0x00004000fb047836 */ /* 0x000fc60000000000 */
[----:B------:R-:W-:Y:S01]  /*4ee0*/  R2P PR, R3, 0x6 ;  /* 0x0000000603007804 */ /* 0x000fe20000000000 */
[----:B------:R-:W-:Y:S01]  /*4ef0*/  VIADD R3, R252, 0x4000 ;  /* 0x00004000fc037836 */ /* 0x000fe20000000000 */
[----:B------:R-:W-:-:S03]  /*4f00*/  SEL R243, R4, R251, !P0 ;  /* 0x000000fb04f37207 */ /* 0x000fc60004000000 */
[----:B------:R-:W-:Y:S02]  /*4f10*/  SEL R242, R242, 0xffffffe0, !P1 ;  /* 0xffffffe0f2f27807 */ /* 0x000fe40004800000 */
[----:B------:R-:W-:Y:S02]  /*4f20*/  SEL R241, R241, 0xffffffc0, !P2 ;  /* 0xffffffc0f1f17807 */ /* 0x000fe40005000000 */
[----:B------:R-:W-:Y:S01]  /*4f30*/  SEL R244, R3, R252, !P0 ;  /* 0x000000fc03f47207 */ /* 0x000fe20004000000 */
[----:B------:R-:W-:Y:S01]  /*4f40*/  IMAD.IADD R240, R245, 0x1, R242 ;  /* 0x00000001f5f07824 */ /* 0x000fe200078e02f2 */
[----:B------:R-:W-:Y:S01]  /*4f50*/  LEA R243, R243, UR4, 0x1 ;  /* 0x00000004f3f37c11 */ /* 0x000fe2000f8e08ff */
[----:B---3--:R-:W-:Y:S01]  /*4f60*/  IMAD.IADD R2, R245, 0x1, R241 ;  /* 0x00000001f5027824 */ /* 0x008fe200078e02f1 */
[----:B------:R-:W-:Y:S01]  /*4f70*/  LEA R244, R244, UR4, 0x1 ;  /* 0x00000004f4f47c11 */ /* 0x000fe2000f8e08ff */
[----:B------:R-:W-:-:S07]  /*4f80*/  IMAD.IADD R3, R241, 0x1, R240 ;  /* 0x00000001f1037824 */ /* 0x000fce00078e02f0 */
.L_x_737:
[----:B------:R-:W2:Y:S01]  /*4f90*/  LDL R111, [R1+0x30] ;  /* 0x00003000016f7983 */ /* 0x000ea20000100800 */
[C---:B------:R-:W-:Y:S01]  /*4fa0*/  IMAD.IADD R110, R244.reuse, 0x1, R242 ;  /* 0x00000001f46e7824 */ /* 0x040fe200078e02f2 */
[----:B------:R-:W-:Y:S01]  /*4fb0*/  USHF.L.U32 UR10, UR5, 0x6, URZ ;  /* 0x00000006050a7899 */ /* 0x000fe2000800063f */
[--C-:B------:R-:W-:Y:S01]  /*4fc0*/  IMAD.IADD R109, R244, 0x1, R241.reuse ;  /* 0x00000001f46d7824 */ /* 0x100fe200078e02f1 */
[----:B------:R-:W3:Y:S01]  /*4fd0*/  LDL R237, [R1+0x2c] ;  /* 0x00002c0001ed7983 */ /* 0x000ee20000100800 */
[----:B------:R-:W-:Y:S01]  /*4fe0*/  IMAD.IADD R108, R110, 0x1, R241 ;  /* 0x000000016e6c7824 */ /* 0x000fe200078e02f1 */
[----:B------:R-:W-:Y:S02]  /*4ff0*/  UISETP.GE.AND UP0, UPT, UR10, UR25, UPT ;  /* 0x000000190a00728c */ /* 0x000fe4000bf06270 */
[----:B------:R-:W0:Y:S01]  /*5000*/  LDGDEPBAR ;  /* 0x00000000000079af */ /* 0x000e220000000000 */
[----:B------:R-:W-:Y:S01]  /*5010*/  UMOV UR9, UR58 ;  /* 0x0000003a00097c82 */ /* 0x000fe20008000000 */
[----:B------:R-:W-:Y:S04]  /*5020*/  DEPBAR.LE SB0, 0x0 ;  /* 0x000080000000791a */ /* 0x000fe80000000000 */
[----:B------:R-:W-:Y:S06]  /*5030*/  BAR.SYNC.DEFER_BLOCKING 0x0 ;  /* 0x0000000000007b1d */ /* 0x000fec0000010000 */
[----:B------:R-:W-:Y:S04]  /*5040*/  LDSM.16.M88.4 R84, [R244] ;  /* 0x00000000f454783b */ /* 0x000fe80000000200 */
[----:B------:R-:W1:Y:S04]  /*5050*/  LDSM.16.M88.4 R88, [R250+UR4+0x18000] ;  /* 0x01800004fa58783b */ /* 0x000e680008000200 */
[----:B------:R-:W4:Y:S04]  /*5060*/  LDSM.16.M88.4 R92, [R250+UR4+0x18800] ;  /* 0x01880004fa5c783b */ /* 0x000f280008000200 */
[----:B------:R-:W-:Y:S04]  /*5070*/  LDSM.16.M88.4 R96, [R110] ;  /* 0x000000006e60783b */ /* 0x000fe80000000200 */
[----:B------:R-:W4:Y:S04]  /*5080*/  LDSM.16.M88.4 R100, [R249] ;  /* 0x00000000f964783b */ /* 0x000f280000000200 */
[----:B------:R-:W4:Y:S01]  /*5090*/  LDSM.16.M88.4 R104, [R249+0x800] ;  /* 0x00080000f968783b */ /* 0x000f220000000200 */
[C---:B-1----:R-:W-:Y:S06]  /*50a0*/  HMMA.16816.F32.BF16 R4, R84.reuse, R88, RZ ;  /* 0x000000585404723c */ /* 0x042fec00000418ff */
[C---:B------:R-:W-:Y:S01]  /*50b0*/  HMMA.16816.F32.BF16 R8, R84.reuse, R90, RZ ;  /* 0x0000005a5408723c */ /* 0x040fe200000418ff */
[----:B------:R-:W-:Y:S05]  /*50c0*/  LDSM.16.M88.4 R88, [R248] ;  /* 0x00000000f858783b */ /* 0x000fea0000000200 */
[C---:B----4-:R-:W-:Y:S06]  /*50d0*/  HMMA.16816.F32.BF16 R12, R84.reuse, R92, RZ ;  /* 0x0000005c540c723c */ /* 0x050fec00000418ff */
[----:B------:R-:W-:Y:S01]  /*50e0*/  HMMA.16816.F32.BF16 R16, R84, R94, RZ ;  /* 0x0000005e5410723c */ /* 0x000fe200000418ff */
[----:B------:R-:W1:Y:S04]  /*50f0*/  LDSM.16.M88.4 R84, [R109] ;  /* 0x000000006d54783b */ /* 0x000e680000000200 */
[----:B------:R-:W4:Y:S01]  /*5100*/  LDSM.16.M88.4 R92, [R248+0x800] ;  /* 0x00080000f85c783b */ /* 0x000f220000000200 */
[C---:B------:R-:W-:Y:S06]  /*5110*/  HMMA.16816.F32.BF16 R4, R96.reuse, R100, R4 ;  /* 0x000000646004723c */ /* 0x040fec0000041804 */
[C---:B------:R-:W-:Y:S01]  /*5120*/  HMMA.16816.F32.BF16 R8, R96.reuse, R102, R8 ;  /* 0x000000666008723c */ /* 0x040fe20000041808 */
[----:B------:R-:W-:Y:S05]  /*5130*/  LDSM.16.M88.4 R100, [R247] ;  /* 0x00000000f764783b */ /* 0x000fea0000000200 */
[C---:B------:R-:W-:Y:S06]  /*5140*/  HMMA.16816.F32.BF16 R12, R96.reuse, R104, R12 ;  /* 0x00000068600c723c */ /* 0x040fec000004180c */
[----:B------:R-:W-:Y:S01]  /*5150*/  HMMA.16816.F32.BF16 R16, R96, R106, R16 ;  /* 0x0000006a6010723c */ /* 0x000fe20000041810 */
[----:B------:R-:W4:Y:S04]  /*5160*/  LDSM.16.M88.4 R96, [R108] ;  /* 0x000000006c60783b */ /* 0x000f280000000200 */
[----:B------:R-:W4:Y:S01]  /*5170*/  LDSM.16.M88.4 R104, [R247+0x800] ;  /* 0x00080000f768783b */ /* 0x000f220000000200 */
[C---:B-1----:R-:W-:Y:S06]  /*5180*/  HMMA.16816.F32.BF16 R4, R84.reuse, R88, R4 ;  /* 0x000000585404723c */ /* 0x042fec0000041804 */
[C---:B------:R-:W-:Y:S01]  /*5190*/  HMMA.16816.F32.BF16 R8, R84.reuse, R90, R8 ;  /* 0x0000005a5408723c */ /* 0x040fe20000041808 */
[----:B------:R-:W-:Y:S05]  /*51a0*/  LDSM.16.M88.4 R88, [R250+UR4+0x1a000] ;  /* 0x01a00004fa58783b */ /* 0x000fea0008000200 */
[C---:B----4-:R-:W-:Y:S06]  /*51b0*/  HMMA.16816.F32.BF16 R12, R84.reuse, R92, R12 ;  /* 0x0000005c540c723c */ /* 0x050fec000004180c */
[----:B------:R-:W-:Y:S01]  /*51c0*/  HMMA.16816.F32.BF16 R16, R84, R94, R16 ;  /* 0x0000005e5410723c */ /* 0x000fe20000041810 */
[----:B------:R-:W1:Y:S04]  /*51d0*/  LDSM.16.M88.4 R84, [R244+0x2000] ;  /* 0x00200000f454783b */ /* 0x000e680000000200 */
[----:B------:R-:W4:Y:S01]  /*51e0*/  LDSM.16.M88.4 R92, [R250+UR4+0x1a800] ;  /* 0x01a80004fa5c783b */ /* 0x000f220008000200 */
[C---:B------:R-:W-:Y:S06]  /*51f0*/  HMMA.16816.F32.BF16 R4, R96.reuse, R100, R4 ;  /* 0x000000646004723c */ /* 0x040fec0000041804 */
[C---:B------:R-:W-:Y:S01]  /*5200*/  HMMA.16816.F32.BF16 R8, R96.reuse, R102, R8 ;  /* 0x000000666008723c */ /* 0x040fe20000041808 */
[----:B------:R-:W-:Y:S05]  /*5210*/  LDSM.16.M88.4 R100, [R249+0x2000] ;  /* 0x00200000f964783b */ /* 0x000fea0000000200 */
[C---:B------:R-:W-:Y:S06]  /*5220*/  HMMA.16816.F32.BF16 R12, R96.reuse, R104, R12 ;  /* 0x00000068600c723c */ /* 0x040fec000004180c */
[----:B------:R-:W-:Y:S01]  /*5230*/  HMMA.16816.F32.BF16 R16, R96, R106, R16 ;  /* 0x0000006a6010723c */ /* 0x000fe20000041810 */
[----:B------:R-:W4:Y:S04]  /*5240*/  LDSM.16.M88.4 R96, [R110+0x2000] ;  /* 0x002000006e60783b */ /* 0x000f280000000200 */
[----:B------:R-:W4:Y:S01]  /*5250*/  LDSM.16.M88.4 R104, [R249+0x2800] ;  /* 0x00280000f968783b */ /* 0x000f220000000200 */
[C---:B-1----:R-:W-:Y:S06]  /*5260*/  HMMA.16816.F32.BF16 R4, R84.reuse, R88, R4 ;  /* 0x000000585404723c */ /* 0x042fec0000041804 */
[C---:B------:R-:W-:Y:S01]  /*5270*/  HMMA.16816.F32.BF16 R8, R84.reuse, R90, R8 ;  /* 0x0000005a5408723c */ /* 0x040fe20000041808 */
[----:B------:R-:W-:Y:S05]  /*5280*/  LDSM.16.M88.4 R88, [R248+0x2000] ;  /* 0x00200000f858783b */ /* 0x000fea0000000200 */
[C---:B----4-:R-:W-:Y:S06]  /*5290*/  HMMA.16816.F32.BF16 R12, R84.reuse, R92, R12 ;  /* 0x0000005c540c723c */ /* 0x050fec000004180c */
[----:B------:R-:W-:Y:S01]  /*52a0*/  HMMA.16816.F32.BF16 R16, R84, R94, R16 ;  /* 0x0000005e5410723c */ /* 0x000fe20000041810 */
[----:B------:R-:W1:Y:S04]  /*52b0*/  LDSM.16.M88.4 R84, [R109+0x2000] ;  /* 0x002000006d54783b */ /* 0x000e680000000200 */
[----:B------:R-:W4:Y:S01]  /*52c0*/  LDSM.16.M88.4 R92, [R248+0x2800] ;  /* 0x00280000f85c783b */ /* 0x000f220000000200 */
[C---:B------:R-:W-:Y:S06]  /*52d0*/  HMMA.16816.F32.BF16 R4, R96.reuse, R100, R4 ;  /* 0x000000646004723c */ /* 0x040fec0000041804 */
[C---:B------:R-:W-:Y:S01]  /*52e0*/  HMMA.16816.F32.BF16 R8, R96.reuse, R102, R8 ;  /* 0x000000666008723c */ /* 0x040fe20000041808 */
[----:B------:R-:W-:Y:S05]  /*52f0*/  LDSM.16.M88.4 R100, [R247+0x2000] ;  /* 0x00200000f764783b */ /* 0x000fea0000000200 */
[C---:B------:R-:W-:Y:S06]  /*5300*/  HMMA.16816.F32.BF16 R12, R96.reuse, R104, R12 ;  /* 0x00000068600c723c */ /* 0x040fec000004180c */
        /* <DEDUP_REMOVED lines=9> */
[----:B--2---:R-:W-:Y:S01]  /*53a0*/  IADD3 R112, P0, R111, UR19, RZ ;  /* 0x000000136f707c10 */ /* 0x004fe2000ff1e0ff */
[C---:B------:R-:W-:Y:S01]  /*53b0*/  HMMA.16816.F32.BF16 R4, R96.reuse, R100, R4 ;  /* 0x000000646004723c */ /* 0x040fe20000041804 */
[----:B------:R-:W2:Y:S04]  /*53c0*/  LDSM.16.M88.4 R92, [R250+UR4+0x1c800] ;  /* 0x01c80004fa5c783b */ /* 0x000ea80008000200 */
[----:B---3--:R-:W-:Y:S01]  /*53d0*/  IADD3.X R113, R237, UR18, RZ, P0, !PT ;  /* 0x00000012ed717c10 */ /* 0x008fe200087fe4ff */
[C---:B------:R-:W-:Y:S01]  /*53e0*/  HMMA.16816.F32.BF16 R8, R96.reuse, R102, R8 ;  /* 0x000000666008723c */ /* 0x040fe20000041808 */
[----:B------:R-:W-:Y:S01]  /*53f0*/  LDSM.16.M88.4 R100, [R249+0x4000] ;  /* 0x00400000f964783b */ /* 0x000fe20000000200 */
[----:B------:R-:W-:Y:S03]  /*5400*/  PLOP3.LUT P0, PT, PT, PT, UP0, 0x80, 0x0 ;  /* 0x000000000000781c */ /* 0x000fe60003f0f008 */
[----:B------:R3:W5:Y:S01]  /*5410*/  LDG.E R117, desc[UR6][R112.64] ;  /* 0x0000000670757981 */ /* 0x000762000c1e1900 */
[C---:B------:R-:W-:Y:S03]  /*5420*/  HMMA.16816.F32.BF16 R12, R96.reuse, R104, R12 ;  /* 0x00000068600c723c */ /* 0x040fe6000004180c */
[----:B------:R3:W5:Y:S03]  /*5430*/  LDG.E R116, desc[UR6][R112.64+0x20] ;  /* 0x0000200670747981 */ /* 0x000766000c1e1900 */
[----:B------:R-:W-:Y:S01]  /*5440*/  HMMA.16816.F32.BF16 R16, R96, R106, R16 ;  /* 0x0000006a6010723c */ /* 0x000fe20000041810 */
[----:B------:R-:W4:Y:S04]  /*5450*/  LDSM.16.M88.4 R96, [R110+0x4000] ;  /* 0x004000006e60783b */ /* 0x000f280000000200 */
[----:B------:R-:W3:Y:S01]  /*5460*/  LDSM.16.M88.4 R104, [R249+0x4800] ;  /* 0x00480000f968783b */ /* 0x000ee20000000200 */
[C---:B-1----:R-:W-:Y:S06]  /*5470*/  HMMA.16816.F32.BF16 R4, R84.reuse, R88, R4 ;  /* 0x000000585404723c */ /* 0x042fec0000041804 */
[C---:B------:R-:W-:Y:S01]  /*5480*/  HMMA.16816.F32.BF16 R8, R84.reuse, R90, R8 ;  /* 0x0000005a5408723c */ /* 0x040fe20000041808 */
[----:B------:R-:W-:Y:S05]  /*5490*/  LDSM.16.M88.4 R88, [R248+0x4000] ;  /* 0x00400000f858783b */ /* 0x000fea0000000200 */
[C---:B--2---:R-:W-:Y:S06]  /*54a0*/  HMMA.16816.F32.BF16 R12, R84.reuse, R92, R12 ;  /* 0x0000005c540c723c */ /* 0x044fec000004180c */
[----:B------:R-:W-:Y:S01]  /*54b0*/  HMMA.16816.F32.BF16 R16, R84, R94, R16 ;  /* 0x0000005e5410723c */ /* 0x000fe20000041810 */
[----:B------:R-:W1:Y:S04]  /*54c0*/  LDSM.16.M88.4 R84, [R109+0x4000] ;  /* 0x004000006d54783b */ /* 0x000e680000000200 */
[----:B------:R-:W2:Y:S01]  /*54d0*/  LDSM.16.M88.4 R92, [R248+0x4800] ;  /* 0x00480000f85c783b */ /* 0x000ea20000000200 */
[C---:B----4-:R-:W-:Y:S06]  /*54e0*/  HMMA.16816.F32.BF16 R4, R96.reuse, R100, R4 ;  /* 0x000000646004723c */ /* 0x050fec0000041804 */
[C---:B------:R-:W-:Y:S01]  /*54f0*/  HMMA.16816.F32.BF16 R8, R96.reuse, R102, R8 ;  /* 0x000000666008723c */ /* 0x040fe20000041808 */
[----:B------:R-:W-:Y:S05]  /*5500*/  LDSM.16.M88.4 R100, [R247+0x4000] ;  /* 0x00400000f764783b */ /* 0x000fea0000000200 */
[C---:B---3--:R-:W-:Y:S06]  /*5510*/  HMMA.16816.F32.BF16 R12, R96.reuse, R104, R12 ;  /* 0x00000068600c723c */ /* 0x048fec000004180c */
[----:B------:R-:W-:Y:S01]  /*5520*/  HMMA.16816.F32.BF16 R16, R96, R106, R16 ;  /* 0x0000006a6010723c */ /* 0x000fe20000041810 */
[----:B------:R-:W3:Y:S04]  /*5530*/  LDSM.16.M88.4 R96, [R108+0x4000] ;  /* 0x004000006c60783b */ /* 0x000ee80000000200 */
[----:B------:R-:W4:Y:S01]  /*5540*/  LDSM.16.M88.4 R104, [R247+0x4800] ;  /* 0x00480000f768783b */ /* 0x000f220000000200 */
[C---:B-1----:R-:W-:Y:S06]  /*5550*/  HMMA.16816.F32.BF16 R4, R84.reuse, R88, R4 ;  /* 0x000000585404723c */ /* 0x042fec0000041804 */
[C---:B------:R-:W-:Y:S01]  /*5560*/  HMMA.16816.F32.BF16 R8, R84.reuse, R90, R8 ;  /* 0x0000005a5408723c */ /* 0x040fe20000041808 */
[----:B------:R-:W-:Y:S05]  /*5570*/  LDSM.16.M88.4 R88, [R250+UR4+0x1e000] ;  /* 0x01e00004fa58783b */ /* 0x000fea0008000200 */
[C---:B--2---:R-:W-:Y:S06]  /*5580*/  HMMA.16816.F32.BF16 R12, R84.reuse, R92, R12 ;  /* 0x0000005c540c723c */ /* 0x044fec000004180c */
[----:B------:R-:W-:Y:S01]  /*5590*/  HMMA.16816.F32.BF16 R16, R84, R94, R16 ;  /* 0x0000005e5410723c */ /* 0x000fe20000041810 */
[----:B------:R-:W1:Y:S04]  /*55a0*/  LDSM.16.M88.4 R84, [R244+0x6000] ;  /* 0x00600000f454783b */ /* 0x000e680000000200 */
[----:B------:R-:W2:Y:S01]  /*55b0*/  LDSM.16.M88.4 R92, [R250+UR4+0x1e800] ;  /* 0x01e80004fa5c783b */ /* 0x000ea20008000200 */
[C---:B---3--:R-:W-:Y:S06]  /*55c0*/  HMMA.16816.F32.BF16 R4, R96.reuse, R100, R4 ;  /* 0x000000646004723c */ /* 0x048fec0000041804 */
[C---:B------:R-:W-:Y:S01]  /*55d0*/  HMMA.16816.F32.BF16 R8, R96.reuse, R102, R8 ;  /* 0x000000666008723c */ /* 0x040fe20000041808 */
[----:B------:R-:W-:Y:S05]  /*55e0*/  LDSM.16.M88.4 R100, [R249+0x6000] ;  /* 0x00600000f964783b */ /* 0x000fea0000000200 */
[C---:B----4-:R-:W-:Y:S06]  /*55f0*/  HMMA.16816.F32.BF16 R12, R96.reuse, R104, R12 ;  /* 0x00000068600c723c */ /* 0x050fec000004180c */
[----:B------:R-:W-:Y:S01]  /*5600*/  HMMA.16816.F32.BF16 R16, R96, R106, R16 ;  /* 0x0000006a6010723c */ /* 0x000fe20000041810 */
[----:B------:R-:W3:Y:S04]  /*5610*/  LDSM.16.M88.4 R96, [R110+0x6000] ;  /* 0x006000006e60783b */ /* 0x000ee80000000200 */
[----:B------:R-:W4:Y:S01]  /*5620*/  LDSM.16.M88.4 R104, [R249+0x6800] ;  /* 0x00680000f968783b */ /* 0x000f220000000200 */
[C---:B-1----:R-:W-:Y:S06]  /*5630*/  HMMA.16816.F32.BF16 R4, R84.reuse, R88, R4 ;  /* 0x000000585404723c */ /* 0x042fec0000041804 */
[C---:B------:R-:W-:Y:S01]  /*5640*/  HMMA.16816.F32.BF16 R8, R84.reuse, R90, R8 ;  /* 0x0000005a5408723c */ /* 0x040fe20000041808 */
[----:B------:R-:W-:Y:S05]  /*5650*/  LDSM.16.M88.4 R88, [R248+0x6000] ;  /* 0x00600000f858783b */ /* 0x000fea0000000200 */
[C---:B--2---:R-:W-:Y:S06]  /*5660*/  HMMA.16816.F32.BF16 R12, R84.reuse, R92, R12 ;  /* 0x0000005c540c723c */ /* 0x044fec000004180c */
[----:B------:R-:W-:Y:S01]  /*5670*/  HMMA.16816.F32.BF16 R16, R84, R94, R16 ;  /* 0x0000005e5410723c */ /* 0x000fe20000041810 */
[----:B------:R-:W1:Y:S04]  /*5680*/  LDSM.16.M88.4 R84, [R109+0x6000] ;  /* 0x006000006d54783b */ /* 0x000e680000000200 */
[----:B------:R-:W2:Y:S01]  /*5690*/  LDSM.16.M88.4 R92, [R248+0x6800] ;  /* 0x00680000f85c783b */ /* 0x000ea20000000200 */
        /* <DEDUP_REMOVED lines=8> */
[C---:B------:R-:W-:Y:S06]  /*5720*/  HMMA.16816.F32.BF16 R8, R84.reuse, R90, R8 ;  /* 0x0000005a5408723c */ /* 0x040fec0000041808 */
[C---:B--2---:R-:W-:Y:S06]  /*5730*/  HMMA.16816.F32.BF16 R12, R84.reuse, R92, R12 ;  /* 0x0000005c540c723c */ /* 0x044fec000004180c */
[----:B------:R-:W-:Y:S06]  /*5740*/  HMMA.16816.F32.BF16 R16, R84, R94, R16 ;  /* 0x0000005e5410723c */ /* 0x000fec0000041810 */
[C---:B---3--:R-:W-:Y:S06]  /*5750*/  HMMA.16816.F32.BF16 R4, R96.reuse, R100, R4 ;  /* 0x000000646004723c */ /* 0x048fec0000041804 */
[C---:B------:R-:W-:Y:S06]  /*5760*/  HMMA.16816.F32.BF16 R8, R96.reuse, R102, R8 ;  /* 0x000000666008723c */ /* 0x040fec0000041808 */
[C---:B----4-:R-:W-:Y:S06]  /*5770*/  HMMA.16816.F32.BF16 R12, R96.reuse, R104, R12 ;  /* 0x00000068600c723c */ /* 0x050fec000004180c */
        /* <DEDUP_REMOVED lines=16> */
.L_x_733:
[----:B------:R-:W2:Y:S01]  /*5880*/  LDL R84, [R1+0x4] ;  /* 0x0000040001547983 */ /* 0x000ea20000100800 */
[----:B------:R-:W-:Y:S01]  /*5890*/  UIADD3 UR12, UR8, 0x1, -UR13 ;  /* 0x00000001080c7890 */ /* 0x000fe2000fffe80d */
[----:B------:R-:W-:Y:S01]  /*58a0*/  IMAD.U32 R100, RZ, RZ, UR22 ;  /* 0x00000016ff647e24 */ /* 0x000fe2000f8e00ff */
[----:B------:R-:W-:Y:S01]  /*58b0*/  UIADD3 UR11, -UR9, UR8, -UR13 ;  /* 0x00000008090b7290 */ /* 0x000fe2000fffe90d */
[----:B------:R-:W3:Y:S01]  /*58c0*/  LDL R85, [R1] ;  /* 0x0000000001557983 */ /* 0x000ee20000100800 */
[----:B------:R-:W-:Y:S01]  /*58d0*/  UMOV UR15, UR9 ;  /* 0x00000009000f7c82 */ /* 0x000fe20008000000 */
[----:B---3--:R-:W-:Y:S02]  /*58e0*/  IMAD R100, R100, 0x40, R85 ;  /* 0x0000004064647824 */ /* 0x008fe400078e0255 */
[----:B--2---:R-:W-:Y:S01]  /*58f0*/  VIADD R86, R84, UR10 ;  /* 0x0000000a54567c36 */ /* 0x004fe20008000000 */
[----:B------:R-:W-:Y:S01]  /*5900*/  UIADD3 UR10, UR12, UR26, URZ ;  /* 0x0000001a0c0a7290 */ /* 0x000fe2000fffe03f */
[----:B------:R-:W-:Y:S02]  /*5910*/  VIADD R98, R100, 0x1 ;  /* 0x0000000164627836 */ /* 0x000fe40000000000 */
[----:B------:R-:W-:Y:S01]  /*5920*/  IMAD.U32 R84, RZ, RZ, UR26 ;  /* 0x0000001aff547e24 */ /* 0x000fe2000f8e00ff */
[C---:B------:R-:W-:Y:S01]  /*5930*/  VIADDMNMX R89, R86.reuse, UR11, RZ, !PT ;  /* 0x0000000b56597c46 */ /* 0x040fe2000f8001ff */
[----:B------:R-:W-:Y:S02]  /*5940*/  VIADD R85, R86, 0x8 ;  /* 0x0000000856557836 */ /* 0x000fe40000000000 */
[----:B------:R-:W-:Y:S01]  /*5950*/  IMAD.U32 R87, RZ, RZ, UR10 ;  /* 0x0000000aff577e24 */ /* 0x000fe2000f8e00ff */
[CC--:B------:R-:W-:Y:S01]  /*5960*/  ISETP.GE.AND P1, PT, R100.reuse, R89.reuse, PT ;  /* 0x000000596400720c */ /* 0x0c0fe20003f26270 */
[----:B------:R-:W-:Y:S01]  /*5970*/  VIADD R96, R100, 0x8 ;  /* 0x0000000864607836 */ /* 0x000fe20000000000 */
[----:B------:R-:W-:Y:S01]  /*5980*/  ISETP.GE.AND P0, PT, R98, R89, PT ;  /* 0x000000596200720c */ /* 0x000fe20003f06270 */
[C---:B------:R-:W-:Y:S01]  /*5990*/  VIADD R94, R100.reuse, 0x9 ;  /* 0x00000009645e7836 */ /* 0x040fe20000000000 */
[----:B------:R-:W-:Y:S01]  /*59a0*/  VIADDMNMX R87, R87, R86, UR8, PT ;  /* 0x0000000857577e46 */ /* 0x000fe2000b800156 */
[C---:B------:R-:W-:Y:S01]  /*59b0*/  VIADD R92, R100.reuse, 0x10 ;  /* 0x00000010645c7836 */ /* 0x040fe20000000000 */
[C---:B------:R-:W-:Y:S01]  /*59c0*/  IADD3 R84, R85.reuse, UR12, R84 ;  /* 0x0000000c55547c10 */ /* 0x040fe2000fffe054 */
[C---:B------:R-:W-:Y:S01]  /*59d0*/  VIADD R90, R100.reuse, 0x11 ;  /* 0x00000011645a7836 */ /* 0x040fe20000000000 */
[CC--:B------:R-:W-:Y:S01]  /*59e0*/  ISETP.GE.OR P1, PT, R100.reuse, R87.reuse, !P1 ;  /* 0x000000576400720c */ /* 0x0c0fe20004f26670 */
[----:B------:R-:W-:Y:S01]  /*59f0*/  VIADD R88, R100, 0x18 ;  /* 0x0000001864587836 */ /* 0x000fe20000000000 */
[----:B------:R-:W-:Y:S01]  /*5a00*/  ISETP.GE.OR P0, PT, R98, R87, !P0 ;  /* 0x000000576200720c */ /* 0x000fe20004706670 */
[----:B------:R-:W-:Y:S01]  /*5a10*/  VIADD R86, R100, 0x19 ;  /* 0x0000001964567836 */ /* 0x000fe20000000000 */
[----:B------:R-:W-:Y:S02]  /*5a20*/  VIADDMNMX R85, R85, UR11, RZ, !PT ;  /* 0x0000000b55557c46 */ /* 0x000fe4000f8001ff */
[----:B------:R-:W-:Y:S02]  /*5a30*/  FSEL R4, R4, -INF , !P1 ;  /* 0xff80000004047808 */ /* 0x000fe40004800000 */
        /* <DEDUP_REMOVED lines=44> */
.L_x_734:
[----:B------:R-:W2:Y:S01]  /*5d00*/  LDL R85, [R1+0x5c] ;  /* 0x00005c0001557983 */ /* 0x000ea20000100800 */
[----:B------:R-:W-:Y:S01]  /*5d10*/  LEA R115, R252, UR4, 0x1 ;  /* 0x00000004fc737c11 */ /* 0x000fe2000f8e08ff */
[----:B------:R-:W-:Y:S02]  /*5d20*/  UISETP.GT.AND UP3, UPT, UR5, UR21, UPT ;  /* 0x000000150500728c */ /* 0x000fe4000bf64270 */
[----:B------:R-:W3:Y:S01]  /*5d30*/  LDL R86, [R1+0x60] ;  /* 0x0000600001567983 */ /* 0x000ee20000100800 */
[-C--:B------:R-:W-:Y:S02]  /*5d40*/  IADD3 R114, R242, R115.reuse, RZ ;  /* 0x00000073f2727210 */ /* 0x080fe40007ffe0ff */
[C---:B------:R-:W-:Y:S01]  /*5d50*/  IADD3 R113, R241.reuse, R115, RZ ;  /* 0x00000073f1717210 */ /* 0x040fe20007ffe0ff */
[----:B------:R-:W4:Y:S01]  /*5d60*/  LDL R206, [R1+0x1c] ;  /* 0x00001c0001ce7983 */ /* 0x000f220000100800 */
[----:B------:R-:W-:Y:S03]  /*5d70*/  IADD3 R112, R241, R114, RZ ;  /* 0x00000072f1707210 */ /* 0x000fe60007ffe0ff */
[----:B------:R-:W4:Y:S04]  /*5d80*/  LDL R205, [R1+0x28] ;  /* 0x0000280001cd7983 */ /* 0x000f280000100800 */
[----:B------:R-:W4:Y:S04]  /*5d90*/  LDL R204, [R1+0x20] ;  /* 0x0000200001cc7983 */ /* 0x000f280000100800 */
[----:B------:R-:W4:Y:S04]  /*5da0*/  LDL R201, [R1+0x44] ;  /* 0x0000440001c97983 */ /* 0x000f280000100800 */
[----:B------:R1:W5:Y:S04]  /*5db0*/  LDL.64 R202, [R1+0x10] ;  /* 0x0000100001ca7983 */ /* 0x0003680000100a00 */
[----:B------:R1:W5:Y:S04]  /*5dc0*/  LDL R200, [R1+0x40] ;  /* 0x0000400001c87983 */ /* 0x0003680000100800 */
[----:B------:R1:W5:Y:S04]  /*5dd0*/  LDL R199, [R1+0x3c] ;  /* 0x00003c0001c77983 */ /* 0x0003680000100800 */
[----:B------:R1:W5:Y:S01]  /*5de0*/  LDL R198, [R1+0x38] ;  /* 0x0000380001c67983 */ /* 0x0003620000100800 */
[C---:B--2---:R-:W-:Y:S01]  /*5df0*/  FMUL.FTZ R84, R85.reuse, 1.4426950216293334961 ;  /* 0x3fb8aa3b55547820 */ /* 0x044fe20000410000 */
[----:B------:R-:W-:Y:S01]  /*5e00*/  FSETP.NEU.FTZ.AND P0, PT, R85, -INF , PT ;  /* 0xff8000005500780b */ /* 0x000fe20003f1d000 */
[----:B---3--:R-:W-:Y:S03]  /*5e10*/  FMUL.FTZ R85, R86, 1.4426950216293334961 ;  /* 0x3fb8aa3b56557820 */ /* 0x008fe60000410000 */
[----:B------:R-:W-:Y:S02]  /*5e20*/  FSEL R84, R84, RZ, P0 ;  /* 0x000000ff54547208 */ /* 0x000fe40000000000 */
[----:B------:R-:W-:Y:S03]  /*5e30*/  FSETP.NEU.FTZ.AND P0, PT, R86, -INF , PT ;  /* 0xff8000005600780b */ /* 0x000fe60003f1d000 */
[--C-:B------:R-:W-:Y:S01]  /*5e40*/  FFMA.FTZ R118, R4, UR20, -R84.reuse ;  /* 0x0000001404767c23 */ /* 0x100fe20008010854 */
[----:B------:R-:W-:Y:S01]  /*5e50*/  FSEL R4, R85, RZ, P0 ;  /* 0x000000ff55047208 */ /* 0x000fe20000000000 */
[--C-:B------:R-:W-:Y:S01]  /*5e60*/  FFMA.FTZ R119, R5, UR20, -R84.reuse ;  /* 0x0000001405777c23 */ /* 0x100fe20008010854 */
[--C-:B------:R-:W-:Y:S01]  /*5e70*/  FFMA.FTZ R123, R9, UR20, -R84.reuse ;  /* 0x00000014097b7c23 */ /* 0x100fe20008010854 */
[--C-:B------:R-:W-:Y:S01]  /*5e80*/  FFMA.FTZ R122, R8, UR20, -R84.reuse ;  /* 0x00000014087a7c23 */ /* 0x100fe20008010854 */
[----:B------:R-:W-:Y:S01]  /*5e90*/  FFMA.FTZ R126, R12, UR20, -R84 ;  /* 0x000000140c7e7c23 */ /* 0x000fe20008010854 */
[--C-:B------:R-:W-:Y:S01]  /*5ea0*/  FFMA.FTZ R120, R6, UR20, -R4.reuse ;  /* 0x0000001406787c23 */ /* 0x100fe20008010804 */
[--C-:B------:R-:W-:Y:S01]  /*5eb0*/  FFMA.FTZ R121, R7, UR20, -R4.reuse ;  /* 0x0000001407797c23 */ /* 0x100fe20008010804 */
[----:B------:R-:W-:Y:S01]  /*5ec0*/  MUFU.EX2 R118, R118 ;  /* 0x0000007600767308 */ /* 0x000fe20000000800 */
[--C-:B------:R-:W-:Y:S01]  /*5ed0*/  FFMA.FTZ R124, R10, UR20, -R4.reuse ;  /* 0x000000140a7c7c23 */ /* 0x100fe20008010804 */
[----:B------:R-:W-:Y:S01]  /*5ee0*/  FFMA.FTZ R125, R11, UR20, -R4 ;  /* 0x000000140b7d7c23 */ /* 0x000fe20008010804 */
[----:B------:R-:W-:Y:S01]  /*5ef0*/  FFMA.FTZ R127, R13, UR20, -R84 ;  /* 0x000000140d7f7c23 */ /* 0x000fe20008010854 */
[--C-:B------:R-:W-:Y:S01]  /*5f00*/  FFMA.FTZ R128, R14, UR20, -R4.reuse ;  /* 0x000000140e807c23 */ /* 0x100fe20008010804 */
[----:B------:R-:W-:Y:S01]  /*5f10*/  FFMA.FTZ R129, R15, UR20, -R4 ;  /* 0x000000140f817c23 */ /* 0x000fe20008010804 */
[--C-:B------:R-:W-:Y:S01]  /*5f20*/  FFMA.FTZ R130, R16, UR20, -R84.reuse ;  /* 0x0000001410827c23 */ /* 0x100fe20008010854 */
[----:B------:R-:W-:Y:S03]  /*5f30*/  FFMA.FTZ R84, R17, UR20, -R84 ;  /* 0x0000001411547c23 */ /* 0x000fe60008010854 */
[----:B------:R-:W2:Y:S01]  /*5f40*/  MUFU.EX2 R119, R119 ;  /* 0x0000007700777308 */ /* 0x000ea20000000800 */
[--C-:B------:R-:W-:Y:S01]  /*5f50*/  FFMA.FTZ R196, R18, UR20, -R4.reuse ;  /* 0x0000001412c47c23 */ /* 0x100fe20008010804 */
[----:B------:R-:W-:Y:S01]  /*5f60*/  FFMA.FTZ R4, R19, UR20, -R4 ;  /* 0x0000001413047c23 */ /* 0x000fe20008010804 */
[----:B------:R-:W-:Y:S07]  /*5f70*/  PLOP3.LUT P0, PT, PT, PT, UP3, 0x80, 0x0 ;  /* 0x000000000000781c */ /* 0x000fee0003f0f038 */
[----:B------:R-:W-:Y:S10]  /*5f80*/  MUFU.EX2 R120, R120 ;  /* 0x0000007800787308 */ /* 0x000ff40000000800 */
[----:B------:R-:W3:Y:S01]  /*5f90*/  MUFU.EX2 R121, R121 ;  /* 0x0000007900797308 */ /* 0x000ee20000000800 */
[----:B--2---:R-:W-:Y:S05]  /*5fa0*/  F2FP.BF16.F32.PACK_AB R8, R119, R118 ;  /* 0x000000767708723e */ /* 0x004fea00000010ff */
[----:B----4-:R-:W-:Y:S04]  /*5fb0*/  STS [R206+0x2a000], R8 ;  /* 0x02a00008ce007388 */ /* 0x010fe80000000800 */
[----:B------:R-:W-:Y:S10]  /*5fc0*/  MUFU.EX2 R122, R122 ;  /* 0x0000007a007a7308 */ /* 0x000ff40000000800 */
[----:B------:R-:W2:Y:S01]  /*5fd0*/  MUFU.EX2 R123, R123 ;  /* 0x0000007b007b7308 */ /* 0x000ea20000000800 */
[----:B---3--:R-:W-:Y:S05]  /*5fe0*/  F2FP.BF16.F32.PACK_AB R7, R121, R120 ;  /* 0x000000787907723e */ /* 0x008fea00000010ff */
[----:B------:R-:W-:Y:S04]  /*5ff0*/  STS [R206+0x2a400], R7 ;  /* 0x02a40007ce007388 */ /* 0x000fe80000000800 */
[----:B------:R-:W-:Y:S10]  /*6000*/  MUFU.EX2 R124, R124 ;  /* 0x0000007c007c7308 */ /* 0x000ff40000000800 */
[----:B------:R-:W3:Y:S01]  /*6010*/  MUFU.EX2 R125, R125 ;  /* 0x0000007d007d7308 */ /* 0x000ee20000000800 */
[----:B--2---:R-:W-:Y:S05]  /*6020*/  F2FP.BF16.F32.PACK_AB R6, R123, R122 ;  /* 0x0000007a7b06723e */ /* 0x004fea00000010ff */
[----:B------:R-:W-:Y:S04]  /*6030*/  STS [R205+0x2a000], R6 ;  /* 0x02a00006cd007388 */ /* 0x000fe80000000800 */
        /* <DEDUP_REMOVED lines=15> */
[----:B------:R-:W-:Y:S01]  /*6130*/  STS [R201+0x2a000], R13 ;  /* 0x02a0000dc9007388 */ /* 0x000fe20000000800 */
[----:B---3--:R-:W-:Y:S05]  /*6140*/  F2FP.BF16.F32.PACK_AB R12, R197, R196 ;  /* 0x000000c4c50c723e */ /* 0x008fea00000010ff */
[----:B------:R-:W-:Y:S04]  /*6150*/  STS [R201+0x2a400], R12 ;  /* 0x02a4000cc9007388 */ /* 0x000fe80000000800 */
[----:B------:R-:W-:Y:S04]  /*6160*/  LDSM.16.M88.4 R16, [R115+0x10000] ;  /* 0x010000007310783b */ /* 0x000fe80000000200 */
[----:B------:R-:W2:Y:S04]  /*6170*/  LDSM.16.M88.4 R8, [R250+UR4+0x20000] ;  /* 0x02000004fa08783b */ /* 0x000ea80008000200 */
[----:B------:R-:W3:Y:S04]  /*6180*/  LDSM.16.M88.4 R84, [R250+UR4+0x20800] ;  /* 0x02080004fa54783b */ /* 0x000ee80008000200 */
[----:B------:R-:W-:Y:S04]  /*6190*/  LDSM.16.M88.4 R88, [R114+0x10000] ;  /* 0x010000007258783b */ /* 0x000fe80000000200 */
[----:B------:R-:W4:Y:S04]  /*61a0*/  LDSM.16.M88.4 R92, [R249+0x8000] ;  /* 0x00800000f95c783b */ /* 0x000f280000000200 */
[----:B------:R-:W1:Y:S04]  /*61b0*/  LDSM.16.M88.4 R96, [R249+0x8800] ;  /* 0x00880000f960783b */ /* 0x000e680000000200 */
[----:B------:R-:W-:Y:S04]  /*61c0*/  LDSM.16.M88.4 R100, [R113+0x10000] ;  /* 0x010000007164783b */ /* 0x000fe80000000200 */
[----:B------:R-:W1:Y:S04]  /*61d0*/  LDSM.16.M88.4 R104, [R248+0x8000] ;  /* 0x00800000f868783b */ /* 0x000e680000000200 */
[----:B------:R-:W-:Y:S01]  /*61e0*/  LDSM.16.M88.4 R108, [R247+0x8000] ;  /* 0x00800000f76c783b */ /* 0x000fe20000000200 */
[C---:B--2---:R-:W-:Y:S06]  /*61f0*/  HMMA.16816.F32.BF16 R4, R16.reuse, R8, RZ ;  /* 0x000000081004723c */ /* 0x044fec00000418ff */
[C---:B------:R-:W-:Y:S06]  /*6200*/  HMMA.16816.F32.BF16 R8, R16.reuse, R10, RZ ;  /* 0x0000000a1008723c */ /* 0x040fec00000418ff */
[C---:B---3--:R-:W-:Y:S06]  /*6210*/  HMMA.16816.F32.BF16 R12, R16.reuse, R84, RZ ;  /* 0x00000054100c723c */ /* 0x048fec00000418ff */
[----:B------:R-:W-:Y:S01]  /*6220*/  HMMA.16816.F32.BF16 R16, R16, R86, RZ ;  /* 0x000000561010723c */ /* 0x000fe200000418ff */
[----:B------:R-:W2:Y:S05]  /*6230*/  LDSM.16.M88.4 R84, [R248+0x8800] ;  /* 0x00880000f854783b */ /* 0x000eaa0000000200 */
[C---:B----4-:R-:W-:Y:S06]  /*6240*/  HMMA.16816.F32.BF16 R4, R88.reuse, R92, R4 ;  /* 0x0000005c5804723c */ /* 0x050fec0000041804 */
[C---:B------:R-:W-:Y:S01]  /*6250*/  HMMA.16816.F32.BF16 R8, R88.reuse, R94, R8 ;  /* 0x0000005e5808723c */ /* 0x040fe20000041808 */
[----:B------:R-:W3:Y:S05]  /*6260*/  LDSM.16.M88.4 R92, [R112+0x10000] ;  /* 0x01000000705c783b */ /* 0x000eea0000000200 */
[C---:B-1----:R-:W-:Y:S06]  /*6270*/  HMMA.16816.F32.BF16 R12, R88.reuse, R96, R12 ;  /* 0x00000060580c723c */ /* 0x042fec000004180c */
[----:B------:R-:W-:Y:S01]  /*6280*/  HMMA.16816.F32.BF16 R16, R88, R98, R16 ;  /* 0x000000625810723c */ /* 0x000fe20000041810 */
[----:B------:R-:W1:Y:S04]  /*6290*/  LDSM.16.M88.4 R88, [R247+0x8800] ;  /* 0x00880000f758783b */ /* 0x000e680000000200 */
[----:B------:R-:W-:Y:S01]  /*62a0*/  LDSM.16.M88.4 R96, [R115+0x12000] ;  /* 0x012000007360783b */ /* 0x000fe20000000200 */
[C---:B------:R-:W-:Y:S06]  /*62b0*/  HMMA.16816.F32.BF16 R4, R100.reuse, R104, R4 ;  /* 0x000000686404723c */ /* 0x040fec0000041804 */
[C---:B------:R-:W-:Y:S01]  /*62c0*/  HMMA.16816.F32.BF16 R8, R100.reuse, R106, R8 ;  /* 0x0000006a6408723c */ /* 0x040fe20000041808 */
[----:B------:R-:W4:Y:S05]  /*62d0*/  LDSM.16.M88.4 R104, [R250+UR4+0x22000] ;  /* 0x02200004fa68783b */ /* 0x000f2a0008000200 */
[C---:B--2---:R-:W-:Y:S06]  /*62e0*/  HMMA.16816.F32.BF16 R12, R100.reuse, R84, R12 ;  /* 0x00000054640c723c */ /* 0x044fec000004180c */
[----:B------:R-:W-:Y:S01]  /*62f0*/  HMMA.16816.F32.BF16 R16, R100, R86, R16 ;  /* 0x000000566410723c */ /* 0x000fe20000041810 */
[----:B------:R-:W2:Y:S04]  /*6300*/  LDSM.16.M88.4 R84, [R250+UR4+0x22800] ;  /* 0x02280004fa54783b */ /* 0x000ea80008000200 */
[----:B------:R-:W-:Y:S01]  /*6310*/  LDSM.16.M88.4 R100, [R114+0x12000] ;  /* 0x012000007264783b */ /* 0x000fe20000000200 */
[C---:B---3--:R-:W-:Y:S06]  /*6320*/  HMMA.16816.F32.BF16 R4, R92.reuse, R108, R4 ;  /* 0x0000006c5c04723c */ /* 0x048fec0000041804 */
[C---:B------:R-:W-:Y:S01]  /*6330*/  HMMA.16816.F32.BF16 R8, R92.reuse, R110, R8 ;  /* 0x0000006e5c08723c */ /* 0x040fe20000041808 */
[----:B------:R-:W3:Y:S05]  /*6340*/  LDSM.16.M88.4 R108, [R249+0xa000] ;  /* 0x00a00000f96c783b */ /* 0x000eea0000000200 */
[C---:B-1----:R-:W-:Y:S06]  /*6350*/  HMMA.16816.F32.BF16 R12, R92.reuse, R88, R12 ;  /* 0x000000585c0c723c */ /* 0x042fec000004180c */
[----:B------:R-:W-:Y:S01]  /*6360*/  HMMA.16816.F32.BF16 R16, R92, R90, R16 ;  /* 0x0000005a5c10723c */ /* 0x000fe20000041810 */
[----:B------:R-:W1:Y:S04]  /*6370*/  LDSM.16.M88.4 R88, [R249+0xa800] ;  /* 0x00a80000f958783b */ /* 0x000e680000000200 */
[----:B------:R-:W-:Y:S01]  /*6380*/  LDSM.16.M88.4 R92, [R113+0x12000] ;  /* 0x01200000715c783b */ /* 0x000fe20000000200 */
[C---:B----4-:R-:W-:Y:S06]  /*6390*/  HMMA.16816.F32.BF16 R4, R96.reuse, R104, R4 ;  /* 0x000000686004723c */ /* 0x050fec0000041804 */
[C---:B------:R-:W-:Y:S01]  /*63a0*/  HMMA.16816.F32.BF16 R8, R96.reuse, R106, R8 ;  /* 0x0000006a6008723c */ /* 0x040fe20000041808 */
[----:B------:R-:W4:Y:S05]  /*63b0*/  LDSM.16.M88.4 R104, [R248+0xa000] ;  /* 0x00a00000f868783b */ /* 0x000f2a0000000200 */
[C---:B--2---:R-:W-:Y:S06]  /*63c0*/  HMMA.16816.F32.BF16 R12, R96.reuse, R84, R12 ;  /* 0x00000054600c723c */ /* 0x044fec000004180c */
[----:B------:R-:W-:Y:S01]  /*63d0*/  HMMA.16816.F32.BF16 R16, R96, R86, R16 ;  /* 0x000000566010723c */ /* 0x000fe20000041810 */
[----:B------:R-:W2:Y:S04]  /*63e0*/  LDSM.16.M88.4 R84, [R248+0xa800] ;  /* 0x00a80000f854783b */ /* 0x000ea80000000200 */
        /* <DEDUP_REMOVED lines=62> */
[----:B------:R-:W1:Y:S05]  /*67d0*/  LDSM.16.M88.4 R88, [R247+0xe800] ;  /* 0x00e80000f758783b */ /* 0x000e6a0000000200 */
[C---:B----4-:R-:W-:Y:S06]  /*67e0*/  HMMA.16816.F32.BF16 R4, R100.reuse, R104, R4 ;  /* 0x000000686404723c */ /* 0x050fec0000041804 */
[C---:B------:R-:W-:Y:S06]  /*67f0*/  HMMA.16816.F32.BF16 R8, R100.reuse, R106, R8 ;  /* 0x0000006a6408723c */ /* 0x040fec0000041808 */
[C---:B--2---:R-:W-:Y:S06]  /*6800*/  HMMA.16816.F32.BF16 R12, R100.reuse, R84, R12 ;  /* 0x00000054640c723c */ /* 0x044fec000004180c */
[----:B------:R-:W-:Y:S06]  /*6810*/  HMMA.16816.F32.BF16 R16, R100, R86, R16 ;  /* 0x000000566410723c */ /* 0x000fec0000041810 */
[C---:B---3--:R-:W-:Y:S06]  /*6820*/  HMMA.16816.F32.BF16 R4, R92.reuse, R108, R4 ;  /* 0x0000006c5c04723c */ /* 0x048fec0000041804 */
[C---:B------:R-:W-:Y:S06]  /*6830*/  HMMA.16816.F32.BF16 R8, R92.reuse, R110, R8 ;  /* 0x0000006e5c08723c */ /* 0x040fec0000041808 */
[C---:B-1----:R-:W-:Y:S06]  /*6840*/  HMMA.16816.F32.BF16 R12, R92.reuse, R88, R12 ;  /* 0x000000585c0c723c */ /* 0x042fec000004180c */
        /* <DEDUP_REMOVED lines=10> */
[C---:B------:R-:W-:Y:S01]  /*68f0*/  FADD.FTZ R8, -R117.reuse, R9 ;  /* 0x0000000975087221 */ /* 0x040fe20000010100 */
[----:B------:R-:W-:Y:S01]  /*6900*/  FADD.FTZ R9, -R116, R10 ;  /* 0x0000000a74097221 */ /* 0x000fe20000010100 */
[----:B------:R-:W-:Y:S01]  /*6910*/  F2FP.BF16.F32.PACK_AB R85, R4, R85 ;  /* 0x000000550455723e */ /* 0x000fe200000010ff */
[----:B------:R-:W-:Y:S01]  /*6920*/  FADD.FTZ R10, -R116, R11 ;  /* 0x0000000b740a7221 */ /* 0x000fe20000010100 */
[----:B------:R-:W-:Y:S01]  /*6930*/  F2FP.BF16.F32.PACK_AB R84, R6, R5 ;  /* 0x000000050654723e */ /* 0x000fe200000010ff */
[C---:B------:R-:W-:Y:S01]  /*6940*/  FADD.FTZ R6, -R116.reuse, R15 ;  /* 0x0000000f74067221 */ /* 0x040fe20000010100 */
[C---:B------:R-:W-:Y:S01]  /*6950*/  FADD.FTZ R5, -R117.reuse, R12 ;  /* 0x0000000c75057221 */ /* 0x040fe20000010100 */
[C---:B------:R-:W-:Y:S01]  /*6960*/  FADD.FTZ R4, -R117.reuse, R13 ;  /* 0x0000000d75047221 */ /* 0x040fe20000010100 */
[C---:B------:R-:W-:Y:S01]  /*6970*/  FADD.FTZ R11, -R116.reuse, R14 ;  /* 0x0000000e740b7221 */ /* 0x040fe20000010100 */
[C---:B------:R-:W-:Y:S01]  /*6980*/  FADD.FTZ R15, -R116.reuse, R18 ;  /* 0x00000012740f7221 */ /* 0x040fe20000010100 */
[C---:B------:R-:W-:Y:S01]  /*6990*/  FADD.FTZ R13, -R117.reuse, R16 ;  /* 0x00000010750d7221 */ /* 0x040fe20000010100 */
[----:B------:R-:W-:Y:S01]  /*69a0*/  FADD.FTZ R12, -R117, R17 ;  /* 0x00000011750c7221 */ /* 0x000fe20000010100 */
[----:B------:R-:W-:Y:S01]  /*69b0*/  FADD.FTZ R116, -R116, R19 ;  /* 0x0000001374747221 */ /* 0x000fe20000010100 */
[----:B------:R-:W-:Y:S01]  /*69c0*/  FMUL.FTZ R7, R122, R7 ;  /* 0x000000077a077220 */ /* 0x000fe20000410000 */
[----:B------:R-:W-:Y:S01]  /*69d0*/  FMUL.FTZ R8, R123, R8 ;  /* 0x000000087b087220 */ /* 0x000fe20000410000 */
[----:B------:R-:W-:Y:S01]  /*69e0*/  FMUL.FTZ R9, R124, R9 ;  /* 0x000000097c097220 */ /* 0x000fe20000410000 */
[----:B------:R-:W-:Y:S01]  /*69f0*/  FMUL.FTZ R10, R125, R10 ;  /* 0x0000000a7d0a7220 */ /* 0x000fe20000410000 */
[----:B------:R-:W-:Y:S01]  /*6a00*/  FMUL.FTZ R5, R126, R5 ;  /* 0x000000057e057220 */ /* 0x000fe20000410000 */
[----:B------:R-:W-:Y:S01]  /*6a10*/  FMUL.FTZ R4, R127, R4 ;  /* 0x000000047f047220 */ /* 0x000fe20000410000 */
[----:B------:R-:W-:Y:S01]  /*6a20*/  F2FP.BF16.F32.PACK_AB R16, R8, R7 ;  /* 0x000000070810723e */ /* 0x000fe200000010ff */
[----:B------:R-:W-:Y:S01]  /*6a30*/  FMUL.FTZ R11, R128, R11 ;  /* 0x0000000b800b7220 */ /* 0x000fe20000410000 */
[----:B------:R-:W-:Y:S01]  /*6a40*/  F2FP.BF16.F32.PACK_AB R86, R10, R9 ;  /* 0x000000090a56723e */ /* 0x000fe200000010ff */
[----:B------:R-:W-:Y:S01]  /*6a50*/  FMUL.FTZ R6, R129, R6 ;  /* 0x0000000681067220 */ /* 0x000fe20000410000 */
[----:B------:R-:W-:Y:S01]  /*6a60*/  F2FP.BF16.F32.PACK_AB R88, R4, R5 ;  /* 0x000000050458723e */ /* 0x000fe200000010ff */
[----:B------:R-:W-:Y:S01]  /*6a70*/  FMUL.FTZ R13, R130, R13 ;  /* 0x0000000d820d7220 */ /* 0x000fe20000410000 */
[----:B------:R-:W-:Y:S01]  /*6a80*/  FMUL.FTZ R12, R131, R12 ;  /* 0x0000000c830c7220 */ /* 0x000fe20000410000 */
[----:B------:R-:W-:Y:S01]  /*6a90*/  FMUL.FTZ R15, R196, R15 ;  /* 0x0000000fc40f7220 */ /* 0x000fe20000410000 */
[----:B------:R-:W-:Y:S01]  /*6aa0*/  F2FP.BF16.F32.PACK_AB R92, R6, R11 ;  /* 0x0000000b065c723e */ /* 0x000fe200000010ff */
[----:B------:R-:W-:Y:S02]  /*6ab0*/  FMUL.FTZ R116, R197, R116 ;  /* 0x00000074c5747220 */ /* 0x000fe40000410000 */
[----:B------:R-:W-:Y:S03]  /*6ac0*/  F2FP.BF16.F32.PACK_AB R100, R12, R13 ;  /* 0x0000000d0c64723e */ /* 0x000fe600000010ff */
[----:B------:R-:W-:Y:S01]  /*6ad0*/  F2FP.BF16.F32.PACK_AB R104, R116, R15 ;  /* 0x0000000f7468723e */ /* 0x000fe200000010ff */
[----:B------:R-:W-:Y:S06]  /*6ae0*/  @!P0 BRA `(.L_x_735) ;  /* 0x0000000400948947 */ /* 0x000fec0003800000 */
[----:B------:R-:W2:Y:S01]  /*6af0*/  LDL.LU R210, [R1+0x4c] ;  /* 0x00004c0001d27983 */ /* 0x000ea20000300800 */
[----:B------:R-:W1:Y:S01]  /*6b00*/  LDC R5, c[0x0][0x240] ;  /* 0x00009000ff057b82 */ /* 0x000e620000000800 */
[----:B------:R-:W-:Y:S01]  /*6b10*/  ISETP.GE.AND P6, PT, R202, UR24, PT ;  /* 0x00000018ca007c0c */ /* 0x000fe2000bfc6270 */
[----:B------:R-:W-:Y:S01]  /*6b20*/  ULOP3.LUT UR9, UR5, 0x1, URZ, 0xc0, !UPT ;  /* 0x0000000105097892 */ /* 0x000fe2000f8ec03f */
[----:B------:R-:W3:Y:S01]  /*6b30*/  LDL.LU R209, [R1+0x48] ;  /* 0x0000480001d17983 */ /* 0x000ee20000300800 */
[----:B------:R-:W-:Y:S02]  /*6b40*/  ISETP.GE.AND P5, PT, R200, UR24, PT ;  /* 0x00000018c8007c0c */ /* 0x000fe4000bfa6270 */
[----:B------:R-:W-:Y:S01]  /*6b50*/  ISETP.GE.AND P4, PT, R199, UR24, PT ;  /* 0x00000018c7007c0c */ /* 0x000fe2000bf86270 */
[----:B------:R-:W4:Y:S01]  /*6b60*/  LDL.LU R208, [R1+0x64] ;  /* 0x0000640001d07983 */ /* 0x000f220000300800 */
[----:B------:R-:W5:Y:S01]  /*6b70*/  LDC R4, c[0x0][0x244] ;  /* 0x00009100ff047b82 */ /* 0x000f620000000800 */
[----:B------:R-:W-:Y:S01]  /*6b80*/  ISETP.GE.AND P3, PT, R198, UR24, PT ;  /* 0x00000018c6007c0c */ /* 0x000fe2000bf66270 */
[----:B------:R-:W-:Y:S01]  /*6b90*/  UISETP.NE.U32.AND UP0, UPT, UR9, 0x1, UPT ;  /* 0x000000010900788c */ /* 0x000fe2000bf05070 */
[----:B------:R-:W5:Y:S03]  /*6ba0*/  LDL.LU R207, [R1+0x58] ;  /* 0x0000580001cf7983 */ /* 0x000f660000300800 */
[----:B------:R-:W-:Y:S06]  /*6bb0*/  USEL UR9, UR59, 0x8000, !UP0 ;  /* 0x000080003b097887 */ /* 0x000fec000c000000 */
[----:B------:R-:W-:Y:S02]  /*6bc0*/  VIADD R244, R244, UR9 ;  /* 0x00000009f4f47c36 */ /* 0x000fe40008000000 */
[----:B-----5:R-:W-:Y:S02]  /*6bd0*/  VIADD R207, R207, UR9 ;  /* 0x00000009cfcf7c36 */ /* 0x020fe40008000000 */
[----:B----4-:R-:W-:Y:S02]  /*6be0*/  VIADD R208, R208, UR9 ;  /* 0x00000009d0d07c36 */ /* 0x010fe40008000000 */
[C---:B-1----:R-:W-:Y:S02]  /*6bf0*/  IMAD.U32 R6, R5.reuse, -0x40, RZ ;  /* 0xffffffc005067824 */ /* 0x042fe400078e00ff */
[----:B--2---:R-:W-:Y:S01]  /*6c00*/  IMAD.MOV.U32 R8, RZ, RZ, R210 ;  /* 0x000000ffff087224 */ /* 0x004fe200078e00d2 */
[----:B------:R1:W-:Y:S01]  /*6c10*/  @P6 STS [R208], RZ ;  /* 0x000000ffd0006388 */ /* 0x0003e20000000800 */
[----:B---3--:R-:W-:Y:S01]  /*6c20*/  IMAD.MOV.U32 R9, RZ, RZ, R209 ;  /* 0x000000ffff097224 */ /* 0x008fe200078e00d1 */
[----:B------:R-:W-:Y:S02]  /*6c30*/  SHF.R.S32.HI R7, RZ, 0x1f, R6 ;  /* 0x0000001fff077819 */ /* 0x000fe40000011406 */
[----:B------:R1:W-:Y:S01]  /*6c40*/  @P6 STS [R208+0x4], RZ ;  /* 0x000004ffd0006388 */ /* 0x0003e20000000800 */
[C---:B------:R-:W-:Y:S03]  /*6c50*/  LEA R8, P1, R6.reuse, R8, 0x1 ;  /* 0x0000000806087211 */ /* 0x040fe600078208ff */
[----:B------:R1:W-:Y:S01]  /*6c60*/  @P6 STS [R208+0x8], RZ ;  /* 0x000008ffd0006388 */ /* 0x0003e20000000800 */
[----:B------:R-:W-:Y:S02]  /*6c70*/  LEA.HI.X.SX32 R9, R6, R9, 0x1, P1 ;  /* 0x0000000906097211 */ /* 0x000fe400008f0eff */
[C---:B------:R-:W-:Y:S01]  /*6c80*/  @!P6 LEA R10, P1, R5.reuse, R8, 0x6 ;  /* 0x00000008050ae211 */ /* 0x040fe200078230ff */
[----:B------:R1:W-:Y:S01]  /*6c90*/  @P6 STS [R208+0xc], RZ ;  /* 0x00000cffd0006388 */ /* 0x0003e20000000800 */
[C---:B------:R-:W-:Y:S02]  /*6ca0*/  LEA R6, P2, R5.reuse, R6, 0x5 ;  /* 0x0000000605067211 */ /* 0x040fe400078428ff */
[C-C-:B------:R-:W-:Y:S01]  /*6cb0*/  @!P6 LEA.HI.X R11, R5.reuse, R9, R4.reuse, 0x6, P1 ;  /* 0x00000009050be211 */ /* 0x140fe200008f3404 */
[----:B------:R-:W-:Y:S01]  /*6cc0*/  @!PT LDS RZ, [RZ] ;  /* 0x00000000fffff984 */ /* 0x000fe20000000800 */
[----:B------:R-:W-:Y:S01]  /*6cd0*/  @!PT LDS RZ, [RZ] ;  /* 0x00000000fffff984 */ /* 0x000fe20000000800 */
[----:B------:R-:W-:Y:S01]  /*6ce0*/  @!PT LDS RZ, [RZ] ;  /* 0x00000000fffff984 */ /* 0x000fe20000000800 */
[----:B------:R1:W-:Y:S01]  /*6cf0*/  @!P6 LDGSTS.E.BYPASS.LTC128B.128 [R207], desc[UR6][R8.64] ;  /* 0x0000000008cfefae */ /* 0x0003e2000b901d46 */
[CC--:B------:R-:W-:Y:S02]  /*6d00*/  @!P5 LEA R12, P1, R6.reuse, R210.reuse, 0x1 ;  /* 0x000000d2060cd211 */ /* 0x0c0fe400078208ff */
[----:B------:R-:W-:Y:S01]  /*6d10*/  LEA.HI.X R7, R5, R7, R4, 0x5, P2 ;  /* 0x0000000705077211 */ /* 0x000fe200010f2c04 */
[----:B------:R1:W-:Y:S01]  /*6d20*/  @P5 STS [R208+0x2000], RZ ;  /* 0x002000ffd0005388 */ /* 0x0003e20000000800 */
[CC--:B------:R-:W-:Y:S02]  /*6d30*/  @!P4 LEA R4, P2, R6.reuse, R210.reuse, 0x1 ;  /* 0x000000d20604c211 */ /* 0x0c0fe400078408ff */
[CCC-:B------:R-:W-:Y:S01]  /*6d40*/  @!P5 LEA.HI.X R13, R6.reuse, R209.reuse, R7.reuse, 0x1, P1 ;  /* 0x000000d1060dd211 */ /* 0x1c0fe200008f0c07 */
[----:B------:R1:W-:Y:S01]  /*6d50*/  @P5 STS [R208+0x2004], RZ ;  /* 0x002004ffd0005388 */ /* 0x0003e20000000800 */
[CCC-:B------:R-:W-:Y:S02]  /*6d60*/  @!P4 LEA.HI.X R5, R6.reuse, R209.reuse, R7.reuse, 0x1, P2 ;  /* 0x000000d10605c211 */ /* 0x1c0fe400010f0c07 */
[C---:B------:R-:W-:Y:S01]  /*6d70*/  @!P3 LEA R14, P1, R6.reuse, R210, 0x1 ;  /* 0x000000d2060eb211 */ /* 0x040fe200078208ff */
[----:B------:R1:W-:Y:S03]  /*6d80*/  @P5 STS [R208+0x2008], RZ ;  /* 0x002008ffd0005388 */ /* 0x0003e60000000800 */
[----:B------:R-:W-:Y:S01]  /*6d90*/  @!P3 LEA.HI.X R15, R6, R209, R7, 0x1, P1 ;  /* 0x000000d1060fb211 */ /* 0x000fe200008f0c07 */
        /* <DEDUP_REMOVED lines=47> */
[----:B------:R1:W-:Y:S04]  /*7090*/  STL [R1+0x64], R208 ;  /* 0x000064d001007387 */ /* 0x0003e80000100800 */
[----:B------:R1:W-:Y:S04]  /*70a0*/  @P3 STS [R208+0x7008], RZ ;  /* 0x007008ffd0003388 */ /* 0x0003e80000000800 */
[----:B------:R1:W-:Y:S04]  /*70b0*/  STL [R1+0x58], R207 ;  /* 0x000058cf01007387 */ /* 0x0003e80000100800 */
[----:B------:R1:W-:Y:S04]  /*70c0*/  @P3 STS [R208+0x700c], RZ ;  /* 0x00700cffd0003388 */ /* 0x0003e80000000800 */
[----:B------:R-:W-:Y:S01]  /*70d0*/  @!PT LDS RZ, [RZ] ;  /* 0x00000000fffff984 */ /* 0x000fe20000000800 */
[----:B------:R-:W-:Y:S01]  /*70e0*/  @!PT LDS RZ, [RZ] ;  /* 0x00000000fffff984 */ /* 0x000fe20000000800 */
[----:B------:R-:W-:Y:S01]  /*70f0*/  @!PT LDS RZ, [RZ] ;  /* 0x00000000fffff984 */ /* 0x000fe20000000800 */
[----:B------:R1:W-:Y:S04]  /*7100*/  @!P3 LDGSTS.E.BYPASS.LTC128B.128 [R207+0x7000], desc[UR6][R14.64+0x180] ;  /* 0x070001800ecfbfae */ /* 0x0003e8000b901d46 */
[----:B------:R1:W-:Y:S04]  /*7110*/  STL [R1+0x4c], R8 ;  /* 0x00004c0801007387 */ /* 0x0003e80000100800 */
[----:B------:R-:W0:Y:S04]  /*7120*/  LDGDEPBAR ;  /* 0x00000000000079af */ /* 0x000e280000000000 */
[----:B------:R1:W-:Y:S02]  /*7130*/  STL [R1+0x48], R9 ;  /* 0x0000480901007387 */ /* 0x0003e40000100800 */
.L_x_735:
[----:B------:R-:W-:Y:S01]  /*7140*/  STS [R206+0x28000], R85 ;  /* 0x02800055ce007388 */ /* 0x000fe20000000800 */
[----:B------:R-:W-:Y:S03]  /*7150*/  LEA R116, R251, UR4, 0x1 ;  /* 0x00000004fb747c11 */ /* 0x000fe6000f8e08ff */
[----:B------:R-:W-:Y:S04]  /*7160*/  STS [R206+0x28400], R84 ;  /* 0x02840054ce007388 */ /* 0x000fe80000000800 */
[----:B------:R-:W-:Y:S04]  /*7170*/  STS [R205+0x28000], R16 ;  /* 0x02800010cd007388 */ /* 0x000fe80000000800 */
[----:B------:R-:W-:Y:S04]  /*7180*/  STS [R205+0x28400], R86 ;  /* 0x02840056cd007388 */ /* 0x000fe80000000800 */
[----:B------:R-:W-:Y:S04]  /*7190*/  STS [R204+0x28000], R88 ;  /* 0x02800058cc007388 */ /* 0x000fe80000000800 */
[----:B------:R-:W-:Y:S04]  /*71a0*/  STS [R204+0x28400], R92 ;  /* 0x0284005ccc007388 */ /* 0x000fe80000000800 */
[----:B------:R-:W-:Y:S04]  /*71b0*/  STS [R201+0x28000], R100 ;  /* 0x02800064c9007388 */ /* 0x000fe80000000800 */
[----:B------:R-:W-:Y:S01]  /*71c0*/  STS [R201+0x28400], R104 ;  /* 0x02840068c9007388 */ /* 0x000fe20000000800 */
[----:B------:R-:W-:Y:S06]  /*71d0*/  BAR.SYNC.DEFER_BLOCKING 0x0 ;  /* 0x0000000000007b1d */ /* 0x000fec0000010000 */
[----:B-1----:R-:W-:Y:S04]  /*71e0*/  LDSM.16.MT88.4 R4, [R246+0x2a000] ;  /* 0x02a00000f604783b */ /* 0x002fe80000004200 */
[----:B------:R-:W1:Y:S04]  /*71f0*/  LDSM.16.MT88.4 R8, [R116+0x10000] ;  /* 0x010000007408783b */ /* 0x000e680000004200 */
[----:B------:R-:W2:Y:S04]  /*7200*/  LDSM.16.MT88.4 R12, [R0+0x2a000] ;  /* 0x02a00000000c783b */ /* 0x000ea80000004200 */
[----:B------:R-:W3:Y:S04]  /*7210*/  LDSM.16.MT88.4 R16, [R116+0x12000] ;  /* 0x012000007410783b */ /* 0x000ee80000004200 */
[----:B------:R-:W4:Y:S04]  /*7220*/  LDL.LU.64 R118, [R1+0x68] ;  /* 0x0000680001767983 */ /* 0x000f280000300a00 */
[----:B------:R-:W5:Y:S04]  /*7230*/  LDSM.16.MT88.4 R84, [R116+0x14000] ;  /* 0x014000007454783b */ /* 0x000f680000004200 */
[----:B------:R-:W5:Y:S04]  /*7240*/  LDSM.16.MT88.4 R88, [R116+0x16000] ;  /* 0x016000007458783b */ /* 0x000f680000004200 */
[----:B------:R-:W-:Y:S04]  /*7250*/  LDSM.16.MT88.4 R92, [R246+0x2a800] ;  /* 0x02a80000f65c783b */ /* 0x000fe80000004200 */
[----:B------:R-:W5:Y:S04]  /*7260*/  LDSM.16.MT88.4 R96, [R116+0x10800] ;  /* 0x010800007460783b */ /* 0x000f680000004200 */
[----:B------:R-:W5:Y:S04]  /*7270*/  LDSM.16.MT88.4 R100, [R0+0x2a800] ;  /* 0x02a800000064783b */ /* 0x000f680000004200 */
[----:B------:R-:W-:Y:S01]  /*7280*/  LDSM.16.MT88.4 R104, [R116+0x17000] ;  /* 0x017000007468783b */ /* 0x000fe20000004200 */
[-C--:B-1----:R-:W-:Y:S03]  /*7290*/  HMMA.16816.F32.BF16 R20, R4, R8.reuse, R20 ;  /* 0x000000080414723c */ /* 0x082fe60000041814 */
[----:B------:R-:W-:Y:S04]  /*72a0*/  LDSM.16.MT88.4 R108, [R116+0x15800] ;  /* 0x01580000746c783b */ /* 0x000fe80000004200 */
[----:B------:R-:W-:Y:S01]  /*72b0*/  LDSM.16.MT88.4 R112, [R116+0x17800] ;  /* 0x017800007470783b */ /* 0x000fe20000004200 */
        /* <DEDUP_REMOVED lines=9> */
[-C--:B-----5:R-:W-:Y:S06]  /*7350*/  HMMA.16816.F32.BF16 R52, R4, R84.reuse, R52 ;  /* 0x000000540434723c */ /* 0x0a0fec0000041834 */
        /* <DEDUP_REMOVED lines=9> */
[----:B------:R-:W5:Y:S04]  /*73f0*/  LDSM.16.MT88.4 R4, [R246+0x2b000] ;  /* 0x02b00000f604783b */ /* 0x000f680000004200 */
[----:B------:R-:W5:Y:S01]  /*7400*/  LDSM.16.MT88.4 R88, [R0+0x2b000] ;  /* 0x02b000000058783b */ /* 0x000f620000004200 */
        /* <DEDUP_REMOVED lines=22> */
[-C--:B-----5:R-:W-:Y:S01]  /*7570*/  HMMA.16816.F32.BF16 R20, R4, R12.reuse, R20 ;  /* 0x0000000c0414723c */ /* 0x0a0fe20000041814 */
[----:B------:R-:W-:Y:S05]  /*7580*/  BAR.SYNC.DEFER_BLOCKING 0x0 ;  /* 0x0000000000007b1d */ /* 0x000fea0000010000 */
        /* <DEDUP_REMOVED lines=17> */
[-C--:B------:R-:W-:Y:S01]  /*76a0*/  HMMA.16816.F32.BF16 R28, R92, R86.reuse, R28 ;  /* 0x000000565c1c723c */ /* 0x080fe2000004181c */
[----:B------:R-:W1:Y:S05]  /*76b0*/  LDC R4, c[0x0][0x270] ;  /* 0x00009c00ff047b82 */ /* 0x000e6a0000000800 */
[C---:B------:R-:W-:Y:S06]  /*76c0*/  HMMA.16816.F32.BF16 R32, R16.reuse, R86, R32 ;  /* 0x000000561020723c */ /* 0x040fec0000041820 */
[-C--:B------:R-:W-:Y:S06]  /*76d0*/  HMMA.16816.F32.BF16 R36, R16, R100.reuse, R36 ;  /* 0x000000641024723c */ /* 0x080fec0000041824 */
[C---:B------:R-:W-:Y:S06]  /*76e0*/  HMMA.16816.F32.BF16 R40, R92.reuse, R100, R40 ;  /* 0x000000645c28723c */ /* 0x040fec0000041828 */
[-C--:B------:R-:W-:Y:S05]  /*76f0*/  HMMA.16816.F32.BF16 R44, R92, R102.reuse, R44 ;  /* 0x000000665c2c723c */ /* 0x080fea000004182c */
[----:B-1----:R-:W-:Y:S01]  /*7700*/  IMAD R117, R4, UR27, RZ ;  /* 0x0000001b04757c24 */ /* 0x002fe2000f8e02ff */
[C---:B------:R-:W-:Y:S05]  /*7710*/  HMMA.16816.F32.BF16 R48, R16.reuse, R102, R48 ;  /* 0x000000661030723c */ /* 0x040fea0000041830 */
[----:B------:R-:W-:Y:S01]  /*7720*/  IMAD.U32 R5, R117, -0x40, RZ ;  /* 0xffffffc075057824 */ /* 0x000fe200078e00ff */
[-C--:B------:R-:W-:Y:S05]  /*7730*/  HMMA.16816.F32.BF16 R52, R16, R108.reuse, R52 ;  /* 0x0000006c1034723c */ /* 0x080fea0000041834 */
[C---:B----4-:R-:W-:Y:S01]  /*7740*/  LEA R4, P1, R5.reuse, R118, 0x2 ;  /* 0x0000007605047211 */ /* 0x050fe200078210ff */
[C---:B------:R-:W-:Y:S05]  /*7750*/  HMMA.16816.F32.BF16 R56, R92.reuse, R108, R56 ;  /* 0x0000006c5c38723c */ /* 0x040fea0000041838 */
[----:B------:R-:W-:Y:S01]  /*7760*/  LEA.HI.X.SX32 R5, R5, R119, 0x2, P1 ;  /* 0x0000007705057211 */ /* 0x000fe200008f16ff */
[-C--:B------:R-:W-:Y:S04]  /*7770*/  HMMA.16816.F32.BF16 R60, R92, R110.reuse, R60 ;  /* 0x0000006e5c3c723c */ /* 0x080fe8000004183c */
[----:B------:R1:W-:Y:S02]  /*7780*/  STL.64 [R1+0x68], R4 ;  /* 0x0000680401007387 */ /* 0x0003e40000100a00 */
[C---:B------:R-:W-:Y:S06]  /*7790*/  HMMA.16816.F32.BF16 R64, R16.reuse, R110, R64 ;  /* 0x0000006e1040723c */ /* 0x040fec0000041840 */
[-C--:B------:R-:W-:Y:S06]  /*77a0*/  HMMA.16816.F32.BF16 R68, R16, R112.reuse, R68 ;  /* 0x000000701044723c */ /* 0x080fec0000041844 */
[C---:B------:R-:W-:Y:S06]  /*77b0*/  HMMA.16816.F32.BF16 R72, R92.reuse, R112, R72 ;  /* 0x000000705c48723c */ /* 0x040fec0000041848 */
[-C--:B------:R-:W-:Y:S06]  /*77c0*/  HMMA.16816.F32.BF16 R76, R92, R114.reuse, R76 ;  /* 0x000000725c4c723c */ /* 0x080fec000004184c */
[----:B------:R-:W-:Y:S01]  /*77d0*/  HMMA.16816.F32.BF16 R80, R16, R114, R80 ;  /* 0x000000721050723c */ /* 0x000fe20000041850 */
[----:B------:R-:W-:Y:S11]  /*77e0*/  @!UPT UIADD3 URZ, URZ, URZ, URZ ;  /* 0x0000003f3f3ff290 */ /* 0x000ff6000fffe03f */
[----:B------:R-:W-:Y:S01]  /*77f0*/  @!UPT UIADD3 URZ, URZ, URZ, URZ ;  /* 0x0000003f3f3ff290 */ /* 0x000fe2000fffe03f */
[----:B-1----:R-:W-:Y:S11]  /*7800*/  @!P0 BRA `(.L_x_736) ;  /* 0x0000000400108947 */ /* 0x002ff60003800000 */
[----:B------:R-:W2:Y:S01]  /*7810*/  LDL.LU R119, [R1+0x54] ;  /* 0x0000540001777983 */ /* 0x000ea20000300800 */
[----:B------:R-:W1:Y:S01]  /*7820*/  LDC R5, c[0x0][0x420] ;  /* 0x00010800ff057b82 */ /* 0x000e620000000800 */
[----:B------:R-:W-:Y:S02]  /*7830*/  ISETP.GE.AND P6, PT, R202, UR24, PT ;  /* 0x00000018ca007c0c */ /* 0x000fe4000bfc6270 */
[----:B------:R-:W3:Y:S01]  /*7840*/  LDL.LU R118, [R1+0x50] ;  /* 0x0000500001767983 */ /* 0x000ee20000300800 */
[----:B------:R-:W-:Y:S02]  /*7850*/  ISETP.GE.AND P5, PT, R200, UR24, PT ;  /* 0x00000018c8007c0c */ /* 0x000fe4000bfa6270 */
[----:B------:R-:W-:Y:S01]  /*7860*/  ISETP.GE.AND P4, PT, R199, UR24, PT ;  /* 0x00000018c7007c0c */ /* 0x000fe2000bf86270 */
[----:B------:R-:W4:Y:S01]  /*7870*/  LDL R117, [R1+0x34] ;  /* 0x0000340001757983 */ /* 0x000f220000100800 */
[----:B------:R-:W5:Y:S01]  /*7880*/  LDC R4, c[0x0][0x424] ;  /* 0x00010900ff047b82 */ /* 0x000f620000000800 */
[----:B------:R-:W-:Y:S05]  /*7890*/  ISETP.GE.AND P3, PT, R198, UR24, PT ;  /* 0x00000018c6007c0c */ /* 0x000fea000bf66270 */
[----:B----4-:R4:W-:Y:S01]  /*78a0*/  @P6 STS.128 [R117+0x10000], RZ ;  /* 0x010000ff75006388 */ /* 0x0109e20000000c00 */
[C---:B-1----:R-:W-:Y:S02]  /*78b0*/  IMAD.U32 R6, R5.reuse, -0x40, RZ ;  /* 0xffffffc005067824 */ /* 0x042fe400078e00ff */
[----:B--2---:R-:W-:Y:S02]  /*78c0*/  IMAD.MOV.U32 R8, RZ, RZ, R119 ;  /* 0x000000ffff087224 */ /* 0x004fe400078e0077 */
[----:B---3--:R-:W-:Y:S01]  /*78d0*/  IMAD.MOV.U32 R9, RZ, RZ, R118 ;  /* 0x000000ffff097224 */ /* 0x008fe200078e0076 */
[----:B------:R-:W-:Y:S02]  /*78e0*/  SHF.R.S32.HI R7, RZ, 0x1f, R6 ;  /* 0x0000001fff077819 */ /* 0x000fe40000011406 */
[C---:B------:R-:W-:Y:S04]  /*78f0*/  LEA R8, P1, R6.reuse, R8, 0x1 ;  /* 0x0000000806087211 */ /* 0x040fe800078208ff */
[----:B------:R-:W-:Y:S02]  /*7900*/  LEA.HI.X.SX32 R9, R6, R9, 0x1, P1 ;  /* 0x0000000906097211 */ /* 0x000fe400008f0eff */
[C---:B------:R-:W-:Y:S02]  /*7910*/  @!P6 LEA R10, P2, R5.reuse, R8, 0x6 ;  /* 0x00000008050ae211 */ /* 0x040fe400078430ff */
[C---:B------:R-:W-:Y:S01]  /*7920*/  LEA R6, P1, R5.reuse, R6, 0x5 ;  /* 0x0000000605067211 */ /* 0x040fe200078228ff */
[----:B------:R-:W-:Y:S01]  /*7930*/  @!PT LDS RZ, [RZ] ;  /* 0x00000000fffff984 */ /* 0x000fe20000000800 */
[----:B------:R-:W-:Y:S01]  /*7940*/  @!PT LDS RZ, [RZ] ;  /* 0x00000000fffff984 */ /* 0x000fe20000000800 */
[----:B------:R-:W-:Y:S01]  /*7950*/  @!PT LDS RZ, [RZ] ;  /* 0x00000000fffff984 */ /* 0x000fe20000000800 */
[----:B------:R4:W-:Y:S01]  /*7960*/  @!P6 LDGSTS.E.BYPASS.LTC128B.128 [R117+0x10000], desc[UR6][R8.64] ;  /* 0x100000000875efae */ /* 0x0009e2000b901d46 */
[C-C-:B-----5:R-:W-:Y:S02]  /*7970*/  @!P6 LEA.HI.X R11, R5.reuse, R9, R4.reuse, 0x6, P2 ;  /* 0x00000009050be211 */ /* 0x160fe400010f3404 */
[----:B------:R-:W-:Y:S01]  /*7980*/  LEA.HI.X R7, R5, R7, R4, 0x5, P1 ;  /* 0x0000000705077211 */ /* 0x000fe200008f2c04 */
[----:B------:R4:W-:Y:S01]  /*7990*/  @P5 STS.128 [R117+0x12000], RZ ;  /* 0x012000ff75005388 */ /* 0x0009e20000000c00 */
[CC--:B------:R-:W-:Y:S02]  /*79a0*/  @!P5 LEA R12, P1, R6.reuse, R119.reuse, 0x1 ;  /* 0x00000077060cd211 */ /* 0x0c0fe400078208ff */
        /* <DEDUP_REMOVED lines=8> */
[C---:B------:R-:W-:Y:S03]  /*7a30*/  @!P3 LEA R14, P1, R6.reuse, R119, 0x1 ;  /* 0x00000077060eb211 */ /* 0x040fe600078208ff */
[----:B------:R-:W-:Y:S01]  /*7a40*/  @!PT LDS RZ, [RZ] ;  /* 0x00000000fffff984 */ /* 0x000fe20000000800 */
[----:B------:R-:W-:Y:S01]  /*7a50*/  @!PT LDS RZ, [RZ] ;  /* 0x00000000fffff984 */ /* 0x000fe20000000800 */
[----:B------:R-:W-:Y:S01]  /*7a60*/  @!PT LDS RZ, [RZ] ;  /* 0x00000000fffff984 */ /* 0x000fe20000000800 */
[----:B------:R4:W-:Y:S01]  /*7a70*/  @!P4 LDGSTS.E.BYPASS.LTC128B.128 [R117+0x14000], desc[UR6][R8.64+0x100] ;  /* 0x140001000875cfae */ /* 0x0009e2000b901d46 */
[----:B------:R-:W-:Y:S03]  /*7a80*/  @!P3 LEA.HI.X R15, R6, R118, R7, 0x1, P1 ;  /* 0x00000076060fb211 */ /* 0x000fe600008f0c07 */
        /* <DEDUP_REMOVED lines=25> */
[----:B------:R4:W-:Y:S04]  /*7c20*/  STL [R1+0x54], R8 ;  /* 0x0000540801007387 */ /* 0x0009e80000100800 */
[----:B------:R-:W0:Y:S04]  /*7c30*/  LDGDEPBAR ;  /* 0x00000000000079af */ /* 0x000e280000000000 */
[----:B------:R4:W-:Y:S02]  /*7c40*/  STL [R1+0x50], R9 ;  /* 0x0000500901007387 */ /* 0x0009e40000100800 */
.L_x_736:
[----:B------:R-:W-:Y:S01]  /*7c50*/  LEA R236, R251, UR4, 0x1 ;  /* 0x00000004fbec7c11 */ /* 0x000fe2000f8e08ff */
[----:B------:R-:W-:Y:S01]  /*7c60*/  LDSM.16.M88.4 R128, [R245] ;  /* 0x00000000f580783b */ /* 0x000fe20000000200 */
[----:B------:R-:W-:Y:S02]  /*7c70*/  ULOP3.LUT UR9, UR5, 0x1, URZ, 0xc0, !UPT ;  /* 0x0000000105097892 */ /* 0x000fe4000f8ec03f */
[----:B------:R-:W-:Y:S01]  /*7c80*/  UISETP.GT.AND UP2, UPT, UR5, UR21, UPT ;  /* 0x000000150500728c */ /* 0x000fe2000bf44270 */
[----:B------:R-:W4:Y:S01]  /*7c90*/  LDSM.16.MT88.4 R16, [R236+0x18000] ;  /* 0x01800000ec10783b */ /* 0x000f220000004200 */
[----:B------:R-:W-:Y:S02]  /*7ca0*/  UISETP.NE.U32.AND UP0, UPT, UR9, 0x1, UPT ;  /* 0x000000010900788c */ /* 0x000fe4000bf05070 */
[----:B------:R-:W-:Y:S01]  /*7cb0*/  @UP3 UIADD3 UR10, UP1, UR17, -0x100, URZ ;  /* 0xffffff00110a3890 */ /* 0x000fe2000ff3e03f */
[----:B------:R-:W1:Y:S01]  /*7cc0*/  LDSM.16.M88.4 R124, [R245+0x1000] ;  /* 0x00100000f57c783b */ /* 0x000e620000000200 */
[----:B------:R-:W-:Y:S02]  /*7cd0*/  UIADD3 UR5, UR5, -0x1, URZ ;  /* 0xffffffff05057890 */ /* 0x000fe4000fffe03f */
[----:B------:R-:W-:Y:S01]  /*7ce0*/  @UP3 UIADD3.X UR9, UR16, -0x1, URZ, UP1, !UPT ;  /* 0xffffffff10093890 */ /* 0x000fe20008ffe43f */
[----:B------:R-:W2:Y:S04]  /*7cf0*/  LDSM.16.MT88.4 R96, [R236+0x1a000] ;  /* 0x01a00000ec60783b */ /* 0x000ea80000004200 */
[----:B------:R-:W3:Y:S04]  /*7d00*/  LDSM.16.MT88.4 R112, [R236+0x1c000] ;  /* 0x01c00000ec70783b */ /* 0x000ee80000004200 */
[----:B------:R-:W5:Y:S04]  /*7d10*/  LDSM.16.MT88.4 R196, [R236+0x1e000] ;  /* 0x01e00000ecc4783b */ /* 0x000f680000004200 */
[----:B------:R-:W-:Y:S04]  /*7d20*/  LDSM.16.M88.4 R200, [R240] ;  /* 0x00000000f0c8783b */ /* 0x000fe80000000200 */
[----:B------:R-:W5:Y:S04]  /*7d30*/  LDSM.16.MT88.4 R204, [R236+0x18800] ;  /* 0x01880000eccc783b */ /* 0x000f680000004200 */
[----:B------:R-:W5:Y:S04]  /*7d40*/  LDSM.16.M88.4 R208, [R240+0x1000] ;  /* 0x00100000f0d0783b */ /* 0x000f680000000200 */
[----:B------:R-:W5:Y:S04]  /*7d50*/  LDSM.16.MT88.4 R212, [R236+0x1a800] ;  /* 0x01a80000ecd4783b */ /* 0x000f680000004200 */
[----:B------:R-:W5:Y:S01]  /*7d60*/  LDSM.16.MT88.4 R216, [R236+0x1c800] ;  /* 0x01c80000ecd8783b */ /* 0x000f620000004200 */
[-C--:B----4-:R-:W-:Y:S03]  /*7d70*/  HMMA.16816.F32.BF16 R4, R128, R16.reuse, RZ ;  /* 0x000000108004723c */ /* 0x090fe600000418ff */
[----:B------:R-:W4:Y:S04]  /*7d80*/  LDSM.16.MT88.4 R220, [R236+0x1e800] ;  /* 0x01e80000ecdc783b */ /* 0x000f280000004200 */
[----:B------:R-:W-:Y:S01]  /*7d90*/  LDSM.16.M88.4 R224, [R2] ;  /* 0x0000000002e0783b */ /* 0x000fe20000000200 */
[C---:B-1----:R-:W-:Y:S03]  /*7da0*/  HMMA.16816.F32.BF16 R8, R124.reuse, R16, RZ ;  /* 0x000000107c08723c */ /* 0x042fe600000418ff */
[----:B------:R-:W1:Y:S03]  /*7db0*/  LDSM.16.MT88.4 R228, [R236+0x19000] ;  /* 0x01900000ece4783b */ /* 0x000e660000004200 */
[-C--:B------:R-:W-:Y:S01]  /*7dc0*/  HMMA.16816.F32.BF16 R12, R124, R18.reuse, RZ ;  /* 0x000000127c0c723c */ /* 0x080fe200000418ff */
[----:B------:R-:W1:Y:S05]  /*7dd0*/  LDSM.16.M88.4 R232, [R2+0x1000] ;  /* 0x0010000002e8783b */ /* 0x000e6a0000000200 */
[C---:B------:R-:W-:Y:S06]  /*7de0*/  HMMA.16816.F32.BF16 R16, R128.reuse, R18, RZ ;  /* 0x000000128010723c */ /* 0x040fec00000418ff */
[-C--:B--2---:R-:W-:Y:S06]  /*7df0*/  HMMA.16816.F32.BF16 R84, R128, R96.reuse, RZ ;  /* 0x000000608054723c */ /* 0x084fec00000418ff */
[C---:B------:R-:W-:Y:S06]  /*7e00*/  HMMA.16816.F32.BF16 R88, R124.reuse, R96, RZ ;  /* 0x000000607c58723c */ /* 0x040fec00000418ff */
[-C--:B------:R-:W-:Y:S06]  /*7e10*/  HMMA.16816.F32.BF16 R92, R124, R98.reuse, RZ ;  /* 0x000000627c5c723c */ /* 0x080fec00000418ff */
[C---:B------:R-:W-:Y:S06]  /*7e20*/  HMMA.16816.F32.BF16 R96, R128.reuse, R98, RZ ;  /* 0x000000628060723c */ /* 0x040fec00000418ff */
[-C--:B---3--:R-:W-:Y:S06]  /*7e30*/  HMMA.16816.F32.BF16 R100, R128, R112.reuse, RZ ;  /* 0x000000708064723c */ /* 0x088fec00000418ff */
[C---:B------:R-:W-:Y:S06]  /*7e40*/  HMMA.16816.F32.BF16 R104, R124.reuse, R112, RZ ;  /* 0x000000707c68723c */ /* 0x040fec00000418ff */
[-C--:B------:R-:W-:Y:S06]  /*7e50*/  HMMA.16816.F32.BF16 R108, R124, R114.reuse, RZ ;  /* 0x000000727c6c723c */ /* 0x080fec00000418ff */
[C---:B------:R-:W-:Y:S06]  /*7e60*/  HMMA.16816.F32.BF16 R112, R128.reuse, R114, RZ ;  /* 0x000000728070723c */ /* 0x040fec00000418ff */
[-C--:B-----5:R-:W-:Y:S06]  /*7e70*/  HMMA.16816.F32.BF16 R116, R128, R196.reuse, RZ ;  /* 0x000000c48074723c */ /* 0x0a0fec00000418ff */
[C---:B------:R-:W-:Y:S06]  /*7e80*/  HMMA.16816.F32.BF16 R120, R124.reuse, R196, RZ ;  /* 0x000000c47c78723c */ /* 0x040fec00000418ff */
[-C--:B------:R-:W-:Y:S06]  /*7e90*/  HMMA.16816.F32.BF16 R124, R124, R198.reuse, RZ ;  /* 0x000000c67c7c723c */ /* 0x080fec00000418ff */
[----:B------:R-:W-:Y:S01]  /*7ea0*/  HMMA.16816.F32.BF16 R128, R128, R198, RZ ;  /* 0x000000c68080723c */ /* 0x000fe200000418ff */
        /* <DEDUP_REMOVED lines=15> */
[----:B------:R-:W-:Y:S05]  /*7fa0*/  LDSM.16.M88.4 R216, [R3+0x1000] ;  /* 0x0010000003d8783b */ /* 0x000fea0000000200 */
[-C--:B----4-:R-:W-:Y:S06]  /*7fb0*/  HMMA.16816.F32.BF16 R116, R200, R220.reuse, R116 ;  /* 0x000000dcc874723c */ /* 0x090fec0000041874 */
[C---:B------:R-:W-:Y:S06]  /*7fc0*/  HMMA.16816.F32.BF16 R120, R208.reuse, R220, R120 ;  /* 0x000000dcd078723c */ /* 0x040fec0000041878 */
[-C--:B------:R-:W-:Y:S01]  /*7fd0*/  HMMA.16816.F32.BF16 R124, R208, R222.reuse, R124 ;  /* 0x000000ded07c723c */ /* 0x080fe2000004187c */
[----:B------:R-:W4:Y:S05]  /*7fe0*/  LDSM.16.MT88.4 R208, [R236+0x1f000] ;  /* 0x01f00000ecd0783b */ /* 0x000f2a0000004200 */
[----:B------:R-:W-:Y:S01]  /*7ff0*/  HMMA.16816.F32.BF16 R128, R200, R222, R128 ;  /* 0x000000dec880723c */ /* 0x000fe20000041880 */
[----:B------:R-:W5:Y:S04]  /*8000*/  LDSM.16.M88.4 R200, [R3] ;  /* 0x0000000003c8783b */ /* 0x000f680000000200 */
[----:B------:R-:W5:Y:S01]  /*8010*/  LDSM.16.MT88.4 R220, [R236+0x1b800] ;  /* 0x01b80000ecdc783b */ /* 0x000f620000004200 */
[-C--:B-1----:R-:W-:Y:S06]  /*8020*/  HMMA.16816.F32.BF16 R4, R224, R228.reuse, R4 ;  /* 0x000000e4e004723c */ /* 0x082fec0000041804 */
[C---:B------:R-:W-:Y:S06]  /*8030*/  HMMA.16816.F32.BF16 R8, R232.reuse, R228, R8 ;  /* 0x000000e4e808723c */ /* 0x040fec0000041808 */
[-C--:B------:R-:W-:Y:S06]  /*8040*/  HMMA.16816.F32.BF16 R12, R232, R230.reuse, R12 ;  /* 0x000000e6e80c723c */ /* 0x080fec000004180c */
[C---:B------:R-:W-:Y:S01]  /*8050*/  HMMA.16816.F32.BF16 R16, R224.reuse, R230, R16 ;  /* 0x000000e6e010723c */ /* 0x040fe20000041810 */
[----:B------:R-:W1:Y:S05]  /*8060*/  LDSM.16.MT88.4 R228, [R236+0x1d800] ;  /* 0x01d80000ece4783b */ /* 0x000e6a0000004200 */
[-C--:B--2---:R-:W-:Y:S06]  /*8070*/  HMMA.16816.F32.BF16 R84, R224, R196.reuse, R84 ;  /* 0x000000c4e054723c */ /* 0x084fec0000041854 */
[C---:B------:R-:W-:Y:S01]  /*8080*/  HMMA.16816.F32.BF16 R88, R232.reuse, R196, R88 ;  /* 0x000000c4e858723c */ /* 0x040fe20000041858 */
[----:B------:R-:W2:Y:S05]  /*8090*/  LDL R197, [R1+0x60] ;  /* 0x0000600001c57983 */ /* 0x000eaa0000100800 */
[-C--:B------:R-:W-:Y:S05]  /*80a0*/  HMMA.16816.F32.BF16 R92, R232, R198.reuse, R92 ;  /* 0x000000c6e85c723c */ /* 0x080fea000004185c */
[----:B------:R-:W-:Y:S01]  /*80b0*/  IMAD.MOV.U32 R196, RZ, RZ, R237 ;  /* 0x000000ffffc47224 */ /* 0x000fe200078e00ed */
[C---:B------:R-:W-:Y:S01]  /*80c0*/  HMMA.16816.F32.BF16 R96, R224.reuse, R198, R96 ;  /* 0x000000c6e060723c */ /* 0x040fe20000041860 */
[----:B------:R-:W2:Y:S04]  /*80d0*/  LDL R199, [R1+0x30] ;  /* 0x0000300001c77983 */ /* 0x000ea80000100800 */
[----:B------:R-:W1:Y:S01]  /*80e0*/  LDSM.16.MT88.4 R236, [R236+0x1f800] ;  /* 0x01f80000ecec783b */ /* 0x000e620000004200 */
[-C--:B---3--:R-:W-:Y:S06]  /*80f0*/  HMMA.16816.F32.BF16 R100, R224, R204.reuse, R100 ;  /* 0x000000cce064723c */ /* 0x088fec0000041864 */
[C---:B------:R-:W-:Y:S01]  /*8100*/  HMMA.16816.F32.BF16 R104, R232.reuse, R204, R104 ;  /* 0x000000cce868723c */ /* 0x040fe20000041868 */
[----:B------:R-:W3:Y:S05]  /*8110*/  LDL R205, [R1+0x5c] ;  /* 0x00005c0001cd7983 */ /* 0x000eea0000100800 */
[-C--:B------:R-:W-:Y:S06]  /*8120*/  HMMA.16816.F32.BF16 R108, R232, R206.reuse, R108 ;  /* 0x000000cee86c723c */ /* 0x080fec000004186c */
[C---:B------:R-:W-:Y:S06]  /*8130*/  HMMA.16816.F32.BF16 R112, R224.reuse, R206, R112 ;  /* 0x000000cee070723c */ /* 0x040fec0000041870 */
[-C--:B----4-:R-:W-:Y:S06]  /*8140*/  HMMA.16816.F32.BF16 R116, R224, R208.reuse, R116 ;  /* 0x000000d0e074723c */ /* 0x090fec0000041874 */
[C---:B------:R-:W-:Y:S06]  /*8150*/  HMMA.16816.F32.BF16 R120, R232.reuse, R208, R120 ;  /* 0x000000d0e878723c */ /* 0x040fec0000041878 */
[-C--:B------:R-:W-:Y:S01]  /*8160*/  HMMA.16816.F32.BF16 R124, R232, R210.reuse, R124 ;  /* 0x000000d2e87c723c */ /* 0x080fe2000004187c */
[----:B------:R-:W4:Y:S01]  /*8170*/  LDL.64 R234, [R1+0x68] ;  /* 0x0000680001ea7983 */ /* 0x000f220000100a00 */
[----:B------:R-:W1:Y:S04]  /*8180*/  LDC R233, c[0x0][0x270] ;  /* 0x00009c00ffe97b82 */ /* 0x000e680000000800 */
[----:B------:R-:W-:Y:S06]  /*8190*/  HMMA.16816.F32.BF16 R128, R224, R210, R128 ;  /* 0x000000d2e080723c */ /* 0x000fec0000041880 */
[-C--:B-----5:R-:W-:Y:S06]  /*81a0*/  HMMA.16816.F32.BF16 R4, R200, R212.reuse, R4 ;  /* 0x000000d4c804723c */ /* 0x0a0fec0000041804 */
[C---:B------:R-:W-:Y:S06]  /*81b0*/  HMMA.16816.F32.BF16 R8, R216.reuse, R212, R8 ;  /* 0x000000d4d808723c */ /* 0x040fec0000041808 */
[-C--:B------:R-:W-:Y:S05]  /*81c0*/  HMMA.16816.F32.BF16 R12, R216, R214.reuse, R12 ;  /* 0x000000d6d80c723c */ /* 0x080fea000004180c */
[----:B-1----:R-:W-:Y:S01]  /*81d0*/  IMAD R233, R233, UR27, RZ ;  /* 0x0000001be9e97c24 */ /* 0x002fe2000f8e02ff */
        /* <DEDUP_REMOVED lines=13> */
[C---:B------:R-:W-:Y:S04]  /*82b0*/  IMAD R200, R233.reuse, 0x18, RZ ;  /* 0x00000018e9c87824 */ /* 0x040fe800078e02ff */
[----:B------:R-:W-:Y:S01]  /*82c0*/  IMAD.SHL.U32 R201, R233, 0x20, RZ ;  /* 0x00000020e9c97824 */ /* 0x000fe200078e00ff */
[----:B--2---:R-:W-:Y:S01]  /*82d0*/  @P0 IADD3 R198, P1, R199, UR17, RZ ;  /* 0x00000011c7c60c10 */ /* 0x004fe2000ff3e0ff */
[----:B------:R-:W-:Y:S03]  /*82e0*/  @UP3 UMOV UR17, UR10 ;  /* 0x0000000a00113c82 */ /* 0x000fe60008000000 */
[----:B------:R-:W-:Y:S01]  /*82f0*/  @P0 IADD3.X R199, R196, UR16, RZ, P1, !PT ;  /* 0x00000010c4c70c10 */ /* 0x000fe20008ffe4ff */
[C---:B------:R-:W-:Y:S01]  /*8300*/  IMAD.SHL.U32 R196, R233.reuse, 0x8, RZ ;  /* 0x00000008e9c47824 */ /* 0x040fe200078e00ff */
[----:B------:R-:W-:Y:S03]  /*8310*/  @UP3 UMOV UR16, UR9 ;  /* 0x0000000900103c82 */ /* 0x000fe60008000000 */
[----:B------:R-:W2:Y:S04]  /*8320*/  @P0 LDG.E R197, desc[UR6][R198.64+-0xe0] ;  /* 0xffff2006c6c50981 */ /* 0x000ea8000c1e1900 */
[----:B---3--:R1:W3:Y:S02]  /*8330*/  @P0 LDG.E R205, desc[UR6][R198.64+-0x100] ;  /* 0xffff0006c6cd0981 */ /* 0x0082e4000c1e1900 */
[C---:B-1----:R-:W-:Y:S02]  /*8340*/  IMAD R198, R233.reuse, 0x28, RZ ;  /* 0x00000028e9c67824 */ /* 0x042fe400078e02ff */
[C---:B------:R-:W-:Y:S01]  /*8350*/  IMAD R199, R233.reuse, 0x30, RZ ;  /* 0x00000030e9c77824 */ /* 0x040fe200078e02ff */
[----:B----4-:R1:W-:Y:S02]  /*8360*/  REDG.E.ADD.F32.FTZ.RN.STRONG.GPU desc[UR6][R234.64], R4 ;  /* 0x00000004ea0079a6 */ /* 0x0103e4000c10f386 */
[C---:B-1----:R-:W-:Y:S02]  /*8370*/  IMAD R4, R233.reuse, 0x38, RZ ;  /* 0x00000038e9047824 */ /* 0x042fe400078e02ff */
[----:B--2---:R1:W-:Y:S04]  /*8380*/  @P0 STL [R1+0x60], R197 ;  /* 0x000060c501000387 */ /* 0x0043e80000100800 */
[----:B---3--:R2:W-:Y:S01]  /*8390*/  @P0 STL [R1+0x5c], R205 ;  /* 0x00005ccd01000387 */ /* 0x0085e20000100800 */
[CC--:B------:R-:W-:Y:S01]  /*83a0*/  LEA R204, P0, R196.reuse, R234.reuse, 0x2 ;  /* 0x000000eac4cc7211 */ /* 0x0c0fe200078010ff */
[----:B-1----:R-:W-:Y:S03]  /*83b0*/  IMAD.SHL.U32 R197, R233, 0x10, RZ ;  /* 0x00000010e9c57824 */ /* 0x002fe600078e00ff */
[-C--:B--2---:R-:W-:Y:S02]  /*83c0*/  LEA.HI.X.SX32 R205, R196, R235.reuse, 0x2, P0 ;  /* 0x000000ebc4cd7211 */ /* 0x084fe400000f16ff */
[CC--:B------:R-:W-:Y:S02]  /*83d0*/  LEA R206, P1, R197.reuse, R234.reuse, 0x2 ;  /* 0x000000eac5ce7211 */ /* 0x0c0fe400078210ff */
[CC--:B------:R-:W-:Y:S01]  /*83e0*/  LEA R202, P0, R200.reuse, R234.reuse, 0x2 ;  /* 0x000000eac8ca7211 */ /* 0x0c0fe200078010ff */
[----:B------:R1:W-:Y:S01]  /*83f0*/  REDG.E.ADD.F32.FTZ.RN.STRONG.GPU desc[UR6][R204.64], R5 ;  /* 0x00000005cc0079a6 */ /* 0x0003e2000c10f386 */
[-C--:B------:R-:W-:Y:S02]  /*8400*/  LEA.HI.X.SX32 R207, R197, R235.reuse, 0x2, P1 ;  /* 0x000000ebc5cf7211 */ /* 0x080fe400008f16ff */
[-C--:B------:R-:W-:Y:S02]  /*8410*/  LEA.HI.X.SX32 R203, R200, R235.reuse, 0x2, P0 ;  /* 0x000000ebc8cb7211 */ /* 0x080fe400000f16ff */
[CC--:B------:R-:W-:Y:S01]  /*8420*/  LEA R208, P1, R201.reuse, R234.reuse, 0x2 ;  /* 0x000000eac9d07211 */ /* 0x0c0fe200078210ff */
[----:B------:R-:W-:Y:S01]  /*8430*/  REDG.E.ADD.F32.FTZ.RN.STRONG.GPU desc[UR6][R206.64], R6 ;  /* 0x00000006ce0079a6 */ /* 0x000fe2000c10f386 */
[CC--:B------:R-:W-:Y:S02]  /*8440*/  LEA R200, P0, R198.reuse, R234.reuse, 0x2 ;  /* 0x000000eac6c87211 */ /* 0x0c0fe400078010ff */
[-C--:B------:R-:W-:Y:S01]  /*8450*/  LEA.HI.X.SX32 R209, R201, R235.reuse, 0x2, P1 ;  /* 0x000000ebc9d17211 */ /* 0x080fe200008f16ff */
[----:B------:R2:W-:Y:S01]  /*8460*/  REDG.E.ADD.F32.FTZ.RN.STRONG.GPU desc[UR6][R202.64], R7 ;  /* 0x00000007ca0079a6 */ /* 0x0005e2000c10f386 */
[-C--:B------:R-:W-:Y:S02]  /*8470*/  LEA.HI.X.SX32 R201, R198, R235.reuse, 0x2, P0 ;  /* 0x000000ebc6c97211 */ /* 0x080fe400000f16ff */
[CC--:B------:R-:W-:Y:S01]  /*8480*/  LEA R210, P1, R199.reuse, R234.reuse, 0x2 ;  /* 0x000000eac7d27211 */ /* 0x0c0fe200078210ff */
[----:B------:R-:W-:Y:S01]  /*8490*/  REDG.E.ADD.F32.FTZ.RN.STRONG.GPU desc[UR6][R208.64], R8 ;  /* 0x00000008d00079a6 */ /* 0x000fe2000c10f386 */
[CC--:B------:R-:W-:Y:S02]  /*84a0*/  LEA R198, P0, R4.reuse, R234.reuse, 0x2 ;  /* 0x000000ea04c67211 */ /* 0x0c0fe400078010ff */
[-C--:B------:R-:W-:Y:S01]  /*84b0*/  LEA.HI.X.SX32 R211, R199, R235.reuse, 0x2, P1 ;  /* 0x000000ebc7d37211 */ /* 0x080fe200008f16ff */
[----:B------:R3:W-:Y:S01]  /*84c0*/  REDG.E.ADD.F32.FTZ.RN.STRONG.GPU desc[UR6][R200.64], R9 ;  /* 0x00000009c80079a6 */ /* 0x0007e2000c10f386 */
[-C--:B------:R-:W-:Y:S03]  /*84d0*/  LEA.HI.X.SX32 R199, R4, R235.reuse, 0x2, P0 ;  /* 0x000000eb04c77211 */ /* 0x080fe600000f16ff */
[----:B------:R-:W-:Y:S04]  /*84e0*/  REDG.E.ADD.F32.FTZ.RN.STRONG.GPU desc[UR6][R210.64], R10 ;  /* 0x0000000ad20079a6 */ /* 0x000fe8000c10f386 */
[----:B------:R-:W-:Y:S01]  /*84f0*/  REDG.E.ADD.F32.FTZ.RN.STRONG.GPU desc[UR6][R198.64], R11 ;  /* 0x0000000bc60079a6 */ /* 0x000fe2000c10f386 */
[----:B-1----:R-:W-:Y:S03]  /*8500*/  VIADD R5, R197, 0x20 ;  /* 0x00000020c5057836 */ /* 0x002fe60000000000 */
[----:B------:R-:W-:Y:S04]  /*8510*/  REDG.E.ADD.F32.FTZ.RN.STRONG.GPU desc[UR6][R234.64+0x80], R16 ;  /* 0x00008010ea0079a6 */ /* 0x000fe8000c10f386 */
[----:B------:R1:W-:Y:S01]  /*8520*/  REDG.E.ADD.F32.FTZ.RN.STRONG.GPU desc[UR6][R204.64+0x80], R17 ;  /* 0x00008011cc0079a6 */ /* 0x0003e2000c10f386 */
[CC--:B--2---:R-:W-:Y:S01]  /*8530*/  LEA R202, P0, R5.reuse, R234.reuse, 0x2 ;  /* 0x000000ea05ca7211 */ /* 0x0c4fe200078010ff */
[C---:B------:R-:W-:Y:S03]  /*8540*/  IMAD.IADD R7, R196.reuse, 0x1, R5 ;  /* 0x00000001c4077824 */ /* 0x040fe600078e0205 */
[-C--:B------:R-:W-:Y:S01]  /*8550*/  LEA.HI.X.SX32 R203, R5, R235.reuse, 0x2, P0 ;  /* 0x000000eb05cb7211 */ /* 0x080fe200000f16ff */
[C---:B------:R-:W-:Y:S01]  /*8560*/  IMAD.IADD R5, R196.reuse, 0x1, R7 ;  /* 0x00000001c4057824 */ /* 0x040fe200078e0207 */
[CC--:B------:R-:W-:Y:S03]  /*8570*/  LEA R206, P0, R7.reuse, R234.reuse, 0x2 ;  /* 0x000000ea07ce7211 */ /* 0x0c0fe600078010ff */
[----:B------:R2:W-:Y:S01]  /*8580*/  REDG.E.ADD.F32.FTZ.RN.STRONG.GPU desc[UR6][R202.64], R18 ;  /* 0x00000012ca0079a6 */ /* 0x0005e2000c10f386 */
[-C--:B------:R-:W-:Y:S01]  /*8590*/  LEA.HI.X.SX32 R207, R7, R235.reuse, 0x2, P0 ;  /* 0x000000eb07cf7211 */ /* 0x080fe200000f16ff */
[C---:B------:R-:W-:Y:S01]  /*85a0*/  IMAD.IADD R7, R196.reuse, 0x1, R5 ;  /* 0x00000001c4077824 */ /* 0x040fe200078e0205 */
[-C--:B---3--:R-:W-:Y:S03]  /*85b0*/  LEA R200, P1, R5, R234.reuse, 0x2 ;  /* 0x000000ea05c87211 */ /* 0x088fe600078210ff */
[----:B------:R3:W-:Y:S01]  /*85c0*/  REDG.E.ADD.F32.FTZ.RN.STRONG.GPU desc[UR6][R206.64], R19 ;  /* 0x00000013ce0079a6 */ /* 0x0007e2000c10f386 */
[-C--:B------:R-:W-:Y:S01]  /*85d0*/  LEA R6, P0, R7, R234.reuse, 0x2 ;  /* 0x000000ea07067211 */ /* 0x080fe200078010ff */
[C---:B------:R-:W-:Y:S01]  /*85e0*/  IMAD.IADD R9, R196.reuse, 0x1, R7 ;  /* 0x00000001c4097824 */ /* 0x040fe200078e0207 */
[-C--:B------:R-:W-:Y:S01]  /*85f0*/  LEA.HI.X.SX32 R201, R5, R235.reuse, 0x2, P1 ;  /* 0x000000eb05c97211 */ /* 0x080fe200008f16ff */
[----:B------:R-:W-:Y:S01]  /*8600*/  VIADD R5, R197, 0x40 ;  /* 0x00000040c5057836 */ /* 0x000fe20000000000 */
[-C--:B------:R-:W-:Y:S01]  /*8610*/  LEA.HI.X.SX32 R7, R7, R235.reuse, 0x2, P0 ;  /* 0x000000eb07077211 */ /* 0x080fe200000f16ff */
[C---:B------:R-:W-:Y:S01]  /*8620*/  IMAD.IADD R4, R196.reuse, 0x1, R9 ;  /* 0x00000001c4047824 */ /* 0x040fe200078e0209 */
[CC--:B------:R-:W-:Y:S01]  /*8630*/  LEA R8, P0, R9.reuse, R234.reuse, 0x2 ;  /* 0x000000ea09087211 */ /* 0x0c0fe200078010ff */
[----:B------:R4:W-:Y:S01]  /*8640*/  REDG.E.ADD.F32.FTZ.RN.STRONG.GPU desc[UR6][R200.64], R12 ;  /* 0x0000000cc80079a6 */ /* 0x0009e2000c10f386 */
[----:B-1----:R-:W-:Y:S02]  /*8650*/  IMAD.IADD R17, R196, 0x1, R5 ;  /* 0x00000001c4117824 */ /* 0x002fe400078e0205 */
[-C--:B------:R-:W-:Y:S01]  /*8660*/  LEA.HI.X.SX32 R9, R9, R235.reuse, 0x2, P0 ;  /* 0x000000eb09097211 */ /* 0x080fe200000f16ff */
[----:B------:R1:W-:Y:S01]  /*8670*/  REDG.E.ADD.F32.FTZ.RN.STRONG.GPU desc[UR6][R6.64], R13 ;  /* 0x0000000d060079a6 */ /* 0x0003e2000c10f386 */
[CC--:B------:R-:W-:Y:S03]  /*8680*/  LEA R10, P0, R4.reuse, R234.reuse, 0x2 ;  /* 0x000000ea040a7211 */ /* 0x0c0fe600078010ff */
[----:B------:R5:W-:Y:S01]  /*8690*/  REDG.E.ADD.F32.FTZ.RN.STRONG.GPU desc[UR6][R8.64], R14 ;  /* 0x0000000e080079a6 */ /* 0x000be2000c10f386 */
[-C--:B------:R-:W-:Y:S02]  /*86a0*/  LEA.HI.X.SX32 R11, R4, R235.reuse, 0x2, P0 ;  /* 0x000000eb040b7211 */ /* 0x080fe400000f16ff */
[CC--:B--2---:R-:W-:Y:S03]  /*86b0*/  LEA R18, P0, R5.reuse, R234.reuse, 0x2 ;  /* 0x000000ea05127211 */ /* 0x0c4fe600078010ff */
[----:B------:R2:W-:Y:S04]  /*86c0*/  REDG.E.ADD.F32.FTZ.RN.STRONG.GPU desc[UR6][R10.64], R15 ;  /* 0x0000000f0a0079a6 */ /* 0x0005e8000c10f386 */
[----:B------:R-:W-:Y:S01]  /*86d0*/  REDG.E.ADD.F32.FTZ.RN.STRONG.GPU desc[UR6][R234.64+0x100], R84 ;  /* 0x00010054ea0079a6 */ /* 0x000fe2000c10f386 */
[-C--:B---3--:R-:W-:Y:S01]  /*86e0*/  LEA.HI.X.SX32 R19, R5, R235.reuse, 0x2, P0 ;  /* 0x000000eb05137211 */ /* 0x088fe200000f16ff */
[C---:B------:R-:W-:Y:S01]  /*86f0*/  IMAD.IADD R5, R196.reuse, 0x1, R17 ;  /* 0x00000001c4057824 */ /* 0x040fe200078e0211 */
[CC--:B------:R-:W-:Y:S01]  /*8700*/  LEA R16, P0, R17.reuse, R234.reuse, 0x2 ;  /* 0x000000ea11107211 */ /* 0x0c0fe200078010ff */
[----:B------:R-:W-:Y:S03]  /*8710*/  REDG.E.ADD.F32.FTZ.RN.STRONG.GPU desc[UR6][R204.64+0x100], R85 ;  /* 0x00010055cc0079a6 */ /* 0x000fe6000c10f386 */
[-C--:B------:R-:W-:Y:S01]  /*8720*/  LEA.HI.X.SX32 R17, R17, R235.reuse, 0x2, P0 ;  /* 0x000000eb11117211 */ /* 0x080fe200000f16ff */
[----:B------:R-:W-:Y:S01]  /*8730*/  REDG.E.ADD.F32.FTZ.RN.STRONG.GPU desc[UR6][R18.64], R86 ;  /* 0x00000056120079a6 */ /* 0x000fe2000c10f386 */
[CC--:B----4-:R-:W-:Y:S03]  /*8740*/  LEA R12, P1, R5.reuse, R234.reuse, 0x2 ;  /* 0x000000ea050c7211 */ /* 0x0d0fe600078210ff */
[----:B------:R3:W-:Y:S01]  /*8750*/  REDG.E.ADD.F32.FTZ.RN.STRONG.GPU desc[UR6][R16.64], R87 ;  /* 0x00000057100079a6 */ /* 0x0007e2000c10f386 */
[C---:B-1----:R-:W-:Y:S01]  /*8760*/  IMAD.IADD R7, R196.reuse, 0x1, R5 ;  /* 0x00000001c4077824 */ /* 0x042fe200078e0205 */
[-C--:B------:R-:W-:Y:S01]  /*8770*/  LEA.HI.X.SX32 R13, R5, R235.reuse, 0x2, P1 ;  /* 0x000000eb050d7211 */ /* 0x080fe200008f16ff */
[----:B------:R-:W-:Y:S01]  /*8780*/  VIADD R5, R197, 0x60 ;  /* 0x00000060c5057836 */ /* 0x000fe20000000000 */
[----:B------:R-:W-:Y:S01]  /*8790*/  LDSM.16.MT88.4 R84, [R243+0x4000] ;  /* 0x00400000f354783b */ /* 0x000fe20000004200 */
[C---:B-----5:R-:W-:Y:S01]  /*87a0*/  IMAD.IADD R9, R196.reuse, 0x1, R7 ;  /* 0x00000001c4097824 */ /* 0x060fe200078e0207 */
[CC--:B------:R-:W-:Y:S02]  /*87b0*/  LEA R6, P0, R7.reuse, R234.reuse, 0x2 ;  /* 0x000000ea07067211 */ /* 0x0c0fe400078010ff */
[----:B------:R1:W-:Y:S01]  /*87c0*/  REDG.E.ADD.F32.FTZ.RN.STRONG.GPU desc[UR6][R12.64], R88 ;  /* 0x000000580c0079a6 */ /* 0x0003e2000c10f386 */
[C---:B------:R-:W-:Y:S01]  /*87d0*/  IMAD.IADD R4, R196.reuse, 0x1, R9 ;  /* 0x00000001c4047824 */ /* 0x040fe200078e0209 */
[-C--:B------:R-:W-:Y:S01]  /*87e0*/  LEA.HI.X.SX32 R7, R7, R235.reuse, 0x2, P0 ;  /* 0x000000eb07077211 */ /* 0x080fe200000f16ff */
[----:B--2---:R-:W-:Y:S01]  /*87f0*/  IMAD.IADD R15, R196, 0x1, R5 ;  /* 0x00000001c40f7824 */ /* 0x004fe200078e0205 */
[CC--:B------:R-:W-:Y:S03]  /*8800*/  LEA R8, P0, R9.reuse, R234.reuse, 0x2 ;  /* 0x000000ea09087211 */ /* 0x0c0fe600078010ff */
[----:B------:R2:W-:Y:S01]  /*8810*/  REDG.E.ADD.F32.FTZ.RN.STRONG.GPU desc[UR6][R6.64], R89 ;  /* 0x00000059060079a6 */ /* 0x0005e2000c10f386 */
[-C--:B------:R-:W-:Y:S02]  /*8820*/  LEA.HI.X.SX32 R9, R9, R235.reuse, 0x2, P0 ;  /* 0x000000eb09097211 */ /* 0x080fe400000f16ff */
[CC--:B------:R-:W-:Y:S03]  /*8830*/  LEA R10, P0, R4.reuse, R234.reuse, 0x2 ;  /* 0x000000ea040a7211 */ /* 0x0c0fe600078010ff */
[----:B------:R4:W-:Y:S01]  /*8840*/  REDG.E.ADD.F32.FTZ.RN.STRONG.GPU desc[UR6][R8.64], R90 ;  /* 0x0000005a080079a6 */ /* 0x0009e2000c10f386 */
[-C--:B------:R-:W-:Y:S05]  /*8850*/  LEA.HI.X.SX32 R11, R4, R235.reuse, 0x2, P0 ;  /* 0x000000eb040b7211 */ /* 0x080fea00000f16ff */
[----:B------:R5:W-:Y:S01]  /*8860*/  REDG.E.ADD.F32.FTZ.RN.STRONG.GPU desc[UR6][R10.64], R91 ;  /* 0x0000005b0a0079a6 */ /* 0x000be2000c10f386 */
[CC--:B---3--:R-:W-:Y:S03]  /*8870*/  LEA R16, P0, R5.reuse, R234.reuse, 0x2 ;  /* 0x000000ea05107211 */ /* 0x0c8fe600078010ff */
[----:B------:R-:W-:Y:S01]  /*8880*/  REDG.E.ADD.F32.FTZ.RN.STRONG.GPU desc[UR6][R234.64+0x180], R96 ;  /* 0x00018060ea0079a6 */ /* 0x000fe2000c10f386 */
[-C--:B------:R-:W-:Y:S01]  /*8890*/  LEA.HI.X.SX32 R17, R5, R235.reuse, 0x2, P0 ;  /* 0x000000eb05117211 */ /* 0x080fe200000f16ff */
[C---:B------:R-:W-:Y:S01]  /*88a0*/  IMAD.IADD R5, R196.reuse, 0x1, R15 ;  /* 0x00000001c4057824 */ /* 0x040fe200078e020f */
[-C--:B-1----:R-:W-:Y:S01]  /*88b0*/  LEA R12, P0, R15, R234.reuse, 0x2 ;  /* 0x000000ea0f0c7211 */ /* 0x082fe200078010ff */
[----:B------:R-:W-:Y:S03]  /*88c0*/  REDG.E.ADD.F32.FTZ.RN.STRONG.GPU desc[UR6][R204.64+0x180], R97 ;  /* 0x00018061cc0079a6 */ /* 0x000fe6000c10f386 */
[-C--:B------:R-:W-:Y:S02]  /*88d0*/  LEA R14, P1, R5, R234.reuse, 0x2 ;  /* 0x000000ea050e7211 */ /* 0x080fe400078210ff */
[-C--:B------:R-:W-:Y:S01]  /*88e0*/  LEA.HI.X.SX32 R13, R15, R235.reuse, 0x2, P0 ;  /* 0x000000eb0f0d7211 */ /* 0x080fe200000f16ff */
[----:B------:R1:W-:Y:S01]  /*88f0*/  REDG.E.ADD.F32.FTZ.RN.STRONG.GPU desc[UR6][R16.64], R98 ;  /* 0x00000062100079a6 */ /* 0x0003e2000c10f386 */
[C---:B--2---:R-:W-:Y:S01]  /*8900*/  IMAD.IADD R7, R196.reuse, 0x1, R5 ;  /* 0x00000001c4077824 */ /* 0x044fe200078e0205 */
[-C--:B------:R-:W-:Y:S01]  /*8910*/  LEA.HI.X.SX32 R15, R5, R235.reuse, 0x2, P1 ;  /* 0x000000eb050f7211 */ /* 0x080fe200008f16ff */
[----:B------:R-:W-:Y:S01]  /*8920*/  VIADD R5, R197, 0x80 ;  /* 0x00000080c5057836 */ /* 0x000fe20000000000 */
[----:B------:R2:W-:Y:S02]  /*8930*/  REDG.E.ADD.F32.FTZ.RN.STRONG.GPU desc[UR6][R12.64], R99 ;  /* 0x000000630c0079a6 */ /* 0x0005e4000c10f386 */
[CC--:B------:R-:W-:Y:S01]  /*8940*/  LEA R6, P0, R7.reuse, R234.reuse, 0x2 ;  /* 0x000000ea07067211 */ /* 0x0c0fe200078010ff */
[C---:B----4-:R-:W-:Y:S01]  /*8950*/  IMAD.IADD R9, R196.reuse, 0x1, R7 ;  /* 0x00000001c4097824 */ /* 0x050fe200078e0207 */
[----:B------:R3:W-:Y:S02]  /*8960*/  REDG.E.ADD.F32.FTZ.RN.STRONG.GPU desc[UR6][R14.64], R92 ;  /* 0x0000005c0e0079a6 */ /* 0x0007e4000c10f386 */
[-C--:B------:R-:W-:Y:S01]  /*8970*/  LEA.HI.X.SX32 R7, R7, R235.reuse, 0x2, P0 ;  /* 0x000000eb07077211 */ /* 0x080fe200000f16ff */
[----:B------:R-:W-:Y:S01]  /*8980*/  IMAD.IADD R4, R196, 0x1, R9 ;  /* 0x00000001c4047824 */ /* 0x000fe200078e0209 */
[CC--:B------:R-:W-:Y:S01]  /*8990*/  LEA R8, P0, R9.reuse, R234.reuse, 0x2 ;  /* 0x000000ea09087211 */ /* 0x0c0fe200078010ff */
[----:B------:R-:W-:Y:S03]  /*89a0*/  LDSM.16.MT88.4 R88, [R243+0x6000] ;  /* 0x00600000f358783b */ /* 0x000fe60000004200 */
[-C--:B------:R-:W-:Y:S01]  /*89b0*/  LEA.HI.X.SX32 R9, R9, R235.reuse, 0x2, P0 ;  /* 0x000000eb09097211 */ /* 0x080fe200000f16ff */
[----:B------:R4:W-:Y:S01]  /*89c0*/  REDG.E.ADD.F32.FTZ.RN.STRONG.GPU desc[UR6][R6.64], R93 ;  /* 0x0000005d060079a6 */ /* 0x0009e2000c10f386 */
[CC--:B-----5:R-:W-:Y:S03]  /*89d0*/  LEA R10, P0, R4.reuse, R234.reuse, 0x2 ;  /* 0x000000ea040a7211 */ /* 0x0e0fe600078010ff */
[----:B------:R5:W-:Y:S01]  /*89e0*/  REDG.E.ADD.F32.FTZ.RN.STRONG.GPU desc[UR6][R8.64], R94 ;  /* 0x0000005e080079a6 */ /* 0x000be2000c10f386 */
[-C--:B------:R-:W-:Y:S05]  /*89f0*/  LEA.HI.X.SX32 R11, R4, R235.reuse, 0x2, P0 ;  /* 0x000000eb040b7211 */ /* 0x080fea00000f16ff */
[----:B------:R5:W-:Y:S01]  /*8a00*/  REDG.E.ADD.F32.FTZ.RN.STRONG.GPU desc[UR6][R10.64], R95 ;  /* 0x0000005f0a0079a6 */ /* 0x000be2000c10f386 */
[CC--:B-1----:R-:W-:Y:S01]  /*8a10*/  LEA R16, P0, R5.reuse, R234.reuse, 0x2 ;  /* 0x000000ea05107211 */ /* 0x0c2fe200078010ff */
[C---:B--2---:R-:W-:Y:S02]  /*8a20*/  IMAD.IADD R13, R196.reuse, 0x1, R5 ;  /* 0x00000001c40d7824 */ /* 0x044fe400078e0205 */
[----:B------:R-:W-:Y:S01]  /*8a30*/  REDG.E.ADD.F32.FTZ.RN.STRONG.GPU desc[UR6][R234.64+0x200], R100 ;  /* 0x00020064ea0079a6 */ /* 0x000fe2000c10f386 */
[-C--:B------:R-:W-:Y:S01]  /*8a40*/  LEA.HI.X.SX32 R17, R5, R235.reuse, 0x2, P0 ;  /* 0x000000eb05117211 */ /* 0x080fe200000f16ff */
[C---:B------:R-:W-:Y:S01]  /*8a50*/  IMAD.IADD R5, R196.reuse, 0x1, R13 ;  /* 0x00000001c4057824 */ /* 0x040fe200078e020d */
[CC--:B------:R-:W-:Y:S01]  /*8a60*/  LEA R12, P0, R13.reuse, R234.reuse, 0x2 ;  /* 0x000000ea0d0c7211 */ /* 0x0c0fe200078010ff */
[----:B------:R-:W-:Y:S03]  /*8a70*/  REDG.E.ADD.F32.FTZ.RN.STRONG.GPU desc[UR6][R204.64+0x200], R101 ;  /* 0x00020065cc0079a6 */ /* 0x000fe6000c10f386 */
[-C--:B------:R-:W-:Y:S01]  /*8a80*/  LEA.HI.X.SX32 R13, R13, R235.reuse, 0x2, P0 ;  /* 0x000000eb0d0d7211 */ /* 0x080fe200000f16ff */
[----:B------:R1:W-:Y:S01]  /*8a90*/  REDG.E.ADD.F32.FTZ.RN.STRONG.GPU desc[UR6][R16.64], R102 ;  /* 0x00000066100079a6 */ /* 0x0003e2000c10f386 */
[CC--:B---3--:R-:W-:Y:S01]  /*8aa0*/  LEA R14, P1, R5.reuse, R234.reuse, 0x2 ;  /* 0x000000ea050e7211 */ /* 0x0c8fe200078210ff */
[C---:B----4-:R-:W-:Y:S02]  /*8ab0*/  IMAD.IADD R7, R196.reuse, 0x1, R5 ;  /* 0x00000001c4077824 */ /* 0x050fe400078e0205 */
[----:B------:R2:W-:Y:S01]  /*8ac0*/  REDG.E.ADD.F32.FTZ.RN.STRONG.GPU desc[UR6][R12.64], R103 ;  /* 0x000000670c0079a6 */ /* 0x0005e2000c10f386 */
[-C--:B------:R-:W-:Y:S01]  /*8ad0*/  LEA.HI.X.SX32 R15, R5, R235.reuse, 0x2, P1 ;  /* 0x000000eb050f7211 */ /* 0x080fe200008f16ff */
[----:B------:R-:W-:Y:S01]  /*8ae0*/  VIADD R5, R197, 0xa0 ;  /* 0x000000a0c5057836 */ /* 0x000fe20000000000 */
[CC--:B------:R-:W-:Y:S01]  /*8af0*/  LEA R6, P0, R7.reuse, R234.reuse, 0x2 ;  /* 0x000000ea07067211 */ /* 0x0c0fe200078010ff */
[C---:B-----5:R-:W-:Y:S02]  /*8b00*/  IMAD.IADD R9, R196.reuse, 0x1, R7 ;  /* 0x00000001c4097824 */ /* 0x060fe400078e0207 */
[----:B------:R3:W-:Y:S01]  /*8b10*/  REDG.E.ADD.F32.FTZ.RN.STRONG.GPU desc[UR6][R14.64], R104 ;  /* 0x000000680e0079a6 */ /* 0x0007e2000c10f386 */
[-C--:B------:R-:W-:Y:S01]  /*8b20*/  LEA.HI.X.SX32 R7, R7, R235.reuse, 0x2, P0 ;  /* 0x000000eb07077211 */ /* 0x080fe200000f16ff */
[----:B------:R-:W-:Y:S01]  /*8b30*/  IMAD.IADD R4, R196, 0x1, R9 ;  /* 0x00000001c4047824 */ /* 0x000fe200078e0209 */
[CC--:B------:R-:W-:Y:S01]  /*8b40*/  LEA R8, P0, R9.reuse, R234.reuse, 0x2 ;  /* 0x000000ea09087211 */ /* 0x0c0fe200078010ff */
[----:B------:R-:W-:Y:S03]  /*8b50*/  LDSM.16.MT88.4 R92, [R246+0x28800] ;  /* 0x02880000f65c783b */ /* 0x000fe60000004200 */
[-C--:B------:R-:W-:Y:S01]  /*8b60*/  LEA.HI.X.SX32 R9, R9, R235.reuse, 0x2, P0 ;  /* 0x000000eb09097211 */ /* 0x080fe200000f16ff */
[----:B------:R4:W-:Y:S01]  /*8b70*/  REDG.E.ADD.F32.FTZ.RN.STRONG.GPU desc[UR6][R6.64], R105 ;  /* 0x00000069060079a6 */ /* 0x0009e2000c10f386 */
[CC--:B------:R-:W-:Y:S03]  /*8b80*/  LEA R10, P0, R4.reuse, R234.reuse, 0x2 ;  /* 0x000000ea040a7211 */ /* 0x0c0fe600078010ff */
[----:B------:R5:W-:Y:S01]  /*8b90*/  REDG.E.ADD.F32.FTZ.RN.STRONG.GPU desc[UR6][R8.64], R106 ;  /* 0x0000006a080079a6 */ /* 0x000be2000c10f386 */
[-C--:B------:R-:W-:Y:S02]  /*8ba0*/  LEA.HI.X.SX32 R11, R4, R235.reuse, 0x2, P0 ;  /* 0x000000eb040b7211 */ /* 0x080fe400000f16ff */
[CC--:B-1----:R-:W-:Y:S03]  /*8bb0*/  LEA R16, P0, R5.reuse, R234.reuse, 0x2 ;  /* 0x000000ea05107211 */ /* 0x0c2fe600078010ff */
[----:B------:R1:W-:Y:S01]  /*8bc0*/  REDG.E.ADD.F32.FTZ.RN.STRONG.GPU desc[UR6][R10.64], R107 ;  /* 0x0000006b0a0079a6 */ /* 0x0003e2000c10f386 */
[C---:B--2---:R-:W-:Y:S01]  /*8bd0*/  IMAD.IADD R13, R196.reuse, 0x1, R5 ;  /* 0x00000001c40d7824 */ /* 0x044fe200078e0205 */
[-C--:B------:R-:W-:Y:S02]  /*8be0*/  LEA.HI.X.SX32 R17, R5, R235.reuse, 0x2, P0 ;  /* 0x000000eb05117211 */ /* 0x080fe400000f16ff */
[----:B------:R-:W-:Y:S01]  /*8bf0*/  REDG.E.ADD.F32.FTZ.RN.STRONG.GPU desc[UR6][R234.64+0x280], R112 ;  /* 0x00028070ea0079a6 */ /* 0x000fe2000c10f386 */
[C---:B------:R-:W-:Y:S01]  /*8c00*/  IMAD.IADD R5, R196.reuse, 0x1, R13 ;  /* 0x00000001c4057824 */ /* 0x040fe200078e020d */
[CC--:B------:R-:W-:Y:S02]  /*8c10*/  LEA R12, P0, R13.reuse, R234.reuse, 0x2 ;  /* 0x000000ea0d0c7211 */ /* 0x0c0fe400078010ff */
[----:B------:R-:W-:Y:S02]  /*8c20*/  REDG.E.ADD.F32.FTZ.RN.STRONG.GPU desc[UR6][R204.64+0x280], R113 ;  /* 0x00028071cc0079a6 */ /* 0x000fe4000c10f386 */
[-C--:B------:R-:W-:Y:S02]  /*8c30*/  LEA.HI.X.SX32 R13, R13, R235.reuse, 0x2, P0 ;  /* 0x000000eb0d0d7211 */ /* 0x080fe400000f16ff */
[----:B------:R2:W-:Y:S01]  /*8c40*/  REDG.E.ADD.F32.FTZ.RN.STRONG.GPU desc[UR6][R16.64], R114 ;  /* 0x00000072100079a6 */ /* 0x0005e2000c10f386 */
[CC--:B---3--:R-:W-:Y:S03]  /*8c50*/  LEA R14, P1, R5.reuse, R234.reuse, 0x2 ;  /* 0x000000ea050e7211 */ /* 0x0c8fe600078210ff */
[----:B------:R3:W-:Y:S01]  /*8c60*/  REDG.E.ADD.F32.FTZ.RN.STRONG.GPU desc[UR6][R12.64], R115 ;  /* 0x000000730c0079a6 */ /* 0x0007e2000c10f386 */
[C---:B----4-:R-:W-:Y:S01]  /*8c70*/  IMAD.IADD R7, R196.reuse, 0x1, R5 ;  /* 0x00000001c4077824 */ /* 0x050fe200078e0205 */
[-C--:B------:R-:W-:Y:S01]  /*8c80*/  LEA.HI.X.SX32 R15, R5, R235.reuse, 0x2, P1 ;  /* 0x000000eb050f7211 */ /* 0x080fe200008f16ff */
[----:B------:R-:W-:Y:S01]  /*8c90*/  VIADD R5, R197, 0xc0 ;  /* 0x000000c0c5057836 */ /* 0x000fe20000000000 */
[----:B------:R-:W-:Y:S01]  /*8ca0*/  LDSM.16.MT88.4 R112, [R243+0x7800] ;  /* 0x00780000f370783b */ /* 0x000fe20000004200 */
[C---:B-----5:R-:W-:Y:S01]  /*8cb0*/  IMAD.IADD R9, R196.reuse, 0x1, R7 ;  /* 0x00000001c4097824 */ /* 0x060fe200078e0207 */
[-C--:B------:R-:W-:Y:S01]  /*8cc0*/  LEA R6, P0, R7, R234.reuse, 0x2 ;  /* 0x000000ea07067211 */ /* 0x080fe200078010ff */
[----:B------:R-:W-:Y:S01]  /*8cd0*/  VIADD R197, R197, 0xe0 ;  /* 0x000000e0c5c57836 */ /* 0x000fe20000000000 */
[----:B------:R4:W-:Y:S01]  /*8ce0*/  REDG.E.ADD.F32.FTZ.RN.STRONG.GPU desc[UR6][R14.64], R108 ;  /* 0x0000006c0e0079a6 */ /* 0x0009e2000c10f386 */
[----:B------:R-:W-:Y:S01]  /*8cf0*/  IMAD.IADD R4, R196, 0x1, R9 ;  /* 0x00000001c4047824 */ /* 0x000fe200078e0209 */
[-C--:B------:R-:W-:Y:S02]  /*8d00*/  LEA.HI.X.SX32 R7, R7, R235.reuse, 0x2, P0 ;  /* 0x000000eb07077211 */ /* 0x080fe400000f16ff */
[CC--:B------:R-:W-:Y:S03]  /*8d10*/  LEA R8, P0, R9.reuse, R234.reuse, 0x2 ;  /* 0x000000ea09087211 */ /* 0x0c0fe600078010ff */
[----:B------:R5:W-:Y:S01]  /*8d20*/  REDG.E.ADD.F32.FTZ.RN.STRONG.GPU desc[UR6][R6.64], R109 ;  /* 0x0000006d060079a6 */ /* 0x000be2000c10f386 */
[-C--:B------:R-:W-:Y:S02]  /*8d30*/  LEA.HI.X.SX32 R9, R9, R235.reuse, 0x2, P0 ;  /* 0x000000eb09097211 */ /* 0x080fe400000f16ff */
[CC--:B-1----:R-:W-:Y:S03]  /*8d40*/  LEA R10, P0, R4.reuse, R234.reuse, 0x2 ;  /* 0x000000ea040a7211 */ /* 0x0c2fe600078010ff */
[----:B------:R1:W-:Y:S01]  /*8d50*/  REDG.E.ADD.F32.FTZ.RN.STRONG.GPU desc[UR6][R8.64], R110 ;  /* 0x0000006e080079a6 */ /* 0x0003e2000c10f386 */
[-C--:B------:R-:W-:Y:S02]  /*8d60*/  LEA.HI.X.SX32 R11, R4, R235.reuse, 0x2, P0 ;  /* 0x000000eb040b7211 */ /* 0x080fe400000f16ff */
[CC--:B--2---:R-:W-:Y:S03]  /*8d70*/  LEA R16, P0, R5.reuse, R234.reuse, 0x2 ;  /* 0x000000ea05107211 */ /* 0x0c4fe600078010ff */
[----:B------:R2:W-:Y:S01]  /*8d80*/  REDG.E.ADD.F32.FTZ.RN.STRONG.GPU desc[UR6][R10.64], R111 ;  /* 0x0000006f0a0079a6 */ /* 0x0005e2000c10f386 */
[C---:B---3--:R-:W-:Y:S01]  /*8d90*/  IMAD.IADD R13, R196.reuse, 0x1, R5 ;  /* 0x00000001c40d7824 */ /* 0x048fe200078e0205 */
[-C--:B------:R-:W-:Y:S02]  /*8da0*/  LEA.HI.X.SX32 R17, R5, R235.reuse, 0x2, P0 ;  /* 0x000000eb05117211 */ /* 0x080fe400000f16ff */
[----:B------:R-:W-:Y:S01]  /*8db0*/  REDG.E.ADD.F32.FTZ.RN.STRONG.GPU desc[UR6][R234.64+0x300], R116 ;  /* 0x00030074ea0079a6 */ /* 0x000fe2000c10f386 */
[C---:B------:R-:W-:Y:S01]  /*8dc0*/  IMAD.IADD R5, R196.reuse, 0x1, R13 ;  /* 0x00000001c4057824 */ /* 0x040fe200078e020d */
[CC--:B------:R-:W-:Y:S02]  /*8dd0*/  LEA R12, P0, R13.reuse, R234.reuse, 0x2 ;  /* 0x000000ea0d0c7211 */ /* 0x0c0fe400078010ff */
[----:B------:R-:W-:Y:S02]  /*8de0*/  REDG.E.ADD.F32.FTZ.RN.STRONG.GPU desc[UR6][R204.64+0x300], R117 ;  /* 0x00030075cc0079a6 */ /* 0x000fe4000c10f386 */
[-C--:B------:R-:W-:Y:S02]  /*8df0*/  LEA.HI.X.SX32 R13, R13, R235.reuse, 0x2, P0 ;  /* 0x000000eb0d0d7211 */ /* 0x080fe400000f16ff */
[CC--:B----4-:R-:W-:Y:S01]  /*8e00*/  LEA R14, P1, R5.reuse, R234.reuse, 0x2 ;  /* 0x000000ea050e7211 */ /* 0x0d0fe200078210ff */
[----:B------:R3:W-:Y:S01]  /*8e10*/  REDG.E.ADD.F32.FTZ.RN.STRONG.GPU desc[UR6][R16.64], R118 ;  /* 0x00000076100079a6 */ /* 0x0007e2000c10f386 */
[C---:B-----5:R-:W-:Y:S02]  /*8e20*/  IMAD.IADD R7, R196.reuse, 0x1, R5 ;  /* 0x00000001c4077824 */ /* 0x060fe400078e0205 */
[-C--:B------:R-:W-:Y:S01]  /*8e30*/  LEA.HI.X.SX32 R15, R5, R235.reuse, 0x2, P1 ;  /* 0x000000eb050f7211 */ /* 0x080fe200008f16ff */
[----:B------:R4:W-:Y:S01]  /*8e40*/  REDG.E.ADD.F32.FTZ.RN.STRONG.GPU desc[UR6][R12.64], R119 ;  /* 0x000000770c0079a6 */ /* 0x0009e2000c10f386 */
[C---:B------:R-:W-:Y:S01]  /*8e50*/  IMAD.IADD R5, R196.reuse, 0x1, R197 ;  /* 0x00000001c4057824 */ /* 0x040fe200078e02c5 */
[CC--:B------:R-:W-:Y:S01]  /*8e60*/  LEA R6, P0, R7.reuse, R234.reuse, 0x2 ;  /* 0x000000ea07067211 */ /* 0x0c0fe200078010ff */
[C---:B-1----:R-:W-:Y:S01]  /*8e70*/  IMAD.IADD R9, R196.reuse, 0x1, R7 ;  /* 0x00000001c4097824 */ /* 0x042fe200078e0207 */
[----:B------:R-:W-:Y:S02]  /*8e80*/  REDG.E.ADD.F32.FTZ.RN.STRONG.GPU desc[UR6][R14.64], R120 ;  /* 0x000000780e0079a6 */ /* 0x000fe4000c10f386 */
[-C--:B------:R-:W-:Y:S01]  /*8e90*/  LEA.HI.X.SX32 R7, R7, R235.reuse, 0x2, P0 ;  /* 0x000000eb07077211 */ /* 0x080fe200000f16ff */
[----:B------:R-:W-:Y:S01]  /*8ea0*/  IMAD.IADD R4, R196, 0x1, R9 ;  /* 0x00000001c4047824 */ /* 0x000fe200078e0209 */
[CC--:B------:R-:W-:Y:S01]  /*8eb0*/  LEA R8, P0, R9.reuse, R234.reuse, 0x2 ;  /* 0x000000ea09087211 */ /* 0x0c0fe200078010ff */
[----:B------:R-:W-:Y:S03]  /*8ec0*/  LDSM.16.MT88.4 R108, [R243+0x5800] ;  /* 0x00580000f36c783b */ /* 0x000fe60000004200 */
[-C--:B------:R-:W-:Y:S01]  /*8ed0*/  LEA.HI.X.SX32 R9, R9, R235.reuse, 0x2, P0 ;  /* 0x000000eb09097211 */ /* 0x080fe200000f16ff */
[----:B------:R1:W-:Y:S01]  /*8ee0*/  REDG.E.ADD.F32.FTZ.RN.STRONG.GPU desc[UR6][R6.64], R121 ;  /* 0x00000079060079a6 */ /* 0x0003e2000c10f386 */
[CC--:B--2---:R-:W-:Y:S03]  /*8ef0*/  LEA R10, P0, R4.reuse, R234.reuse, 0x2 ;  /* 0x000000ea040a7211 */ /* 0x0c4fe600078010ff */
[----:B------:R-:W-:Y:S01]  /*8f00*/  REDG.E.ADD.F32.FTZ.RN.STRONG.GPU desc[UR6][R8.64], R122 ;  /* 0x0000007a080079a6 */ /* 0x000fe2000c10f386 */
[-C--:B------:R-:W-:Y:S02]  /*8f10*/  LEA.HI.X.SX32 R11, R4, R235.reuse, 0x2, P0 ;  /* 0x000000eb040b7211 */ /* 0x080fe400000f16ff */
[CC--:B---3--:R-:W-:Y:S03]  /*8f20*/  LEA R16, P0, R197.reuse, R234.reuse, 0x2 ;  /* 0x000000eac5107211 */ /* 0x0c8fe600078010ff */
[----:B------:R-:W-:Y:S01]  /*8f30*/  REDG.E.ADD.F32.FTZ.RN.STRONG.GPU desc[UR6][R10.64], R123 ;  /* 0x0000007b0a0079a6 */ /* 0x000fe2000c10f386 */
[C---:B----4-:R-:W-:Y:S01]  /*8f40*/  IMAD.IADD R13, R196.reuse, 0x1, R5 ;  /* 0x00000001c40d7824 */ /* 0x050fe200078e0205 */
[-C--:B------:R-:W-:Y:S02]  /*8f50*/  LEA.HI.X.SX32 R17, R197, R235.reuse, 0x2, P0 ;  /* 0x000000ebc5117211 */ /* 0x080fe400000f16ff */
[----:B------:R-:W-:Y:S01]  /*8f60*/  LDSM.16.MT88.4 R8, [R243] ;  /* 0x00000000f308783b */ /* 0x000fe20000004200 */
[CC--:B------:R-:W-:Y:S03]  /*8f70*/  LEA R18, P0, R5.reuse, R234.reuse, 0x2 ;  /* 0x000000ea05127211 */ /* 0x0c0fe600078010ff */
[----:B------:R-:W-:Y:S01]  /*8f80*/  REDG.E.ADD.F32.FTZ.RN.STRONG.GPU desc[UR6][R234.64+0x380], R128 ;  /* 0x00038080ea0079a6 */ /* 0x000fe2000c10f386 */
[-C--:B------:R-:W-:Y:S02]  /*8f90*/  LEA.HI.X.SX32 R19, R5, R235.reuse, 0x2, P0 ;  /* 0x000000eb05137211 */ /* 0x080fe400000f16ff */
[CC--:B------:R-:W-:Y:S01]  /*8fa0*/  LEA R96, P0, R13.reuse, R234.reuse, 0x2 ;  /* 0x000000ea0d607211 */ /* 0x0c0fe200078010ff */
[----:B------:R-:W-:Y:S03]  /*8fb0*/  REDG.E.ADD.F32.FTZ.RN.STRONG.GPU desc[UR6][R204.64+0x380], R129 ;  /* 0x00038081cc0079a6 */ /* 0x000fe6000c10f386 */
[-C--:B------:R-:W-:Y:S01]  /*8fc0*/  LEA.HI.X.SX32 R97, R13, R235.reuse, 0x2, P0 ;  /* 0x000000eb0d617211 */ /* 0x080fe200000f16ff */
[C---:B-1----:R-:W-:Y:S01]  /*8fd0*/  IMAD.IADD R7, R196.reuse, 0x1, R13 ;  /* 0x00000001c4077824 */ /* 0x042fe200078e020d */
[----:B------:R-:W-:Y:S03]  /*8fe0*/  REDG.E.ADD.F32.FTZ.RN.STRONG.GPU desc[UR6][R16.64], R130 ;  /* 0x00000082100079a6 */ /* 0x000fe6000c10f386 */
[C---:B------:R-:W-:Y:S01]  /*8ff0*/  IMAD.IADD R5, R196.reuse, 0x1, R7 ;  /* 0x00000001c4057824 */ /* 0x040fe200078e0207 */
[-C--:B------:R-:W-:Y:S01]  /*9000*/  LEA R100, P2, R7, R234.reuse, 0x2 ;  /* 0x000000ea07647211 */ /* 0x080fe200078410ff */
[----:B------:R-:W-:Y:S02]  /*9010*/  LDSM.16.MT88.4 R12, [R0+0x28000] ;  /* 0x02800000000c783b */ /* 0x000fe40000004200 */
[----:B------:R-:W-:Y:S01]  /*9020*/  IMAD.IADD R196, R196, 0x1, R5 ;  /* 0x00000001c4c47824 */ /* 0x000fe200078e0205 */
[-C--:B------:R-:W-:Y:S01]  /*9030*/  LEA R106, P1, R5, R234.reuse, 0x2 ;  /* 0x000000ea056a7211 */ /* 0x080fe200078210ff */
[----:B------:R-:W-:Y:S01]  /*9040*/  REDG.E.ADD.F32.FTZ.RN.STRONG.GPU desc[UR6][R18.64], R131 ;  /* 0x00000083120079a6 */ /* 0x000fe2000c10f386 */
[-C--:B------:R-:W-:Y:S02]  /*9050*/  LEA.HI.X.SX32 R101, R7, R235.reuse, 0x2, P2 ;  /* 0x000000eb07657211 */ /* 0x080fe400010f16ff */
[-C--:B------:R-:W-:Y:S01]  /*9060*/  LEA.HI.X.SX32 R107, R5, R235.reuse, 0x2, P1 ;  /* 0x000000eb056b7211 */ /* 0x080fe200008f16ff */
[----:B------:R-:W-:Y:S01]  /*9070*/  LDSM.16.MT88.4 R16, [R243+0x2000] ;  /* 0x00200000f310783b */ /* 0x000fe20000004200 */
[C---:B------:R-:W-:Y:S02]  /*9080*/  LEA R104, P0, R196.reuse, R234, 0x2 ;  /* 0x000000eac4687211 */ /* 0x040fe400078010ff */
[----:B------:R-:W-:Y:S01]  /*9090*/  PLOP3.LUT P1, PT, PT, PT, UP0, 0x80, 0x0 ;  /* 0x000000000000781c */ /* 0x000fe20003f2f008 */
[----:B------:R-:W1:Y:S01]  /*90a0*/  LDSM.16.MT88.4 R4, [R246+0x28000] ;  /* 0x02800000f604783b */ /* 0x000e620000004200 */
[----:B------:R-:W-:Y:S01]  /*90b0*/  LEA.HI.X.SX32 R105, R196, R235, 0x2, P0 ;  /* 0x000000ebc4697211 */ /* 0x000fe200000f16ff */
[----:B------:R-:W-:Y:S01]  /*90c0*/  @UP3 UIADD3 UR19, UP0, UR19, -0x100, URZ ;  /* 0xffffff0013133890 */ /* 0x000fe2000ff1e03f */
[----:B------:R-:W-:Y:S01]  /*90d0*/  PLOP3.LUT P0, PT, PT, PT, UP2, 0x80, 0x0 ;  /* 0x000000000000781c */ /* 0x000fe20003f0f028 */
[----:B------:R-:W-:Y:S02]  /*90e0*/  REDG.E.ADD.F32.FTZ.RN.STRONG.GPU desc[UR6][R96.64], R124 ;  /* 0x0000007c600079a6 */ /* 0x000fe4000c10f386 */
[----:B------:R-:W-:Y:S02]  /*90f0*/  @UP3 UIADD3.X UR18, UR18, -0x1, URZ, UP0, !UPT ;  /* 0xffffffff12123890 */ /* 0x000fe400087fe43f */
[----:B------:R-:W2:Y:S04]  /*9100*/  LDSM.16.MT88.4 R96, [R243+0x800] ;  /* 0x00080000f360783b */ /* 0x000ea80000004200 */
[----:B------:R-:W-:Y:S04]  /*9110*/  REDG.E.ADD.F32.FTZ.RN.STRONG.GPU desc[UR6][R100.64], R125 ;  /* 0x0000007d640079a6 */ /* 0x000fe8000c10f386 */
[----:B------:R-:W3:Y:S04]  /*9120*/  LDSM.16.MT88.4 R100, [R0+0x28800] ;  /* 0x028800000064783b */ /* 0x000ee80000004200 */
[----:B------:R-:W-:Y:S04]  /*9130*/  REDG.E.ADD.F32.FTZ.RN.STRONG.GPU desc[UR6][R106.64], R126 ;  /* 0x0000007e6a0079a6 */ /* 0x000fe8000c10f386 */
[----:B------:R-:W-:Y:S04]  /*9140*/  REDG.E.ADD.F32.FTZ.RN.STRONG.GPU desc[UR6][R104.64], R127 ;  /* 0x0000007f680079a6 */ /* 0x000fe8000c10f386 */
[----:B------:R-:W-:Y:S01]  /*9150*/  LDSM.16.MT88.4 R104, [R243+0x7000] ;  /* 0x00700000f368783b */ /* 0x000fe20000004200 */
        /* <DEDUP_REMOVED lines=9> */
[----:B------:R-:W4:Y:S05]  /*91f0*/  LDSM.16.MT88.4 R16, [R243+0x4800] ;  /* 0x00480000f310783b */ /* 0x000f2a0000004200 */
[-C--:B------:R-:W-:Y:S06]  /*9200*/  HMMA.16816.F32.BF16 R164, R4, R84.reuse, R164 ;  /* 0x0000005404a4723c */ /* 0x080fec00000418a4 */
[C---:B------:R-:W-:Y:S06]  /*9210*/  HMMA.16816.F32.BF16 R168, R12.reuse, R84, R168 ;  /* 0x000000540ca8723c */ /* 0x040fec00000418a8 */
[-C--:B------:R-:W-:Y:S06]  /*9220*/  HMMA.16816.F32.BF16 R172, R12, R86.reuse, R172 ;  /* 0x000000560cac723c */ /* 0x080fec00000418ac */
[C---:B------:R-:W-:Y:S01]  /*9230*/  HMMA.16816.F32.BF16 R176, R4.reuse, R86, R176 ;  /* 0x0000005604b0723c */ /* 0x040fe200000418b0 */
[----:B------:R-:W5:Y:S05]  /*9240*/  LDSM.16.MT88.4 R84, [R243+0x6800] ;  /* 0x00680000f354783b */ /* 0x000f6a0000004200 */
[-C--:B------:R-:W-:Y:S06]  /*9250*/  HMMA.16816.F32.BF16 R180, R4, R88.reuse, R180 ;  /* 0x0000005804b4723c */ /* 0x080fec00000418b4 */
[C---:B------:R-:W-:Y:S06]  /*9260*/  HMMA.16816.F32.BF16 R184, R12.reuse, R88, R184 ;  /* 0x000000580cb8723c */ /* 0x040fec00000418b8 */
[-C--:B------:R-:W-:Y:S01]  /*9270*/  HMMA.16816.F32.BF16 R188, R12, R90.reuse, R188 ;  /* 0x0000005a0cbc723c */ /* 0x080fe200000418bc */
[----:B------:R-:W-:Y:S05]  /*9280*/  LDSM.16.MT88.4 R12, [R243+0x1000] ;  /* 0x00100000f30c783b */ /* 0x000fea0000004200 */
[----:B------:R-:W-:Y:S01]  /*9290*/  HMMA.16816.F32.BF16 R192, R4, R90, R192 ;  /* 0x0000005a04c0723c */ /* 0x000fe200000418c0 */
[----:B------:R-:W5:Y:S04]  /*92a0*/  LDSM.16.MT88.4 R4, [R246+0x29000] ;  /* 0x02900000f604783b */ /* 0x000f680000004200 */
[----:B------:R-:W5:Y:S01]  /*92b0*/  LDSM.16.MT88.4 R88, [R0+0x29000] ;  /* 0x029000000058783b */ /* 0x000f620000004200 */
[-C--:B--2---:R-:W-:Y:S06]  /*92c0*/  HMMA.16816.F32.BF16 R132, R92, R96.reuse, R132 ;  /* 0x000000605c84723c */ /* 0x084fec0000041884 */
[C---:B---3--:R-:W-:Y:S06]  /*92d0*/  HMMA.16816.F32.BF16 R136, R100.reuse, R96, R136 ;  /* 0x000000606488723c */ /* 0x048fec0000041888 */
        /* <DEDUP_REMOVED lines=8> */
[-C--:B----4-:R-:W-:Y:S06]  /*9360*/  HMMA.16816.F32.BF16 R164, R92, R16.reuse, R164 ;  /* 0x000000105ca4723c */ /* 0x090fec00000418a4 */
[C---:B------:R-:W-:Y:S06]  /*9370*/  HMMA.16816.F32.BF16 R168, R100.reuse, R16, R168 ;  /* 0x0000001064a8723c */ /* 0x040fec00000418a8 */
[-C--:B------:R-:W-:Y:S06]  /*9380*/  HMMA.16816.F32.BF16 R172, R100, R18.reuse, R172 ;  /* 0x0000001264ac723c */ /* 0x080fec00000418ac */
[C---:B------:R-:W-:Y:S01]  /*9390*/  HMMA.16816.F32.BF16 R176, R92.reuse, R18, R176 ;  /* 0x000000125cb0723c */ /* 0x040fe200000418b0 */
[----:B------:R-:W-:Y:S05]  /*93a0*/  LDSM.16.MT88.4 R16, [R246+0x29800] ;  /* 0x02980000f610783b */ /* 0x000fea0000004200 */
[-C--:B-----5:R-:W-:Y:S06]  /*93b0*/  HMMA.16816.F32.BF16 R180, R92, R84.reuse, R180 ;  /* 0x000000545cb4723c */ /* 0x0a0fec00000418b4 */
[C---:B------:R-:W-:Y:S06]  /*93c0*/  HMMA.16816.F32.BF16 R184, R100.reuse, R84, R184 ;  /* 0x0000005464b8723c */ /* 0x040fec00000418b8 */
[-C--:B------:R-:W-:Y:S01]  /*93d0*/  HMMA.16816.F32.BF16 R188, R100, R86.reuse, R188 ;  /* 0x0000005664bc723c */ /* 0x080fe200000418bc */
[----:B------:R-:W-:Y:S05]  /*93e0*/  LDSM.16.MT88.4 R100, [R243+0x3800] ;  /* 0x00380000f364783b */ /* 0x000fea0000004200 */
[----:B------:R-:W-:Y:S01]  /*93f0*/  HMMA.16816.F32.BF16 R192, R92, R86, R192 ;  /* 0x000000565cc0723c */ /* 0x000fe200000418c0 */
[----:B------:R-:W2:Y:S04]  /*9400*/  LDSM.16.MT88.4 R84, [R243+0x1800] ;  /* 0x00180000f354783b */ /* 0x000ea80000004200 */
[----:B------:R-:W3:Y:S01]  /*9410*/  LDSM.16.MT88.4 R92, [R0+0x29800] ;  /* 0x02980000005c783b */ /* 0x000ee20000004200 */
[-C--:B------:R-:W-:Y:S06]  /*9420*/  HMMA.16816.F32.BF16 R132, R4, R12.reuse, R132 ;  /* 0x0000000c0484723c */ /* 0x080fec0000041884 */
        /* <DEDUP_REMOVED lines=15> */
[-C--:B--2---:R-:W-:Y:S05]  /*9520*/  HMMA.16816.F32.BF16 R132, R16, R84.reuse, R132 ;  /* 0x000000541084723c */ /* 0x084fea0000041884 */
[C---:B------:R-:W-:Y:S01]  /*9530*/  VIADD R4, R243.reuse, 0xffff8000 ;  /* 0xffff8000f3047836 */ /* 0x040fe20000000000 */
[C---:B---3--:R-:W-:Y:S05]  /*9540*/  HMMA.16816.F32.BF16 R136, R92.reuse, R84, R136 ;  /* 0x000000545c88723c */ /* 0x048fea0000041888 */
[----:B------:R-:W-:Y:S01]  /*9550*/  @P1 VIADD R4, R243, 0x8000 ;  /* 0x00008000f3041836 */ /* 0x000fe20000000000 */
[-C--:B------:R-:W-:Y:S05]  /*9560*/  HMMA.16816.F32.BF16 R140, R92, R86.reuse, R140 ;  /* 0x000000565c8c723c */ /* 0x080fea000004188c */
[----:B------:R-:W-:Y:S01]  /*9570*/  IMAD.MOV.U32 R243, RZ, RZ, R4 ;  /* 0x000000fffff37224 */ /* 0x000fe200078e0004 */
        /* <DEDUP_REMOVED lines=16> */
[----:B------:R-:W2:Y:S01]  /*9680*/  LDL R117, [R1+0x18] ;  /* 0x0000180001757983 */ /* 0x000ea20000100800 */
[----:B------:R-:W-:-:S03]  /*9690*/  ULDC UR5, c[0x0][0x390] ;  /* 0x0000e40000057ab9 */ /* 0x000fc60000000800 */
[----:B------:R-:W3:Y:S01]  /*96a0*/  LDL R116, [R1+0x24] ;  /* 0x0000240001747983 */ /* 0x000ee20000100800 */
        /* <DEDUP_REMOVED lines=13> */
[----:B------:R-:W-:Y:S01]  /*9780*/  BAR.SYNC.DEFER_BLOCKING 0x0 ;  /* 0x0000000000007b1d */ /* 0x000fe20000010000 */
[----:B------:R-:W-:Y:S01]  /*9790*/  FMUL.FTZ R140, R140, UR5 ;  /* 0x000000058c8c7c20 */ /* 0x000fe20008410000 */
[----:B------:R-:W-:Y:S01]  /*97a0*/  FMUL.FTZ R141, R141, UR5 ;  /* 0x000000058d8d7c20 */ /* 0x000fe20008410000 */
[----:B------:R-:W-:Y:S01]  /*97b0*/  F2FP.BF16.F32.PACK_AB R134, R135, R134 ;  /* 0x000000868786723e */ /* 0x000fe200000010ff */
        /* <DEDUP_REMOVED lines=75> */
[----:B------:R-:W-:Y:S01]  /*9c70*/  UISETP.NE.AND UP0, UPT, UR37, -0x1, UPT ;  /* 0xffffffff2500788c */ /* 0x000fe2000bf05270 */
[----:B------:R-:W-:Y:S01]  /*9c80*/  F2FP.BF16.F32.PACK_AB R194, R195, R194 ;  /* 0x000000c2c3c2723e */ /* 0x000fe200000010ff */
[----:B------:R-:W1:Y:S01]  /*9c90*/  S2R R2, SR_TID.X ;  /* 0x0000000000027919 */ /* 0x000e620000002100 */
[----:B------:R-:W-:-:S02]  /*9ca0*/  F2FP.BF16.F32.PACK_AB R184, R185, R184 ;  /* 0x000000b8b9b8723e */ /* 0x000fc400000010ff */
[----:B------:R-:W-:Y:S02]  /*9cb0*/  F2FP.BF16.F32.PACK_AB R186, R187, R186 ;  /* 0x000000babbba723e */ /* 0x000fe400000010ff */
[----:B------:R-:W-:Y:S02]  /*9cc0*/  F2FP.BF16.F32.PACK_AB R188, R189, R188 ;  /* 0x000000bcbdbc723e */ /* 0x000fe400000010ff */
[----:B------:R-:W-:Y:S02]  /*9cd0*/  F2FP.BF16.F32.PACK_AB R190, R191, R190 ;  /* 0x000000bebfbe723e */ /* 0x000fe400000010ff */
[----:B------:R-:W-:Y:S01]  /*9ce0*/  F2FP.BF16.F32.PACK_AB R20, R21, R20 ;  /* 0x000000141514723e */ /* 0x000fe200000010ff */
[----:B------:R-:W-:Y:S01]  /*9cf0*/  @UP0 UIADD3 UR5, UR23, UR37, URZ ;  /* 0x0000002517050290 */ /* 0x000fe2000fffe03f */
[----:B------:R-:W-:Y:S01]  /*9d00*/  F2FP.BF16.F32.PACK_AB R22, R23, R22 ;  /* 0x000000161716723e */ /* 0x000fe200000010ff */
[----:B------:R-:W-:Y:S01]  /*9d10*/  @UP0 ULDC.64 UR10, c[0x0][0x450] ;  /* 0x00011400000a0ab9 */ /* 0x000fe20000000a00 */
[----:B------:R-:W-:Y:S01]  /*9d20*/  F2FP.BF16.F32.PACK_AB R32, R33, R32 ;  /* 0x000000202120723e */ /* 0x000fe200000010ff */
[----:B------:R-:W-:Y:S01]  /*9d30*/  @UP0 UIMAD.WIDE.U32 UR12, UR5, UR10, URZ ;  /* 0x0000000a050c02a5 */ /* 0x000fe2000f8e003f */
[----:B------:R-:W-:Y:S01]  /*9d40*/  F2FP.BF16.F32.PACK_AB R34, R35, R34 ;  /* 0x000000222322723e */ /* 0x000fe200000010ff */
[----:B------:R-:W-:Y:S01]  /*9d50*/  @UP0 UIMAD UR5, UR5, UR11, URZ ;  /* 0x0000000b050502a4 */ /* 0x000fe2000f8e023f */
[----:B------:R-:W-:-:S02]  /*9d60*/  F2FP.BF16.F32.PACK_AB R24, R25, R24 ;  /* 0x000000181918723e */ /* 0x000fc400000010ff */
[----:B------:R-:W-:Y:S01]  /*9d70*/  F2FP.BF16.F32.PACK_AB R26, R27, R26 ;  /* 0x0000001a1b1a723e */ /* 0x000fe200000010ff */
[----:B------:R-:W-:Y:S01]  /*9d80*/  @UP0 UIADD3 UR20, UR13, UR5, URZ ;  /* 0x000000050d140290 */ /* 0x000fe2000fffe03f */
[----:B------:R-:W-:Y:S01]  /*9d90*/  F2FP.BF16.F32.PACK_AB R28, R29, R28 ;  /* 0x0000001c1d1c723e */ /* 0x000fe200000010ff */
[----:B------:R-:W-:Y:S01]  /*9da0*/  @UP0 UMOV UR19, UR12 ;  /* 0x0000000c00130c82 */ /* 0x000fe20008000000 */
        /* <DEDUP_REMOVED lines=25> */
[----:B------:R-:W-:Y:S01]  /*9f40*/  PLOP3.LUT P0, PT, PT, PT, UP0, 0x80, 0x0 ;  /* 0x000000000000781c */ /* 0x000fe20003f0f008 */
[----:B--2---:R2:W-:Y:S04]  /*9f50*/  STS [R117], R132 ;  /* 0x0000008475007388 */ /* 0x0045e80000000800 */
[----:B------:R2:W-:Y:S04]  /*9f60*/  STS [R117+0x400], R134 ;  /* 0x0004008675007388 */ /* 0x0005e80000000800 */
[----:B---3--:R2:W-:Y:S04]  /*9f70*/  STS [R116], R144 ;  /* 0x0000009074007388 */ /* 0x0085e80000000800 */
        /* <DEDUP_REMOVED lines=61> */
[----:B-1----:R-:W-:Y:S05]  /*a350*/  @P0 BRA `(.L_x_738) ;  /* 0x0000000000340947 */ /* 0x002fea0003800000 */
        /* <DEDUP_REMOVED lines=13> */
.L_x_738:
[----:B------:R-:W3:Y:S01]  /*a430*/  LDL R3, [R1+0x8] ;  /* 0x0000080001037983 */ /* 0x000ee20000100800 */
[----:B------:R-:W-:Y:S01]  /*a440*/  @UP0 UIADD3 UR9, UR23, UR37, URZ ;  /* 0x0000002517090290 */ /* 0x000fe2000fffe03f */
[----:B------:R-:W-:Y:S01]  /*a450*/  @UP0 ULDC.64 UR12, c[0x0][0x458] ;  /* 0x00011600000c0ab9 */ /* 0x000fe20000000a00 */
[----:B------:R-:W-:Y:S02]  /*a460*/  USHF.L.U32 UR5, UR22, 0x6, URZ ;  /* 0x0000000616057899 */ /* 0x000fe4000800063f */
[----:B------:R-:W-:Y:S02]  /*a470*/  @UP0 UIMAD.WIDE.U32 UR14, UR9, UR12, URZ ;  /* 0x0000000c090e02a5 */ /* 0x000fe4000f8e003f */
[----:B------:R-:W-:-:S04]  /*a480*/  @UP0 UIMAD UR9, UR9, UR13, URZ ;  /* 0x0000000d090902a4 */ /* 0x000fc8000f8e023f */
[----:B------:R-:W-:Y:S01]  /*a490*/  @UP0 UIADD3 UR18, UR15, UR9, URZ ;  /* 0x000000090f120290 */ /* 0x000fe2000fffe03f */
[----:B---3--:R-:W-:Y:S01]  /*a4a0*/  LEA R53, R3, UR4, 0x1 ;  /* 0x0000000403357c11 */ /* 0x008fe2000f8e08ff */
        /* <DEDUP_REMOVED lines=13> */
.L_x_739:
[----:B--2---:R-:W2:Y:S01]  /*a580*/  LDL.64 R66, [R1+0x10] ;  /* 0x0000100001427983 */ /* 0x004ea20000100a00 */
[----:B------:R-:W-:Y:S01]  /*a590*/  USHF.R.S32.HI UR9, URZ, 0x1f, UR5 ;  /* 0x0000001f3f097899 */ /* 0x000fe20008011405 */
[----:B------:R-:W-:Y:S01]  /*a5a0*/  SHF.R.S32.HI R5, RZ, 0x1f, R2 ;  /* 0x0000001fff057819 */ /* 0x000fe20000011402 */
[----:B------:R-:W-:Y:S01]  /*a5b0*/  IMAD.U32 R3, RZ, RZ, UR10 ;  /* 0x0000000aff037e24 */ /* 0x000fe2000f8e00ff */
[----:B------:R-:W-:Y:S01]  /*a5c0*/  BAR.SYNC.DEFER_BLOCKING 0x0 ;  /* 0x0000000000007b1d */ /* 0x000fe20000010000 */
[----:B------:R-:W-:Y:S01]  /*a5d0*/  UIMAD UR15, UR9, UR10, URZ ;  /* 0x0000000a090f72a4 */ /* 0x000fe2000f8e023f */
[----:B------:R-:W-:Y:S01]  /*a5e0*/  LEA.HI R5, R5, R2, RZ, 0x3 ;  /* 0x0000000205057211 */ /* 0x000fe200078f18ff */
[----:B------:R-:W-:Y:S02]  /*a5f0*/  UIMAD UR8, UR22, -0x40, UR8 ;  /* 0xffffffc0160878a4 */ /* 0x000fe4000f8e0208 */
[----:B------:R-:W-:Y:S01]  /*a600*/  UIMAD UR15, UR5, UR11, UR15 ;  /* 0x0000000b050f72a4 */ /* 0x000fe2000f8e020f */
[----:B------:R-:W-:Y:S01]  /*a610*/  SHF.R.S32.HI R52, RZ, 0x3, R5 ;  /* 0x00000003ff347819 */ /* 0x000fe20000011405 */
[----:B------:R-:W-:Y:S01]  /*a620*/  USHF.R.S32.HI UR21, URZ, 0x1f, UR54 ;  /* 0x0000001f3f157899 */ /* 0x000fe20008011436 */
[----:B------:R-:W-:Y:S01]  /*a630*/  BSSY B0, `(.L_x_740) ;  /* 0x0000032000007945 */ /* 0x000fe20003800000 */
[----:B------:R-:W-:Y:S01]  /*a640*/  ULDC.64 UR16, c[0x0][0x468] ;  /* 0x00011a0000107ab9 */ /* 0x000fe20000000a00 */
[----:B------:R-:W-:Y:S01]  /*a650*/  ISETP.GE.AND P5, PT, R52, UR8, PT ;  /* 0x0000000834007c0c */ /* 0x000fe2000bfa6270 */
[----:B------:R-:W-:Y:S01]  /*a660*/  IMAD.U32 R2, RZ, RZ, UR15 ;  /* 0x0000000fff027e24 */ /* 0x000fe2000f8e00ff */
[----:B------:R-:W-:-:S04]  /*a670*/  UIMAD UR15, UR21, UR16, URZ ;  /* 0x00000010150f72a4 */ /* 0x000fc8000f8e023f */
[----:B------:R-:W-:Y:S01]  /*a680*/  UIMAD UR17, UR54, UR17, UR15 ;  /* 0x00000011361172a4 */ /* 0x000fe2000f8e020f */
[----:B------:R1:W3:Y:S04]  /*a690*/  LDS.128 R48, [R53+0x19000] ;  /* 0x0190000035307984 */ /* 0x0002e80000000c00 */
[----:B------:R1:W4:Y:S04]  /*a6a0*/  LDS.128 R44, [R53+0x1b000] ;  /* 0x01b00000352c7984 */ /* 0x0003280000000c00 */
[----:B------:R1:W1:Y:S04]  /*a6b0*/  LDS.128 R40, [R53+0x1d000] ;  /* 0x01d0000035287984 */ /* 0x0002680000000c00 */
[----:B------:R1:W1:Y:S04]  /*a6c0*/  LDS.128 R36, [R53+0x1f000] ;  /* 0x01f0000035247984 */ /* 0x0002680000000c00 */
[----:B------:R1:W1:Y:S04]  /*a6d0*/  LDS.128 R32, [R53+0x21000] ;  /* 0x0210000035207984 */ /* 0x0002680000000c00 */
[----:B------:R1:W1:Y:S04]  /*a6e0*/  LDS.128 R28, [R53+0x23000] ;  /* 0x02300000351c7984 */ /* 0x0002680000000c00 */
[----:B------:R1:W1:Y:S04]  /*a6f0*/  LDS.128 R24, [R53+0x25000] ;  /* 0x0250000035187984 */ /* 0x0002680000000c00 */
[----:B------:R1:W1:Y:S01]  /*a700*/  LDS.128 R20, [R53+0x27000] ;  /* 0x0270000035147984 */ /* 0x0002620000000c00 */
[--C-:B--2---:R-:W-:Y:S01]  /*a710*/  SHF.R.S32.HI R61, RZ, 0x1f, R66.reuse ;  /* 0x0000001fff3d7819 */ /* 0x104fe20000011442 */
[----:B------:R-:W-:-:S02]  /*a720*/  IMAD.MOV.U32 R60, RZ, RZ, R66 ;  /* 0x000000ffff3c7224 */ /* 0x000fc400078e0042 */
[----:B------:R-:W-:Y:S02]  /*a730*/  VIADD R55, R66, 0x40 ;  /* 0x0000004042377836 */ /* 0x000fe40000000000 */
[----:B------:R-:W-:-:S04]  /*a740*/  IMAD.WIDE.U32 R6, R3, UR5, R60 ;  /* 0x0000000503067c25 */ /* 0x000fc8000f8e003c */
[----:B------:R-:W-:Y:S01]  /*a750*/  VIADD R3, R52, 0x20 ;  /* 0x0000002034037836 */ /* 0x000fe20000000000 */
[----:B------:R-:W-:Y:S01]  /*a760*/  IADD3 R62, P0, R6, UR19, RZ ;  /* 0x00000013063e7c10 */ /* 0x000fe2000ff1e0ff */
[----:B------:R-:W-:-:S03]  /*a770*/  VIADD R54, R66, 0x80 ;  /* 0x0000008042367836 */ /* 0x000fc60000000000 */
[----:B------:R-:W-:Y:S02]  /*a780*/  IADD3.X R63, R7, UR20, R2, P0, !PT ;  /* 0x00000014073f7c10 */ /* 0x000fe400087fe402 */
[----:B------:R-:W-:Y:S02]  /*a790*/  MOV R2, UR16 ;  /* 0x0000001000027c02 */ /* 0x000fe40008000f00 */
[----:B------:R-:W-:Y:S02]  /*a7a0*/  ISETP.GE.AND P4, PT, R3, UR8, PT ;  /* 0x0000000803007c0c */ /* 0x000fe4000bf86270 */
[----:B------:R-:W-:Y:S01]  /*a7b0*/  SHF.R.S32.HI R3, RZ, 0x1f, R52 ;  /* 0x0000001fff037819 */ /* 0x000fe20000011434 */
[----:B------:R-:W-:Y:S01]  /*a7c0*/  IMAD.WIDE.U32 R62, R2, UR54, R62 ;  /* 0x00000036023e7c25 */ /* 0x000fe2000f8e003e */
[----:B------:R-:W-:-:S03]  /*a7d0*/  IADD3 R2, R66, 0xc0, RZ ;  /* 0x000000c042027810 */ /* 0x000fc60007ffe0ff */
[----:B------:R-:W-:Y:S01]  /*a7e0*/  VIADD R57, R63, UR17 ;  /* 0x000000113f397c36 */ /* 0x000fe20008000000 */
[----:B-1-34-:R-:W-:Y:S06]  /*a7f0*/  @P5 BRA `(.L_x_741) ;  /* 0x0000000000545947 */ /* 0x01afec0003800000 */
[----:B------:R-:W-:Y:S01]  /*a800*/  ULDC UR15, c[0x0][0x2d0] ;  /* 0x0000b400000f7ab9 */ /* 0x000fe20000000800 */
[----:B------:R-:W1:Y:S01]  /*a810*/  LDS.128 R16, [R53+0x1a000] ;  /* 0x01a0000035107984 */ /* 0x000e620000000c00 */
[----:B------:R-:W-:Y:S01]  /*a820*/  ISETP.GE.AND P3, PT, R66, UR15, PT ;  /* 0x0000000f42007c0c */ /* 0x000fe2000bf66270 */
[----:B------:R-:W-:Y:S01]  /*a830*/  IMAD.MOV.U32 R56, RZ, RZ, R62 ;  /* 0x000000ffff387224 */ /* 0x000fe200078e003e */
[----:B------:R-:W-:Y:S01]  /*a840*/  ISETP.GE.AND P2, PT, R55, UR15, PT ;  /* 0x0000000f37007c0c */ /* 0x000fe2000bf46270 */
[----:B------:R-:W2:Y:S01]  /*a850*/  LDS.128 R12, [R53+0x1c000] ;  /* 0x01c00000350c7984 */ /* 0x000ea20000000c00 */
[----:B------:R-:W-:Y:S01]  /*a860*/  IMAD R59, R3, UR10, RZ ;  /* 0x0000000a033b7c24 */ /* 0x000fe2000f8e02ff */
[----:B------:R-:W-:Y:S01]  /*a870*/  ISETP.GE.AND P1, PT, R54, UR15, PT ;  /* 0x0000000f36007c0c */ /* 0x000fe2000bf26270 */
[----:B------:R-:W-:Y:S01]  /*a880*/  IMAD.WIDE.U32 R64, R52, UR10, R56 ;  /* 0x0000000a34407c25 */ /* 0x000fe2000f8e0038 */
[----:B------:R-:W3:Y:S01]  /*a890*/  LDS.128 R8, [R53+0x1e000] ;  /* 0x01e0000035087984 */ /* 0x000ee20000000c00 */
[----:B------:R-:W-:Y:S01]  /*a8a0*/  ISETP.GE.AND P0, PT, R2, UR15, PT ;  /* 0x0000000f02007c0c */ /* 0x000fe2000bf06270 */
[----:B------:R-:W-:Y:S01]  /*a8b0*/  ULDC.64 UR16, c[0x0][0x3f0] ;  /* 0x0000fc0000107ab9 */ /* 0x000fe20000000a00 */
[----:B------:R-:W-:Y:S01]  /*a8c0*/  IMAD R56, R52, UR11, R59 ;  /* 0x0000000b34387c24 */ /* 0x000fe2000f8e023b */
[----:B------:R-:W-:-:S02]  /*a8d0*/  LEA R58, P6, R64, UR16, 0x1 ;  /* 0x00000010403a7c11 */ /* 0x000fc4000f8c08ff */
[----:B------:R-:W4:Y:S01]  /*a8e0*/  @!P3 LDS.128 R4, [R53+0x18000] ;  /* 0x018000003504b984 */ /* 0x000f220000000c00 */
[----:B------:R-:W-:-:S05]  /*a8f0*/  IMAD.IADD R56, R56, 0x1, R65 ;  /* 0x0000000138387824 */ /* 0x000fca00078e0241 */
[----:B------:R-:W-:-:S05]  /*a900*/  LEA.HI.X R59, R64, UR17, R56, 0x1, P6 ;  /* 0x00000011403b7c11 */ /* 0x000fca000b0f0c38 */
[----:B-1----:R1:W-:Y:S04]  /*a910*/  @!P2 STG.E.128 desc[UR6][R58.64+0x80], R16 ;  /* 0x000080103a00a986 */ /* 0x0023e8000c101d06 */
[----:B--2---:R1:W-:Y:S04]  /*a920*/  @!P1 STG.E.128 desc[UR6][R58.64+0x100], R12 ;  /* 0x0001000c3a009986 */ /* 0x0043e8000c101d06 */
[----:B---3--:R1:W-:Y:S04]  /*a930*/  @!P0 STG.E.128 desc[UR6][R58.64+0x180], R8 ;  /* 0x000180083a008986 */ /* 0x0083e8000c101d06 */
[----:B----4-:R1:W-:Y:S02]  /*a940*/  @!P3 STG.E.128 desc[UR6][R58.64], R4 ;  /* 0x000000043a00b986 */ /* 0x0103e4000c101d06 */
.L_x_741:
[----:B------:R-:W-:Y:S05]  /*a950*/  BSYNC B0 ;  /* 0x0000000000007941 */ /* 0x000fea0003800000 */
.L_x_740:
        /* <DEDUP_REMOVED lines=17> */
[----:B------:R2:W-:Y:S04]  /*aa70*/  @!P3 STG.E.128 desc[UR6][R8.64], R48 ;  /* 0x000000300800b986 */ /* 0x0005e8000c101d06 */
[----:B------:R2:W-:Y:S04]  /*aa80*/  @!P2 STG.E.128 desc[UR6][R8.64+0x80], R44 ;  /* 0x0000802c0800a986 */ /* 0x0005e8000c101d06 */
[----:B------:R2:W-:Y:S04]  /*aa90*/  @!P1 STG.E.128 desc[UR6][R8.64+0x100], R40 ;  /* 0x0001002808009986 */ /* 0x0005e8000c101d06 */
[----:B------:R2:W-:Y:S02]  /*aaa0*/  @!P0 STG.E.128 desc[UR6][R8.64+0x180], R36 ;  /* 0x0001802408008986 */ /* 0x0005e4000c101d06 */
.L_x_743:
[----:B------:R-:W-:Y:S05]  /*aab0*/  BSYNC B0 ;  /* 0x0000000000007941 */ /* 0x000fea0003800000 */
.L_x_742:
[----:B-1----:R1:W3:Y:S01]  /*aac0*/  LDS.128 R12, [R53+0x20000] ;  /* 0x02000000350c7984 */ /* 0x0022e20000000c00 */
[----:B--2---:R-:W-:Y:S01]  /*aad0*/  IMAD.U32 R37, RZ, RZ, UR12 ;  /* 0x0000000cff257e24 */ /* 0x004fe2000f8e00ff */
[----:B------:R-:W-:Y:S01]  /*aae0*/  UIMAD UR9, UR9, UR12, URZ ;  /* 0x0000000c090972a4 */ /* 0x000fe2000f8e023f */
[----:B------:R-:W-:Y:S01]  /*aaf0*/  BSSY B0, `(.L_x_744) ;  /* 0x0000022000007945 */ /* 0x000fe20003800000 */
[----:B------:R1:W2:Y:S01]  /*ab00*/  LDS.128 R8, [R53+0x22000] ;  /* 0x0220000035087984 */ /* 0x0002a20000000c00 */
[----:B------:R-:W-:Y:S01]  /*ab10*/  IMAD.WIDE.U32 R36, R37, UR5, R60 ;  /* 0x0000000525247c25 */ /* 0x000fe2000f8e003c */
[----:B------:R-:W-:Y:S02]  /*ab20*/  UIMAD UR5, UR5, UR13, UR9 ;  /* 0x0000000d050572a4 */ /* 0x000fe4000f8e0209 */
[----:B------:R1:W4:Y:S01]  /*ab30*/  LDS.128 R4, [R53+0x24000] ;  /* 0x0240000035047984 */ /* 0x0003220000000c00 */
        /* <DEDUP_REMOVED lines=25> */
[----:B---3--:R3:W-:Y:S04]  /*acd0*/  @!P3 STG.E.128 desc[UR6][R38.64], R12 ;  /* 0x0000000c2600b986 */ /* 0x0087e8000c101d06 */
[----:B--2---:R3:W-:Y:S04]  /*ace0*/  @!P2 STG.E.128 desc[UR6][R38.64+0x80], R8 ;  /* 0x000080082600a986 */ /* 0x0047e8000c101d06 */
[----:B----4-:R3:W-:Y:S04]  /*acf0*/  @!P1 STG.E.128 desc[UR6][R38.64+0x100], R4 ;  /* 0x0001000426009986 */ /* 0x0107e8000c101d06 */
[----:B-1----:R3:W-:Y:S02]  /*ad00*/  @!P0 STG.E.128 desc[UR6][R38.64+0x180], R16 ;  /* 0x0001801026008986 */ /* 0x0027e4000c101d06 */
.L_x_745:
[----:B------:R-:W-:Y:S05]  /*ad10*/  BSYNC B0 ;  /* 0x0000000000007941 */ /* 0x000fea0003800000 */
.L_x_744:
        /* <DEDUP_REMOVED lines=20> */
.L_x_714:
[----:B------:R-:W-:Y:S05]  /*ae60*/  BSYNC B1 ;  /* 0x0000000000017941 */ /* 0x000fea0003800000 */
.L_x_700:
        /* <DEDUP_REMOVED lines=12> */
.L_x_746:
[----:B------:R-:W-:Y:S05]  /*af30*/  EXIT ;  /* 0x000000000000794d */ /* 0x000fea0003800000 */
.L_x_748:
        /* <DEDUP_REMOVED lines=12> */
.L_x_2041:


//--------------------- .text._ZN5flash44flash_bwd_dq_dk_dv_loop_seqk_parallel_kernelI23Flash_bwd_kernel_traitsILi256ELi64ELi64ELi8ELi4ELi2ELi2ELb0ELb0EN7cutlass10bfloat16_tE19Flash_kernel_traitsILi256ELi64ELi64ELi8ES3_EELb0ELb0ELb0ELb0ELb0ELb1ELb0EEEvNS_16Flash_bwd_paramsE --------------------------
	.section	.text._ZN5flash44flash_bwd_dq_dk_dv_loop_seqk_parallel_kernelI23Flash_bwd_kernel_traitsILi256ELi64ELi64ELi8ELi4ELi2ELi2ELb0ELb0EN7cutlass10bfloat16_tE19Flash_kernel_traitsILi256ELi64ELi64ELi8ES3_EELb0ELb0ELb0ELb0ELb0ELb1ELb0EEEvNS_16Flash_bwd_paramsE,"ax",@progbits
	.align	128
        .global         _ZN5flash44flash_bwd_dq_dk_dv_loop_seqk_parallel_kernelI23Flash_bwd_kernel_traitsILi256ELi64ELi64ELi8ELi4ELi2ELi2ELb0ELb0EN7cutlass10bfloat16_tE19Flash_kernel_traitsILi256ELi64ELi64ELi8ES3_EELb0ELb0ELb0ELb0ELb0ELb1ELb0EEEvNS_16Flash_bwd_paramsE
        .type           _ZN5flash44flash_bwd_dq_dk_dv_loop_seqk_parallel_kernelI23Flash_bwd_kernel_traitsILi256ELi64ELi64ELi8ELi4ELi2ELi2ELb0ELb0EN7cutlass10bfloat16_tE19Flash_kernel_traitsILi256ELi64ELi64ELi8ES3_EELb0ELb0ELb0ELb0ELb0ELb1ELb0EEEvNS_16Flash_bwd_paramsE,@function
        .size           _ZN5flash44flash_bwd_dq_dk_dv_loop_seqk_parallel_kernelI23Flash_bwd_kernel_traitsILi256ELi64ELi64ELi8ELi4ELi2ELi2ELb0ELb0EN7cutlass10bfloat16_tE19Flash_kernel_traitsILi256ELi64ELi64ELi8ES3_EELb0ELb0ELb0ELb0ELb0ELb1ELb0EEEvNS_16Flash_bwd_paramsE,(.L_x_2042 - _ZN5flash44flash_bwd_dq_dk_dv_loop_seqk_parallel_kernelI23Flash_bwd_kernel_traitsILi256ELi64ELi64ELi8ELi4ELi2ELi2ELb0ELb0EN7cutlass10bfloat16_tE19Flash_kernel_traitsILi256ELi64ELi64ELi8ES3_EELb0ELb0ELb0ELb0ELb0ELb1ELb0EEEvNS_16Flash_bwd_paramsE)
        .other          _ZN5flash44flash_bwd_dq_dk_dv_loop_seqk_parallel_kernelI23Flash_bwd_kernel_traitsILi256ELi64ELi64ELi8ELi4ELi2ELi2ELb0ELb0EN7cutlass10bfloat16_tE19Flash_kernel_traitsILi256ELi64ELi64ELi8ES3_EELb0ELb0ELb0ELb0ELb0ELb1ELb0EEEvNS_16Flash_bwd_paramsE,@"STO_CUDA_ENTRY STV_DEFAULT"
_ZN5flash44flash_bwd_dq_dk_dv_loop_seqk_parallel_kernelI23Flash_bwd_kernel_traitsILi256ELi64ELi64ELi8ELi4ELi2ELi2ELb0ELb0EN7cutlass10bfloat16_tE19Flash_kernel_traitsILi256ELi64ELi64ELi8ES3_EELb0ELb0ELb0ELb0ELb0ELb1ELb0EEEvNS_16Flash_bwd_paramsE:
.text._ZN5flash44flash_bwd_dq_dk_dv_loop_seqk_parallel_kernelI23Flash_bwd_kernel_traitsILi256ELi64ELi64ELi8ELi4ELi2ELi2ELb0ELb0EN7cutlass10bfloat16_tE19Flash_kernel_traitsILi256ELi64ELi64ELi8ES3_EELb0ELb0ELb0ELb0ELb0ELb1ELb0EEEvNS_16Flash_bwd_paramsE:
        /* <DEDUP_REMOVED lines=15> */
[----:B------:R-:W-:Y:S01]  /*00f0*/  UMOV UR58, 0xffff8000 ;  /* 0xffff8000003a7882 */ /* 0x000fe20000000000 */
[----:B------:R-:W-:Y:S02]  /*0100*/  IMAD.MOV.U32 R219, RZ, RZ, 0x40 ;  /* 0x00000040ffdb7424 */ /* 0x000fe400078e00ff */
[----:B------:R-:W-:Y:S02]  /*0110*/  IMAD.MOV.U32 R243, RZ, RZ, -0x10 ;  /* 0xfffffff0fff37424 */ /* 0x000fe400078e00ff */
[----:B------:R-:W3:Y:S08]  /*0120*/  S2UR UR54, SR_CTAID.Z ;  /* 0x00000000003679c3 */ /* 0x000ef00000002700 */
[----:B------:R-:W4:Y:S01]  /*0130*/  S2UR UR45, SR_CTAID.Y ;  /* 0x00000000002d79c3 */ /* 0x000f220000002600 */
[----:B--2---:R-:W-:Y:S01]  /*0140*/  ULEA UR4, UR4, UR5, 0x18 ;  /* 0x0000000504047291 */ /* 0x004fe2000f8ec03f */
[----:B-1----:R-:W-:Y:S01]  /*0150*/  SHF.R.S32.HI R16, RZ, 0x1f, R15 ;  /* 0x0000001fff107819 */ /* 0x002fe2000001140f */
[----:B---3--:R-:W-:-:S03]  /*0160*/  USHF.R.S32.HI UR6, URZ, 0x1f, UR54 ;  /* 0x0000001f3f067899 */ /* 0x008fc60008011436 */
[CC--:B------:R-:W-:Y:S02]  /*0170*/  LEA.HI R2, R16.reuse, R15.reuse, RZ, 0x5 ;  /* 0x0000000f10027211 */ /* 0x0c0fe400078f28ff */
[----:B------:R-:W-:Y:S02]  /*0180*/  LEA.HI R5, R16, R15, RZ, 0x4 ;  /* 0x0000000f10057211 */ /* 0x000fe400078f20ff */
[--C-:B------:R-:W-:Y:S01]  /*0190*/  SHF.R.S32.HI R0, RZ, 0x5, R2.reuse ;  /* 0x00000005ff007819 */ /* 0x100fe20000011402 */
[----:B----4-:R-:W-:Y:S01]  /*01a0*/  USHF.L.U32 UR5, UR45, 0x7, URZ ;  /* 0x000000072d057899 */ /* 0x010fe2000800063f */
[----:B------:R-:W-:Y:S02]  /*01b0*/  SHF.R.S32.HI R3, RZ, 0x1f, R2 ;  /* 0x0000001fff037819 */ /* 0x000fe40000011402 */
[-C--:B------:R-:W-:Y:S02]  /*01c0*/  LEA.HI R2, R2, R0.reuse, RZ, 0x1 ;  /* 0x0000000002027211 */ /* 0x080fe400078f08ff */
[----:B------:R-:W-:-:S02]  /*01d0*/  LEA.HI R3, R3, R0, RZ, 0x2 ;  /* 0x0000000003037211 */ /* 0x000fc400078f10ff */
[----:B------:R-:W-:Y:S02]  /*01e0*/  LOP3.LUT R2, R2, 0xfffffffe, RZ, 0xc0, !PT ;  /* 0xfffffffe02027812 */ /* 0x000fe400078ec0ff */
[----:B------:R-:W-:Y:S02]  /*01f0*/  LOP3.LUT R3, R3, 0xfffffffc, RZ, 0xc0, !PT ;  /* 0xfffffffc03037812 */ /* 0x000fe400078ec0ff */
[-C--:B------:R-:W-:Y:S01]  /*0200*/  LEA.HI R13, R16, R15.reuse, RZ, 0x3 ;  /* 0x0000000f100d7211 */ /* 0x080fe200078f18ff */
[----:B------:R-:W-:Y:S01]  /*0210*/  IMAD.IADD R226, R0, 0x1, -R2 ;  /* 0x0000000100e27824 */ /* 0x000fe200078e0a02 */
[----:B------:R-:W-:Y:S01]  /*0220*/  LEA.HI R18, R16, R15, RZ, 0x2 ;  /* 0x0000000f10127211 */ /* 0x000fe200078f10ff */
[----:B------:R-:W-:Y:S01]  /*0230*/  IMAD.IADD R17, R0, 0x1, -R3 ;  /* 0x0000000100117824 */ /* 0x000fe200078e0a03 */
[----:B------:R-:W-:Y:S02]  /*0240*/  SHF.R.S32.HI R4, RZ, 0x4, R5 ;  /* 0x00000004ff047819 */ /* 0x000fe40000011405 */
[----:B------:R-:W-:-:S02]  /*0250*/  LOP3.LUT R0, R13, 0xfffffff8, RZ, 0xc0, !PT ;  /* 0xfffffff80d007812 */ /* 0x000fc400078ec0ff */
[--C-:B------:R-:W-:Y:S02]  /*0260*/  SHF.R.S32.HI R9, RZ, 0x2, R18.reuse ;  /* 0x00000002ff097819 */ /* 0x100fe40000011412 */
[----:B------:R-:W-:Y:S01]  /*0270*/  SHF.R.S32.HI R2, RZ, 0x1f, R18 ;  /* 0x0000001fff027819 */ /* 0x000fe20000011412 */
[----:B------:R-:W-:Y:S01]  /*0280*/  IMAD.IADD R0, R15, 0x1, -R0 ;  /* 0x000000010f007824 */ /* 0x000fe200078e0a00 */
[----:B------:R-:W-:Y:S02]  /*0290*/  SHF.R.S32.HI R249, RZ, 0x3, R13 ;  /* 0x00000003fff97819 */ /* 0x000fe4000001140d */
[----:B------:R-:W-:Y:S01]  /*02a0*/  LEA.HI R3, R5, R4, RZ, 0x1 ;  /* 0x0000000405037211 */ /* 0x000fe200078f08ff */
[----:B------:R-:W-:Y:S01]  /*02b0*/  IMAD.SHL.U32 R8, R0, 0x8, RZ ;  /* 0x0000000800087824 */ /* 0x000fe200078e00ff */
[----:B------:R-:W-:Y:S01]  /*02c0*/  LEA.HI R2, R2, R9, RZ, 0x3 ;  /* 0x0000000902027211 */ /* 0x000fe200078f18ff */
[----:B------:R-:W-:Y:S01]  /*02d0*/  IMAD.SHL.U32 R6, R249, 0x40, RZ ;  /* 0x00000040f9067824 */ /* 0x000fe200078e00ff */
[----:B------:R-:W-:-:S02]  /*02e0*/  LOP3.LUT R7, R5, 0xfffffff0, RZ, 0xc0, !PT ;  /* 0xfffffff005077812 */ /* 0x000fc400078ec0ff */
[----:B------:R-:W-:Y:S02]  /*02f0*/  LOP3.LUT R5, R3, 0xfffffffe, RZ, 0xc0, !PT ;  /* 0xfffffffe03057812 */ /* 0x000fe400078ec0ff */
[----:B------:R-:W-:Y:S02]  /*0300*/  LOP3.LUT R3, R2, 0xfffffff8, RZ, 0xc0, !PT ;  /* 0xfffffff802037812 */ /* 0x000fe400078ec0ff */
[----:B------:R-:W-:Y:S01]  /*0310*/  LOP3.LUT R2, R6, 0x1c0, RZ, 0xc0, !PT ;  /* 0x000001c006027812 */ /* 0x000fe200078ec0ff */
[----:B------:R-:W-:Y:S01]  /*0320*/  IMAD.IADD R10, R4, 0x1, -R5 ;  /* 0x00000001040a7824 */ /* 0x000fe200078e0a05 */
[----:B------:R-:W-:Y:S01]  /*0330*/  LOP3.LUT P4, RZ, R0, 0x2, RZ, 0xc0, !PT ;  /* 0x0000000200ff7812 */ /* 0x000fe2000788c0ff */
[----:B------:R-:W-:Y:S01]  /*0340*/  IMAD.IADD R6, R9, 0x1, -R3 ;  /* 0x0000000109067824 */ /* 0x000fe200078e0a03 */
[----:B------:R-:W-:Y:S01]  /*0350*/  LOP3.LUT R3, R2, 0x38, R8, 0xf8, !PT ;  /* 0x0000003802037812 */ /* 0x000fe200078ef808 */
[----:B------:R-:W-:Y:S01]  /*0360*/  IMAD.IADD R4, R15, 0x1, -R7 ;  /* 0x000000010f047824 */ /* 0x000fe200078e0a07 */
[----:B------:R-:W-:Y:S01]  /*0370*/  SHF.R.U32.HI R2, RZ, 0x3, R2 ;  /* 0x00000003ff027819 */ /* 0x000fe20000011602 */
[----:B------:R-:W-:Y:S01]  /*0380*/  IMAD.SHL.U32 R9, R10, 0x200, RZ ;  /* 0x000002000a097824 */ /* 0x000fe200078e00ff */
[C---:B------:R-:W-:Y:S01]  /*0390*/  LOP3.LUT P3, RZ, R0.reuse, 0x4, RZ, 0xc0, !PT ;  /* 0x0000000400ff7812 */ /* 0x040fe2000786c0ff */
[----:B------:R-:W-:Y:S01]  /*03a0*/  IMAD.SHL.U32 R0, R0, 0x40, RZ ;  /* 0x0000004000007824 */ /* 0x000fe200078e00ff */
[----:B------:R-:W-:Y:S01]  /*03b0*/  LOP3.LUT R11, R3, R2, RZ, 0x3c, !PT ;  /* 0x00000002030b7212 */ /* 0x000fe200078e3cff */
[----:B------:R-:W-:Y:S01]  /*03c0*/  IMAD.SHL.U32 R2, R226, 0x10, RZ ;  /* 0x00000010e2027824 */ /* 0x000fe200078e00ff */
[----:B------:R-:W-:-:S02]  /*03d0*/  LEA.HI R7, R16, R15, RZ, 0x7 ;  /* 0x0000000f10077211 */ /* 0x000fc400078f38ff */
[----:B------:R-:W-:Y:S02]  /*03e0*/  LOP3.LUT R0, R0, 0x1c0, RZ, 0xc0, !PT ;  /* 0x000001c000007812 */ /* 0x000fe400078ec0ff */
[----:B------:R-:W-:Y:S02]  /*03f0*/  SHF.R.S32.HI R7, RZ, 0x7, R7 ;  /* 0x00000007ff077819 */ /* 0x000fe40000011407 */
[C---:B------:R-:W-:Y:S02]  /*0400*/  LOP3.LUT R218, R0.reuse, 0x8, R13, 0xf8, !PT ;  /* 0x0000000800da7812 */ /* 0x040fe400078ef80d */
[----:B------:R-:W-:Y:S01]  /*0410*/  LOP3.LUT R5, R0, 0x10, R2, 0xf8, !PT ;  /* 0x0000001000057812 */ /* 0x000fe200078ef802 */
[----:B------:R-:W-:Y:S01]  /*0420*/  IMAD R2, R7, 0x800, R9 ;  /* 0x0000080007027824 */ /* 0x000fe200078e0209 */
[----:B------:R-:W-:Y:S02]  /*0430*/  SHF.R.U32.HI R222, RZ, 0x3, R0 ;  /* 0x00000003ffde7819 */ /* 0x000fe40000011600 */
[----:B------:R-:W-:-:S02]  /*0440*/  LOP3.LUT R0, R6, 0x1, RZ, 0xc0, !PT ;  /* 0x0000000106007812 */ /* 0x000fc400078ec0ff */
[----:B------:R-:W-:Y:S02]  /*0450*/  SHF.R.S32.HI R3, RZ, 0x1f, R4 ;  /* 0x0000001fff037819 */ /* 0x000fe40000011404 */
[----:B------:R-:W-:Y:S02]  /*0460*/  LOP3.LUT R218, R218, R222, RZ, 0x3c, !PT ;  /* 0x000000dedada7212 */ /* 0x000fe400078e3cff */
[----:B------:R-:W-:Y:S02]  /*0470*/  ISETP.NE.U32.AND P0, PT, R0, 0x1, PT ;  /* 0x000000010000780c */ /* 0x000fe40003f05070 */
[----:B------:R-:W-:Y:S01]  /*0480*/  LEA.HI R12, R3, R4, RZ, 0x3 ;  /* 0x00000004030c7211 */ /* 0x000fe200078f18ff */
[----:B------:R-:W-:Y:S01]  /*0490*/  IMAD.IADD R218, R2, 0x1, R218 ;  /* 0x0000000102da7824 */ /* 0x000fe200078e02da */
[----:B------:R-:W-:Y:S02]  /*04a0*/  LEA.HI R0, R16, R15, RZ, 0x6 ;  /* 0x0000000f10007211 */ /* 0x000fe400078f30ff */
[----:B------:R-:W-:Y:S01]  /*04b0*/  LOP3.LUT R3, R12, 0xfffffff8, RZ, 0xc0, !PT ;  /* 0xfffffff80c037812 */ /* 0x000fe200078ec0ff */
[----:B------:R-:W-:Y:S01]  /*04c0*/  IMAD.SHL.U32 R218, R218, 0x2, RZ ;  /* 0x00000002dada7824 */ /* 0x000fe200078e00ff */
[----:B------:R-:W-:-:S02]  /*04d0*/  LOP3.LUT R2, R18, 0x7ffffffc, RZ, 0xc0, !PT ;  /* 0x7ffffffc12027812 */ /* 0x000fc400078ec0ff */
[----:B------:R-:W-:Y:S01]  /*04e0*/  SHF.R.S32.HI R0, RZ, 0x6, R0 ;  /* 0x00000006ff007819 */ /* 0x000fe20000011400 */
[----:B------:R-:W-:Y:S01]  /*04f0*/  IMAD.IADD R14, R4, 0x1, -R3 ;  /* 0x00000001040e7824 */ /* 0x000fe200078e0a03 */
[----:B------:R-:W-:Y:S01]  /*0500*/  LOP3.LUT R13, R5, 0x8, R13, 0xf8, !PT ;  /* 0x00000008050d7812 */ /* 0x000fe200078ef80d */
[----:B------:R-:W-:Y:S01]  /*0510*/  IMAD.IADD R8, R15, 0x1, -R2 ;  /* 0x000000010f087824 */ /* 0x000fe200078e0a02 */
[----:B------:R-:W-:Y:S01]  /*0520*/  R2P PR, R6, 0x6 ;  /* 0x0000000606007804 */ /* 0x000fe20000000000 */
[----:B------:R-:W-:Y:S01]  /*0530*/  IMAD R5, R0, 0x200, R11 ;  /* 0x0000020000057824 */ /* 0x000fe200078e020b */
[----:B------:R-:W-:Y:S01]  /*0540*/  LOP3.LUT R222, R9, R13, R222, 0xf6, !PT ;  /* 0x0000000d09de7212 */ /* 0x000fe200078ef6de */
[----:B------:R-:W-:Y:S01]  /*0550*/  IMAD.SHL.U32 R15, R15, 0x2, RZ ;  /* 0x000000020f0f7824 */ /* 0x000fe200078e00ff */
[----:B------:R-:W-:Y:S01]  /*0560*/  SEL R217, R217, 0xffffffe0, !P4 ;  /* 0xffffffe0d9d97807 */ /* 0x000fe20006000000 */
[----:B------:R-:W-:Y:S01]  /*0570*/  IMAD.SHL.U32 R4, R7, 0x20, RZ ;  /* 0x0000002007047824 */ /* 0x000fe200078e00ff */
[----:B------:R1:W-:Y:S01]  /*0580*/  STL [R1+0x4], R5 ;  /* 0x0000040501007387 */ /* 0x0003e20000100800 */
[----:B------:R-:W-:Y:S01]  /*0590*/  IMAD.SHL.U32 R3, R6, 0x40, RZ ;  /* 0x0000004006037824 */ /* 0x000fe200078e00ff */
[----:B------:R-:W-:Y:S01]  /*05a0*/  SEL R219, R219, 0xffffffc0, !P3 ;  /* 0xffffffc0dbdb7807 */ /* 0x000fe20005800000 */
[----:B------:R-:W-:Y:S01]  /*05b0*/  IMAD.SHL.U32 R2, R0, 0x8, RZ ;  /* 0x0000000800027824 */ /* 0x000fe200078e00ff */
[----:B------:R-:W-:Y:S01]  /*05c0*/  SEL R243, R243, 0x10, !P0 ;  /* 0x00000010f3f37807 */ /* 0x000fe20004000000 */
[----:B------:R-:W-:Y:S01]  /*05d0*/  IMAD.SHL.U32 R6, R10, 0x20, RZ ;  /* 0x000000200a067824 */ /* 0x000fe200078e00ff */
[----:B------:R-:W-:-:S02]  /*05e0*/  LOP3.LUT R0, R3, 0x1c0, RZ, 0xc0, !PT ;  /* 0x000001c003007812 */ /* 0x000fc400078ec0ff */
[----:B------:R-:W-:Y:S02]  /*05f0*/  LOP3.LUT R2, R2, 0x18, RZ, 0xc0, !PT ;  /* 0x0000001802027812 */ /* 0x000fe400078ec0ff */
[----:B------:R-:W-:Y:S02]  /*0600*/  SHF.R.U32.HI R3, RZ, 0x3, R0 ;  /* 0x00000003ff037819 */ /* 0x000fe40000011600 */
[----:B------:R-:W-:Y:S02]  /*0610*/  LOP3.LUT R7, R2, 0x20, R6, 0xf8, !PT ;  /* 0x0000002002077812 */ /* 0x000fe400078ef806 */
[----:B------:R-:W-:Y:S01]  /*0620*/  LOP3.LUT R6, R3, R0, R2, 0x1e, !PT ;  /* 0x0000000003067212 */ /* 0x000fe200078e1e02 */
[----:B------:R-:W-:Y:S01]  /*0630*/  IMAD.SHL.U32 R2, R14, 0x40, RZ ;  /* 0x000000400e027824 */ /* 0x000fe200078e00ff */
[----:B------:R-:W-:-:S05]  /*0640*/  LEA R222, R222, UR4, 0x1 ;  /* 0x00000004dede7c11 */ /* 0x000fca000f8e08ff */
[----:B------:R-:W-:Y:S01]  /*0650*/  IMAD.IADD R223, R219, 0x1, R222 ;  /* 0x00000001dbdf7824 */ /* 0x000fe200078e02de */
[----:B-1----:R-:W-:-:S05]  /*0660*/  LOP3.LUT R5, R4, 0x6, R15, 0xf8, !PT ;  /* 0x0000000604057812 */ /* 0x002fca00078ef80f */
[----:B------:R1:W-:Y:S02]  /*0670*/  STL [R1], R5 ;  /* 0x0000000501007387 */ /* 0x0003e40000100800 */
[----:B-1----:R-:W-:Y:S01]  /*0680*/  LOP3.LUT R5, R0, 0x20, R4, 0xf8, !PT ;  /* 0x0000002000057812 */ /* 0x002fe200078ef804 */
[----:B------:R-:W-:-:S03]  /*0690*/  IMAD.SHL.U32 R4, R8, 0x2, RZ ;  /* 0x0000000208047824 */ /* 0x000fc600078e00ff */
[----:B------:R-:W-:Y:S01]  /*06a0*/  LOP3.LUT R3, R5, R3, RZ, 0x3c, !PT ;  /* 0x0000000305037212 */ /* 0x000fe200078e3cff */
[--C-:B------:R-:W-:Y:S02]  /*06b0*/  IMAD R0, R17, 0x400, R4.reuse ;  /* 0x0000040011007824 */ /* 0x100fe400078e0204 */
[----:B------:R-:W-:Y:S02]  /*06c0*/  IMAD R4, R226, 0x400, R4 ;  /* 0x00000400e2047824 */ /* 0x000fe400078e0204 */
[----:B------:R-:W-:Y:S01]  /*06d0*/  IMAD.IADD R237, R0, 0x1, R3 ;  /* 0x0000000100ed7824 */ /* 0x000fe200078e0203 */
[----:B------:R-:W-:Y:S01]  /*06e0*/  LOP3.LUT R3, R2, 0x1c0, RZ, 0xc0, !PT ;  /* 0x000001c002037812 */ /* 0x000fe200078ec0ff */
[----:B------:R-:W-:Y:S02]  /*06f0*/  IMAD.SHL.U32 R0, R10, 0x8, RZ ;  /* 0x000000080a007824 */ /* 0x000fe400078e00ff */
[----:B------:R-:W-:Y:S01]  /*0700*/  IMAD.IADD R6, R4, 0x1, R6 ;  /* 0x0000000104067824 */ /* 0x000fe200078e0206 */
[----:B------:R-:W-:Y:S01]  /*0710*/  SHF.R.U32.HI R2, RZ, 0x3, R3 ;  /* 0x00000003ff027819 */ /* 0x000fe20000011603 */
[----:B------:R-:W-:Y:S01]  /*0720*/  IMAD.SHL.U32 R4, R12, 0x40, RZ ;  /* 0x000000400c047824 */ /* 0x000fe200078e00ff */
[----:B------:R-:W-:-:S02]  /*0730*/  LOP3.LUT R5, R3, 0x8, R0, 0xf8, !PT ;  /* 0x0000000803057812 */ /* 0x000fc400078ef800 */
[----:B------:R-:W-:Y:S02]  /*0740*/  LOP3.LUT R3, R2, R7, R3, 0x1e, !PT ;  /* 0x0000000702037212 */ /* 0x000fe400078e1e03 */
[----:B------:R-:W-:Y:S01]  /*0750*/  LOP3.LUT R2, R5, R2, RZ, 0x3c, !PT ;  /* 0x0000000205027212 */ /* 0x000fe200078e3cff */
[----:B------:R-:W-:Y:S01]  /*0760*/  IMAD.U32 R5, RZ, RZ, UR6 ;  /* 0x00000006ff057e24 */ /* 0x000fe2000f8e00ff */
[----:B------:R-:W-:Y:S01]  /*0770*/  LOP3.LUT R0, R4, 0xfffffe00, RZ, 0xc0, !PT ;  /* 0xfffffe0004007812 */ /* 0x000fe200078ec0ff */
[----:B------:R-:W-:Y:S01]  /*0780*/  IMAD.U32 R5, RZ, RZ, UR5 ;  /* 0x00000005ff057e24 */ /* 0x000fe2000f8e00ff */
[----:B------:R-:W-:Y:S01]  /*0790*/  USHF.R.S32.HI UR5, URZ, 0x1f, UR45 ;  /* 0x0000001f3f057899 */ /* 0x000fe2000801142d */
[----:B------:R-:W-:Y:S01]  /*07a0*/  LEA R237, R237, UR4, 0x1 ;  /* 0x00000004eded7c11 */ /* 0x000fe2000f8e08ff */
[----:B------:R-:W-:Y:S01]  /*07b0*/  USHF.R.S32.HI UR6, URZ, 0x1f, UR45 ;  /* 0x0000001f3f067899 */ /* 0x000fe2000801142d */
[--C-:B------:R-:W-:Y:S01]  /*07c0*/  IMAD R4, R17, 0x400, R0.reuse ;  /* 0x0000040011047824 */ /* 0x100fe200078e0200 */
[----:B------:R-:W-:Y:S01]  /*07d0*/  LOP3.LUT R231, R3, R0, RZ, 0xfc, !PT ;  /* 0x0000000003e77212 */ /* 0x000fe200078efcff */
[----:B------:R-:W-:-:S02]  /*07e0*/  IMAD R226, R226, 0x400, R0 ;  /* 0x00000400e2e27824 */ /* 0x000fc400078e0200 */
[----:B------:R-:W-:Y:S01]  /*07f0*/  IMAD.U32 R0, RZ, RZ, UR5 ;  /* 0x00000005ff007e24 */ /* 0x000fe2000f8e00ff */
[----:B------:R-:W-:Y:S01]  /*0800*/  USHF.R.S32.HI UR5, URZ, 0x1f, UR54 ;  /* 0x0000001f3f057899 */ /* 0x000fe20008011436 */
[----:B------:R-:W-:Y:S01]  /*0810*/  IMAD.U32 R0, RZ, RZ, UR6 ;  /* 0x00000006ff007e24 */ /* 0x000fe2000f8e00ff */
[----:B------:R-:W-:Y:S01]  /*0820*/  UIADD3 UR6, UR4, 0x18000, URZ ;  /* 0x0001800004067890 */ /* 0x000fe2000fffe03f */
[----:B------:R-:W-:Y:S02]  /*0830*/  IMAD.IADD R230, R4, 0x1, R2 ;  /* 0x0000000104e67824 */ /* 0x000fe400078e0202 */
[----:B------:R-:W-:Y:S02]  /*0840*/  IMAD.IADD R226, R2, 0x1, R226 ;  /* 0x0000000102e27824 */ /* 0x000fe400078e02e2 */
[----:B------:R-:W-:Y:S01]  /*0850*/  IMAD.U32 R2, RZ, RZ, UR5 ;  /* 0x00000005ff027e24 */ /* 0x000fe2000f8e00ff */
[----:B------:R-:W-:Y:S01]  /*0860*/  LEA R250, R6, UR6, 0x1 ;  /* 0x0000000606fa7c11 */ /* 0x000fe2000f8e08ff */
[----:B------:R-:W-:Y:S01]  /*0870*/  VIADD R220, R218, UR6 ;  /* 0x00000006dadc7c36 */ /* 0x000fe20008000000 */
[----:B------:R-:W-:Y:S01]  /*0880*/  ULDC.64 UR6, c[0x0][0x208] ;  /* 0x0000820000067ab9 */ /* 0x000fe20000000a00 */
[----:B------:R-:W-:Y:S01]  /*0890*/  IMAD.U32 R0, RZ, RZ, UR5 ;  /* 0x00000005ff007e24 */ /* 0x000fe2000f8e00ff */
[----:B------:R-:W-:Y:S01]  /*08a0*/  UIADD3 UR5, UR4, 0x28000, URZ ;  /* 0x0002800004057890 */ /* 0x000fe2000fffe03f */
[----:B------:R-:W-:-:S02]  /*08b0*/  VIADD R242, R237, 0x20 ;  /* 0x00000020edf27836 */ /* 0x000fc40000000000 */
[----:B------:R-:W-:Y:S02]  /*08c0*/  IMAD.IADD R217, R220, 0x1, R217 ;  /* 0x00000001dcd97824 */ /* 0x000fe400078e02d9 */
[C---:B------:R-:W-:Y:S01]  /*08d0*/  @P1 VIADD R242, R237.reuse, 0xffffffe0 ;  /* 0xffffffe0edf21836 */ /* 0x040fe20000000000 */
[----:B------:R-:W-:Y:S01]  /*08e0*/  LEA R226, R226, UR5, 0x1 ;  /* 0x00000005e2e27c11 */ /* 0x000fe2000f8e08ff */
[----:B------:R-:W-:Y:S02]  /*08f0*/  IMAD.IADD R220, R220, 0x1, R219 ;  /* 0x00000001dcdc7824 */ /* 0x000fe400078e02db */
[----:B------:R-:W-:Y:S02]  /*0900*/  VIADD R251, R250, 0x40 ;  /* 0x00000040fafb7836 */ /* 0x000fe40000000000 */
[----:B------:R-:W-:Y:S02]  /*0910*/  IMAD.IADD R244, R237, 0x1, R243 ;  /* 0x00000001edf47824 */ /* 0x000fe400078e02f3 */
[----:B------:R-:W-:-:S02]  /*0920*/  IMAD.IADD R219, R217, 0x1, R219 ;  /* 0x00000001d9db7824 */ /* 0x000fc400078e02db */
[----:B------:R-:W-:Y:S02]  /*0930*/  @P2 VIADD R251, R250, 0xffffffc0 ;  /* 0xffffffc0fafb2836 */ /* 0x000fe40000000000 */
[----:B------:R-:W-:-:S07]  /*0940*/  IMAD.IADD R243, R243, 0x1, R242 ;  /* 0x00000001f3f37824 */ /* 0x000fce00078e02f2 */
.L_x_783:
        /* <DEDUP_REMOVED lines=67> */
.L_x_749:
        /* <DEDUP_REMOVED lines=8> */
[----:B------:R-:W-:Y:S02]  /*0e00*/  UISETP.NE.AND UP0, UPT, UR23, -0x1, UPT ;  /* 0xffffffff1700788c */ /* 0x000fe4000bf05270 */
[----:B------:R-:W-:Y:S01]  /*0e10*/  UISETP.NE.AND UP1, UPT, UR16, -0x1, UPT ;  /* 0xffffffff1000788c */ /* 0x000fe2000bf25270 */
[----:B------:R-:W-:Y:S01]  /*0e20*/  ULDC.64 UR8, c[0x0][0x228] ;  /* 0x00008a0000087ab9 */ /* 0x000fe20000000a00 */
[----:B------:R-:W-:Y:S02]  /*0e30*/  ULDC.64 UR10, c[0x0][0x488] ;  /* 0x00012200000a7ab9 */ /* 0x000fe40000000a00 */
[----:B------:R-:W2:Y:S01]  /*0e40*/  S2UR UR12, SR_CTAID.X ;  /* 0x00000000000c79c3 */ /* 0x000ea20000002500 */
[----:B------:R-:W-:Y:S02]  /*0e50*/  UIMAD.WIDE.U32 UR20, UR45, UR8, URZ ;  /* 0x000000082d1472a5 */ /* 0x000fe4000f8e003f */
[----:B------:R-:W-:-:S02]  /*0e60*/  UIMAD UR8, UR56, UR8, URZ ;  /* 0x00000008380872a4 */ /* 0x000fc4000f8e023f */
[----:B------:R-:W-:Y:S01]  /*0e70*/  UIADD3 UR14, UR37, 0x3f, URZ ;  /* 0x0000003f250e7890 */ /* 0x000fe2000fffe03f */
[----:B------:R-:W-:Y:S01]  /*0e80*/  ULDC UR57, c[0x0][0x2d4] ;  /* 0x0000b50000397ab9 */ /* 0x000fe20000000800 */
[----:B------:R-:W-:Y:S01]  /*0e90*/  USHF.L.U64.HI UR15, UR45, 0x7, UR56 ;  /* 0x000000072d0f7899 */ /* 0x000fe20008010238 */
[----:B------:R-:W-:Y:S01]  /*0ea0*/  ULDC.U8 UR25, c[0x0][0x480] ;  /* 0x0001200000197ab9 */ /* 0x000fe20000000000 */
[----:B------:R-:W-:Y:S01]  /*0eb0*/  ULDC.U8 UR24, c[0x0][0x3d8] ;  /* 0x0000f60000187ab9 */ /* 0x000fe20000000000 */
[----:B------:R-:W-:Y:S02]  /*0ec0*/  USHF.R.S32.HI UR19, URZ, 0x1f, UR14 ;  /* 0x0000001f3f137899 */ /* 0x000fe4000801140e */
[----:B------:R-:W-:Y:S01]  /*0ed0*/  @UP0 UIADD3 UR18, UR17, UR23, URZ ;  /* 0x0000001711120290 */ /* 0x000fe2000fffe03f */
[----:B-1----:R-:W-:Y:S01]  /*0ee0*/  IABS R5, R6 ;  /* 0x0000000600057213 */ /* 0x002fe20000000000 */
[----:B------:R-:W-:Y:S01]  /*0ef0*/  UIMAD UR28, UR45, UR9, UR8 ;  /* 0x000000092d1c72a4 */ /* 0x000fe2000f8e0208 */
[----:B------:R-:W-:Y:S01]  /*0f00*/  ISETP.NE.AND P3, PT, R6, RZ, PT ;  /* 0x000000ff0600720c */ /* 0x000fe20003f65270 */
[----:B------:R-:W-:Y:S01]  /*0f10*/  USHF.R.S32.HI UR36, URZ, 0x1f, UR57 ;  /* 0x0000001f3f247899 */ /* 0x000fe20008011439 */
[----:B------:R-:W1:Y:S01]  /*0f20*/  I2F.RP R2, R5 ;  /* 0x0000000500027306 */ /* 0x000e620000209400 */
[----:B------:R-:W-:-:S02]  /*0f30*/  UISETP.NE.AND UP4, UPT, UR25, URZ, UPT ;  /* 0x0000003f1900728c */ /* 0x000fc4000bf85270 */
[----:B------:R-:W-:Y:S02]  /*0f40*/  UISETP.NE.AND UP3, UPT, UR24, URZ, UPT ;  /* 0x0000003f1800728c */ /* 0x000fe4000bf65270 */
[----:B--2---:R-:W-:Y:S01]  /*0f50*/  UIMAD.WIDE.U32 UR32, UR12, UR10, URZ ;  /* 0x0000000a0c2072a5 */ /* 0x004fe2000f8e003f */
[----:B------:R-:W-:Y:S01]  /*0f60*/  @!UP1 ULDC.64 UR8, c[0x0][0x418] ;  /* 0x0001060000089ab9 */ /* 0x000fe20000000a00 */
[----:B------:R-:W-:Y:S02]  /*0f70*/  @UP0 ULDC.64 UR24, c[0x0][0x248] ;  /* 0x0000920000180ab9 */ /* 0x000fe40000000a00 */
[----:B------:R-:W-:Y:S02]  /*0f80*/  UIMAD UR49, UR12, UR11, UR33 ;  /* 0x0000000b0c3172a4 */ /* 0x000fe4000f8e0221 */
[----:B------:R-:W-:Y:S01]  /*0f90*/  USHF.L.U32 UR12, UR45, 0x7, URZ ;  /* 0x000000072d0c7899 */ /* 0x000fe2000800063f */
[----:B------:R-:W-:Y:S01]  /*0fa0*/  @UP1 ULDC.64 UR10, c[0x0][0x420] ;  /* 0x00010800000a1ab9 */ /* 0x000fe20000000a00 */
[----:B------:R-:W-:Y:S01]  /*0fb0*/  USEL UR35, UR15, URZ, UP2 ;  /* 0x0000003f0f237287 */ /* 0x000fe20009000000 */
[----:B-1----:R-:W1:Y:S01]  /*0fc0*/  MUFU.RCP R2, R2 ;  /* 0x0000000200027308 */ /* 0x002e620000001000 */
[----:B------:R-:W-:-:S02]  /*0fd0*/  @UP1 UIMAD.WIDE.U32 UR42, UR16, UR10, URZ ;  /* 0x0000000a102a12a5 */ /* 0x000fc4000f8e003f */
[----:B------:R-:W-:Y:S02]  /*0fe0*/  ULEA.HI UR44, UR19, UR14, URZ, 0x6 ;  /* 0x0000000e132c7291 */ /* 0x000fe4000f8f303f */
[----:B------:R-:W-:Y:S02]  /*0ff0*/  @!UP1 UIMAD UR10, UR56, UR8, URZ ;  /* 0x00000008380a92a4 */ /* 0x000fe4000f8e023f */
[----:B------:R-:W-:Y:S02]  /*1000*/  @UP0 UIMAD.WIDE.U32 UR14, UR18, UR24, URZ ;  /* 0x00000018120e02a5 */ /* 0x000fe4000f8e003f */
[----:B------:R-:W-:Y:S02]  /*1010*/  @UP0 UIMAD UR19, UR18, UR25, URZ ;  /* 0x00000019121302a4 */ /* 0x000fe4000f8e023f */
[----:B------:R-:W-:Y:S01]  /*1020*/  UIMAD UR18, UR36, UR45, URZ ;  /* 0x0000002d241272a4 */ /* 0x000fe2000f8e023f */
[----:B------:R-:W-:Y:S01]  /*1030*/  ULDC.64 UR30, c[0x0][0x240] ;  /* 0x00009000001e7ab9 */ /* 0x000fe20000000a00 */
[----:B------:R-:W-:Y:S01]  /*1040*/  ULDC UR60, c[0x0][0x2dc] ;  /* 0x0000b700003c7ab9 */ /* 0x000fe20000000800 */
[----:B------:R-:W-:Y:S01]  /*1050*/  ULDC UR59, c[0x0][0x270] ;  /* 0x00009c00003b7ab9 */ /* 0x000fe20000000800 */
[----:B------:R-:W-:Y:S01]  /*1060*/  USEL UR34, UR12, URZ, UP2 ;  /* 0x0000003f0c227287 */ /* 0x000fe20009000000 */
[----:B-1----:R-:W-:Y:S01]  /*1070*/  VIADD R2, R2, 0xffffffe ;  /* 0x0ffffffe02027836 */ /* 0x002fe20000000000 */
[----:B------:R-:W-:-:S02]  /*1080*/  @UP1 UIMAD UR47, UR16, UR11, UR43 ;  /* 0x0000000b102f12a4 */ /* 0x000fc4000f8e022b */
[----:B------:R-:W-:Y:S01]  /*1090*/  @!UP1 UIMAD.WIDE.U32 UR40, UR45, UR8, URZ ;  /* 0x000000082d2892a5 */ /* 0x000fe2000f8e003f */
[----:B------:R-:W1:Y:S01]  /*10a0*/  F2I.FTZ.U32.TRUNC.NTZ R3, R2 ;  /* 0x0000000200037305 */ /* 0x000e62000021f000 */
[----:B------:R-:W-:Y:S02]  /*10b0*/  @!UP1 UIMAD UR33, UR45, UR9, UR10 ;  /* 0x000000092d2192a4 */ /* 0x000fe4000f8e020a */
[----:B------:R-:W-:Y:S02]  /*10c0*/  UIMAD.WIDE.U32 UR12, UR16, UR30, URZ ;  /* 0x0000001e100c72a5 */ /* 0x000fe4000f8e003f */
[----:B------:R-:W-:Y:S02]  /*10d0*/  UIMAD UR26, UR16, UR31, URZ ;  /* 0x0000001f101a72a4 */ /* 0x000fe4000f8e023f */
[----:B------:R-:W-:Y:S02]  /*10e0*/  UIMAD.WIDE UR8, UR60, UR59, URZ ;  /* 0x0000003b3c0872a5 */ /* 0x000fe4000f8e023f */
[----:B------:R-:W-:-:S02]  /*10f0*/  UIMAD.WIDE.U32 UR10, UR45, UR57, URZ ;  /* 0x000000392d0a72a5 */ /* 0x000fc4000f8e003f */
[----:B------:R-:W-:Y:S02]  /*1100*/  UIMAD UR18, UR56, UR57, UR18 ;  /* 0x00000039381272a4 */ /* 0x000fe4000f8e0212 */
[----:B------:R-:W-:Y:S01]  /*1110*/  UIADD3 UR46, UR21, UR28, URZ ;  /* 0x0000001c152e7290 */ /* 0x000fe2000fffe03f */
[--C-:B-1----:R-:W-:Y:S01]  /*1120*/  IMAD.MOV R0, RZ, RZ, -R3.reuse ;  /* 0x000000ffff007224 */ /* 0x102fe200078e0a03 */
[----:B------:R-:W-:Y:S01]  /*1130*/  USEL UR55, UR20, UR12, !UP1 ;  /* 0x0000000c14377287 */ /* 0x000fe2000c800000 */
[----:B------:R-:W-:Y:S01]  /*1140*/  IMAD.MOV.U32 R2, RZ, RZ, RZ ;  /* 0x000000ffff027224 */ /* 0x000fe200078e00ff */
[----:B------:R-:W-:Y:S01]  /*1150*/  @UP1 UIADD3 UR46, UR13, UR26, URZ ;  /* 0x0000001a0d2e1290 */ /* 0x000fe2000fffe03f */
[----:B------:R-:W-:Y:S01]  /*1160*/  IMAD R0, R0, R5, RZ ;  /* 0x0000000500007224 */ /* 0x000fe200078e02ff */
[----:B------:R-:W-:Y:S01]  /*1170*/  @UP0 UIADD3 UR38, UR15, UR19, URZ ;  /* 0x000000130f260290 */ /* 0x000fe2000fffe03f */
[----:B------:R-:W-:Y:S02]  /*1180*/  @UP0 UMOV UR36, UR14 ;  /* 0x0000000e00240c82 */ /* 0x000fe40008000000 */
[----:B------:R-:W-:Y:S01]  /*1190*/  IMAD.HI.U32 R0, R3, R0, R2 ;  /* 0x0000000003007227 */ /* 0x000fe200078e0002 */
[----:B------:R-:W-:Y:S01]  /*11a0*/  MOV R2, R4 ;  /* 0x0000000400027202 */ /* 0x000fe20000000f00 */
[----:B------:R-:W-:-:S02]  /*11b0*/  UIMAD.WIDE.U32 UR12, UR8, UR10, URZ ;  /* 0x0000000a080c72a5 */ /* 0x000fc4000f8e003f */
[----:B------:R-:W-:Y:S02]  /*11c0*/  UIMAD UR15, UR9, UR10, URZ ;  /* 0x0000000a090f72a4 */ /* 0x000fe4000f8e023f */
[----:B------:R-:W-:Y:S01]  /*11d0*/  IMAD.HI.U32 R0, R0, R2, RZ ;  /* 0x0000000200007227 */ /* 0x000fe200078e00ff */
[----:B------:R-:W-:Y:S02]  /*11e0*/  UIADD3 UR14, UR11, UR18, URZ ;  /* 0x000000120b0e7290 */ /* 0x000fe4000fffe03f */
[----:B------:R-:W-:Y:S01]  /*11f0*/  UIMAD.WIDE.U32 UR10, UR8, UR16, URZ ;  /* 0x00000010080a72a5 */ /* 0x000fe2000f8e003f */
[----:B------:R-:W-:Y:S01]  /*1200*/  IMAD.MOV R3, RZ, RZ, -R0 ;  /* 0x000000ffff037224 */ /* 0x000fe200078e0a00 */
[----:B------:R-:W-:Y:S01]  /*1210*/  ULDC UR50, c[0x0][0x2c4] ;  /* 0x0000b10000327ab9 */ /* 0x000fe20000000800 */
[----:B------:R-:W-:Y:S02]  /*1220*/  UIMAD UR14, UR8, UR14, UR15 ;  /* 0x0000000e080e72a4 */ /* 0x000fe4000f8e020f */
[----:B------:R-:W-:Y:S01]  /*1230*/  IMAD R2, R5, R3, R2 ;  /* 0x0000000305027224 */ /* 0x000fe200078e0202 */
[----:B------:R-:W-:-:S02]  /*1240*/  @UP3 UIMAD UR15, UR45, UR50, URZ ;  /* 0x000000322d0f32a4 */ /* 0x000fc4000f8e023f */
[----:B------:R-:W-:Y:S02]  /*1250*/  USEL UR53, UR12, UR10, !UP1 ;  /* 0x0000000a0c357287 */ /* 0x000fe4000c800000 */
[----:B------:R-:W-:Y:S01]  /*1260*/  ISETP.GT.U32.AND P1, PT, R5, R2, PT ;  /* 0x000000020500720c */ /* 0x000fe20003f24070 */
[----:B------:R-:W-:Y:S02]  /*1270*/  ULOP3.LUT UR12, UR44, 0xffffffc0, URZ, 0xc0, !UPT ;  /* 0xffffffc02c0c7892 */ /* 0x000fe4000f8ec03f */
[----:B------:R-:W-:Y:S02]  /*1280*/  @UP3 USEL UR10, UR15, UR16, !UP1 ;  /* 0x000000100f0a3287 */ /* 0x000fe4000c800000 */
[----:B------:R-:W-:Y:S02]  /*1290*/  UIADD3 UR18, UR12, -0x40, URZ ;  /* 0xffffffc00c127890 */ /* 0x000fe4000fffe03f */
[----:B------:R-:W-:Y:S01]  /*12a0*/  @!UP1 UIADD3 UR47, UR41, UR33, URZ ;  /* 0x00000021292f9290 */ /* 0x000fe2000fffe03f */
[----:B------:R-:W-:Y:S01]  /*12b0*/  @UP3 ULDC UR19, c[0x0][0x2e4] ;  /* 0x0000b90000133ab9 */ /* 0x000fe20000000800 */
[----:B------:R-:W-:-:S02]  /*12c0*/  UIADD3 UR33, UR13, UR14, URZ ;  /* 0x0000000e0d217290 */ /* 0x000fc4000fffe03f */
[----:B------:R-:W-:Y:S02]  /*12d0*/  @!UP3 UIMAD UR13, UR45, UR59, UR54 ;  /* 0x0000003b2d0db2a4 */ /* 0x000fe4000f8e0236 */
[----:B------:R-:W-:Y:S01]  /*12e0*/  @!P1 IMAD.IADD R2, R2, 0x1, -R5 ;  /* 0x0000000102029824 */ /* 0x000fe200078e0a05 */
[----:B------:R-:W-:Y:S01]  /*12f0*/  @UP3 UIMAD UR14, UR54, UR19, UR10 ;  /* 0x00000013360e32a4 */ /* 0x000fe2000f8e020a */
[----:B------:R-:W-:Y:S01]  /*1300*/  @!P1 IADD3 R0, R0, 0x1, RZ ;  /* 0x0000000100009810 */ /* 0x000fe20007ffe0ff */
[----:B------:R-:W-:Y:S01]  /*1310*/  USHF.R.S32.HI UR19, URZ, 0x1f, UR18 ;  /* 0x0000001f3f137899 */ /* 0x000fe20008011412 */
[----:B------:R-:W-:Y:S01]  /*1320*/  PLOP3.LUT P1, PT, PT, PT, UP0, 0x80, 0x0 ;  /* 0x000000000000781c */ /* 0x000fe20003f2f008 */
[----:B------:R-:W-:Y:S01]  /*1330*/  UIADD3 UR10, UP2, UR18, UR34, URZ ;  /* 0x00000022120a7290 */ /* 0x000fe2000ff5e03f */
[----:B------:R-:W-:Y:S01]  /*1340*/  ISETP.GE.U32.AND P0, PT, R2, R5, PT ;  /* 0x000000050200720c */ /* 0x000fe20003f06070 */
[----:B------:R-:W-:Y:S01]  /*1350*/  @!UP3 UIMAD UR14, UR13, UR50, URZ ;  /* 0x000000320d0eb2a4 */ /* 0x000fe2000f8e023f */
[----:B------:R-:W-:Y:S01]  /*1360*/  LOP3.LUT R2, R6, UR54, RZ, 0x3c, !PT ;  /* 0x0000003606027c12 */ /* 0x000fe2000f8e3cff */
[----:B------:R-:W-:-:S02]  /*1370*/  UIMAD UR12, UR9, UR16, URZ ;  /* 0x00000010090c72a4 */ /* 0x000fc4000f8e023f */
[----:B------:R-:W-:Y:S01]  /*1380*/  UIADD3.X UR13, UR19, UR35, URZ, UP2, !UPT ;  /* 0x00000023130d7290 */ /* 0x000fe200097fe43f */
[----:B------:R-:W-:Y:S01]  /*1390*/  ISETP.GE.AND P2, PT, R2, RZ, PT ;  /* 0x000000ff0200720c */ /* 0x000fe20003f46270 */
[----:B------:R-:W-:Y:S02]  /*13a0*/  UIMAD UR9, UR9, UR10, URZ ;  /* 0x0000000a090972a4 */ /* 0x000fe4000f8e023f */
[----:B------:R-:W-:Y:S01]  /*13b0*/  @UP0 UIADD3 UR29, UR17, UR23, URZ ;  /* 0x00000017111d0290 */ /* 0x000fe2000fffe03f */
[----:B------:R-:W-:Y:S01]  /*13c0*/  @UP0 ULDC.64 UR20, c[0x0][0x250] ;  /* 0x0000940000140ab9 */ /* 0x000fe20000000a00 */
[----:B------:R-:W-:Y:S02]  /*13d0*/  UIMAD.WIDE.U32 UR34, UR8, UR10, URZ ;  /* 0x0000000a082272a5 */ /* 0x000fe4000f8e003f */
[----:B------:R-:W-:Y:S01]  /*13e0*/  @P0 VIADD R0, R0, 0x1 ;  /* 0x0000000100000836 */ /* 0x000fe20000000000 */
[----:B------:R-:W-:Y:S01]  /*13f0*/  UIMAD UR10, UR8, UR13, UR9 ;  /* 0x0000000d080a72a4 */ /* 0x000fe2000f8e0209 */
[----:B------:R-:W-:Y:S01]  /*1400*/  PLOP3.LUT P0, PT, PT, PT, UP3, 0x80, 0x0 ;  /* 0x000000000000781c */ /* 0x000fe20003f0f038 */
[----:B------:R-:W-:Y:S01]  /*1410*/  @UP0 UIMAD.WIDE.U32 UR8, UR29, UR20, URZ ;  /* 0x000000141d0802a5 */ /* 0x000fe2000f8e003f */
[----:B------:R-:W-:Y:S01]  /*1420*/  IMAD.MOV.U32 R12, RZ, RZ, R0 ;  /* 0x000000ffff0c7224 */ /* 0x000fe200078e0000 */
[----:B------:R-:W-:-:S02]  /*1430*/  @UP1 UIADD3 UR33, UR11, UR12, URZ ;  /* 0x0000000c0b211290 */ /* 0x000fc4000fffe03f */
[----:B------:R-:W-:Y:S02]  /*1440*/  UIMAD UR48, UR54, UR60, URZ ;  /* 0x0000003c363072a4 */ /* 0x000fe4000f8e023f */
[----:B------:R-:W-:Y:S01]  /*1450*/  @UP0 UIMAD UR11, UR29, UR21, URZ ;  /* 0x000000151d0b02a4 */ /* 0x000fe2000f8e023f */
[----:B------:R-:W-:Y:S01]  /*1460*/  @!P2 IADD3 R12, -R12, RZ, RZ ;  /* 0x000000ff0c0ca210 */ /* 0x000fe20007ffe1ff */
[----:B------:R-:W-:Y:S01]  /*1470*/  USEL UR50, UR49, URZ, UP4 ;  /* 0x0000003f31327287 */ /* 0x000fe2000a000000 */
[----:B------:R-:W-:Y:S01]  /*1480*/  @!P3 LOP3.LUT R12, RZ, R6, RZ, 0x33, !PT ;  /* 0x00000006ff0cb212 */ /* 0x000fe200078e33ff */
[----:B------:R-:W-:Y:S02]  /*1490*/  USHF.R.S32.HI UR39, URZ, 0x1f, UR27 ;  /* 0x0000001f3f277899 */ /* 0x000fe4000801141b */
[----:B------:R-:W-:Y:S02]  /*14a0*/  USHF.R.S32.HI UR52, URZ, 0x1f, UR48 ;  /* 0x0000001f3f347899 */ /* 0x000fe40008011430 */
[----:B------:R-:W-:-:S02]  /*14b0*/  USEL UR51, UR32, URZ, UP4 ;  /* 0x0000003f20337287 */ /* 0x000fc4000a000000 */
        /* <DEDUP_REMOVED lines=16> */
.L_x_751:
        /* <DEDUP_REMOVED lines=13> */
.L_x_752:
        /* <DEDUP_REMOVED lines=11> */
.L_x_753:
[----:B------:R-:W-:-:S04]  /*1740*/  UIMAD UR8, UR45, UR59, UR54 ;  /* 0x0000003b2d0872a4 */ /* 0x000fc8000f8e0236 */
[----:B------:R-:W-:-:S12]  /*1750*/  UIMAD UR8, UR8, UR57, URZ ;  /* 0x00000039080872a4 */ /* 0x000fd8000f8e023f */
.L_x_754:
[----:B------:R-:W1:Y:S01]  /*1760*/  S2R R25, SR_TID.X ;  /* 0x0000000000197919 */ /* 0x000e620000002100 */
[----:B------:R-:W2:Y:S01]  /*1770*/  LDC.64 R14, c[0x0][0x420] ;  /* 0x00010800ff0e7b82 */ /* 0x000ea20000000a00 */
[----:B------:R-:W-:Y:S01]  /*1780*/  SHF.R.S32.HI R24, RZ, 0x1f, R249 ;  /* 0x0000001fff187819 */ /* 0x000fe200000114f9 */
[----:B------:R-:W-:Y:S01]  /*1790*/  USHF.R.S32.HI UR56, URZ, 0x1f, UR54 ;  /* 0x0000001f3f387899 */ /* 0x000fe20008011436 */
[----:B------:R-:W-:Y:S01]  /*17a0*/  IADD3 R0, P0, R249, UR18, RZ ;  /* 0x00000012f9007c10 */ /* 0x000fe2000ff1e0ff */
[----:B------:R-:W-:Y:S01]  /*17b0*/  UIMAD UR13, UR60, UR59, URZ ;  /* 0x0000003b3c0d72a4 */ /* 0x000fe2000f8e023f */
[----:B------:R-:W-:Y:S01]  /*17c0*/  BSSY B1, `(.L_x_750) ;  /* 0x0000744000017945 */ /* 0x000fe20003800000 */
[----:B------:R-:W-:Y:S01]  /*17d0*/  ULDC.64 UR10, c[0x0][0x428] ;  /* 0x00010a00000a7ab9 */ /* 0x000fe20000000a00 */
[----:B------:R-:W-:Y:S01]  /*17e0*/  IADD3.X R5, R24, UR19, RZ, P0, !PT ;  /* 0x0000001318057c10 */ /* 0x000fe200087fe4ff */
[----:B------:R-:W-:Y:S02]  /*17f0*/  UIADD3 UR29, UR18, UR8, URZ ;  /* 0x00000008121d7290 */ /* 0x000fe4000fffe03f */
[----:B------:R-:W-:-:S02]  /*1800*/  UIMAD UR9, UR56, UR10, URZ ;  /* 0x0000000a380972a4 */ /* 0x000fc4000f8e023f */
[----:B------:R-:W-:Y:S01]  /*1810*/  IMAD R9, R5, UR30, RZ ;  /* 0x0000001e05097c24 */ /* 0x000fe2000f8e02ff */
[----:B------:R-:W-:Y:S02]  /*1820*/  USHF.L.U32 UR8, UR13, 0x6, URZ ;  /* 0x000000060d087899 */ /* 0x000fe4000800063f */
[----:B------:R-:W-:Y:S01]  /*1830*/  UIADD3 UR16, UR18, UR14, URZ ;  /* 0x0000000e12107290 */ /* 0x000fe2000fffe03f */
[----:B------:R-:W-:Y:S01]  /*1840*/  IMAD R9, R0, UR31, R9 ;  /* 0x0000001f00097c24 */ /* 0x000fe2000f8e0209 */
[----:B------:R-:W-:Y:S01]  /*1850*/  ULDC.64 UR40, c[0x0][0x2b0] ;  /* 0x0000ac0000287ab9 */ /* 0x000fe20000000a00 */
[----:B------:R-:W-:Y:S01]  /*1860*/  ULDC.64 UR14, c[0x0][0x258] ;  /* 0x00009600000e7ab9 */ /* 0x000fe20000000a00 */
[----:B------:R-:W-:Y:S01]  /*1870*/  ULDC.64 UR42, c[0x0][0x478] ;  /* 0x00011e00002a7ab9 */ /* 0x000fe20000000a00 */
[----:B------:R-:W-:Y:S01]  /*1880*/  ULEA.HI.SX32 UR32, UR44, 0xffffffff, 0x1a ;  /* 0xffffffff2c207891 */ /* 0x000fe2000f8fd23f */
[----:B--2---:R-:W-:-:S04]  /*1890*/  IMAD R8, R14, UR19, RZ ;  /* 0x000000130e087c24 */ /* 0x004fc8000f8e02ff */
[----:B------:R-:W-:Y:S01]  /*18a0*/  IMAD R8, R15, UR18, R8 ;  /* 0x000000120f087c24 */ /* 0x000fe2000f8e0208 */
[----:B-1----:R-:W-:-:S04]  /*18b0*/  SHF.R.S32.HI R26, RZ, 0x1f, R25 ;  /* 0x0000001fff1a7819 */ /* 0x002fc80000011419 */
[CC--:B------:R-:W-:Y:S02]  /*18c0*/  LEA.HI R2, R26.reuse, R25.reuse, RZ, 0x3 ;  /* 0x000000191a027211 */ /* 0x0c0fe400078f18ff */
[----:B------:R-:W-:Y:S02]  /*18d0*/  LEA.HI R18, R26, R25, RZ, 0x5 ;  /* 0x000000191a127211 */ /* 0x000fe400078f28ff */
[----:B------:R-:W-:Y:S02]  /*18e0*/  LOP3.LUT R2, R2, 0xfffffff8, RZ, 0xc0, !PT ;  /* 0xfffffff802027812 */ /* 0x000fe400078ec0ff */
[----:B------:R-:W-:-:S03]  /*18f0*/  SHF.R.S32.HI R17, RZ, 0x5, R18 ;  /* 0x00000005ff117819 */ /* 0x000fc60000011412 */
[----:B------:R-:W-:-:S04]  /*1900*/  IMAD.IADD R2, R25, 0x1, -R2 ;  /* 0x0000000119027824 */ /* 0x000fc800078e0a02 */
[----:B------:R-:W-:-:S05]  /*1910*/  IMAD.SHL.U32 R2, R2, 0x8, RZ ;  /* 0x0000000802027824 */ /* 0x000fca00078e00ff */
[--C-:B------:R-:W-:Y:S02]  /*1920*/  SHF.R.S32.HI R3, RZ, 0x1f, R2.reuse ;  /* 0x0000001fff037819 */ /* 0x100fe40000011402 */
[----:B------:R-:W-:Y:S01]  /*1930*/  IADD3 R4, P0, R2, UR12, RZ ;  /* 0x0000000c02047c10 */ /* 0x000fe2000ff1e0ff */
[----:B------:R-:W-:Y:S01]  /*1940*/  UIMAD UR12, UR54, UR11, UR9 ;  /* 0x0000000b360c72a4 */ /* 0x000fe2000f8e0209 */
[----:B------:R-:W-:Y:S02]  /*1950*/  IMAD.WIDE.U32 R6, R0, UR30, R2 ;  /* 0x0000001e00067c25 */ /* 0x000fe4000f8e0002 */
[----:B------:R-:W-:Y:S01]  /*1960*/  IADD3.X R5, R3, UR47, RZ, P0, !PT ;  /* 0x0000002f03057c10 */ /* 0x000fe200087fe4ff */
[----:B------:R-:W-:Y:S01]  /*1970*/  UIMAD UR9, UR56, UR14, URZ ;  /* 0x0000000e380972a4 */ /* 0x000fe2000f8e023f */
[----:B------:R-:W-:Y:S01]  /*1980*/  IMAD.U32 R0, RZ, RZ, UR10 ;  /* 0x0000000aff007e24 */ /* 0x000fe2000f8e00ff */
[----:B------:R-:W-:Y:S01]  /*1990*/  USHF.R.S32.HI UR11, URZ, 0x1f, UR8 ;  /* 0x0000001f3f0b7899 */ /* 0x000fe20008011408 */
[----:B------:R-:W-:Y:S01]  /*19a0*/  IMAD.WIDE.U32 R4, R14, UR18, R4 ;  /* 0x000000120e047c25 */ /* 0x000fe2000f8e0004 */
[----:B------:R-:W-:Y:S01]  /*19b0*/  UIADD3 UR10, UP1, UP0, UR34, UR8, UR48 ;  /* 0x00000008220a7290 */ /* 0x000fe2000f83e030 */
[----:B------:R-:W-:Y:S01]  /*19c0*/  IADD3 R6, P0, R6, UR55, RZ ;  /* 0x0000003706067c10 */ /* 0x000fe2000ff1e0ff */
[----:B------:R-:W-:Y:S01]  /*19d0*/  UIMAD UR15, UR54, UR15, UR9 ;  /* 0x0000000f360f72a4 */ /* 0x000fe2000f8e0209 */
[----:B------:R-:W-:Y:S01]  /*19e0*/  IMAD.IADD R5, R5, 0x1, R8 ;  /* 0x0000000105057824 */ /* 0x000fe200078e0208 */
[----:B------:R-:W-:Y:S01]  /*19f0*/  LOP3.LUT R8, R18, 0xffffffe0, RZ, 0xc0, !PT ;  /* 0xffffffe012087812 */ /* 0x000fe200078ec0ff */
[----:B------:R-:W-:Y:S01]  /*1a00*/  UIADD3.X UR8, UR49, UR11, UR52, UP1, UP0 ;  /* 0x0000000b31087290 */ /* 0x000fe20008fe0434 */
[----:B------:R-:W-:Y:S01]  /*1a10*/  IADD3.X R7, R7, UR46, R9, P0, !PT ;  /* 0x0000002e07077c10 */ /* 0x000fe200087fe409 */
[----:B------:R-:W-:Y:S01]  /*1a20*/  IMAD.WIDE.U32 R4, R0, UR54, R4 ;  /* 0x0000003600047c25 */ /* 0x000fe2000f8e0004 */
[----:B------:R-:W-:Y:S01]  /*1a30*/  UIADD3 UR9, UP1, UP0, UR51, UR10, UR53 ;  /* 0x0000000a33097290 */ /* 0x000fe2000f83e035 */
[----:B------:R-:W-:-:S02]  /*1a40*/  ULDC.64 UR18, c[0x0][0x210] ;  /* 0x0000840000127ab9 */ /* 0x000fc40000000a00 */
[----:B------:R-:W-:Y:S01]  /*1a50*/  IMAD.IADD R13, R25, 0x1, -R8 ;  /* 0x00000001190d7824 */ /* 0x000fe200078e0a08 */
[----:B------:R-:W-:Y:S01]  /*1a60*/  UIADD3.X UR10, UR50, UR8, UR33, UP1, UP0 ;  /* 0x00000008320a7290 */ /* 0x000fe20008fe0421 */
[----:B------:R-:W-:Y:S01]  /*1a70*/  IMAD.U32 R0, RZ, RZ, UR14 ;  /* 0x0000000eff007e24 */ /* 0x000fe2000f8e00ff */
[----:B------:R-:W-:Y:S01]  /*1a80*/  UISETP.GE.AND UP0, UPT, UR37, 0x1, UPT ;  /* 0x000000012500788c */ /* 0x000fe2000bf06270 */
[----:B------:R-:W-:Y:S02]  /*1a90*/  IMAD R8, R17, UR13, R13 ;  /* 0x0000000d11087c24 */ /* 0x000fe4000f8e020d */
[----:B------:R-:W-:-:S03]  /*1aa0*/  IMAD.WIDE.U32 R6, R0, UR54, R6 ;  /* 0x0000003600067c25 */ /* 0x000fc6000f8e0006 */
[C---:B------:R-:W-:Y:S01]  /*1ab0*/  IADD3 R0, P0, R8.reuse, UR9, RZ ;  /* 0x0000000908007c10 */ /* 0x040fe2000ff1e0ff */
[----:B------:R-:W-:Y:S01]  /*1ac0*/  ULDC.64 UR8, c[0x0][0x400] ;  /* 0x0001000000087ab9 */ /* 0x000fe20000000a00 */
[----:B------:R-:W-:Y:S01]  /*1ad0*/  VIADD R5, R5, UR12 ;  /* 0x0000000c05057c36 */ /* 0x000fe20008000000 */
[----:B------:R-:W-:Y:S01]  /*1ae0*/  ULDC.64 UR12, c[0x0][0x3e0] ;  /* 0x0000f800000c7ab9 */ /* 0x000fe20000000a00 */
[----:B------:R-:W-:Y:S01]  /*1af0*/  LEA.HI.X.SX32 R8, R8, UR10, 0x1, P0 ;  /* 0x0000000a08087c11 */ /* 0x000fe200080f0eff */
[-C--:B------:R-:W-:Y:S01]  /*1b00*/  IMAD R9, R24, R14.reuse, RZ ;  /* 0x0000000e18097224 */ /* 0x080fe200078e02ff */
[----:B------:R-:W-:Y:S01]  /*1b10*/  LEA R232, P0, R0, UR8, 0x2 ;  /* 0x0000000800e87c11 */ /* 0x000fe2000f8010ff */
[C---:B------:R-:W-:Y:S01]  /*1b20*/  IMAD.WIDE.U32 R4, R249.reuse, R14, R4 ;  /* 0x0000000ef9047225 */ /* 0x040fe200078e0004 */
[----:B------:R-:W-:Y:S01]  /*1b30*/  LEA R10, P2, R6, UR18, 0x1 ;  /* 0x00000012060a7c11 */ /* 0x000fe2000f8408ff */
[----:B------:R-:W-:Y:S01]  /*1b40*/  UIMAD.WIDE UR10, UR16, 0x4, UR40 ;  /* 0x00000004100a78a5 */ /* 0x000fe2000f8e0228 */
[----:B------:R-:W-:Y:S01]  /*1b50*/  LEA.HI.X R233, R0, UR9, R8, 0x2, P0 ;  /* 0x0000000900e97c11 */ /* 0x000fe200080f1408 */
[----:B------:R-:W-:Y:S01]  /*1b60*/  IMAD R9, R249, R15, R9 ;  /* 0x0000000ff9097224 */ /* 0x000fe200078e0209 */
[----:B------:R-:W-:Y:S01]  /*1b70*/  PLOP3.LUT P0, PT, PT, PT, UP0, 0x80, 0x0 ;  /* 0x000000000000781c */ /* 0x000fe20003f0f008 */
[----:B------:R-:W-:Y:S01]  /*1b80*/  VIADD R7, R7, UR15 ;  /* 0x0000000f07077c36 */ /* 0x000fe20008000000 */
[----:B------:R-:W-:Y:S01]  /*1b90*/  LEA R8, P1, R4, UR12, 0x1 ;  /* 0x0000000c04087c11 */ /* 0x000fe2000f8208ff */
[----:B------:R-:W-:Y:S01]  /*1ba0*/  IMAD.IADD R0, R5, 0x1, R9 ;  /* 0x0000000105007824 */ /* 0x000fe200078e0209 */
[----:B------:R-:W-:-:S02]  /*1bb0*/  UIMAD.WIDE UR14, UR29, 0x4, UR42 ;  /* 0x000000041d0e78a5 */ /* 0x000fc4000f8e022a */
[----:B------:R-:W-:Y:S02]  /*1bc0*/  LEA.HI.X R11, R6, UR19, R7, 0x1, P2 ;  /* 0x00000013060b7c11 */ /* 0x000fe400090f0c07 */
[----:B------:R-:W-:-:S05]  /*1bd0*/  LEA.HI.X R9, R4, UR13, R0, 0x1, P1 ;  /* 0x0000000d04097c11 */ /* 0x000fca00088f0c00 */
[----:B------:R-:W-:Y:S05]  /*1be0*/  @!P0 BRA `(.L_x_755) ;  /* 0x0000006400d08947 */ /* 0x000fea0003800000 */
[----:B------:R-:W2:Y:S01]  /*1bf0*/  LDL R20, [R1+0x4] ;  /* 0x0000040001147983 */ /* 0x000ea20000100800 */
[----:B------:R-:W-:Y:S01]  /*1c00*/  PLOP3.LUT P0, PT, PT, PT, UP4, 0x80, 0x0 ;  /* 0x000000000000781c */ /* 0x000fe20003f0f048 */
[----:B------:R-:W-:Y:S01]  /*1c10*/  UMOV UR8, UR32 ;  /* 0x0000002000087c82 */ /* 0x000fe20008000000 */
[----:B------:R-:W-:Y:S01]  /*1c20*/  VIADD R19, R249, 0x20 ;  /* 0x00000020f9137836 */ /* 0x000fe20000000000 */
[----:B------:R-:W-:Y:S01]  /*1c30*/  UIMAD UR13, UR8, -0x40, UR37 ;  /* 0xffffffc0080d78a4 */ /* 0x000fe2000f8e0225 */
[----:B------:R-:W-:Y:S01]  /*1c40*/  IMAD.WIDE.U32 R4, R14, 0x40, RZ ;  /* 0x000000400e047825 */ /* 0x000fe200078e00ff */
[----:B------:R-:W-:Y:S01]  /*1c50*/  ULEA.HI UR9, UR8, UR8, URZ, 0x1 ;  /* 0x0000000808097291 */ /* 0x000fe2000f8f083f */
[----:B------:R-:W-:Y:S01]  /*1c60*/  BSSY B0, `(.L_x_756) ;  /* 0x0000045000007945 */ /* 0x000fe20003800000 */
[----:B------:R-:W-:Y:S01]  /*1c70*/  UMOV UR12, UR14 ;  /* 0x0000000e000c7c82 */ /* 0x000fe20008000000 */
[----:B------:R-:W-:Y:S01]  /*1c80*/  IMAD.MOV.U32 R240, RZ, RZ, R8 ;  /* 0x000000fffff07224 */ /* 0x000fe200078e0008 */
[----:B------:R-:W-:Y:S01]  /*1c90*/  ISETP.GE.AND P1, PT, R19, UR13, PT ;  /* 0x0000000d13007c0c */ /* 0x000fe2000bf26270 */
[----:B------:R-:W-:Y:S01]  /*1ca0*/  IMAD.MOV.U32 R241, RZ, RZ, R9 ;  /* 0x000000fffff17224 */ /* 0x000fe200078e0009 */
[----:B------:R-:W-:Y:S01]  /*1cb0*/  ISETP.GE.AND P2, PT, R249, UR13, PT ;  /* 0x0000000df9007c0c */ /* 0x000fe2000bf46270 */
[----:B------:R-:W-:Y:S01]  /*1cc0*/  IMAD.SHL.U32 R15, R15, 0x40, RZ ;  /* 0x000000400f0f7824 */ /* 0x000fe200078e00ff */
[----:B------:R-:W-:Y:S01]  /*1cd0*/  ULOP3.LUT UR9, UR9, 0xfffffffe, URZ, 0xc0, !UPT ;  /* 0xfffffffe09097892 */ /* 0x000fe2000f8ec03f */
[----:B------:R-:W-:-:S02]  /*1ce0*/  IMAD.MOV.U32 R238, RZ, RZ, R10 ;  /* 0x000000ffffee7224 */ /* 0x000fc400078e000a */
[----:B------:R-:W-:Y:S01]  /*1cf0*/  IMAD.MOV.U32 R239, RZ, RZ, R11 ;  /* 0x000000ffffef7224 */ /* 0x000fe200078e000b */
[----:B------:R-:W-:-:S04]  /*1d00*/  UIADD3 UR9, UR8, -UR9, URZ ;  /* 0x8000000908097290 */ /* 0x000fc8000fffe03f */
[----:B------:R-:W-:Y:S01]  /*1d10*/  UISETP.NE.AND UP0, UPT, UR9, 0x1, UPT ;  /* 0x000000010900788c */ /* 0x000fe2000bf05270 */
[----:B------:R-:W-:Y:S01]  /*1d20*/  @P0 BAR.SYNC.DEFER_BLOCKING 0x0 ;  /* 0x0000000000000b1d */ /* 0x000fe20000010000 */
[----:B------:R-:W-:-:S04]  /*1d30*/  @!P1 IADD3 R4, P3, R240, R4, RZ ;  /* 0x00000004f0049210 */ /* 0x000fc80007f7e0ff */
[----:B------:R-:W-:Y:S01]  /*1d40*/  @!P1 IADD3.X R5, R241, R5, R15, P3, !PT ;  /* 0x00000005f1059210 */ /* 0x000fe20001ffe40f */
[----:B------:R-:W-:Y:S01]  /*1d50*/  UMOV UR9, UR11 ;  /* 0x0000000b00097c82 */ /* 0x000fe20008000000 */
[----:B------:R-:W-:Y:S01]  /*1d60*/  PLOP3.LUT P0, PT, PT, PT, UP0, 0x80, 0x0 ;  /* 0x000000000000781c */ /* 0x000fe20003f0f008 */
[----:B------:R-:W-:Y:S01]  /*1d70*/  UMOV UR11, UR15 ;  /* 0x0000000f000b7c82 */ /* 0x000fe20008000000 */
[C---:B--2---:R-:W-:Y:S01]  /*1d80*/  LEA R236, R20.reuse, UR4, 0x1 ;  /* 0x0000000414ec7c11 */ /* 0x044fe2000f8e08ff */
[----:B------:R-:W-:-:S04]  /*1d90*/  VIADD R0, R20, 0x4000 ;  /* 0x0000400014007836 */ /* 0x000fc80000000000 */
[----:B------:R1:W-:Y:S01]  /*1da0*/  @P2 STS.128 [R236+0x10000], RZ ;  /* 0x010000ffec002388 */ /* 0x0003e20000000c00 */
[----:B------:R-:W-:-:S03]  /*1db0*/  SEL R0, R0, R20, !P0 ;  /* 0x0000001400007207 */ /* 0x000fc60004000000 */
[----:B------:R1:W-:Y:S01]  /*1dc0*/  @P2 STS.128 [R236+0x12000], RZ ;  /* 0x012000ffec002388 */ /* 0x0003e20000000c00 */
[----:B------:R-:W-:-:S03]  /*1dd0*/  LEA R235, R0, UR4, 0x1 ;  /* 0x0000000400eb7c11 */ /* 0x000fc6000f8e08ff */
[----:B------:R1:W-:Y:S04]  /*1de0*/  @P2 STS.128 [R236+0x14000], RZ ;  /* 0x014000ffec002388 */ /* 0x0003e80000000c00 */
[----:B------:R1:W-:Y:S04]  /*1df0*/  @P2 STS.128 [R236+0x16000], RZ ;  /* 0x016000ffec002388 */ /* 0x0003e80000000c00 */
[----:B------:R-:W-:Y:S01]  /*1e00*/  @!PT LDS RZ, [RZ] ;  /* 0x00000000fffff984 */ /* 0x000fe20000000800 */
[----:B------:R-:W-:Y:S01]  /*1e10*/  @!PT LDS RZ, [RZ] ;  /* 0x00000000fffff984 */ /* 0x000fe20000000800 */
[----:B------:R-:W-:Y:S01]  /*1e20*/  @!PT LDS RZ, [RZ] ;  /* 0x00000000fffff984 */ /* 0x000fe20000000800 */
[----:B------:R1:W-:Y:S04]  /*1e30*/  @!P2 LDGSTS.E.BYPASS.LTC128B.128 [R236+0x10000], desc[UR6][R240.64] ;  /* 0x10000000f0ecafae */ /* 0x0003e8000b901d46 */
[----:B------:R1:W-:Y:S04]  /*1e40*/  @!P2 LDGSTS.E.BYPASS.LTC128B.128 [R236+0x12000], desc[UR6][R240.64+0x80] ;  /* 0x12000080f0ecafae */ /* 0x0003e8000b901d46 */
[----:B------:R1:W-:Y:S04]  /*1e50*/  @!P2 LDGSTS.E.BYPASS.LTC128B.128 [R236+0x14000], desc[UR6][R240.64+0x100] ;  /* 0x14000100f0ecafae */ /* 0x0003e8000b901d46 */
        /* <DEDUP_REMOVED lines=11> */
[----:B------:R1:W-:Y:S01]  /*1f10*/  @!P1 LDGSTS.E.BYPASS.LTC128B.128 [R236+0x17000], desc[UR6][R4.64+0x180] ;  /* 0x1700018004ec9fae */ /* 0x0003e2000b901d46 */
        /* <DEDUP_REMOVED lines=18> */
.L_x_757:
[----:B------:R-:W-:Y:S01]  /*2040*/  @!PT LDS RZ, [RZ] ;  /* 0x00000000fffff984 */ /* 0x000fe20000000800 */
[----:B------:R-:W-:Y:S01]  /*2050*/  @!PT LDS RZ, [RZ] ;  /* 0x00000000fffff984 */ /* 0x000fe20000000800 */
[----:B------:R-:W-:Y:S01]  /*2060*/  @!PT LDS RZ, [RZ] ;  /* 0x00000000fffff984 */ /* 0x000fe20000000800 */
[----:B------:R3:W-:Y:S04]  /*2070*/  LDGSTS.E.BYPASS.LTC128B.128 [R235], desc[UR6][R238.64] ;  /* 0x00000000eeeb7fae */ /* 0x0007e8000b901d46 */
[----:B------:R3:W-:Y:S04]  /*2080*/  LDGSTS.E.BYPASS.LTC128B.128 [R235+0x2000], desc[UR6][R238.64+0x80] ;  /* 0x02000080eeeb7fae */ /* 0x0007e8000b901d46 */
[----:B------:R3:W-:Y:S04]  /*2090*/  LDGSTS.E.BYPASS.LTC128B.128 [R235+0x4000], desc[UR6][R238.64+0x100] ;  /* 0x04000100eeeb7fae */ /* 0x0007e8000b901d46 */
[----:B------:R3:W-:Y:S02]  /*20a0*/  LDGSTS.E.BYPASS.LTC128B.128 [R235+0x6000], desc[UR6][R238.64+0x180] ;  /* 0x06000180eeeb7fae */ /* 0x0007e4000b901d46 */
.L_x_758:
[----:B------:R-:W-:Y:S05]  /*20b0*/  BSYNC B0 ;  /* 0x0000000000007941 */ /* 0x000fea0003800000 */
.L_x_756:
        /* <DEDUP_REMOVED lines=21> */
.L_x_760:
[----:B------:R-:W-:Y:S01]  /*2210*/  IMAD.U32 R0, RZ, RZ, UR16 ;  /* 0x00000010ff007e24 */ /* 0x000fe2000f8e00ff */
[----:B-1----:R-:W-:-:S04]  /*2220*/  IADD3 R4, P1, R238, UR14, RZ ;  /* 0x0000000eee047c10 */ /* 0x002fc8000ff3e0ff */
[----:B------:R-:W-:-:S05]  /*2230*/  IADD3.X R5, R239, UR15, R0, P1, !PT ;  /* 0x0000000fef057c10 */ /* 0x000fca0008ffe400 */
[----:B------:R-:W-:Y:S01]  /*2240*/  @!PT LDS RZ, [RZ] ;  /* 0x00000000fffff984 */ /* 0x000fe20000000800 */
[----:B------:R-:W-:Y:S01]  /*2250*/  @!PT LDS RZ, [RZ] ;  /* 0x00000000fffff984 */ /* 0x000fe20000000800 */
[----:B------:R-:W-:Y:S01]  /*2260*/  @!PT LDS RZ, [RZ] ;  /* 0x00000000fffff984 */ /* 0x000fe20000000800 */
[----:B------:R1:W-:Y:S04]  /*2270*/  LDGSTS.E.BYPASS.LTC128B.128 [R235+0x1000], desc[UR6][R4.64] ;  /* 0x0100000004eb7fae */ /* 0x0003e8000b901d46 */
[----:B------:R1:W-:Y:S04]  /*2280*/  LDGSTS.E.BYPASS.LTC128B.128 [R235+0x3000], desc[UR6][R4.64+0x80] ;  /* 0x0300008004eb7fae */ /* 0x0003e8000b901d46 */
[----:B------:R1:W-:Y:S04]  /*2290*/  LDGSTS.E.BYPASS.LTC128B.128 [R235+0x5000], desc[UR6][R4.64+0x100] ;  /* 0x0500010004eb7fae */ /* 0x0003e8000b901d46 */
[----:B------:R1:W-:Y:S02]  /*22a0*/  LDGSTS.E.BYPASS.LTC128B.128 [R235+0x7000], desc[UR6][R4.64+0x180] ;  /* 0x0700018004eb7fae */ /* 0x0003e4000b901d46 */
.L_x_761:
[----:B------:R-:W-:Y:S05]  /*22b0*/  BSYNC B0 ;  /* 0x0000000000007941 */ /* 0x000fea0003800000 */
.L_x_759:
[----:B------:R-:W-:Y:S01]  /*22c0*/  UIMAD UR14, UR39, UR24, URZ ;  /* 0x00000018270e72a4 */ /* 0x000fe2000f8e023f */
[----:B-1----:R-:W-:Y:S01]  /*22d0*/  IMAD.U32 R4, RZ, RZ, UR24 ;  /* 0x00000018ff047e24 */ /* 0x002fe2000f8e00ff */
[----:B------:R-:W-:Y:S01]  /*22e0*/  SHF.R.S32.HI R6, RZ, 0x1f, R18 ;  /* 0x0000001fff067819 */ /* 0x000fe20000011412 */
[----:B------:R-:W-:Y:S01]  /*22f0*/  IMAD.U32 R0, RZ, RZ, UR20 ;  /* 0x00000014ff007e24 */ /* 0x000fe2000f8e00ff */
[----:B------:R-:W-:Y:S01]  /*2300*/  UIMAD UR16, UR27, UR25, UR14 ;  /* 0x000000191b1072a4 */ /* 0x000fe2000f8e020e */
[----:B------:R-:W-:Y:S01]  /*2310*/  IMAD.WIDE.U32 R4, R4, UR27, R2 ;  /* 0x0000001b04047c25 */ /* 0x000fe2000f8e0002 */
[----:B------:R-:W-:Y:S01]  /*2320*/  UIMAD UR15, UR39, UR20, URZ ;  /* 0x00000014270f72a4 */ /* 0x000fe2000f8e023f */
[----:B------:R-:W-:Y:S01]  /*2330*/  SHF.R.S32.HI R9, RZ, 0x1f, R13 ;  /* 0x0000001fff097819 */ /* 0x000fe2000001140d */
[----:B------:R-:W-:Y:S01]  /*2340*/  UIMAD UR14, UR22, -0x40, UR5 ;  /* 0xffffffc0160e78a4 */ /* 0x000fe2000f8e0205 */
[----:B------:R-:W-:Y:S01]  /*2350*/  IMAD.WIDE.U32 R2, R0, UR27, R2 ;  /* 0x0000001b00027c25 */ /* 0x000fe2000f8e0002 */
[----:B------:R-:W-:Y:S01]  /*2360*/  LEA.HI R0, R6, R17, RZ, 0x2 ;  /* 0x0000001106007211 */ /* 0x000fe200078f10ff */
[----:B------:R-:W-:Y:S01]  /*2370*/  UIMAD UR15, UR27, UR21, UR15 ;  /* 0x000000151b0f72a4 */ /* 0x000fe2000f8e020f */
[----:B------:R-:W-:Y:S01]  /*2380*/  IADD3 R6, P2, R4, UR36, RZ ;  /* 0x0000002404067c10 */ /* 0x000fe2000ff5e0ff */
[----:B------:R-:W-:Y:S01]  /*2390*/  IMAD.U32 R7, RZ, RZ, UR16 ;  /* 0x00000010ff077e24 */ /* 0x000fe2000f8e00ff */
[----:B------:R-:W-:Y:S01]  /*23a0*/  ISETP.GE.AND P1, PT, R19, UR14, PT ;  /* 0x0000000e13007c0c */ /* 0x000fe2000bf26270 */
[----:B------:R-:W-:Y:S01]  /*23b0*/  ULDC.64 UR18, c[0x0][0x260] ;  /* 0x0000980000127ab9 */ /* 0x000fe20000000a00 */
[----:B------:R-:W-:Y:S01]  /*23c0*/  LOP3.LUT R0, R0, 0xfffffffc, RZ, 0xc0, !PT ;  /* 0xfffffffc00007812 */ /* 0x000fe200078ec0ff */
[----:B------:R-:W-:Y:S01]  /*23d0*/  IMAD.MOV.U32 R245, RZ, RZ, 0x7f800000 ;  /* 0x7f800000fff57424 */ /* 0x000fe200078e00ff */
[----:B------:R-:W-:Y:S01]  /*23e0*/  IADD3.X R7, R5, UR38, R7, P2, !PT ;  /* 0x0000002605077c10 */ /* 0x000fe200097fe407 */
[----:B------:R-:W-:Y:S01]  /*23f0*/  IMAD.MOV.U32 R246, RZ, RZ, 0x7f800000 ;  /* 0x7f800000fff67424 */ /* 0x000fe200078e00ff */
[----:B------:R-:W-:Y:S01]  /*2400*/  ISETP.GE.AND P2, PT, R249, UR14, PT ;  /* 0x0000000ef9007c0c */ /* 0x000fe2000bf46270 */
[----:B------:R-:W-:Y:S01]  /*2410*/  IMAD.IADD R8, R17, 0x1, -R0 ;  /* 0x0000000111087824 */ /* 0x000fe200078e0a00 */
[----:B------:R-:W-:Y:S01]  /*2420*/  LEA.HI R9, R9, R13, RZ, 0x2 ;  /* 0x0000000d09097211 */ /* 0x000fe200078f10ff */
[----:B------:R-:W1:Y:S01]  /*2430*/  LDC R252, c[0x0][0x270] ;  /* 0x00009c00fffc7b82 */ /* 0x000e620000000800 */
[----:B------:R-:W-:Y:S01]  /*2440*/  IADD3 R4, P3, R2, UR26, RZ ;  /* 0x0000001a02047c10 */ /* 0x000fe2000ff7e0ff */
[----:B------:R-:W-:Y:S01]  /*2450*/  IMAD.U32 R2, RZ, RZ, UR15 ;  /* 0x0000000fff027e24 */ /* 0x000fe2000f8e00ff */
[----:B------:R-:W-:Y:S01]  /*2460*/  SHF.R.S32.HI R0, RZ, 0x2, R9 ;  /* 0x00000002ff007819 */ /* 0x000fe20000011409 */
[----:B------:R-:W-:-:S03]  /*2470*/  ULDC.64 UR14, c[0x0][0x268] ;  /* 0x00009a00000e7ab9 */ /* 0x000fc60000000a00 */
[----:B------:R-:W-:Y:S01]  /*2480*/  IADD3.X R5, R3, UR28, R2, P3, !PT ;  /* 0x0000001c03057c10 */ /* 0x000fe20009ffe402 */
[----:B------:R-:W-:Y:S01]  /*2490*/  IMAD R2, R16, UR18, RZ ;  /* 0x0000001210027c24 */ /* 0x000fe2000f8e02ff */
[----:B------:R-:W-:Y:S01]  /*24a0*/  @!P1 IADD3 R10, P3, R249, 0x20, RZ ;  /* 0x00000020f90a9810 */ /* 0x000fe20007f7e0ff */
[----:B------:R-:W-:Y:S01]  /*24b0*/  IMAD R0, R8, 0x10, R0 ;  /* 0x0000001008007824 */ /* 0x000fe200078e0200 */
[----:B------:R-:W2:Y:S01]  /*24c0*/  @!P2 LDC.64 R18, c[0x0][0x218] ;  /* 0x00008600ff12ab82 */ /* 0x000ea20000000a00 */
[----:B------:R-:W-:Y:S01]  /*24d0*/  IMAD R8, R16, UR14, RZ ;  /* 0x0000000e10087c24 */ /* 0x000fe2000f8e02ff */
[----:B------:R1:W-:Y:S01]  /*24e0*/  @P2 STS.128 [R236+0x18000], RZ ;  /* 0x018000ffec002388 */ /* 0x0003e20000000c00 */
[C---:B------:R-:W-:Y:S02]  /*24f0*/  IMAD R9, R12.reuse, UR19, R2 ;  /* 0x000000130c097c24 */ /* 0x040fe4000f8e0202 */
[----:B------:R-:W-:Y:S01]  /*2500*/  IMAD.WIDE.U32 R2, R12, UR18, R6 ;  /* 0x000000120c027c25 */ /* 0x000fe2000f8e0006 */
[----:B------:R1:W-:Y:S03]  /*2510*/  @P2 STS.128 [R236+0x1a000], RZ ;  /* 0x01a000ffec002388 */ /* 0x0003e60000000c00 */
[----:B------:R-:W-:Y:S01]  /*2520*/  IMAD.MOV.U32 R225, RZ, RZ, 0x20 ;  /* 0x00000020ffe17424 */ /* 0x000fe200078e00ff */
[----:B------:R-:W3:Y:S01]  /*2530*/  @!P1 LDC.64 R20, c[0x0][0x218] ;  /* 0x00008600ff149b82 */ /* 0x000ee20000000a00 */
[----:B------:R-:W-:Y:S01]  /*2540*/  VIADD R6, R0, 0x8 ;  /* 0x0000000800067836 */ /* 0x000fe20000000000 */
[----:B------:R1:W-:Y:S01]  /*2550*/  @P2 STS.128 [R236+0x1c000], RZ ;  /* 0x01c000ffec002388 */ /* 0x0003e20000000c00 */
[----:B------:R-:W-:-:S02]  /*2560*/  IMAD R8, R12, UR15, R8 ;  /* 0x0000000f0c087c24 */ /* 0x000fc4000f8e0208 */
[----:B------:R-:W-:Y:S01]  /*2570*/  IMAD.MOV.U32 R224, RZ, RZ, 0x40 ;  /* 0x00000040ffe07424 */ /* 0x000fe200078e00ff */
[----:B------:R-:W-:Y:S01]  /*2580*/  ISETP.GE.AND P5, PT, R6, UR13, PT ;  /* 0x0000000d06007c0c */ /* 0x000fe2000bfa6270 */
[----:B------:R-:W-:Y:S01]  /*2590*/  IMAD.WIDE.U32 R4, R12, UR14, R4 ;  /* 0x0000000e0c047c25 */ /* 0x000fe2000f8e0004 */
[----:B------:R-:W4:Y:S01]  /*25a0*/  @!P2 LDC.64 R22, c[0x0][0x220] ;  /* 0x00008800ff16ab82 */ /* 0x000f220000000a00 */
[----:B------:R1:W-:Y:S01]  /*25b0*/  @P2 STS.128 [R236+0x1e000], RZ ;  /* 0x01e000ffec002388 */ /* 0x0003e20000000c00 */
[----:B------:R-:W-:Y:S01]  /*25c0*/  CS2R R190, SRZ ;  /* 0x0000000000be7805 */ /* 0x000fe2000001ff00 */
[----:B------:R-:W-:Y:S01]  /*25d0*/  @!P1 IMAD.X R7, RZ, RZ, R24, P3 ;  /* 0x000000ffff079224 */ /* 0x000fe200018e0618 */
[----:B------:R-:W-:Y:S01]  /*25e0*/  @!P1 IADD3 R12, P3, R249, 0x20, RZ ;  /* 0x00000020f90c9810 */ /* 0x000fe20007f7e0ff */
[----:B------:R-:W-:Y:S01]  /*25f0*/  @!P2 IMAD R6, R24, UR24, RZ ;  /* 0x000000181806ac24 */ /* 0x000fe2000f8e02ff */
[----:B------:R-:W-:Y:S01]  /*2600*/  CS2R R188, SRZ ;  /* 0x0000000000bc7805 */ /* 0x000fe2000001ff00 */
[----:B------:R-:W-:Y:S01]  /*2610*/  IMAD.IADD R3, R3, 0x1, R9 ;  /* 0x0000000103037824 */ /* 0x000fe200078e0209 */
[----:B------:R-:W-:Y:S01]  /*2620*/  CS2R R194, SRZ ;  /* 0x0000000000c27805 */ /* 0x000fe2000001ff00 */
[----:B------:R-:W-:Y:S01]  /*2630*/  IMAD.IADD R5, R5, 0x1, R8 ;  /* 0x0000000105057824 */ /* 0x000fe200078e0208 */
[----:B------:R-:W-:Y:S01]  /*2640*/  CS2R R192, SRZ ;  /* 0x0000000000c07805 */ /* 0x000fe2000001ff00 */
[----:B------:R-:W-:Y:S01]  /*2650*/  @!P1 IMAD.X R13, RZ, RZ, R24, P3 ;  /* 0x000000ffff0d9224 */ /* 0x000fe200018e0618 */
[----:B------:R-:W-:Y:S01]  /*2660*/  CS2R R186, SRZ ;  /* 0x0000000000ba7805 */ /* 0x000fe2000001ff00 */
[----:B------:R-:W-:Y:S01]  /*2670*/  @!P1 IMAD R11, R7, UR24, RZ ;  /* 0x00000018070b9c24 */ /* 0x000fe2000f8e02ff */
[----:B------:R-:W-:Y:S01]  /*2680*/  CS2R R184, SRZ ;  /* 0x0000000000b87805 */ /* 0x000fe2000001ff00 */
[C---:B------:R-:W-:Y:S01]  /*2690*/  @!P2 IMAD R16, R249.reuse, UR25, R6 ;  /* 0x00000019f910ac24 */ /* 0x040fe2000f8e0206 */
[----:B------:R-:W-:Y:S01]  /*26a0*/  CS2R R182, SRZ ;  /* 0x0000000000b67805 */ /* 0x000fe2000001ff00 */
[--C-:B------:R-:W-:Y:S01]  /*26b0*/  @!P1 IMAD.MOV.U32 R9, RZ, RZ, R3.reuse ;  /* 0x000000ffff099224 */ /* 0x100fe200078e0003 */
[----:B------:R-:W-:Y:S01]  /*26c0*/  CS2R R180, SRZ ;  /* 0x0000000000b47805 */ /* 0x000fe2000001ff00 */
[----:B------:R-:W-:Y:S01]  /*26d0*/  @!P2 IMAD.WIDE.U32 R6, R249, UR24, R2 ;  /* 0x00000018f906ac25 */ /* 0x000fe2000f8e0002 */
[----:B------:R-:W-:-:S02]  /*26e0*/  CS2R R174, SRZ ;  /* 0x0000000000ae7805 */ /* 0x000fc4000001ff00 */
[----:B------:R-:W-:Y:S02]  /*26f0*/  CS2R R172, SRZ ;  /* 0x0000000000ac7805 */ /* 0x000fe4000001ff00 */
[----:B------:R-:W-:Y:S01]  /*2700*/  CS2R R178, SRZ ;  /* 0x0000000000b27805 */ /* 0x000fe2000001ff00 */
[----:B------:R-:W-:Y:S01]  /*2710*/  @!P1 IMAD.MOV.U32 R14, RZ, RZ, R4 ;  /* 0x000000ffff0e9224 */ /* 0x000fe200078e0004 */
[----:B------:R-:W-:Y:S01]  /*2720*/  CS2R R176, SRZ ;  /* 0x0000000000b07805 */ /* 0x000fe2000001ff00 */
[----:B------:R-:W-:Y:S01]  /*2730*/  @!P1 IMAD.MOV.U32 R15, RZ, RZ, R5 ;  /* 0x000000ffff0f9224 */ /* 0x000fe200078e0005 */
[----:B------:R-:W-:Y:S01]  /*2740*/  CS2R R170, SRZ ;  /* 0x0000000000aa7805 */ /* 0x000fe2000001ff00 */
[----:B------:R-:W-:Y:S01]  /*2750*/  @!P1 IMAD R3, R13, UR20, RZ ;  /* 0x000000140d039c24 */ /* 0x000fe2000f8e02ff */
[----:B------:R-:W-:Y:S01]  /*2760*/  CS2R R168, SRZ ;  /* 0x0000000000a87805 */ /* 0x000fe2000001ff00 */
[----:B------:R-:W-:Y:S01]  /*2770*/  @!P2 IMAD.IADD R7, R7, 0x1, R16 ;  /* 0x000000010707a824 */ /* 0x000fe200078e0210 */
[----:B------:R-:W-:Y:S01]  /*2780*/  CS2R R166, SRZ ;  /* 0x0000000000a67805 */ /* 0x000fe2000001ff00 */
[C---:B------:R-:W-:Y:S01]  /*2790*/  @!P1 IMAD R16, R12.reuse, UR21, R3 ;  /* 0x000000150c109c24 */ /* 0x040fe2000f8e0203 */
[----:B------:R-:W-:Y:S01]  /*27a0*/  CS2R R164, SRZ ;  /* 0x0000000000a47805 */ /* 0x000fe2000001ff00 */
[----:B------:R-:W-:Y:S01]  /*27b0*/  @!P1 IMAD.WIDE.U32 R12, R12, UR20, R14 ;  /* 0x000000140c0c9c25 */ /* 0x000fe2000f8e000e */
[----:B------:R-:W-:Y:S01]  /*27c0*/  CS2R R158, SRZ ;  /* 0x00000000009e7805 */ /* 0x000fe2000001ff00 */
[----:B------:R-:W1:Y:S01]  /*27d0*/  @!P1 LDC.64 R14, c[0x0][0x220] ;  /* 0x00008800ff0e9b82 */ /* 0x000e620000000a00 */
[----:B------:R-:W-:Y:S01]  /*27e0*/  CS2R R156, SRZ ;  /* 0x00000000009c7805 */ /* 0x000fe2000001ff00 */
[----:B------:R-:W-:Y:S01]  /*27f0*/  @!P1 IMAD.MOV.U32 R8, RZ, RZ, R2 ;  /* 0x000000ffff089224 */ /* 0x000fe200078e0002 */
[----:B--2---:R-:W-:Y:S01]  /*2800*/  @!P2 LEA R2, P3, R6, R18, 0x1 ;  /* 0x000000120602a211 */ /* 0x004fe200078608ff */
[C---:B------:R-:W-:Y:S01]  /*2810*/  @!P1 IMAD R17, R10.reuse, UR25, R11 ;  /* 0x000000190a119c24 */ /* 0x040fe2000f8e020b */
[----:B------:R-:W-:Y:S01]  /*2820*/  CS2R R162, SRZ ;  /* 0x0000000000a27805 */ /* 0x000fe2000001ff00 */
[----:B------:R-:W-:Y:S01]  /*2830*/  @!P1 IMAD.WIDE.U32 R10, R10, UR24, R8 ;  /* 0x000000180a0a9c25 */ /* 0x000fe2000f8e0008 */
[----:B------:R-:W-:-:S02]  /*2840*/  @!P2 LEA.HI.X R3, R6, R19, R7, 0x1, P3 ;  /* 0x000000130603a211 */ /* 0x000fc400018f0c07 */
[----:B------:R-:W-:Y:S02]  /*2850*/  CS2R R160, SRZ ;  /* 0x0000000000a07805 */ /* 0x000fe4000001ff00 */
[----:B------:R-:W-:Y:S01]  /*2860*/  CS2R R154, SRZ ;  /* 0x00000000009a7805 */ /* 0x000fe2000001ff00 */
[----:B------:R-:W-:Y:S01]  /*2870*/  @!P2 IMAD R8, R24, UR20, RZ ;  /* 0x000000141808ac24 */ /* 0x000fe2000f8e02ff */
[----:B------:R-:W-:Y:S01]  /*2880*/  CS2R R152, SRZ ;  /* 0x0000000000987805 */ /* 0x000fe2000001ff00 */
[----:B------:R-:W-:Y:S01]  /*2890*/  @!PT LDS RZ, [RZ] ;  /* 0x00000000fffff984 */ /* 0x000fe20000000800 */
[----:B------:R-:W-:Y:S01]  /*28a0*/  @!PT LDS RZ, [RZ] ;  /* 0x00000000fffff984 */ /* 0x000fe20000000800 */
[----:B------:R-:W-:Y:S01]  /*28b0*/  @!PT LDS RZ, [RZ] ;  /* 0x00000000fffff984 */ /* 0x000fe20000000800 */
[----:B------:R-:W-:Y:S01]  /*28c0*/  @!P2 LDGSTS.E.BYPASS.LTC128B.128 [R236+0x18000], desc[UR6][R2.64] ;  /* 0x1800000002ecafae */ /* 0x000fe2000b901d46 */
[----:B------:R-:W-:Y:S01]  /*28d0*/  @!P1 IMAD.IADD R7, R11, 0x1, R17 ;  /* 0x000000010b079824 */ /* 0x000fe200078e0211 */
[----:B------:R-:W-:Y:S01]  /*28e0*/  CS2R R150, SRZ ;  /* 0x0000000000967805 */ /* 0x000fe2000001ff00 */
[C---:B------:R-:W-:Y:S01]  /*28f0*/  @!P2 IMAD R6, R249.reuse, UR21, R8 ;  /* 0x00000015f906ac24 */ /* 0x040fe2000f8e0208 */
[----:B------:R-:W-:Y:S01]  /*2900*/  @!P2 LDGSTS.E.BYPASS.LTC128B.128 [R236+0x1a000], desc[UR6][R2.64+0x80] ;  /* 0x1a00008002ecafae */ /* 0x000fe2000b901d46 */
[----:B------:R-:W-:Y:S01]  /*2910*/  @!P2 IMAD.WIDE.U32 R8, R249, UR20, R4 ;  /* 0x00000014f908ac25 */ /* 0x000fe2000f8e0004 */
[----:B------:R-:W-:-:S02]  /*2920*/  CS2R R148, SRZ ;  /* 0x0000000000947805 */ /* 0x000fc4000001ff00 */
[----:B------:R-:W-:Y:S01]  /*2930*/  CS2R R142, SRZ ;  /* 0x00000000008e7805 */ /* 0x000fe2000001ff00 */
[----:B------:R-:W-:Y:S01]  /*2940*/  @!P2 LDGSTS.E.BYPASS.LTC128B.128 [R236+0x1c000], desc[UR6][R2.64+0x100] ;  /* 0x1c00010002ecafae */ /* 0x000fe2000b901d46 */
[----:B------:R-:W-:Y:S01]  /*2950*/  @!P2 IMAD.IADD R5, R9, 0x1, R6 ;  /* 0x000000010905a824 */ /* 0x000fe200078e0206 */
[----:B---3--:R-:W-:Y:S01]  /*2960*/  @!P1 LEA R6, P4, R10, R20, 0x1 ;  /* 0x000000140a069211 */ /* 0x008fe200078808ff */
[----:B------:R-:W-:Y:S01]  /*2970*/  IMAD.SHL.U32 R247, R0, 0x4, RZ ;  /* 0x0000000400f77824 */ /* 0x000fe200078e00ff */
[----:B------:R2:W-:Y:S01]  /*2980*/  @!P2 LDGSTS.E.BYPASS.LTC128B.128 [R236+0x1e000], desc[UR6][R2.64+0x180] ;  /* 0x1e00018002ecafae */ /* 0x0005e2000b901d46 */
[----:B----4-:R-:W-:Y:S02]  /*2990*/  @!P2 LEA R4, P3, R8, R22, 0x1 ;  /* 0x000000160804a211 */ /* 0x010fe400078608ff */
[----:B------:R-:W-:Y:S02]  /*29a0*/  CS2R R140, SRZ ;  /* 0x00000000008c7805 */ /* 0x000fe4000001ff00 */
[----:B------:R-:W-:Y:S01]  /*29b0*/  @!P1 LEA.HI.X R7, R10, R21, R7, 0x1, P4 ;  /* 0x000000150a079211 */ /* 0x000fe200020f0c07 */
[----:B------:R3:W-:Y:S01]  /*29c0*/  @P1 STS.128 [R236+0x19000], RZ ;  /* 0x019000ffec001388 */ /* 0x0007e20000000c00 */
[----:B------:R-:W-:-:S02]  /*29d0*/  ISETP.GE.AND P4, PT, R0, UR13, PT ;  /* 0x0000000d00007c0c */ /* 0x000fc4000bf86270 */
[----:B------:R-:W-:Y:S02]  /*29e0*/  CS2R R146, SRZ ;  /* 0x0000000000927805 */ /* 0x000fe4000001ff00 */
[----:B------:R-:W-:Y:S01]  /*29f0*/  @!P2 LEA.HI.X R5, R8, R23, R5, 0x1, P3 ;  /* 0x000000170805a211 */ /* 0x000fe200018f0c05 */
        /* <DEDUP_REMOVED lines=22> */
[----:B--2---:R-:W-:Y:S01]  /*2b60*/  SHF.R.S32.HI R2, RZ, 0x1f, R0 ;  /* 0x0000001fff027819 */ /* 0x004fe20000011400 */
[----:B------:R-:W-:Y:S01]  /*2b70*/  @!P1 LDGSTS.E.BYPASS.LTC128B.128 [R236+0x1d000], desc[UR6][R6.64+0x100] ;  /* 0x1d00010006ec9fae */ /* 0x000fe2000b901d46 */
[----:B------:R-:W-:-:S02]  /*2b80*/  CS2R R60, SRZ ;  /* 0x00000000003c7805 */ /* 0x000fc4000001ff00 */
[----:B------:R-:W-:Y:S02]  /*2b90*/  CS2R R66, SRZ ;  /* 0x0000000000427805 */ /* 0x000fe4000001ff00 */
[----:B------:R-:W-:Y:S01]  /*2ba0*/  SHF.L.U64.HI R248, R0, 0x2, R2 ;  /* 0x0000000200f87819 */ /* 0x000fe20000010202 */
[----:B------:R-:W-:Y:S01]  /*2bb0*/  @!P1 IMAD.IADD R0, R13, 0x1, R16 ;  /* 0x000000010d009824 */ /* 0x000fe200078e0210 */
[C---:B-1----:R-:W-:Y:S01]  /*2bc0*/  @!P1 LEA R2, P3, R12.reuse, R14, 0x1 ;  /* 0x0000000e0c029211 */ /* 0x042fe200078608ff */
[----:B------:R1:W-:Y:S01]  /*2bd0*/  @!P1 LDGSTS.E.BYPASS.LTC128B.128 [R236+0x1f000], desc[UR6][R6.64+0x180] ;  /* 0x1f00018006ec9fae */ /* 0x0003e2000b901d46 */
[----:B------:R-:W-:Y:S02]  /*2be0*/  CS2R R64, SRZ ;  /* 0x0000000000407805 */ /* 0x000fe4000001ff00 */
[----:B------:R-:W-:Y:S02]  /*2bf0*/  CS2R R58, SRZ ;  /* 0x00000000003a7805 */ /* 0x000fe4000001ff00 */
[----:B------:R-:W-:Y:S01]  /*2c00*/  @!P1 LEA.HI.X R3, R12, R15, R0, 0x1, P3 ;  /* 0x0000000f0c039211 */ /* 0x000fe200018f0c00 */
        /* <DEDUP_REMOVED lines=13> */
[----:B------:R-:W-:Y:S02]  /*2ce0*/  LEA.HI R0, R26, R25, RZ, 0x4 ;  /* 0x000000191a007211 */ /* 0x000fe400078f20ff */
        /* <DEDUP_REMOVED lines=8> */
[----:B------:R-:W-:Y:S02]  /*2d70*/  CS2R R34, SRZ ;  /* 0x0000000000227805 */ /* 0x000fe4000001ff00 */
[----:B------:R-:W-:Y:S01]  /*2d80*/  CS2R R32, SRZ ;  /* 0x0000000000207805 */ /* 0x000fe2000001ff00 */
[----:B------:R-:W-:Y:S01]  /*2d90*/  ULDC UR18, c[0x0][0x2dc] ;  /* 0x0000b70000127ab9 */ /* 0x000fe20000000800 */
[----:B------:R-:W-:Y:S01]  /*2da0*/  ULDC UR14, c[0x0][0x2ec] ;  /* 0x0000bb00000e7ab9 */ /* 0x000fe20000000800 */
[----:B-1----:R-:W-:Y:S01]  /*2db0*/  IADD3 R6, P3, R247, UR10, RZ ;  /* 0x0000000af7067c10 */ /* 0x002fe2000ff7e0ff */
[----:B------:R-:W-:Y:S03]  /*2dc0*/  @!P2 LDGSTS.E.BYPASS.LTC128B.128 [R236+0x22000], desc[UR6][R4.64+0x80] ;  /* 0x2200008004ecafae */ /* 0x000fe6000b901d46 */
[----:B------:R-:W-:Y:S01]  /*2dd0*/  IADD3.X R7, R248, UR9, RZ, P3, !PT ;  /* 0x00000009f8077c10 */ /* 0x000fe20009ffe4ff */
        /* <DEDUP_REMOVED lines=13> */
[----:B------:R-:W0:Y:S04]  /*2eb0*/  LDGDEPBAR ;  /* 0x00000000000079af */ /* 0x000e280000000000 */
[----:B------:R3:W5:Y:S04]  /*2ec0*/  @!P4 LDG.E R245, desc[UR6][R6.64] ;  /* 0x0000000606f5c981 */ /* 0x000768000c1e1900 */
[----:B------:R3:W5:Y:S01]  /*2ed0*/  @!P5 LDG.E R246, desc[UR6][R6.64+0x20] ;  /* 0x0000200606f6d981 */ /* 0x000762000c1e1900 */
[----:B------:R-:W-:Y:S01]  /*2ee0*/  LOP3.LUT R0, R0, 0xfffffff0, RZ, 0xc0, !PT ;  /* 0xfffffff000007812 */ /* 0x000fe200078ec0ff */
[----:B------:R-:W-:Y:S01]  /*2ef0*/  UIADD3 UR13, UR27, 0x40, URZ ;  /* 0x000000401b0d7890 */ /* 0x000fe2000fffe03f */
[----:B------:R-:W-:-:S02]  /*2f00*/  CS2R R26, SRZ ;  /* 0x00000000001a7805 */ /* 0x000fc4000001ff00 */
[----:B------:R-:W-:Y:S02]  /*2f10*/  CS2R R22, SRZ ;  /* 0x0000000000167805 */ /* 0x000fe4000001ff00 */
[----:B------:R-:W-:Y:S01]  /*2f20*/  CS2R R20, SRZ ;  /* 0x0000000000147805 */ /* 0x000fe2000001ff00 */
[----:B------:R-:W-:Y:S01]  /*2f30*/  IMAD.IADD R0, R25, 0x1, -R0 ;  /* 0x0000000119007824 */ /* 0x000fe200078e0a00 */
[----:B------:R-:W-:Y:S01]  /*2f40*/  CS2R R24, SRZ ;  /* 0x0000000000187805 */ /* 0x000fe2000001ff00 */
[----:B------:R-:W-:-:S03]  /*2f50*/  UISETP.GE.AND UP0, UPT, UR13, UR5, UPT ;  /* 0x000000050d00728c */ /* 0x000fc6000bf06270 */
[----:B-1----:R-:W-:-:S04]  /*2f60*/  SHF.R.S32.HI R2, RZ, 0x1f, R0 ;  /* 0x0000001fff027819 */ /* 0x002fc80000011400 */
        /* <DEDUP_REMOVED lines=12> */
[----:B------:R-:W-:Y:S01]  /*3030*/  IMAD.IADD R228, R226, 0x1, R224 ;  /* 0x00000001e2e47824 */ /* 0x000fe200078e02e0 */
[----:B------:R-:W-:Y:S01]  /*3040*/  LEA R221, R0, UR4, 0x1 ;  /* 0x0000000400dd7c11 */ /* 0x000fe2000f8e08ff */
[----:B---3--:R-:W-:-:S07]  /*3050*/  IMAD.IADD R229, R224, 0x1, R227 ;  /* 0x00000001e0e57824 */ /* 0x008fce00078e02e3 */
.L_x_764:
[----:B------:R-:W0:Y:S01]  /*3060*/  LDGDEPBAR ;  /* 0x00000000000079af */ /* 0x000e220000000000 */
[----:B------:R-:W-:Y:S01]  /*3070*/  IMAD.IADD R3, R221, 0x1, R225 ;  /* 0x00000001dd037824 */ /* 0x000fe200078e02e1 */
[----:B-----5:R-:W-:Y:S01]  /*3080*/  FSETP.NEU.FTZ.AND P3, PT, R245, -INF , PT ;  /* 0xff800000f500780b */ /* 0x020fe20003f7d000 */
[--C-:B------:R-:W-:Y:S01]  /*3090*/  IMAD.IADD R2, R221, 0x1, R224.reuse ;  /* 0x00000001dd027824 */ /* 0x100fe200078e02e0 */
[----:B------:R-:W2:Y:S01]  /*30a0*/  LDL R116, [R1] ;  /* 0x0000000001747983 */ /* 0x000ea20000100800 */
[----:B------:R-:W-:Y:S01]  /*30b0*/  IMAD.IADD R0, R3, 0x1, R224 ;  /* 0x0000000103007824 */ /* 0x000fe200078e02e0 */
[----:B------:R-:W-:Y:S01]  /*30c0*/  PLOP3.LUT P1, PT, PT, PT, UP0, 0x80, 0x0 ;  /* 0x000000000000781c */ /* 0x000fe20003f2f008 */
[----:B------:R-:W-:Y:S01]  /*30d0*/  UISETP.GE.AND UP3, UPT, UR8, 0x1, UPT ;  /* 0x000000010800788c */ /* 0x000fe2000bf66270 */
[----:B------:R-:W-:Y:S02]  /*30e0*/  PLOP3.LUT P5, PT, PT, PT, UP0, 0x80, 0x0 ;  /* 0x000000000000781c */ /* 0x000fe40003faf008 */
[----:B------:R-:W-:Y:S02]  /*30f0*/  PLOP3.LUT P0, PT, PT, PT, UP0, 0x80, 0x0 ;  /* 0x000000000000781c */ /* 0x000fe40003f0f008 */
[----:B------:R-:W-:Y:S02]  /*3100*/  PLOP3.LUT P2, PT, PT, PT, UP0, 0x80, 0x0 ;  /* 0x000000000000781c */ /* 0x000fe40003f4f008 */
[----:B------:R-:W-:Y:S02]  /*3110*/  PLOP3.LUT P6, PT, PT, PT, UP0, 0x80, 0x0 ;  /* 0x000000000000781c */ /* 0x000fe40003fcf008 */
[----:B------:R-:W-:Y:S01]  /*3120*/  PLOP3.LUT P4, PT, PT, PT, UP0, 0x80, 0x0 ;  /* 0x000000000000781c */ /* 0x000fe20003f8f008 */
[----:B------:R-:W-:Y:S04]  /*3130*/  DEPBAR.LE SB0, 0x0 ;  /* 0x000080000000791a */ /* 0x000fe80000000000 */
[----:B------:R-:W-:Y:S06]  /*3140*/  BAR.SYNC.DEFER_BLOCKING 0x0 ;  /* 0x0000000000007b1d */ /* 0x000fec0000010000 */
[----:B------:R-:W-:Y:S04]  /*3150*/  LDSM.16.M88.4 R16, [R221] ;  /* 0x00000000dd10783b */ /* 0x000fe80000000200 */
[----:B------:R-:W1:Y:S04]  /*3160*/  LDSM.16.M88.4 R8, [R218+UR4+0x18000] ;  /* 0x01800004da08783b */ /* 0x000e680008000200 */
[----:B------:R-:W3:Y:S04]  /*3170*/  LDSM.16.M88.4 R84, [R218+UR4+0x18800] ;  /* 0x01880004da54783b */ /* 0x000ee80008000200 */
[----:B------:R-:W-:Y:S04]  /*3180*/  LDSM.16.M88.4 R88, [R3] ;  /* 0x000000000358783b */ /* 0x000fe80000000200 */
[----:B------:R-:W4:Y:S04]  /*3190*/  LDSM.16.M88.4 R92, [R217] ;  /* 0x00000000d95c783b */ /* 0x000f280000000200 */
[----:B------:R-:W4:Y:S04]  /*31a0*/  LDSM.16.M88.4 R96, [R217+0x800] ;  /* 0x00080000d960783b */ /* 0x000f280000000200 */
[----:B------:R-:W-:Y:S04]  /*31b0*/  LDSM.16.M88.4 R100, [R2] ;  /* 0x000000000264783b */ /* 0x000fe80000000200 */
[----:B------:R-:W4:Y:S04]  /*31c0*/  LDSM.16.M88.4 R104, [R220] ;  /* 0x00000000dc68783b */ /* 0x000f280000000200 */
[----:B------:R-:W-:Y:S04]  /*31d0*/  LDSM.16.M88.4 R108, [R0] ;  /* 0x00000000006c783b */ /* 0x000fe80000000200 */
[----:B------:R-:W-:Y:S01]  /*31e0*/  LDSM.16.M88.4 R112, [R219] ;  /* 0x00000000db70783b */ /* 0x000fe20000000200 */
[C---:B-1----:R-:W-:Y:S06]  /*31f0*/  HMMA.16816.F32.BF16 R4, R16.reuse, R8, RZ ;  /* 0x000000081004723c */ /* 0x042fec00000418ff */
[C---:B------:R-:W-:Y:S06]  /*3200*/  HMMA.16816.F32.BF16 R8, R16.reuse, R10, RZ ;  /* 0x0000000a1008723c */ /* 0x040fec00000418ff */
[C---:B---3--:R-:W-:Y:S06]  /*3210*/  HMMA.16816.F32.BF16 R12, R16.reuse, R84, RZ ;  /* 0x00000054100c723c */ /* 0x048fec00000418ff */
[----:B------:R-:W-:Y:S01]  /*3220*/  HMMA.16816.F32.BF16 R16, R16, R86, RZ ;  /* 0x000000561010723c */ /* 0x000fe200000418ff */
[----:B------:R-:W1:Y:S05]  /*3230*/  LDSM.16.M88.4 R84, [R220+0x800] ;  /* 0x00080000dc54783b */ /* 0x000e6a0000000200 */
[C---:B----4-:R-:W-:Y:S06]  /*3240*/  HMMA.16816.F32.BF16 R4, R88.reuse, R92, R4 ;  /* 0x0000005c5804723c */ /* 0x050fec0000041804 */
[C---:B------:R-:W-:Y:S01]  /*3250*/  HMMA.16816.F32.BF16 R8, R88.reuse, R94, R8 ;  /* 0x0000005e5808723c */ /* 0x040fe20000041808 */
[----:B------:R-:W-:Y:S05]  /*3260*/  LDSM.16.M88.4 R92, [R221+0x2000] ;  /* 0x00200000dd5c783b */ /* 0x000fea0000000200 */
[C---:B------:R-:W-:Y:S06]  /*3270*/  HMMA.16816.F32.BF16 R12, R88.reuse, R96, R12 ;  /* 0x00000060580c723c */ /* 0x040fec000004180c */
[----:B------:R-:W-:Y:S01]  /*3280*/  HMMA.16816.F32.BF16 R16, R88, R98, R16 ;  /* 0x000000625810723c */ /* 0x000fe20000041810 */
[----:B------:R-:W3:Y:S04]  /*3290*/  LDSM.16.M88.4 R88, [R219+0x800] ;  /* 0x00080000db58783b */ /* 0x000ee80000000200 */
[----:B------:R-:W4:Y:S01]  /*32a0*/  LDSM.16.M88.4 R96, [R218+UR4+0x1a000] ;  /* 0x01a00004da60783b */ /* 0x000f220008000200 */
[C---:B------:R-:W-:Y:S06]  /*32b0*/  HMMA.16816.F32.BF16 R4, R100.reuse, R104, R4 ;  /* 0x000000686404723c */ /* 0x040fec0000041804 */
[C---:B------:R-:W-:Y:S01]  /*32c0*/  HMMA.16816.F32.BF16 R8, R100.reuse, R106, R8 ;  /* 0x0000006a6408723c */ /* 0x040fe20000041808 */
[----:B------:R-:W-:Y:S05]  /*32d0*/  LDSM.16.M88.4 R104, [R217+0x2000] ;  /* 0x00200000d968783b */ /* 0x000fea0000000200 */
[C---:B-1----:R-:W-:Y:S06]  /*32e0*/  HMMA.16816.F32.BF16 R12, R100.reuse, R84, R12 ;  /* 0x00000054640c723c */ /* 0x042fec000004180c */
[----:B------:R-:W-:Y:S01]  /*32f0*/  HMMA.16816.F32.BF16 R16, R100, R86, R16 ;  /* 0x000000566410723c */ /* 0x000fe20000041810 */
[----:B------:R-:W1:Y:S04]  /*3300*/  LDSM.16.M88.4 R84, [R218+UR4+0x1a800] ;  /* 0x01a80004da54783b */ /* 0x000e680008000200 */
[----:B------:R-:W1:Y:S01]  /*3310*/  LDSM.16.M88.4 R100, [R3+0x2000] ;  /* 0x002000000364783b */ /* 0x000e620000000200 */
[C---:B------:R-:W-:Y:S06]  /*3320*/  HMMA.16816.F32.BF16 R4, R108.reuse, R112, R4 ;  /* 0x000000706c04723c */ /* 0x040fec0000041804 */
[C---:B------:R-:W-:Y:S01]  /*3330*/  HMMA.16816.F32.BF16 R8, R108.reuse, R114, R8 ;  /* 0x000000726c08723c */ /* 0x040fe20000041808 */
[----:B------:R-:W-:Y:S05]  /*3340*/  LDSM.16.M88.4 R112, [R220+0x2000] ;  /* 0x00200000dc70783b */ /* 0x000fea0000000200 */
[C---:B---3--:R-:W-:Y:S06]  /*3350*/  HMMA.16816.F32.BF16 R12, R108.reuse, R88, R12 ;  /* 0x000000586c0c723c */ /* 0x048fec000004180c */
[----:B------:R-:W-:Y:S01]  /*3360*/  HMMA.16816.F32.BF16 R16, R108, R90, R16 ;  /* 0x0000005a6c10723c */ /* 0x000fe20000041810 */
[----:B------:R-:W3:Y:S04]  /*3370*/  LDSM.16.M88.4 R88, [R217+0x2800] ;  /* 0x00280000d958783b */ /* 0x000ee80000000200 */
        /* <DEDUP_REMOVED lines=11> */
[C---:B---3--:R-:W-:Y:S06]  /*3430*/  HMMA.16816.F32.BF16 R12, R100.reuse, R88, R12 ;  /* 0x00000058640c723c */ /* 0x048fec000004180c */
[----:B------:R-:W-:Y:S01]  /*3440*/  HMMA.16816.F32.BF16 R16, R100, R90, R16 ;  /* 0x0000005a6410723c */ /* 0x000fe20000041810 */
[----:B------:R-:W3:Y:S04]  /*3450*/  LDSM.16.M88.4 R88, [R219+0x2800] ;  /* 0x00280000db58783b */ /* 0x000ee80000000200 */
[----:B------:R-:W3:Y:S01]  /*3460*/  LDSM.16.M88.4 R100, [R221+0x4000] ;  /* 0x00400000dd64783b */ /* 0x000ee20000000200 */
[C---:B------:R-:W-:Y:S06]  /*3470*/  HMMA.16816.F32.BF16 R4, R108.reuse, R112, R4 ;  /* 0x000000706c04723c */ /* 0x040fec0000041804 */
[C---:B------:R-:W-:Y:S01]  /*3480*/  HMMA.16816.F32.BF16 R8, R108.reuse, R114, R8 ;  /* 0x000000726c08723c */ /* 0x040fe20000041808 */
[----:B------:R-:W-:Y:S05]  /*3490*/  LDSM.16.M88.4 R112, [R217+0x4000] ;  /* 0x00400000d970783b */ /* 0x000fea0000000200 */
[C---:B-1----:R-:W-:Y:S06]  /*34a0*/  HMMA.16816.F32.BF16 R12, R108.reuse, R84, R12 ;  /* 0x000000546c0c723c */ /* 0x042fec000004180c */
[----:B------:R-:W-:Y:S01]  /*34b0*/  HMMA.16816.F32.BF16 R16, R108, R86, R16 ;  /* 0x000000566c10723c */ /* 0x000fe20000041810 */
[----:B------:R-:W1:Y:S04]  /*34c0*/  LDSM.16.M88.4 R84, [R218+UR4+0x1c800] ;  /* 0x01c80004da54783b */ /* 0x000e680008000200 */
[----:B------:R-:W1:Y:S01]  /*34d0*/  LDSM.16.M88.4 R108, [R3+0x4000] ;  /* 0x00400000036c783b */ /* 0x000e620000000200 */
[C---:B----4-:R-:W-:Y:S06]  /*34e0*/  HMMA.16816.F32.BF16 R4, R92.reuse, R96, R4 ;  /* 0x000000605c04723c */ /* 0x050fec0000041804 */
[C---:B------:R-:W-:Y:S01]  /*34f0*/  HMMA.16816.F32.BF16 R8, R92.reuse, R98, R8 ;  /* 0x000000625c08723c */ /* 0x040fe20000041808 */
[----:B------:R-:W-:Y:S05]  /*3500*/  LDSM.16.M88.4 R96, [R220+0x4000] ;  /* 0x00400000dc60783b */ /* 0x000fea0000000200 */
[C---:B---3--:R-:W-:Y:S06]  /*3510*/  HMMA.16816.F32.BF16 R12, R92.reuse, R88, R12 ;  /* 0x000000585c0c723c */ /* 0x048fec000004180c */
[----:B------:R-:W-:Y:S01]  /*3520*/  HMMA.16816.F32.BF16 R16, R92, R90, R16 ;  /* 0x0000005a5c10723c */ /* 0x000fe20000041810 */
[----:B------:R-:W3:Y:S04]  /*3530*/  LDSM.16.M88.4 R88, [R217+0x4800] ;  /* 0x00480000d958783b */ /* 0x000ee80000000200 */
[----:B------:R-:W4:Y:S01]  /*3540*/  LDSM.16.M88.4 R92, [R2+0x4000] ;  /* 0x00400000025c783b */ /* 0x000f220000000200 */
[C---:B------:R-:W-:Y:S06]  /*3550*/  HMMA.16816.F32.BF16 R4, R100.reuse, R104, R4 ;  /* 0x000000686404723c */ /* 0x040fec0000041804 */
[C---:B------:R-:W-:Y:S01]  /*3560*/  HMMA.16816.F32.BF16 R8, R100.reuse, R106, R8 ;  /* 0x0000006a6408723c */ /* 0x040fe20000041808 */
[----:B------:R-:W-:Y:S05]  /*3570*/  LDSM.16.M88.4 R104, [R219+0x4000] ;  /* 0x00400000db68783b */ /* 0x000fea0000000200 */
[C---:B-1----:R-:W-:Y:S06]  /*3580*/  HMMA.16816.F32.BF16 R12, R100.reuse, R84, R12 ;  /* 0x00000054640c723c */ /* 0x042fec000004180c */
[----:B------:R-:W-:Y:S01]  /*3590*/  HMMA.16816.F32.BF16 R16, R100, R86, R16 ;  /* 0x000000566410723c */ /* 0x000fe20000041810 */
[----:B------:R-:W1:Y:S04]  /*35a0*/  LDSM.16.M88.4 R84, [R220+0x4800] ;  /* 0x00480000dc54783b */ /* 0x000e680000000200 */
[----:B------:R-:W2:Y:S01]  /*35b0*/  LDSM.16.M88.4 R100, [R0+0x4000] ;  /* 0x004000000064783b */ /* 0x000ea20000000200 */
[C---:B------:R-:W-:Y:S06]  /*35c0*/  HMMA.16816.F32.BF16 R4, R108.reuse, R112, R4 ;  /* 0x000000706c04723c */ /* 0x040fec0000041804 */
[C---:B------:R-:W-:Y:S01]  /*35d0*/  HMMA.16816.F32.BF16 R8, R108.reuse, R114, R8 ;  /* 0x000000726c08723c */ /* 0x040fe20000041808 */
[----:B------:R-:W-:Y:S05]  /*35e0*/  LDSM.16.M88.4 R112, [R218+UR4+0x1e000] ;  /* 0x01e00004da70783b */ /* 0x000fea0008000200 */
        /* <DEDUP_REMOVED lines=9> */
[----:B------:R-:W1:Y:S04]  /*3680*/  LDSM.16.M88.4 R84, [R218+UR4+0x1e800] ;  /* 0x01e80004da54783b */ /* 0x000e680008000200 */
[----:B------:R4:W1:Y:S01]  /*3690*/  LDSM.16.M88.4 R92, [R3+0x6000] ;  /* 0x00600000035c783b */ /* 0x0008620000000200 */
[C---:B--2---:R-:W-:Y:S06]  /*36a0*/  HMMA.16816.F32.BF16 R4, R100.reuse, R104, R4 ;  /* 0x000000686404723c */ /* 0x044fec0000041804 */
[C---:B------:R-:W-:Y:S01]  /*36b0*/  HMMA.16816.F32.BF16 R8, R100.reuse, R106, R8 ;  /* 0x0000006a6408723c */ /* 0x040fe20000041808 */
[----:B------:R-:W-:Y:S05]  /*36c0*/  LDSM.16.M88.4 R104, [R220+0x6000] ;  /* 0x00600000dc68783b */ /* 0x000fea0000000200 */
[C---:B---3--:R-:W-:Y:S06]  /*36d0*/  HMMA.16816.F32.BF16 R12, R100.reuse, R88, R12 ;  /* 0x00000058640c723c */ /* 0x048fec000004180c */
[----:B------:R-:W-:Y:S01]  /*36e0*/  HMMA.16816.F32.BF16 R16, R100, R90, R16 ;  /* 0x0000005a6410723c */ /* 0x000fe20000041810 */
[----:B------:R-:W2:Y:S04]  /*36f0*/  LDSM.16.M88.4 R88, [R217+0x6800] ;  /* 0x00680000d958783b */ /* 0x000ea80000000200 */
[----:B------:R3:W2:Y:S01]  /*3700*/  LDSM.16.M88.4 R100, [R2+0x6000] ;  /* 0x006000000264783b */ /* 0x0006a20000000200 */
[C---:B------:R-:W-:Y:S01]  /*3710*/  HMMA.16816.F32.BF16 R4, R108.reuse, R112, R4 ;  /* 0x000000706c04723c */ /* 0x040fe20000041804 */
[----:B----4-:R-:W-:Y:S04]  /*3720*/  IMAD.U32 R3, RZ, RZ, UR22 ;  /* 0x00000016ff037e24 */ /* 0x010fe8000f8e00ff */
[----:B------:R-:W-:Y:S01]  /*3730*/  @P1 IMAD R3, R3, 0x40, R116 ;  /* 0x0000004003031824 */ /* 0x000fe200078e0274 */
[C---:B------:R-:W-:Y:S01]  /*3740*/  HMMA.16816.F32.BF16 R8, R108.reuse, R114, R8 ;  /* 0x000000726c08723c */ /* 0x040fe20000041808 */
[----:B------:R-:W-:Y:S01]  /*3750*/  LDSM.16.M88.4 R112, [R219+0x6000] ;  /* 0x00600000db70783b */ /* 0x000fe20000000200 */
[----:B------:R-:W-:Y:S02]  /*3760*/  PLOP3.LUT P1, PT, PT, PT, UP0, 0x80, 0x0 ;  /* 0x000000000000781c */ /* 0x000fe40003f2f008 */
[----:B------:R-:W-:Y:S02]  /*3770*/  @P5 ISETP.GE.AND P5, PT, R3, UR5, PT ;  /* 0x0000000503005c0c */ /* 0x000fe4000bfa6270 */
[C---:B-1----:R-:W-:Y:S06]  /*3780*/  HMMA.16816.F32.BF16 R12, R108.reuse, R84, R12 ;  /* 0x000000546c0c723c */ /* 0x042fec000004180c */
[----:B------:R-:W-:Y:S01]  /*3790*/  HMMA.16816.F32.BF16 R16, R108, R86, R16 ;  /* 0x000000566c10723c */ /* 0x000fe20000041810 */
[----:B------:R-:W1:Y:S04]  /*37a0*/  LDSM.16.M88.4 R84, [R220+0x6800] ;  /* 0x00680000dc54783b */ /* 0x000e680000000200 */
[----:B------:R4:W1:Y:S01]  /*37b0*/  LDSM.16.M88.4 R108, [R0+0x6000] ;  /* 0x00600000006c783b */ /* 0x0008620000000200 */
[C---:B------:R-:W-:Y:S05]  /*37c0*/  HMMA.16816.F32.BF16 R4, R92.reuse, R96, R4 ;  /* 0x000000605c04723c */ /* 0x040fea0000041804 */
[----:B---3--:R-:W-:Y:S01]  /*37d0*/  FMUL.FTZ R2, R245, 1.4426950216293334961 ;  /* 0x3fb8aa3bf5027820 */ /* 0x008fe20000410000 */
[C---:B------:R-:W-:Y:S05]  /*37e0*/  HMMA.16816.F32.BF16 R8, R92.reuse, R98, R8 ;  /* 0x000000625c08723c */ /* 0x040fea0000041808 */
[----:B------:R-:W-:Y:S01]  /*37f0*/  FSEL R2, R2, RZ, P3 ;  /* 0x000000ff02027208 */ /* 0x000fe20001800000 */
[C---:B--2---:R-:W-:Y:S01]  /*3800*/  HMMA.16816.F32.BF16 R12, R92.reuse, R88, R12 ;  /* 0x000000585c0c723c */ /* 0x044fe2000004180c */
[----:B------:R-:W-:Y:S05]  /*3810*/  PLOP3.LUT P3, PT, PT, PT, UP0, 0x80, 0x0 ;  /* 0x000000000000781c */ /* 0x000fea0003f6f008 */
[----:B------:R-:W-:Y:S05]  /*3820*/  HMMA.16816.F32.BF16 R16, R92, R90, R16 ;  /* 0x0000005a5c10723c */ /* 0x000fea0000041810 */
[----:B----4-:R-:W-:Y:S01]  /*3830*/  @P2 VIADD R0, R3, 0x1 ;  /* 0x0000000103002836 */ /* 0x010fe20000000000 */
[C---:B------:R-:W-:Y:S05]  /*3840*/  HMMA.16816.F32.BF16 R4, R100.reuse, R104, R4 ;  /* 0x000000686404723c */ /* 0x040fea0000041804 */
[----:B------:R-:W-:Y:S01]  /*3850*/  FSETP.NEU.FTZ.AND P2, PT, R246, -INF , PT ;  /* 0xff800000f600780b */ /* 0x000fe20003f5d000 */
        /* <DEDUP_REMOVED lines=234> */
[----:B------:R-:W-:Y:S04]  /*4700*/  FADD.FTZ R2, -R113, R4 ;  /* 0x0000000471027221 */ /* 0x000fe80000010100 */
[----:B------:R-:W-:Y:S01]  /*4710*/  FMUL.FTZ R2, R127, R2 ;  /* 0x000000027f027220 */ /* 0x000fe20000410000 */
[C---:B------:R-:W-:Y:S01]  /*4720*/  FADD.FTZ R5, -R113.reuse, R8 ;  /* 0x0000000871057221 */ /* 0x040fe20000010100 */
[----:B------:R-:W-:Y:S01]  /*4730*/  FADD.FTZ R8, -R113, R9 ;  /* 0x0000000971087221 */ /* 0x000fe20000010100 */
[----:B------:R-:W-:Y:S01]  /*4740*/  FMUL.FTZ R0, R126, R0 ;  /* 0x000000007e007220 */ /* 0x000fe20000410000 */
[----:B------:R-:W-:Y:S01]  /*4750*/  FADD.FTZ R9, -R114, R6 ;  /* 0x0000000672097221 */ /* 0x000fe20000010100 */
[----:B------:R-:W-:Y:S01]  /*4760*/  FMUL.FTZ R5, R124, R5 ;  /* 0x000000057c057220 */ /* 0x000fe20000410000 */
[----:B------:R-:W-:Y:S01]  /*4770*/  FMUL.FTZ R8, R123, R8 ;  /* 0x000000087b087220 */ /* 0x000fe20000410000 */
[C---:B------:R-:W-:Y:S01]  /*4780*/  FADD.FTZ R3, -R113.reuse, R12 ;  /* 0x0000000c71037221 */ /* 0x040fe20000010100 */
[----:B------:R-:W-:Y:S01]  /*4790*/  F2FP.BF16.F32.PACK_AB R0, R0, R2 ;  /* 0x000000020000723e */ /* 0x000fe200000010ff */
[----:B------:R-:W-:Y:S01]  /*47a0*/  FADD.FTZ R4, -R113, R13 ;  /* 0x0000000d71047221 */ /* 0x000fe20000010100 */
[----:B------:R-:W-:Y:S01]  /*47b0*/  FADD.FTZ R10, -R114, R10 ;  /* 0x0000000a720a7221 */ /* 0x000fe20000010100 */
[----:B------:R-:W-:Y:S01]  /*47c0*/  F2FP.BF16.F32.PACK_AB R8, R8, R5 ;  /* 0x000000050808723e */ /* 0x000fe200000010ff */
[----:B------:R-:W-:Y:S01]  /*47d0*/  FADD.FTZ R5, -R114, R7 ;  /* 0x0000000772057221 */ /* 0x000fe20000010100 */
[----:B------:R-:W-:Y:S01]  /*47e0*/  FMUL.FTZ R7, R131, R9 ;  /* 0x0000000983077220 */ /* 0x000fe20000410000 */
[C---:B------:R-:W-:Y:S01]  /*47f0*/  FADD.FTZ R2, -R113.reuse, R16 ;  /* 0x0000001071027221 */ /* 0x040fe20000010100 */
[----:B------:R-:W-:Y:S01]  /*4800*/  FADD.FTZ R17, -R113, R17 ;  /* 0x0000001171117221 */ /* 0x000fe20000010100 */
[----:B------:R-:W-:Y:S01]  /*4810*/  FMUL.FTZ R5, R130, R5 ;  /* 0x0000000582057220 */ /* 0x000fe20000410000 */
        /* <DEDUP_REMOVED lines=8> */
[C---:B------:R-:W-:Y:S01]  /*48a0*/  FADD.FTZ R9, -R114.reuse, R14 ;  /* 0x0000000e72097221 */ /* 0x040fe20000010100 */
[C---:B------:R-:W-:Y:S01]  /*48b0*/  FADD.FTZ R7, -R114.reuse, R15 ;  /* 0x0000000f72077221 */ /* 0x040fe20000010100 */
[C---:B------:R-:W-:Y:S01]  /*48c0*/  FADD.FTZ R11, -R114.reuse, R18 ;  /* 0x00000012720b7221 */ /* 0x040fe20000010100 */
[----:B------:R-:W-:Y:S01]  /*48d0*/  FADD.FTZ R10, -R114, R19 ;  /* 0x00000013720a7221 */ /* 0x000fe20000010100 */
[----:B------:R-:W-:Y:S01]  /*48e0*/  F2FP.BF16.F32.PACK_AB R4, R4, R3 ;  /* 0x000000030404723e */ /* 0x000fe200000010ff */
[----:B------:R-:W-:Y:S01]  /*48f0*/  FMUL.FTZ R9, R125, R9 ;  /* 0x000000097d097220 */ /* 0x000fe20000410000 */
[----:B------:R-:W-:Y:S01]  /*4900*/  F2FP.BF16.F32.PACK_AB R6, R6, R2 ;  /* 0x000000020606723e */ /* 0x000fe200000010ff */
[----:B------:R-:W-:Y:S01]  /*4910*/  FMUL.FTZ R7, R122, R7 ;  /* 0x000000077a077220 */ /* 0x000fe20000410000 */
[----:B------:R-:W-:Y:S01]  /*4920*/  FMUL.FTZ R11, R121, R11 ;  /* 0x0000000b790b7220 */ /* 0x000fe20000410000 */
[----:B------:R-:W-:Y:S01]  /*4930*/  FMUL.FTZ R10, R120, R10 ;  /* 0x0000000a780a7220 */ /* 0x000fe20000410000 */
[----:B------:R-:W-:Y:S06]  /*4940*/  @!P1 BRA `(.L_x_762) ;  /* 0x0000000000689947 */ /* 0x000fec0003800000 */
[----:B------:R-:W1:Y:S01]  /*4950*/  LDC R14, c[0x0][0x240] ;  /* 0x00009000ff0e7b82 */ /* 0x000e620000000800 */
[----:B------:R-:W-:Y:S04]  /*4960*/  ULOP3.LUT UR13, UR8, 0x1, URZ, 0xc0, !UPT ;  /* 0x00000001080d7892 */ /* 0x000fe8000f8ec03f */
[----:B------:R-:W-:Y:S03]  /*4970*/  UISETP.NE.U32.AND UP1, UPT, UR13, 0x1, UPT ;  /* 0x000000010d00788c */ /* 0x000fe6000bf25070 */
[----:B------:R-:W2:Y:S01]  /*4980*/  LDC R15, c[0x0][0x244] ;  /* 0x00009100ff0f7b82 */ /* 0x000ea20000000800 */
[----:B------:R-:W-:Y:S06]  /*4990*/  USEL UR13, UR58, 0x8000, !UP1 ;  /* 0x000080003a0d7887 */ /* 0x000fec000c800000 */
[----:B------:R-:W-:Y:S01]  /*49a0*/  VIADD R235, R235, UR13 ;  /* 0x0000000debeb7c36 */ /* 0x000fe20008000000 */
[----:B------:R-:W-:Y:S01]  /*49b0*/  IADD3 R221, R221, UR13, RZ ;  /* 0x0000000ddddd7c10 */ /* 0x000fe2000fffe0ff */
[----:B-1----:R-:W-:Y:S05]  /*49c0*/  IMAD.U32 R2, R14, -0x40, RZ ;  /* 0xffffffc00e027824 */ /* 0x002fea00078e00ff */
[C---:B------:R-:W-:Y:S04]  /*49d0*/  LEA R3, P0, R2.reuse, R238, 0x1 ;  /* 0x000000ee02037211 */ /* 0x040fe800078008ff */
[----:B------:R-:W-:Y:S01]  /*49e0*/  LEA.HI.X.SX32 R2, R2, R239, 0x1, P0 ;  /* 0x000000ef02027211 */ /* 0x000fe200000f0eff */
[----:B------:R-:W-:Y:S03]  /*49f0*/  IMAD.MOV.U32 R238, RZ, RZ, R3 ;  /* 0x000000ffffee7224 */ /* 0x000fe600078e0003 */
[----:B------:R-:W-:Y:S02]  /*4a00*/  MOV R239, R2 ;  /* 0x0000000200ef7202 */ /* 0x000fe40000000f00 */
[C---:B------:R-:W-:Y:S03]  /*4a10*/  LEA R2, P0, R14.reuse, R238, 0x6 ;  /* 0x000000ee0e027211 */ /* 0x040fe600078030ff */
        /* <DEDUP_REMOVED lines=13> */
.L_x_762:
[----:B------:R2:W-:Y:S01]  /*4af0*/  STS [R237+0x28000], R0 ;  /* 0x02800000ed007388 */ /* 0x0005e20000000800 */
[----:B-1----:R-:W-:Y:S01]  /*4b00*/  F2FP.BF16.F32.PACK_AB R2, R12, R13 ;  /* 0x0000000d0c02723e */ /* 0x002fe200000010ff */
[----:B------:R-:W-:Y:S01]  /*4b10*/  IMAD R234, R252, UR18, RZ ;  /* 0x00000012fcea7c24 */ /* 0x000fe2000f8e02ff */
[----:B------:R-:W-:Y:S02]  /*4b20*/  F2FP.BF16.F32.PACK_AB R3, R10, R11 ;  /* 0x0000000b0a03723e */ /* 0x000fe400000010ff */
[----:B------:R-:W-:Y:S01]  /*4b30*/  STS [R237+0x28400], R5 ;  /* 0x02840005ed007388 */ /* 0x000fe20000000800 */
[----:B------:R-:W-:Y:S04]  /*4b40*/  LEA R212, R231, UR4, 0x1 ;  /* 0x00000004e7d47c11 */ /* 0x000fe8000f8e08ff */
[----:B------:R-:W-:Y:S05]  /*4b50*/  STS [R244+0x28000], R8 ;  /* 0x02800008f4007388 */ /* 0x000fea0000000800 */
[----:B------:R-:W-:Y:S05]  /*4b60*/  STS [R244+0x28400], R2 ;  /* 0x02840002f4007388 */ /* 0x000fea0000000800 */
[----:B------:R-:W-:Y:S01]  /*4b70*/  STS [R242+0x28000], R4 ;  /* 0x02800004f2007388 */ /* 0x000fe20000000800 */
[----:B--2---:R-:W-:Y:S05]  /*4b80*/  F2FP.BF16.F32.PACK_AB R0, R7, R9 ;  /* 0x000000090700723e */ /* 0x004fea00000010ff */
[----:B------:R1:W-:Y:S05]  /*4b90*/  STS [R242+0x28400], R0 ;  /* 0x02840000f2007388 */ /* 0x0003ea0000000800 */
[----:B------:R-:W-:Y:S05]  /*4ba0*/  STS [R243+0x28000], R6 ;  /* 0x02800006f3007388 */ /* 0x000fea0000000800 */
[----:B------:R-:W-:Y:S01]  /*4bb0*/  STS [R243+0x28400], R3 ;  /* 0x02840003f3007388 */ /* 0x000fe20000000800 */
[----:B------:R-:W-:Y:S01]  /*4bc0*/  BAR.SYNC.DEFER_BLOCKING 0x0 ;  /* 0x0000000000007b1d */ /* 0x000fe20000010000 */
[----:B-1----:R-:W-:Y:S05]  /*4bd0*/  IMAD.U32 R0, R234, -0x40, RZ ;  /* 0xffffffc0ea007824 */ /* 0x002fea00078e00ff */
[C---:B------:R-:W-:Y:S04]  /*4be0*/  LEA R232, P0, R0.reuse, R232, 0x2 ;  /* 0x000000e800e87211 */ /* 0x040fe800078010ff */
        /* <DEDUP_REMOVED lines=114> */
.L_x_763:
[----:B------:R-:W-:Y:S01]  /*5310*/  LDSM.16.M88.4 R128, [R226] ;  /* 0x00000000e280783b */ /* 0x000fe20000000200 */
[----:B-1----:R-:W-:Y:S01]  /*5320*/  @P1 IADD3 R2, P0, R247, UR10, RZ ;  /* 0x0000000af7021c10 */ /* 0x002fe2000ff1e0ff */
[----:B------:R-:W-:Y:S01]  /*5330*/  IMAD R0, R234, 0x18, RZ ;  /* 0x00000018ea007824 */ /* 0x000fe200078e02ff */
[----:B------:R-:W-:Y:S01]  /*5340*/  ULOP3.LUT UR13, UR8, 0x1, URZ, 0xc0, !UPT ;  /* 0x00000001080d7892 */ /* 0x000fe2000f8ec03f */
[----:B------:R-:W1:Y:S01]  /*5350*/  LDSM.16.MT88.4 R16, [R212+0x18000] ;  /* 0x01800000d410783b */ /* 0x000e620000004200 */
[----:B------:R-:W-:Y:S01]  /*5360*/  @P1 IADD3.X R3, R248, UR9, RZ, P0, !PT ;  /* 0x00000009f8031c10 */ /* 0x000fe200087fe4ff */
[----:B------:R-:W-:Y:S02]  /*5370*/  @UP3 UIADD3 UR15, UP2, UR10, -0x100, URZ ;  /* 0xffffff000a0f3890 */ /* 0x000fe4000ff5e03f */
[----:B------:R-:W2:Y:S01]  /*5380*/  LDSM.16.M88.4 R124, [R226+0x1000] ;  /* 0x00100000e27c783b */ /* 0x000ea20000000200 */
[----:B------:R-:W-:Y:S02]  /*5390*/  UISETP.NE.U32.AND UP1, UPT, UR13, 0x1, UPT ;  /* 0x000000010d00788c */ /* 0x000fe4000bf25070 */
[----:B------:R-:W-:Y:S01]  /*53a0*/  UIADD3 UR16, UR8, -0x1, URZ ;  /* 0xffffffff08107890 */ /* 0x000fe2000fffe03f */
[----:B------:R-:W3:Y:S01]  /*53b0*/  LDSM.16.MT88.4 R96, [R212+0x1a000] ;  /* 0x01a00000d460783b */ /* 0x000ee20000004200 */
[----:B------:R-:W-:Y:S01]  /*53c0*/  @UP3 UIADD3.X UR13, UR9, -0x1, URZ, UP2, !UPT ;  /* 0xffffffff090d3890 */ /* 0x000fe200097fe43f */
[----:B------:R-:W-:Y:S02]  /*53d0*/  @UP3 UMOV UR10, UR15 ;  /* 0x0000000f000a3c82 */ /* 0x000fe40008000000 */
[----:B------:R-:W4:Y:S04]  /*53e0*/  LDSM.16.MT88.4 R112, [R212+0x1c000] ;  /* 0x01c00000d470783b */ /* 0x000f280000004200 */
[----:B------:R-:W4:Y:S01]  /*53f0*/  LDSM.16.MT88.4 R196, [R212+0x1e000] ;  /* 0x01e00000d4c4783b */ /* 0x000f220000004200 */
[----:B------:R-:W-:Y:S03]  /*5400*/  @UP3 UMOV UR9, UR13 ;  /* 0x0000000d00093c82 */ /* 0x000fe60008000000 */
[----:B------:R-:W-:Y:S04]  /*5410*/  LDSM.16.M88.4 R200, [R227] ;  /* 0x00000000e3c8783b */ /* 0x000fe80000000200 */
[----:B------:R-:W4:Y:S04]  /*5420*/  LDSM.16.MT88.4 R204, [R212+0x18800] ;  /* 0x01880000d4cc783b */ /* 0x000f280000004200 */
[----:B------:R-:W4:Y:S04]  /*5430*/  LDSM.16.M88.4 R208, [R227+0x1000] ;  /* 0x00100000e3d0783b */ /* 0x000f280000000200 */
        /* <DEDUP_REMOVED lines=67> */
[----:B------:R-:W1:Y:S04]  /*5870*/  LDSM.16.MT88.4 R208, [R212+0x1d800] ;  /* 0x01d80000d4d0783b */ /* 0x000e680000004200 */
[----:B------:R-:W2:Y:S01]  /*5880*/  LDSM.16.MT88.4 R212, [R212+0x1f800] ;  /* 0x01f80000d4d4783b */ /* 0x000ea20000004200 */
[-C--:B---3--:R-:W-:Y:S03]  /*5890*/  HMMA.16816.F32.BF16 R84, R196, R204.reuse, R84 ;  /* 0x000000ccc454723c */ /* 0x088fe60000041854 */
[----:B------:R3:W-:Y:S03]  /*58a0*/  REDG.E.ADD.F32.FTZ.RN.STRONG.GPU desc[UR6][R232.64], R4 ;  /* 0x00000004e80079a6 */ /* 0x0007e6000c10f386 */
[C---:B------:R-:W-:Y:S06]  /*58b0*/  HMMA.16816.F32.BF16 R88, R200.reuse, R204, R88 ;  /* 0x000000ccc858723c */ /* 0x040fec0000041858 */
[-C--:B------:R-:W-:Y:S05]  /*58c0*/  HMMA.16816.F32.BF16 R92, R200, R206.reuse, R92 ;  /* 0x000000cec85c723c */ /* 0x080fea000004185c */
[----:B------:R-:W-:Y:S01]  /*58d0*/  IMAD.SHL.U32 R204, R234, 0x8, RZ ;  /* 0x00000008eacc7824 */ /* 0x000fe200078e00ff */
[C---:B------:R-:W-:Y:S05]  /*58e0*/  HMMA.16816.F32.BF16 R96, R196.reuse, R206, R96 ;  /* 0x000000cec460723c */ /* 0x040fea0000041860 */
[CC--:B------:R-:W-:Y:S06]  /*58f0*/  LEA R2, P0, R204.reuse, R232.reuse, 0x2 ;  /* 0x000000e8cc027211 */ /* 0x0c0fec00078010ff */
[-C--:B------:R-:W-:Y:S02]  /*5900*/  LEA.HI.X.SX32 R3, R204, R233.reuse, 0x2, P0 ;  /* 0x000000e9cc037211 */ /* 0x080fe400000f16ff */
[CC--:B---3--:R-:W-:Y:S03]  /*5910*/  LEA R4, P0, R0.reuse, R232.reuse, 0x2 ;  /* 0x000000e800047211 */ /* 0x0c8fe600078010ff */
[----:B------:R3:W-:Y:S01]  /*5920*/  REDG.E.ADD.F32.FTZ.RN.STRONG.GPU desc[UR6][R2.64], R5 ;  /* 0x00000005020079a6 */ /* 0x0007e2000c10f386 */
[-C--:B-1----:R-:W-:Y:S06]  /*5930*/  HMMA.16816.F32.BF16 R100, R196, R208.reuse, R100 ;  /* 0x000000d0c464723c */ /* 0x082fec0000041864 */
[C---:B------:R-:W-:Y:S06]  /*5940*/  HMMA.16816.F32.BF16 R104, R200.reuse, R208, R104 ;  /* 0x000000d0c868723c */ /* 0x040fec0000041868 */
[-C--:B------:R-:W-:Y:S06]  /*5950*/  HMMA.16816.F32.BF16 R108, R200, R210.reuse, R108 ;  /* 0x000000d2c86c723c */ /* 0x080fec000004186c */
[C---:B------:R-:W-:Y:S06]  /*5960*/  HMMA.16816.F32.BF16 R112, R196.reuse, R210, R112 ;  /* 0x000000d2c470723c */ /* 0x040fec0000041870 */
[-C--:B--2---:R-:W-:Y:S05]  /*5970*/  HMMA.16816.F32.BF16 R116, R196, R212.reuse, R116 ;  /* 0x000000d4c474723c */ /* 0x084fea0000041874 */
[-C--:B---3--:R-:W-:Y:S01]  /*5980*/  LEA.HI.X.SX32 R5, R0, R233.reuse, 0x2, P0 ;  /* 0x000000e900057211 */ /* 0x088fe200000f16ff */
[C---:B------:R-:W-:Y:S05]  /*5990*/  HMMA.16816.F32.BF16 R120, R200.reuse, R212, R120 ;  /* 0x000000d4c878723c */ /* 0x040fea0000041878 */
[C---:B------:R-:W-:Y:S01]  /*59a0*/  IMAD R0, R234.reuse, 0x30, RZ ;  /* 0x00000030ea007824 */ /* 0x040fe200078e02ff */
[-C--:B------:R-:W-:Y:S06]  /*59b0*/  HMMA.16816.F32.BF16 R124, R200, R214.reuse, R124 ;  /* 0x000000d6c87c723c */ /* 0x080fec000004187c */
[----:B------:R-:W-:Y:S05]  /*59c0*/  HMMA.16816.F32.BF16 R128, R196, R214, R128 ;  /* 0x000000d6c480723c */ /* 0x000fea0000041880 */
[C---:B------:R-:W-:Y:S02]  /*59d0*/  IMAD.SHL.U32 R200, R234.reuse, 0x10, RZ ;  /* 0x00000010eac87824 */ /* 0x040fe400078e00ff */
[----:B------:R-:W-:Y:S04]  /*59e0*/  IMAD.SHL.U32 R197, R234, 0x20, RZ ;  /* 0x00000020eac57824 */ /* 0x000fe800078e00ff */
[-C--:B------:R-:W-:Y:S01]  /*59f0*/  LEA R198, P1, R200, R232.reuse, 0x2 ;  /* 0x000000e8c8c67211 */ /* 0x080fe200078210ff */
[C---:B------:R-:W-:Y:S02]  /*5a00*/  IMAD R201, R234.reuse, 0x28, RZ ;  /* 0x00000028eac97824 */ /* 0x040fe400078e02ff */
[----:B------:R-:W-:Y:S01]  /*5a10*/  IMAD R234, R234, 0x38, RZ ;  /* 0x00000038eaea7824 */ /* 0x000fe200078e02ff */
[-C--:B------:R-:W-:Y:S02]  /*5a20*/  LEA.HI.X.SX32 R199, R200, R233.reuse, 0x2, P1 ;  /* 0x000000e9c8c77211 */ /* 0x080fe400008f16ff */
[CC--:B------:R-:W-:Y:S03]  /*5a30*/  LEA R196, P1, R197.reuse, R232.reuse, 0x2 ;  /* 0x000000e8c5c47211 */ /* 0x0c0fe600078210ff */
[----:B------:R1:W-:Y:S01]  /*5a40*/  REDG.E.ADD.F32.FTZ.RN.STRONG.GPU desc[UR6][R198.64], R6 ;  /* 0x00000006c60079a6 */ /* 0x0003e2000c10f386 */
[-C--:B------:R-:W-:Y:S03]  /*5a50*/  LEA.HI.X.SX32 R197, R197, R233.reuse, 0x2, P1 ;  /* 0x000000e9c5c57211 */ /* 0x080fe600008f16ff */
[----:B------:R2:W-:Y:S04]  /*5a60*/  REDG.E.ADD.F32.FTZ.RN.STRONG.GPU desc[UR6][R4.64], R7 ;  /* 0x00000007040079a6 */ /* 0x0005e8000c10f386 */
[----:B------:R3:W-:Y:S01]  /*5a70*/  REDG.E.ADD.F32.FTZ.RN.STRONG.GPU desc[UR6][R196.64], R8 ;  /* 0x00000008c40079a6 */ /* 0x0007e2000c10f386 */
[CC--:B-1----:R-:W-:Y:S04]  /*5a80*/  LEA R6, P0, R201.reuse, R232.reuse, 0x2 ;  /* 0x000000e8c9067211 */ /* 0x0c2fe800078010ff */
[-C--:B--2---:R-:W-:Y:S02]  /*5a90*/  LEA.HI.X.SX32 R7, R201, R233.reuse, 0x2, P0 ;  /* 0x000000e9c9077211 */ /* 0x084fe400000f16ff */
[-C--:B------:R-:W-:Y:S02]  /*5aa0*/  LEA R4, P1, R0, R232.reuse, 0x2 ;  /* 0x000000e800047211 */ /* 0x080fe400078210ff */
[-C--:B---3--:R-:W-:Y:S01]  /*5ab0*/  LEA R8, P0, R234, R232.reuse, 0x2 ;  /* 0x000000e8ea087211 */ /* 0x088fe200078010ff */
[----:B------:R1:W-:Y:S01]  /*5ac0*/  REDG.E.ADD.F32.FTZ.RN.STRONG.GPU desc[UR6][R6.64], R9 ;  /* 0x00000009060079a6 */ /* 0x0003e2000c10f386 */
[-C--:B------:R-:W-:Y:S05]  /*5ad0*/  LEA.HI.X.SX32 R5, R0, R233.reuse, 0x2, P1 ;  /* 0x000000e900057211 */ /* 0x080fea00008f16ff */
[----:B------:R2:W-:Y:S01]  /*5ae0*/  REDG.E.ADD.F32.FTZ.RN.STRONG.GPU desc[UR6][R4.64], R10 ;  /* 0x0000000a040079a6 */ /* 0x0005e2000c10f386 */
[-C--:B-1----:R-:W-:Y:S01]  /*5af0*/  LEA.HI.X.SX32 R9, R234, R233.reuse, 0x2, P0 ;  /* 0x000000e9ea097211 */ /* 0x082fe200000f16ff */
[----:B------:R-:W-:Y:S04]  /*5b00*/  VIADD R7, R200, 0x20 ;  /* 0x00000020c8077836 */ /* 0x000fe80000000000 */
[----:B------:R1:W-:Y:S01]  /*5b10*/  REDG.E.ADD.F32.FTZ.RN.STRONG.GPU desc[UR6][R8.64], R11 ;  /* 0x0000000b080079a6 */ /* 0x0003e2000c10f386 */
[CC--:B------:R-:W-:Y:S01]  /*5b20*/  LEA R6, P0, R7.reuse, R232.reuse, 0x2 ;  /* 0x000000e807067211 */ /* 0x0c0fe200078010ff */
[C---:B------:R-:W-:Y:S02]  /*5b30*/  IMAD.IADD R0, R204.reuse, 0x1, R7 ;  /* 0x00000001cc007824 */ /* 0x040fe400078e0207 */
[----:B------:R-:W-:Y:S01]  /*5b40*/  REDG.E.ADD.F32.FTZ.RN.STRONG.GPU desc[UR6][R232.64+0x80], R16 ;  /* 0x00008010e80079a6 */ /* 0x000fe2000c10f386 */
[-C--:B------:R-:W-:Y:S01]  /*5b50*/  LEA.HI.X.SX32 R7, R7, R233.reuse, 0x2, P0 ;  /* 0x000000e907077211 */ /* 0x080fe200000f16ff */
[----:B--2---:R-:W-:Y:S01]  /*5b60*/  IMAD.IADD R5, R204, 0x1, R0 ;  /* 0x00000001cc057824 */ /* 0x004fe200078e0200 */
[-C--:B------:R-:W-:Y:S01]  /*5b70*/  LEA R196, P0, R0, R232.reuse, 0x2 ;  /* 0x000000e800c47211 */ /* 0x080fe200078010ff */
[----:B------:R-:W-:Y:S02]  /*5b80*/  REDG.E.ADD.F32.FTZ.RN.STRONG.GPU desc[UR6][R2.64+0x80], R17 ;  /* 0x00008011020079a6 */ /* 0x000fe4000c10f386 */
[----:B------:R-:W-:Y:S01]  /*5b90*/  IMAD.IADD R4, R204, 0x1, R5 ;  /* 0x00000001cc047824 */ /* 0x000fe200078e0205 */
        /* <DEDUP_REMOVED lines=21> */
[----:B------:R-:W-:Y:S01]  /*5cf0*/  IMAD.IADD R0, R204, 0x1, R8 ;  /* 0x00000001cc007824 */ /* 0x000fe200078e0208 */
[CC--:B--2---:R-:W-:Y:S04]  /*5d00*/  LEA R6, P0, R8.reuse, R232.reuse, 0x2 ;  /* 0x000000e808067211 */ /* 0x0c4fe800078010ff */
[-C--:B------:R-:W-:Y:S01]  /*5d10*/  LEA.HI.X.SX32 R7, R8, R233.reuse, 0x2, P0 ;  /* 0x000000e908077211 */ /* 0x080fe200000f16ff */
[----:B---3--:R-:W-:Y:S01]  /*5d20*/  IMAD.IADD R5, R204, 0x1, R0 ;  /* 0x00000001cc057824 */ /* 0x008fe200078e0200 */
[-C--:B------:R-:W-:Y:S03]  /*5d30*/  LEA R12, P0, R0, R232.reuse, 0x2 ;  /* 0x000000e8000c7211 */ /* 0x080fe600078010ff */
[----:B------:R1:W-:Y:S01]  /*5d40*/  REDG.E.ADD.F32.FTZ.RN.STRONG.GPU desc[UR6][R6.64], R86 ;  /* 0x00000056060079a6 */ /* 0x0003e2000c10f386 */
[----:B------:R-:W-:Y:S01]  /*5d50*/  IMAD.IADD R4, R204, 0x1, R5 ;  /* 0x00000001cc047824 */ /* 0x000fe200078e0205 */
[-C--:B------:R-:W-:Y:S02]  /*5d60*/  LEA.HI.X.SX32 R13, R0, R233.reuse, 0x2, P0 ;  /* 0x000000e9000d7211 */ /* 0x080fe400000f16ff */
[CC--:B------:R-:W-:Y:S01]  /*5d70*/  LEA R8, P1, R5.reuse, R232.reuse, 0x2 ;  /* 0x000000e805087211 */ /* 0x0c0fe200078210ff */
[----:B------:R-:W-:Y:S01]  /*5d80*/  IMAD.IADD R0, R204, 0x1, R4 ;  /* 0x00000001cc007824 */ /* 0x000fe200078e0204 */
[-C--:B------:R-:W-:Y:S01]  /*5d90*/  LEA R10, P0, R4, R232.reuse, 0x2 ;  /* 0x000000e8040a7211 */ /* 0x080fe200078010ff */
        /* <DEDUP_REMOVED lines=15> */
[----:B------:R-:W-:Y:S03]  /*5e90*/  IMAD.IADD R0, R204, 0x1, R8 ;  /* 0x00000001cc007824 */ /* 0x000fe600078e0208 */
[----:B------:R-:W-:Y:S04]  /*5ea0*/  REDG.E.ADD.F32.FTZ.RN.STRONG.GPU desc[UR6][R2.64+0x180], R97 ;  /* 0x00018061020079a6 */ /* 0x000fe8000c10f386 */
[----:B------:R-:W-:Y:S01]  /*5eb0*/  LDSM.16.MT88.4 R88, [R216+0x6000] ;  /* 0x00600000d858783b */ /* 0x000fe20000004200 */
[CC--:B-1----:R-:W-:Y:S04]  /*5ec0*/  LEA R6, P0, R8.reuse, R232.reuse, 0x2 ;  /* 0x000000e808067211 */ /* 0x0c2fe800078010ff */
        /* <DEDUP_REMOVED lines=105> */
[----:B--2---:R-:W-:Y:S04]  /*6560*/  IMAD.IADD R8, R204, 0x1, R0 ;  /* 0x00000001cc087824 */ /* 0x004fe800078e0200 */
[----:B------:R2:W-:Y:S04]  /*6570*/  REDG.E.ADD.F32.FTZ.RN.STRONG.GPU desc[UR6][R4.64], R123 ;  /* 0x0000007b040079a6 */ /* 0x0005e8000c10f386 */
[----:B------:R-:W-:Y:S04]  /*6580*/  REDG.E.ADD.F32.FTZ.RN.STRONG.GPU desc[UR6][R232.64+0x380], R128 ;  /* 0x00038080e80079a6 */ /* 0x000fe8000c10f386 */
[----:B------:R3:W-:Y:S01]  /*6590*/  REDG.E.ADD.F32.FTZ.RN.STRONG.GPU desc[UR6][R2.64+0x380], R129 ;  /* 0x00038081020079a6 */ /* 0x0007e2000c10f386 */
[CC--:B-1----:R-:W-:Y:S04]  /*65a0*/  LEA R6, P0, R0.reuse, R232.reuse, 0x2 ;  /* 0x000000e800067211 */ /* 0x0c2fe800078010ff */
[-C--:B------:R-:W-:Y:S01]  /*65b0*/  LEA.HI.X.SX32 R7, R0, R233.reuse, 0x2, P0 ;  /* 0x000000e900077211 */ /* 0x080fe200000f16ff */
[----:B--2---:R-:W-:Y:S01]  /*65c0*/  IMAD.IADD R5, R204, 0x1, R8 ;  /* 0x00000001cc057824 */ /* 0x004fe200078e0208 */
        /* <DEDUP_REMOVED lines=217> */
[----:B------:R-:W-:Y:S01]  /*7360*/  F2FP.BF16.F32.PACK_AB R10, R10, R172 ;  /* 0x000000ac0a0a723e */ /* 0x000fe200000010ff */
[----:B------:R-:W-:Y:S01]  /*7370*/  @UP0 UIADD3 UR12, UR17, UR23, URZ ;  /* 0x00000017110c0290 */ /* 0x000fe2000fffe03f */
        /* <DEDUP_REMOVED lines=109> */
.L_x_765:
[----:B------:R-:W2:Y:S01]  /*7a50*/  LDL R3, [R1+0x4] ;  /* 0x0000040001037983 */ /* 0x000ea20000100800 */
[----:B------:R-:W-:Y:S01]  /*7a60*/  @UP0 UIADD3 UR13, UR17, UR23, URZ ;  /* 0x00000017110d0290 */ /* 0x000fe2000fffe03f */
[----:B------:R-:W-:Y:S01]  /*7a70*/  LOP3.LUT R0, R0, 0xfffffff8, RZ, 0xc0, !PT ;  /* 0xfffffff800007812 */ /* 0x000fe200078ec0ff */
[----:B------:R-:W-:Y:S01]  /*7a80*/  @UP0 ULDC.64 UR10, c[0x0][0x458] ;  /* 0x00011600000a0ab9 */ /* 0x000fe20000000a00 */
[----:B------:R-:W-:Y:S02]  /*7a90*/  USHF.L.U32 UR12, UR22, 0x6, URZ ;  /* 0x00000006160c7899 */ /* 0x000fe4000800063f */
[----:B------:R-:W-:Y:S01]  /*7aa0*/  @UP0 UIMAD.WIDE.U32 UR14, UR13, UR10, URZ ;  /* 0x0000000a0d0e02a5 */ /* 0x000fe2000f8e003f */
[----:B------:R-:W-:Y:S01]  /*7ab0*/  IMAD.IADD R2, R2, 0x1, -R0 ;  /* 0x0000000102027824 */ /* 0x000fe200078e0a00 */
[----:B------:R-:W-:-:S04]  /*7ac0*/  @UP0 UIMAD UR13, UR13, UR11, URZ ;  /* 0x0000000b0d0d02a4 */ /* 0x000fc8000f8e023f */
[----:B------:R-:W-:Y:S01]  /*7ad0*/  @UP0 UIADD3 UR18, UR15, UR13, URZ ;  /* 0x0000000d0f120290 */ /* 0x000fe2000fffe03f */
[----:B--2---:R-:W-:Y:S01]  /*7ae0*/  LEA R0, R3, UR4, 0x1 ;  /* 0x0000000403007c11 */ /* 0x004fe2000f8e08ff */
        /* <DEDUP_REMOVED lines=13> */
.L_x_766:
        /* <DEDUP_REMOVED lines=18> */
[----:B---3--:R-:W-:Y:S02]  /*7ce0*/  SHF.R.S32.HI R60, RZ, 0x1f, R249 ;  /* 0x0000001fff3c7819 */ /* 0x008fe400000114f9 */
        /* <DEDUP_REMOVED lines=31> */
.L_x_768:
[----:B------:R-:W-:Y:S05]  /*7ee0*/  BSYNC B0 ;  /* 0x0000000000007941 */ /* 0x000fea0003800000 */
.L_x_767:
        /* <DEDUP_REMOVED lines=16> */
.L_x_770:
[----:B------:R-:W-:Y:S05]  /*7ff0*/  BSYNC B0 ;  /* 0x0000000000007941 */ /* 0x000fea0003800000 */
.L_x_769:
[----:B--2---:R-:W-:Y:S01]  /*8000*/  IMAD.U32 R2, RZ, RZ, UR10 ;  /* 0x0000000aff027e24 */ /* 0x004fe2000f8e00ff */
[----:B------:R-:W-:Y:S01]  /*8010*/  UIMAD UR13, UR13, UR10, URZ ;  /* 0x0000000a0d0d72a4 */ /* 0x000fe2000f8e023f */
[----:B------:R-:W2:Y:S01]  /*8020*/  LDS.128 R24, [R0+0x20000] ;  /* 0x0200000000187984 */ /* 0x000ea20000000c00 */
[----:B------:R-:W-:Y:S01]  /*8030*/  USHF.R.S32.HI UR5, URZ, 0x1f, UR54 ;  /* 0x0000001f3f057899 */ /* 0x000fe20008011436 */
[----:B------:R-:W-:Y:S01]  /*8040*/  IMAD.WIDE.U32 R2, R2, UR12, R4 ;  /* 0x0000000c02027c25 */ /* 0x000fe2000f8e0004 */
[----:B------:R-:W-:Y:S01]  /*8050*/  UIMAD UR12, UR12, UR11, UR13 ;  /* 0x0000000b0c0c72a4 */ /* 0x000fe2000f8e020d */
[----:B------:R-:W2:Y:S01]  /*8060*/  LDS.128 R20, [R0+0x22000] ;  /* 0x0220000000147984 */ /* 0x000ea20000000c00 */
[----:B------:R-:W-:Y:S01]  /*8070*/  ULDC.64 UR8, c[0x0][0x470] ;  /* 0x00011c0000087ab9 */ /* 0x000fe20000000a00 */
[----:B------:R-:W-:Y:S01]  /*8080*/  BSSY B0, `(.L_x_771) ;  /* 0x0000019000007945 */ /* 0x000fe20003800000 */
[----:B------:R-:W-:Y:S01]  /*8090*/  IADD3 R2, P0, R2, UR14, RZ ;  /* 0x0000000e02027c10 */ /* 0x000fe2000ff1e0ff */
[----:B------:R-:W2:Y:S01]  /*80a0*/  LDS.128 R16, [R0+0x24000] ;  /* 0x0240000000107984 */ /* 0x000ea20000000c00 */
[----:B------:R-:W-:-:S03]  /*80b0*/  UIMAD UR5, UR5, UR8, URZ ;  /* 0x00000008050572a4 */ /* 0x000fc6000f8e023f */
[----:B------:R1:W2:Y:S01]  /*80c0*/  LDS.128 R12, [R0+0x26000] ;  /* 0x02600000000c7984 */ /* 0x0002a20000000c00 */
[----:B------:R-:W-:Y:S01]  /*80d0*/  UIMAD UR9, UR54, UR9, UR5 ;  /* 0x00000009360972a4 */ /* 0x000fe2000f8e0205 */
[----:B-1----:R-:W-:-:S05]  /*80e0*/  IMAD.U32 R0, RZ, RZ, UR12 ;  /* 0x0000000cff007e24 */ /* 0x002fca000f8e00ff */
[----:B------:R-:W-:Y:S02]  /*80f0*/  IADD3.X R3, R3, UR18, R0, P0, !PT ;  /* 0x0000001203037c10 */ /* 0x000fe400087fe400 */
[----:B------:R-:W-:-:S05]  /*8100*/  MOV R0, UR8 ;  /* 0x0000000800007c02 */ /* 0x000fca0008000f00 */
[----:B------:R-:W-:-:S05]  /*8110*/  IMAD.WIDE.U32 R4, R0, UR54, R2 ;  /* 0x0000003600047c25 */ /* 0x000fca000f8e0002 */
[----:B------:R-:W-:Y:S01]  /*8120*/  IADD3 R8, R5, UR9, RZ ;  /* 0x0000000905087c10 */ /* 0x000fe2000fffe0ff */
[----:B--2---:R-:W-:Y:S06]  /*8130*/  @P2 BRA `(.L_x_772) ;  /* 0x0000000000342947 */ /* 0x004fec0003800000 */
        /* <DEDUP_REMOVED lines=9> */
[----:B------:R1:W-:Y:S04]  /*81d0*/  STG.E.128 desc[UR6][R2.64], R24 ;  /* 0x0000001802007986 */ /* 0x0003e8000c101d06 */
[----:B------:R1:W-:Y:S04]  /*81e0*/  STG.E.128 desc[UR6][R2.64+0x80], R20 ;  /* 0x0000801402007986 */ /* 0x0003e8000c101d06 */
[----:B------:R1:W-:Y:S04]  /*81f0*/  STG.E.128 desc[UR6][R2.64+0x100], R16 ;  /* 0x0001001002007986 */ /* 0x0003e8000c101d06 */
[----:B------:R1:W-:Y:S02]  /*8200*/  STG.E.128 desc[UR6][R2.64+0x180], R12 ;  /* 0x0001800c02007986 */ /* 0x0003e4000c101d06 */
.L_x_772:
[----:B------:R-:W-:Y:S05]  /*8210*/  BSYNC B0 ;  /* 0x0000000000007941 */ /* 0x000fea0003800000 */
.L_x_771:
[----:B------:R-:W-:Y:S05]  /*8220*/  @P1 BRA `(.L_x_773) ;  /* 0x0000000800741947 */ /* 0x000fea0003800000 */
[----:B------:R-:W-:Y:S01]  /*8230*/  IADD3 R0, P0, R249, 0x20, RZ ;  /* 0x00000020f9007810 */ /* 0x000fe20007f1e0ff */
[----:B------:R-:W-:Y:S01]  /*8240*/  ULDC.64 UR8, c[0x0][0x3f8] ;  /* 0x0000fe0000087ab9 */ /* 0x000fe20000000a00 */
[----:B-1----:R-:W-:-:S03]  /*8250*/  MOV R3, R8 ;  /* 0x0000000800037202 */ /* 0x002fc60000000f00 */
        /* <DEDUP_REMOVED lines=13> */
.L_x_755:
        /* <DEDUP_REMOVED lines=23> */
.L_x_774:
        /* <DEDUP_REMOVED lines=21> */
.L_x_775:
[----:B------:R-:W-:Y:S01]  /*85f0*/  UIMAD UR12, UR19, UR8, URZ ;  /* 0x00000008130c72a4 */ /* 0x000fe2000f8e023f */
[----:B------:R-:W-:Y:S01]  /*8600*/  IMAD.U32 R4, RZ, RZ, UR8 ;  /* 0x00000008ff047e24 */ /* 0x000fe2000f8e00ff */
[----:B------:R-:W-:Y:S01]  /*8610*/  UIMAD UR5, UR22, -0x40, UR5 ;  /* 0xffffffc0160578a4 */ /* 0x000fe2000f8e0205 */
        /* <DEDUP_REMOVED lines=14> */
[----:B------:R-:W-:-:S02]  /*8700*/  UIMAD UR13, UR54, UR13, UR14 ;  /* 0x0000000d360d72a4 */ /* 0x000fc4000f8e020e */
[----:B------:R-:W-:-:S05]  /*8710*/  IMAD.WIDE.U32 R6, R0, UR54, R6 ;  /* 0x0000003600067c25 */ /* 0x000fca000f8e0006 */
[----:B------:R-:W-:Y:S01]  /*8720*/  IADD3 R10, R7, UR13, RZ ;  /* 0x0000000d070a7c10 */ /* 0x000fe2000fffe0ff */
        /* <DEDUP_REMOVED lines=14> */
.L_x_777:
[----:B------:R-:W-:Y:S05]  /*8810*/  BSYNC B0 ;  /* 0x0000000000007941 */ /* 0x000fea0003800000 */
.L_x_776:
        /* <DEDUP_REMOVED lines=16> */
.L_x_779:
[----:B------:R-:W-:Y:S05]  /*8920*/  BSYNC B0 ;  /* 0x0000000000007941 */ /* 0x000fea0003800000 */
.L_x_778:
        /* <DEDUP_REMOVED lines=29> */
.L_x_781:
[----:B------:R-:W-:Y:S05]  /*8b00*/  BSYNC B0 ;  /* 0x0000000000007941 */ /* 0x000fea0003800000 */
.L_x_780:
        /* <DEDUP_REMOVED lines=15> */
.L_x_773:
[----:B------:R-:W-:Y:S05]  /*8c00*/  BSYNC B1 ;  /* 0x0000000000017941 */ /* 0x000fea0003800000 */
.L_x_750:
[----:B------:R-:W-:Y:S02]  /*8c10*/  ULDC UR5, c[0x0][0xc] ;  /* 0x0000030000057ab9 */ /* 0x000fe40000000800 */
[----:B------:R-:W-:-:S04]  /*8c20*/  UIADD3 UR22, UR5, UR22, URZ ;  /* 0x0000001605167290 */ /* 0x000fc8000fffe03f */
[----:B------:R-:W-:-:S06]  /*8c30*/  UISETP.GE.AND UP0, UPT, UR22, UR61, UPT ;  /* 0x0000003d1600728c */ /* 0x000fcc000bf06270 */
[----:B------:R-:W-:-:S13]  /*8c40*/  PLOP3.LUT P0, PT, PT, PT, UP0, 0x80, 0x0 ;  /* 0x000000000000781c */ /* 0x000fda0003f0f008 */
[----:B------:R-:W-:Y:S05]  /*8c50*/  @P0 BRA `(.L_x_782) ;  /* 0x0000000000040947 */ /* 0x000fea0003800000 */
[----:B------:R-:W-:Y:S05]  /*8c60*/  BRA `(.L_x_783) ;  /* 0xffffff7c00387947 */ /* 0x000fea000383ffff */
.L_x_782:
[----:B------:R-:W-:Y:S05]  /*8c70*/  EXIT ;  /* 0x000000000000794d */ /* 0x000fea0003800000 */
.L_x_784:
        /* <DEDUP_REMOVED lines=16> */
.L_x_2042:


//--------------------- .text._ZN5flash44flash_bwd_dq_dk_dv_loop_seqk_parallel_kernelI23Flash_bwd_kernel_traitsILi256ELi64ELi64ELi8ELi4ELi2ELi2ELb0ELb0EN7cutlass10bfloat16_tE19Flash_kernel_traitsILi256ELi64ELi64ELi8ES3_EELb0ELb0ELb0ELb1ELb0ELb0ELb0EEEvNS_16Flash_bwd_paramsE --------------------------
	.section	.text._ZN5flash44flash_bwd_dq_dk_dv_loop_seqk_parallel_kernelI23Flash_bwd_kernel_traitsILi256ELi64ELi64ELi8ELi4ELi2ELi2ELb0ELb0EN7cutlass10bfloat16_tE19Flash_kernel_traitsILi256ELi64ELi64ELi8ES3_EELb0ELb0ELb0ELb1ELb0ELb0ELb0EEEvNS_16Flash_bwd_paramsE,"ax",@progbits
	.align	128
        .global         _ZN5flash44flash_bwd_dq_dk_dv_loop_seqk_parallel_kernelI23Flash_bwd_kernel_traitsILi256ELi64ELi64ELi8ELi4ELi2ELi2ELb0ELb0EN7cutlass10bfloat16_tE19Flash_kernel_traitsILi256ELi64ELi64ELi8ES3_EELb0ELb0ELb0ELb1ELb0ELb0ELb0EEEvNS_16Flash_bwd_paramsE
        .type           _ZN5flash44flash_bwd_dq_dk_dv_loop_seqk_parallel_kernelI23Flash_bwd_kernel_traitsILi256ELi64ELi64ELi8ELi4ELi2ELi2ELb0ELb0EN7cutlass10bfloat16_tE19Flash_kernel_traitsILi256ELi64ELi64ELi8ES3_EELb0ELb0ELb0ELb1ELb0ELb0ELb0EEEvNS_16Flash_bwd_paramsE,@function
        .size           _ZN5flash44flash_bwd_dq_dk_dv_loop_seqk_parallel_kernelI23Flash_bwd_kernel_traitsILi256ELi64ELi64ELi8ELi4ELi2ELi2ELb0ELb0EN7cutlass10bfloat16_tE19Flash_kernel_traitsILi256ELi64ELi64ELi8ES3_EELb0ELb0ELb0ELb1ELb0ELb0ELb0EEEvNS_16Flash_bwd_paramsE,(.L_x_2043 - _ZN5flash44flash_bwd_dq_dk_dv_loop_seqk_parallel_kernelI23Flash_bwd_kernel_traitsILi256ELi64ELi64ELi8ELi4ELi2ELi2ELb0ELb0EN7cutlass10bfloat16_tE19Flash_kernel_traitsILi256ELi64ELi64ELi8ES3_EELb0ELb0ELb0ELb1ELb0ELb0ELb0EEEvNS_16Flash_bwd_paramsE)
        .other          _ZN5flash44flash_bwd_dq_dk_dv_loop_seqk_parallel_kernelI23Flash_bwd_kernel_traitsILi256ELi64ELi64ELi8ELi4ELi2ELi2ELb0ELb0EN7cutlass10bfloat16_tE19Flash_kernel_traitsILi256ELi64ELi64ELi8ES3_EELb0ELb0ELb0ELb1ELb0ELb0ELb0EEEvNS_16Flash_bwd_paramsE,@"STO_CUDA_ENTRY STV_DEFAULT"
_ZN5flash44flash_bwd_dq_dk_dv_loop_seqk_parallel_kernelI23Flash_bwd_kernel_traitsILi256ELi64ELi64ELi8ELi4ELi2ELi2ELb0ELb0EN7cutlass10bfloat16_tE19Flash_kernel_traitsILi256ELi64ELi64ELi8ES3_EELb0ELb0ELb0ELb1ELb0ELb0ELb0EEEvNS_16Flash_bwd_paramsE:
.text._ZN5flash44flash_bwd_dq_dk_dv_loop_seqk_parallel_kernelI23Flash_bwd_kernel_traitsILi256ELi64ELi64ELi8ELi4ELi2ELi2ELb0ELb0EN7cutlass10bfloat16_tE19Flash_kernel_traitsILi256ELi64ELi64ELi8ES3_EELb0ELb0ELb0ELb1ELb0ELb0ELb0EEEvNS_16Flash_bwd_paramsE:
        /* <DEDUP_REMOVED lines=17> */
[----:B------:R-:W-:-:S03]  /*0110*/  UMOV UR60, 0xffff8000 ;  /* 0xffff8000003c7882 */ /* 0x000fc60000000000 */
[----:B------:R-:W3:Y:S08]  /*0120*/  S2UR UR48, SR_CTAID.Y ;  /* 0x00000000003079c3 */ /* 0x000ef00000002600 */
[----:B------:R-:W4:Y:S01]  /*0130*/  S2UR UR56, SR_CTAID.Z ;  /* 0x00000000003879c3 */ /* 0x000f220000002700 */
[----:B--2---:R-:W-:Y:S01]  /*0140*/  ULEA UR4, UR4, UR5, 0x18 ;  /* 0x0000000504047291 */ /* 0x004fe2000f8ec03f */
[----:B-1----:R-:W-:Y:S01]  /*0150*/  SHF.R.S32.HI R15, RZ, 0x1f, R4 ;  /* 0x0000001fff0f7819 */ /* 0x002fe20000011404 */
[----:B---3--:R-:W-:-:S02]  /*0160*/  USHF.L.U32 UR5, UR48, 0x7, URZ ;  /* 0x0000000730057899 */ /* 0x008fc4000800063f */
[----:B------:R-:W-:Y:S01]  /*0170*/  USHF.R.S32.HI UR6, URZ, 0x1f, UR48 ;  /* 0x0000001f3f067899 */ /* 0x000fe20008011430 */
[CC--:B------:R-:W-:Y:S02]  /*0180*/  LEA.HI R13, R15.reuse, R4.reuse, RZ, 0x5 ;  /* 0x000000040f0d7211 */ /* 0x0c0fe400078f28ff */
[CC--:B------:R-:W-:Y:S02]  /*0190*/  LEA.HI R11, R15.reuse, R4.reuse, RZ, 0x4 ;  /* 0x000000040f0b7211 */ /* 0x0c0fe400078f20ff */
[----:B------:R-:W-:Y:S02]  /*01a0*/  SHF.R.S32.HI R6, RZ, 0x5, R13 ;  /* 0x00000005ff067819 */ /* 0x000fe4000001140d */
[----:B------:R-:W-:Y:S02]  /*01b0*/  SHF.R.S32.HI R0, RZ, 0x4, R11 ;  /* 0x00000004ff007819 */ /* 0x000fe4000001140b */
[----:B------:R-:W-:Y:S02]  /*01c0*/  LEA.HI R19, R15, R4, RZ, 0x3 ;  /* 0x000000040f137211 */ /* 0x000fe400078f18ff */
[----:B------:R-:W-:-:S02]  /*01d0*/  SHF.R.S32.HI R7, RZ, 0x1f, R13 ;  /* 0x0000001fff077819 */ /* 0x000fc4000001140d */
[----:B------:R-:W-:Y:S02]  /*01e0*/  LEA.HI R5, R13, R6, RZ, 0x1 ;  /* 0x000000060d057211 */ /* 0x000fe400078f08ff */
[----:B------:R-:W-:Y:S02]  /*01f0*/  LEA.HI R2, R11, R0, RZ, 0x1 ;  /* 0x000000000b027211 */ /* 0x000fe400078f08ff */
[----:B------:R-:W-:Y:S02]  /*0200*/  LOP3.LUT R13, R13, 0xffffffe0, RZ, 0xc0, !PT ;  /* 0xffffffe00d0d7812 */ /* 0x000fe400078ec0ff */
[----:B------:R-:W-:Y:S02]  /*0210*/  LOP3.LUT R17, R19, 0xfffffff8, RZ, 0xc0, !PT ;  /* 0xfffffff813117812 */ /* 0x000fe400078ec0ff */
[----:B------:R-:W-:Y:S01]  /*0220*/  LOP3.LUT R2, R2, 0xfffffffe, RZ, 0xc0, !PT ;  /* 0xfffffffe02027812 */ /* 0x000fe200078ec0ff */
[C---:B------:R-:W-:Y:S01]  /*0230*/  IMAD.IADD R13, R4.reuse, 0x1, -R13 ;  /* 0x00000001040d7824 */ /* 0x040fe200078e0a0d */
[----:B------:R-:W-:Y:S01]  /*0240*/  SHF.R.S32.HI R3, RZ, 0x3, R19 ;  /* 0x00000003ff037819 */ /* 0x000fe20000011413 */
[----:B------:R-:W-:Y:S01]  /*0250*/  IMAD.IADD R12, R4, 0x1, -R17 ;  /* 0x00000001040c7824 */ /* 0x000fe200078e0a11 */
[----:B------:R-:W-:Y:S01]  /*0260*/  LOP3.LUT R11, R11, 0xfffffff0, RZ, 0xc0, !PT ;  /* 0xfffffff00b0b7812 */ /* 0x000fe200078ec0ff */
[----:B------:R-:W-:Y:S01]  /*0270*/  IMAD.IADD R2, R0, 0x1, -R2 ;  /* 0x0000000100027824 */ /* 0x000fe200078e0a02 */
[----:B------:R-:W-:Y:S01]  /*0280*/  LEA.HI R9, R15, R4, RZ, 0x2 ;  /* 0x000000040f097211 */ /* 0x000fe200078f10ff */
[----:B------:R-:W-:Y:S01]  /*0290*/  IMAD.SHL.U32 R3, R3, 0x40, RZ ;  /* 0x0000004003037824 */ /* 0x000fe200078e00ff */
[----:B------:R-:W-:Y:S01]  /*02a0*/  LEA.HI R7, R7, R6, RZ, 0x2 ;  /* 0x0000000607077211 */ /* 0x000fe200078f10ff */
[----:B------:R-:W-:Y:S01]  /*02b0*/  IMAD.SHL.U32 R22, R12, 0x8, RZ ;  /* 0x000000080c167824 */ /* 0x000fe200078e00ff */
[----:B------:R-:W-:Y:S01]  /*02c0*/  SHF.R.S32.HI R0, RZ, 0x1f, R13 ;  /* 0x0000001fff007819 */ /* 0x000fe2000001140d */
[----:B------:R-:W-:Y:S01]  /*02d0*/  IMAD.IADD R16, R4, 0x1, -R11 ;  /* 0x0000000104107824 */ /* 0x000fe200078e0a0b */
[----:B------:R-:W-:Y:S01]  /*02e0*/  LOP3.LUT P4, RZ, R12, 0x4, RZ, 0xc0, !PT ;  /* 0x000000040cff7812 */ /* 0x000fe2000788c0ff */
[----:B------:R-:W-:Y:S01]  /*02f0*/  IMAD.SHL.U32 R14, R2, 0x200, RZ ;  /* 0x00000200020e7824 */ /* 0x000fe200078e00ff */
[C---:B------:R-:W-:Y:S01]  /*0300*/  LOP3.LUT P3, RZ, R12.reuse, 0x2, RZ, 0xc0, !PT ;  /* 0x000000020cff7812 */ /* 0x040fe2000786c0ff */
[----:B------:R-:W-:Y:S01]  /*0310*/  IMAD.SHL.U32 R12, R12, 0x40, RZ ;  /* 0x000000400c0c7824 */ /* 0x000fe200078e00ff */
[--C-:B------:R-:W-:Y:S01]  /*0320*/  SHF.R.S32.HI R21, RZ, 0x2, R9.reuse ;  /* 0x00000002ff157819 */ /* 0x100fe20000011409 */
[----:B------:R-:W-:Y:S01]  /*0330*/  STL [R1+0x10], R22 ;  /* 0x0000101601007387 */ /* 0x000fe20000100800 */
[----:B------:R-:W-:Y:S01]  /*0340*/  SHF.R.S32.HI R8, RZ, 0x1f, R9 ;  /* 0x0000001fff087819 */ /* 0x000fe20000011409 */
[C---:B------:R-:W-:Y:S01]  /*0350*/  IMAD.SHL.U32 R251, R2.reuse, 0x20, RZ ;  /* 0x0000002002fb7824 */ /* 0x040fe200078e00ff */
[----:B------:R-:W-:Y:S01]  /*0360*/  LOP3.LUT R7, R7, 0xfffffffc, RZ, 0xc0, !PT ;  /* 0xfffffffc07077812 */ /* 0x000fe200078ec0ff */
[----:B------:R-:W-:Y:S01]  /*0370*/  IMAD.SHL.U32 R245, R2, 0x8, RZ ;  /* 0x0000000802f57824 */ /* 0x000fe200078e00ff */
[----:B------:R-:W-:-:S02]  /*0380*/  LOP3.LUT R5, R5, 0xfffffffe, RZ, 0xc0, !PT ;  /* 0xfffffffe05057812 */ /* 0x000fc400078ec0ff */
[----:B------:R-:W-:Y:S01]  /*0390*/  LOP3.LUT R3, R3, 0x1c0, RZ, 0xc0, !PT ;  /* 0x000001c003037812 */ /* 0x000fe200078ec0ff */
[----:B------:R-:W-:Y:S01]  /*03a0*/  IMAD.IADD R7, R6, 0x1, -R7 ;  /* 0x0000000106077824 */ /* 0x000fe200078e0a07 */
[----:B------:R-:W-:Y:S01]  /*03b0*/  LEA.HI R0, R0, R13, RZ, 0x2 ;  /* 0x0000000d00007211 */ /* 0x000fe200078f10ff */
[----:B------:R-:W-:Y:S01]  /*03c0*/  IMAD.IADD R5, R6, 0x1, -R5 ;  /* 0x0000000106057824 */ /* 0x000fe200078e0a05 */
[----:B------:R-:W-:Y:S02]  /*03d0*/  SHF.R.S32.HI R13, RZ, 0x1f, R16 ;  /* 0x0000001fff0d7819 */ /* 0x000fe40000011410 */
[----:B------:R-:W-:Y:S02]  /*03e0*/  LEA.HI R8, R8, R21, RZ, 0x3 ;  /* 0x0000001508087211 */ /* 0x000fe400078f18ff */
[----:B------:R-:W-:Y:S02]  /*03f0*/  LEA.HI R11, R15, R4, RZ, 0x7 ;  /* 0x000000040f0b7211 */ /* 0x000fe400078f38ff */
[----:B------:R-:W-:-:S02]  /*0400*/  LOP3.LUT R12, R12, 0x1c0, RZ, 0xc0, !PT ;  /* 0x000001c00c0c7812 */ /* 0x000fc400078ec0ff */
[----:B------:R-:W-:Y:S02]  /*0410*/  SHF.R.U32.HI R10, RZ, 0x3, R3 ;  /* 0x00000003ff0a7819 */ /* 0x000fe40000011603 */
[----:B------:R-:W-:Y:S02]  /*0420*/  LOP3.LUT R3, R3, 0x38, R22, 0xf8, !PT ;  /* 0x0000003803037812 */ /* 0x000fe400078ef816 */
[----:B------:R-:W-:Y:S02]  /*0430*/  LEA.HI R6, R13, R16, RZ, 0x3 ;  /* 0x000000100d067211 */ /* 0x000fe400078f18ff */
[----:B------:R-:W-:Y:S02]  /*0440*/  LOP3.LUT R8, R8, 0xfffffff8, RZ, 0xc0, !PT ;  /* 0xfffffff808087812 */ /* 0x000fe400078ec0ff */
[----:B------:R-:W-:Y:S02]  /*0450*/  SHF.R.S32.HI R11, RZ, 0x7, R11 ;  /* 0x00000007ff0b7819 */ /* 0x000fe4000001140b */
[----:B------:R-:W-:Y:S01]  /*0460*/  LOP3.LUT R250, R12, 0x8, R19, 0xf8, !PT ;  /* 0x000000080cfa7812 */ /* 0x000fe200078ef813 */
[----:B------:R-:W-:Y:S01]  /*0470*/  IMAD.IADD R8, R21, 0x1, -R8 ;  /* 0x0000000115087824 */ /* 0x000fe200078e0a08 */
[----:B------:R-:W-:Y:S01]  /*0480*/  SHF.R.U32.HI R13, RZ, 0x3, R12 ;  /* 0x00000003ff0d7819 */ /* 0x000fe2000001160c */
[----:B------:R-:W-:Y:S01]  /*0490*/  IMAD R17, R11, 0x800, R14 ;  /* 0x000008000b117824 */ /* 0x000fe200078e020e */
[----:B------:R-:W-:Y:S01]  /*04a0*/  LOP3.LUT R10, R3, R10, RZ, 0x3c, !PT ;  /* 0x0000000a030a7212 */ /* 0x000fe200078e3cff */
[----:B------:R-:W-:Y:S01]  /*04b0*/  IMAD.SHL.U32 R3, R5, 0x10, RZ ;  /* 0x0000001005037824 */ /* 0x000fe200078e00ff */
[----:B------:R-:W-:Y:S01]  /*04c0*/  LOP3.LUT R250, R250, R13, RZ, 0x3c, !PT ;  /* 0x0000000dfafa7212 */ /* 0x000fe200078e3cff */
[----:B------:R-:W-:Y:S01]  /*04d0*/  IMAD.SHL.U32 R11, R11, 0x20, RZ ;  /* 0x000000200b0b7824 */ /* 0x000fe200078e00ff */
[----:B------:R-:W-:-:S02]  /*04e0*/  LOP3.LUT R9, R9, 0x7ffffffc, RZ, 0xc0, !PT ;  /* 0x7ffffffc09097812 */ /* 0x000fc400078ec0ff */
[----:B------:R-:W-:Y:S01]  /*04f0*/  LOP3.LUT R246, R12, 0x10, R3, 0xf8, !PT ;  /* 0x000000100cf67812 */ /* 0x000fe200078ef803 */
[----:B------:R-:W-:Y:S01]  /*0500*/  IMAD.IADD R250, R17, 0x1, R250 ;  /* 0x0000000111fa7824 */ /* 0x000fe200078e02fa */
[----:B------:R-:W-:Y:S01]  /*0510*/  LOP3.LUT R12, R8, 0x1, RZ, 0xc0, !PT ;  /* 0x00000001080c7812 */ /* 0x000fe200078ec0ff */
[C---:B------:R-:W-:Y:S01]  /*0520*/  IMAD.IADD R9, R4.reuse, 0x1, -R9 ;  /* 0x0000000104097824 */ /* 0x040fe200078e0a09 */
[----:B------:R-:W-:Y:S01]  /*0530*/  LEA.HI R17, R15, R4, RZ, 0x6 ;  /* 0x000000040f117211 */ /* 0x000fe200078f30ff */
[----:B------:R-:W-:Y:S01]  /*0540*/  IMAD.SHL.U32 R15, R4, 0x2, RZ ;  /* 0x00000002040f7824 */ /* 0x000fe200078e00ff */
[----:B------:R-:W-:Y:S01]  /*0550*/  ISETP.NE.U32.AND P0, PT, R12, 0x1, PT ;  /* 0x000000010c00780c */ /* 0x000fe20003f05070 */
[----:B------:R-:W-:Y:S01]  /*0560*/  IMAD.SHL.U32 R12, R8, 0x40, RZ ;  /* 0x00000040080c7824 */ /* 0x000fe200078e00ff */
[----:B------:R-:W-:Y:S01]  /*0570*/  SHF.R.S32.HI R17, RZ, 0x6, R17 ;  /* 0x00000006ff117819 */ /* 0x000fe20000011411 */
[----:B------:R-:W-:Y:S01]  /*0580*/  IMAD.SHL.U32 R250, R250, 0x2, RZ ;  /* 0x00000002fafa7824 */ /* 0x000fe200078e00ff */
[----:B------:R-:W-:-:S02]  /*0590*/  R2P PR, R8, 0x6 ;  /* 0x0000000608007804 */ /* 0x000fc40000000000 */
[----:B------:R-:W-:Y:S01]  /*05a0*/  LOP3.LUT R3, R6, 0xfffffff8, RZ, 0xc0, !PT ;  /* 0xfffffff806037812 */ /* 0x000fe200078ec0ff */
[C---:B------:R-:W-:Y:S01]  /*05b0*/  IMAD R8, R17.reuse, 0x200, R10 ;  /* 0x0000020011087824 */ /* 0x040fe200078e020a */
[----:B------:R-:W-:Y:S01]  /*05c0*/  LOP3.LUT R12, R12, 0x1c0, RZ, 0xc0, !PT ;  /* 0x000001c00c0c7812 */ /* 0x000fe200078ec0ff */
[----:B------:R-:W-:Y:S01]  /*05d0*/  IMAD.SHL.U32 R4, R17, 0x8, RZ ;  /* 0x0000000811047824 */ /* 0x000fe200078e00ff */
[----:B------:R-:W-:Y:S01]  /*05e0*/  LOP3.LUT R246, R246, 0x8, R19, 0xf8, !PT ;  /* 0x00000008f6f67812 */ /* 0x000fe200078ef813 */
[----:B------:R-:W-:Y:S01]  /*05f0*/  IMAD.IADD R3, R16, 0x1, -R3 ;  /* 0x0000000110037824 */ /* 0x000fe200078e0a03 */
[----:B------:R1:W-:Y:S01]  /*0600*/  STL [R1+0x8], R8 ;  /* 0x0000080801007387 */ /* 0x0003e20000100800 */
[----:B------:R-:W-:Y:S02]  /*0610*/  LOP3.LUT R16, R12, 0x20, R11, 0xf8, !PT ;  /* 0x000000200c107812 */ /* 0x000fe400078ef80b */
[----:B------:R-:W-:Y:S01]  /*0620*/  LOP3.LUT R4, R4, 0x18, RZ, 0xc0, !PT ;  /* 0x0000001804047812 */ /* 0x000fe200078ec0ff */
[----:B------:R-:W-:Y:S01]  /*0630*/  IMAD.SHL.U32 R3, R3, 0x40, RZ ;  /* 0x0000004003037824 */ /* 0x000fe200078e00ff */
[----:B------:R-:W-:-:S02]  /*0640*/  LOP3.LUT R246, R14, R246, R13, 0xf6, !PT ;  /* 0x000000f60ef67212 */ /* 0x000fc400078ef60d */
[----:B------:R-:W-:Y:S02]  /*0650*/  LOP3.LUT R251, R4, 0x20, R251, 0xf8, !PT ;  /* 0x0000002004fb7812 */ /* 0x000fe400078ef8fb */
[----:B------:R-:W-:Y:S02]  /*0660*/  SEL R249, R249, 0xffffffe0, !P3 ;  /* 0xffffffe0f9f97807 */ /* 0x000fe40005800000 */
[----:B------:R-:W-:Y:S02]  /*0670*/  SEL R247, R247, 0xffffffc0, !P4 ;  /* 0xffffffc0f7f77807 */ /* 0x000fe40006000000 */
[----:B------:R-:W-:Y:S01]  /*0680*/  LEA R246, R246, UR4, 0x1 ;  /* 0x00000004f6f67c11 */ /* 0x000fe2000f8e08ff */
[----:B-1----:R-:W-:Y:S01]  /*0690*/  IMAD.SHL.U32 R8, R9, 0x2, RZ ;  /* 0x0000000209087824 */ /* 0x002fe200078e00ff */
[----:B------:R-:W-:Y:S02]  /*06a0*/  LOP3.LUT R9, R11, 0x6, R15, 0xf8, !PT ;  /* 0x000000060b097812 */ /* 0x000fe400078ef80f */
[----:B------:R-:W-:Y:S01]  /*06b0*/  SHF.R.U32.HI R11, RZ, 0x3, R12 ;  /* 0x00000003ff0b7819 */ /* 0x000fe2000001160c */
[----:B------:R-:W-:-:S02]  /*06c0*/  IMAD R10, R7, 0x400, R8 ;  /* 0x00000400070a7824 */ /* 0x000fc400078e0208 */
[----:B------:R1:W-:Y:S02]  /*06d0*/  STL [R1], R9 ;  /* 0x0000000901007387 */ /* 0x0003e40000100800 */
[----:B-1----:R-:W-:Y:S02]  /*06e0*/  LOP3.LUT R9, R16, R11, RZ, 0x3c, !PT ;  /* 0x0000000b10097212 */ /* 0x002fe400078e3cff */
[----:B------:R-:W-:-:S03]  /*06f0*/  LOP3.LUT R11, R11, R12, R4, 0x1e, !PT ;  /* 0x0000000c0b0b7212 */ /* 0x000fc600078e1e04 */
[----:B------:R-:W-:Y:S02]  /*0700*/  IMAD.IADD R4, R10, 0x1, R9 ;  /* 0x000000010a047824 */ /* 0x000fe400078e0209 */
[----:B------:R-:W-:Y:S01]  /*0710*/  IMAD R10, R5, 0x400, R8 ;  /* 0x00000400050a7824 */ /* 0x000fe200078e0208 */
[----:B------:R-:W-:Y:S01]  /*0720*/  LOP3.LUT R8, R3, 0x1c0, RZ, 0xc0, !PT ;  /* 0x000001c003087812 */ /* 0x000fe200078ec0ff */
[----:B------:R-:W-:Y:S02]  /*0730*/  IMAD.SHL.U32 R9, R6, 0x40, RZ ;  /* 0x0000004006097824 */ /* 0x000fe400078e00ff */
[----:B------:R-:W-:Y:S01]  /*0740*/  IMAD.U32 R6, RZ, RZ, UR5 ;  /* 0x00000005ff067e24 */ /* 0x000fe2000f8e00ff */
[----:B----4-:R-:W-:Y:S01]  /*0750*/  USHF.R.S32.HI UR5, URZ, 0x1f, UR56 ;  /* 0x0000001f3f057899 */ /* 0x010fe20008011438 */
[----:B------:R-:W-:Y:S01]  /*0760*/  SHF.R.U32.HI R2, RZ, 0x3, R8 ;  /* 0x00000003ff027819 */ /* 0x000fe20000011608 */
[----:B------:R-:W-:Y:S01]  /*0770*/  IMAD.IADD R3, R10, 0x1, R11 ;  /* 0x000000010a037824 */ /* 0x000fe200078e020b */
[----:B------:R-:W-:-:S02]  /*0780*/  LOP3.LUT R245, R8, 0x8, R245, 0xf8, !PT ;  /* 0x0000000808f57812 */ /* 0x000fc400078ef8f5 */
[----:B------:R-:W-:Y:S01]  /*0790*/  LOP3.LUT R251, R2, R251, R8, 0x1e, !PT ;  /* 0x000000fb02fb7212 */ /* 0x000fe200078e1e08 */
[----:B------:R-:W-:Y:S01]  /*07a0*/  IMAD.U32 R8, RZ, RZ, UR5 ;  /* 0x00000005ff087e24 */ /* 0x000fe2000f8e00ff */
[----:B------:R-:W-:Y:S01]  /*07b0*/  SHF.R.S32.HI R6, RZ, 0x2, R0 ;  /* 0x00000002ff067819 */ /* 0x000fe20000011400 */
[----:B------:R-:W-:Y:S01]  /*07c0*/  USHF.R.S32.HI UR5, URZ, 0x1f, UR48 ;  /* 0x0000001f3f057899 */ /* 0x000fe20008011430 */
[----:B------:R-:W-:Y:S02]  /*07d0*/  LOP3.LUT R245, R245, R2, RZ, 0x3c, !PT ;  /* 0x00000002f5f57212 */ /* 0x000fe400078e3cff */
[----:B------:R-:W-:Y:S01]  /*07e0*/  LOP3.LUT R0, R9, 0xfffffe00, RZ, 0xc0, !PT ;  /* 0xfffffe0009007812 */ /* 0x000fe200078ec0ff */
[C---:B------:R-:W-:Y:S02]  /*07f0*/  IMAD R2, R7.reuse, 0x10, R6 ;  /* 0x0000001007027824 */ /* 0x040fe400078e0206 */
[----:B------:R-:W-:Y:S01]  /*0800*/  IMAD.U32 R6, RZ, RZ, UR5 ;  /* 0x00000005ff067e24 */ /* 0x000fe2000f8e00ff */
[----:B------:R-:W-:Y:S01]  /*0810*/  USHF.R.S32.HI UR5, URZ, 0x1f, UR56 ;  /* 0x0000001f3f057899 */ /* 0x000fe20008011438 */
[----:B------:R-:W-:Y:S01]  /*0820*/  IMAD R252, R7, 0x400, R0 ;  /* 0x0000040007fc7824 */ /* 0x000fe200078e0200 */
[----:B------:R1:W-:Y:S01]  /*0830*/  STL [R1+0x4], R2 ;  /* 0x0000040201007387 */ /* 0x0003e20000100800 */
[----:B------:R-:W-:-:S02]  /*0840*/  LOP3.LUT R251, R251, R0, RZ, 0xfc, !PT ;  /* 0x00000000fbfb7212 */ /* 0x000fc400078efcff */
        /* <DEDUP_REMOVED lines=16> */
[----:B--2---:R-:W-:Y:S01]  /*0950*/  IMAD.IADD R6, R6, 0x1, R2 ;  /* 0x0000000106067824 */ /* 0x004fe200078e0202 */
[----:B------:R-:W-:Y:S01]  /*0960*/  ULDC.64 UR6, c[0x0][0x208] ;  /* 0x0000820000067ab9 */ /* 0x000fe20000000a00 */
        /* <DEDUP_REMOVED lines=13> */
.L_x_831:
        /* <DEDUP_REMOVED lines=19> */
[----:B---3--:R-:W-:Y:S01]  /*0b70*/  IMAD.U32 R12, RZ, RZ, UR8 ;  /* 0x00000008ff0c7e24 */ /* 0x008fe2000f8e00ff */
[----:B------:R-:W-:Y:S01]  /*0b80*/  ULDC.U8 UR17, c[0x0][0x3c2] ;  /* 0x0000f08000117ab9 */ /* 0x000fe20000000000 */
[----:B------:R-:W-:Y:S01]  /*0b90*/  ULDC.64 UR12, c[0x0][0x2f8] ;  /* 0x0000be00000c7ab9 */ /* 0x000fe20000000a00 */
[----:B------:R-:W-:Y:S01]  /*0ba0*/  @UP4 UIADD3.X UR11, UR5, UR11, URZ, UP1, !UPT ;  /* 0x0000000b050b4290 */ /* 0x000fe20008ffe43f */
[----:B-1--4-:R-:W-:Y:S01]  /*0bb0*/  IMAD.U32 R4, RZ, RZ, UR10 ;  /* 0x0000000aff047e24 */ /* 0x012fe2000f8e00ff */
[----:B------:R-:W-:Y:S01]  /*0bc0*/  UISETP.NE.AND UP4, UPT, UR17, URZ, UPT ;  /* 0x0000003f1100728c */ /* 0x000fe2000bf85270 */
[----:B------:R-:W-:Y:S01]  /*0bd0*/  IMAD.U32 R13, RZ, RZ, UR9 ;  /* 0x00000009ff0d7e24 */ /* 0x000fe2000f8e00ff */
[----:B------:R-:W-:Y:S01]  /*0be0*/  UISETP.EQ.U32.AND UP1, UPT, UR12, URZ, UPT ;  /* 0x0000003f0c00728c */ /* 0x000fe2000bf22070 */
[----:B------:R-:W-:Y:S01]  /*0bf0*/  PLOP3.LUT P3, PT, PT, PT, UP2, 0x80, 0x0 ;  /* 0x000000000000781c */ /* 0x000fe20003f6f028 */
[----:B------:R-:W-:Y:S01]  /*0c00*/  IMAD.U32 R5, RZ, RZ, UR11 ;  /* 0x0000000bff057e24 */ /* 0x000fe2000f8e00ff */
[----:B------:R-:W-:Y:S01]  /*0c10*/  UIADD3 UR10, UP0, UR16, UR12, URZ ;  /* 0x0000000c100a7290 */ /* 0x000fe2000ff1e03f */
[----:B--2---:R-:W2:Y:S01]  /*0c20*/  @P0 LDG.E R2, desc[UR6][R12.64] ;  /* 0x000000060c020981 */ /* 0x004ea2000c1e1900 */
[----:B------:R-:W-:Y:S01]  /*0c30*/  UISETP.EQ.OR.EX UP1, UPT, UR13, URZ, !UP4, UP1 ;  /* 0x0000003f0d00728c */ /* 0x000fe2000e722710 */
[----:B------:R-:W-:Y:S01]  /*0c40*/  IMAD.U32 R10, RZ, RZ, UR15 ;  /* 0x0000000fff0a7e24 */ /* 0x000fe2000f8e00ff */
[----:B------:R-:W-:Y:S01]  /*0c50*/  UMOV UR19, URZ ;  /* 0x0000003f00137c82 */ /* 0x000fe20008000000 */
[----:B------:R1:W3:Y:S01]  /*0c60*/  @P1 LDG.E R4, desc[UR6][R4.64] ;  /* 0x0000000604041981 */ /* 0x0002e2000c1e1900 */
[----:B------:R-:W-:Y:S01]  /*0c70*/  UIADD3.X UR5, UR5, UR13, URZ, UP0, !UPT ;  /* 0x0000000d05057290 */ /* 0x000fe200087fe43f */
[----:B------:R-:W-:Y:S01]  /*0c80*/  IMAD.U32 R11, RZ, RZ, UR14 ;  /* 0x0000000eff0b7e24 */ /* 0x000fe2000f8e00ff */
[----:B------:R-:W-:Y:S01]  /*0c90*/  PLOP3.LUT P2, PT, PT, PT, UP1, 0x80, 0x0 ;  /* 0x000000000000781c */ /* 0x000fe20003f4f018 */
[----:B------:R-:W-:Y:S01]  /*0ca0*/  IMAD.U32 R8, RZ, RZ, UR10 ;  /* 0x0000000aff087e24 */ /* 0x000fe2000f8e00ff */
[----:B------:R-:W-:-:S02]  /*0cb0*/  @!UP3 ULDC.64 UR8, c[0x0][0x318] ;  /* 0x0000c6000008bab9 */ /* 0x000fc40000000a00 */
[----:B------:R-:W-:Y:S01]  /*0cc0*/  IMAD.U32 R9, RZ, RZ, UR5 ;  /* 0x00000005ff097e24 */ /* 0x000fe2000f8e00ff */
[----:B------:R-:W4:Y:S04]  /*0cd0*/  @P3 LDG.E R7, desc[UR6][R10.64] ;  /* 0x000000060a073981 */ /* 0x000f28000c1e1900 */
[----:B------:R-:W5:Y:S04]  /*0ce0*/  @P3 LDG.E R3, desc[UR6][R10.64+0x4] ;  /* 0x000004060a033981 */ /* 0x000f68000c1e1900 */
[----:B------:R-:W5:Y:S01]  /*0cf0*/  @!P2 LDG.E R6, desc[UR6][R8.64] ;  /* 0x000000060806a981 */ /* 0x000f62000c1e1900 */
[----:B------:R-:W1:Y:S02]  /*0d00*/  S2UR UR16, SR_CTAID.X ;  /* 0x00000000001079c3 */ /* 0x000e640000002500 */
[----:B-1----:R-:W1:Y:S01]  /*0d10*/  S2R R5, SR_TID.X ;  /* 0x0000000000057919 */ /* 0x002e620000002100 */
        /* <DEDUP_REMOVED lines=12> */
[----:B------:R-:W-:-:S02]  /*0de0*/  ISETP.NE.U32.AND P0, PT, RZ, UR12, PT ;  /* 0x0000000cff007c0c */ /* 0x000fc4000bf05070 */
[----:B---3--:R-:W-:Y:S02]  /*0df0*/  @P1 R2UR UR19, R4 ;  /* 0x00000000041312ca */ /* 0x008fe400000e0000 */
[----:B------:R-:W-:Y:S02]  /*0e00*/  ISETP.NE.AND.EX P0, PT, RZ, UR13, PT, P0 ;  /* 0x0000000dff007c0c */ /* 0x000fe4000bf05300 */
[----:B-1----:R-:W-:Y:S02]  /*0e10*/  SHF.R.S32.HI R4, RZ, 0x1f, R5 ;  /* 0x0000001fff047819 */ /* 0x002fe40000011405 */
[----:B----4-:R-:W-:Y:S02]  /*0e20*/  @P3 R2UR UR5, R7 ;  /* 0x00000000070532ca */ /* 0x010fe400000e0000 */
[----:B-----5:R-:W-:-:S05]  /*0e30*/  @P3 R2UR UR12, R3 ;  /* 0x00000000030c32ca */ /* 0x020fca00000e0000 */
[----:B------:R-:W-:Y:S01]  /*0e40*/  @UP3 UIADD3 UR8, UR11, -UR19, URZ ;  /* 0x800000130b083290 */ /* 0x000fe2000fffe03f */
        /* <DEDUP_REMOVED lines=8> */
.L_x_785:
        /* <DEDUP_REMOVED lines=34> */
[----:B------:R-:W-:-:S02]  /*10f0*/  USHF.L.U32 UR14, UR48, 0x7, URZ ;  /* 0x00000007300e7899 */ /* 0x000fc4000800063f */
[----:B------:R-:W-:Y:S02]  /*1100*/  @UP1 UIMAD.WIDE.U32 UR46, UR5, UR12, URZ ;  /* 0x0000000c052e12a5 */ /* 0x000fe4000f8e003f */
[----:B------:R-:W-:Y:S02]  /*1110*/  ULEA.HI UR41, UR18, UR9, URZ, 0x6 ;  /* 0x0000000912297291 */ /* 0x000fe4000f8f303f */
[----:B------:R-:W-:Y:S01]  /*1120*/  UIMAD UR9, UR35, UR48, URZ ;  /* 0x00000030230972a4 */ /* 0x000fe2000f8e023f */
[----:B------:R-:W-:Y:S01]  /*1130*/  ULDC.64 UR22, c[0x0][0x240] ;  /* 0x0000900000167ab9 */ /* 0x000fe20000000a00 */
[----:B------:R-:W-:Y:S01]  /*1140*/  ULDC UR21, c[0x0][0x2dc] ;  /* 0x0000b70000157ab9 */ /* 0x000fe20000000800 */
[----:B------:R-:W-:Y:S01]  /*1150*/  ULDC UR61, c[0x0][0x270] ;  /* 0x00009c00003d7ab9 */ /* 0x000fe20000000800 */
[----:B------:R-:W-:Y:S02]  /*1160*/  USEL UR29, UR14, URZ, UP2 ;  /* 0x0000003f0e1d7287 */ /* 0x000fe40009000000 */
[----:B------:R-:W-:Y:S01]  /*1170*/  @UP1 UIMAD UR37, UR5, UR13, UR47 ;  /* 0x0000000d052512a4 */ /* 0x000fe2000f8e022f */
[----:B-1----:R-:W1:Y:S01]  /*1180*/  MUFU.RCP R12, R12 ;  /* 0x0000000c000c7308 */ /* 0x002e620000001000 */
[----:B------:R-:W-:-:S02]  /*1190*/  @!UP1 UIMAD.WIDE.U32 UR44, UR48, UR10, URZ ;  /* 0x0000000a302c92a5 */ /* 0x000fc4000f8e003f */
[----:B------:R-:W-:Y:S02]  /*11a0*/  UIMAD.WIDE.U32 UR14, UR5, UR22, URZ ;  /* 0x00000016050e72a5 */ /* 0x000fe4000f8e003f */
[----:B------:R-:W-:Y:S02]  /*11b0*/  UIMAD UR26, UR5, UR23, URZ ;  /* 0x00000017051a72a4 */ /* 0x000fe4000f8e023f */
[----:B------:R-:W-:Y:S02]  /*11c0*/  UIMAD.WIDE UR10, UR21, UR61, URZ ;  /* 0x0000003d150a72a5 */ /* 0x000fe4000f8e023f */
[----:B------:R-:W-:Y:S02]  /*11d0*/  UIMAD.WIDE.U32 UR12, UR48, UR58, URZ ;  /* 0x0000003a300c72a5 */ /* 0x000fe4000f8e003f */
[----:B------:R-:W-:Y:S02]  /*11e0*/  UIMAD UR9, UR57, UR58, UR9 ;  /* 0x0000003a390972a4 */ /* 0x000fe4000f8e0209 */
[----:B------:R-:W-:-:S02]  /*11f0*/  USEL UR40, UR24, UR14, !UP1 ;  /* 0x0000000e18287287 */ /* 0x000fc4000c800000 */
[----:B------:R-:W-:Y:S01]  /*1200*/  UIADD3 UR38, UR25, UR38, URZ ;  /* 0x0000002619267290 */ /* 0x000fe2000fffe03f */
[----:B-1----:R-:W-:Y:S01]  /*1210*/  VIADD R12, R12, 0xffffffe ;  /* 0x0ffffffe0c0c7836 */ /* 0x002fe20000000000 */
[----:B------:R-:W-:Y:S02]  /*1220*/  @UP1 UIADD3 UR38, UR15, UR26, URZ ;  /* 0x0000001a0f261290 */ /* 0x000fe4000fffe03f */
[----:B------:R-:W-:Y:S01]  /*1230*/  UIMAD UR14, UR11, UR12, URZ ;  /* 0x0000000c0b0e72a4 */ /* 0x000fe2000f8e023f */
[----:B------:R-:W1:Y:S01]  /*1240*/  F2I.FTZ.U32.TRUNC.NTZ R13, R12 ;  /* 0x0000000c000d7305 */ /* 0x000e62000021f000 */
[----:B------:R-:W-:Y:S02]  /*1250*/  UIADD3 UR9, UR13, UR9, URZ ;  /* 0x000000090d097290 */ /* 0x000fe4000fffe03f */
[----:B------:R-:W-:Y:S02]  /*1260*/  ULOP3.LUT UR15, UR41, 0xffffffc0, URZ, 0xc0, !UPT ;  /* 0xffffffc0290f7892 */ /* 0x000fe4000f8ec03f */
[----:B------:R-:W-:-:S02]  /*1270*/  USHF.L.U64.HI UR16, UR48, 0x7, UR57 ;  /* 0x0000000730107899 */ /* 0x000fc40008010239 */
[----:B------:R-:W-:Y:S01]  /*1280*/  UIMAD UR14, UR10, UR9, UR14 ;  /* 0x000000090a0e72a4 */ /* 0x000fe2000f8e020e */
[----:B------:R-:W-:Y:S01]  /*1290*/  ULDC.U8 UR17, c[0x0][0x3d8] ;  /* 0x0000f60000117ab9 */ /* 0x000fe20000000000 */
[----:B------:R-:W-:Y:S02]  /*12a0*/  UIADD3 UR9, UR15, -0x40, URZ ;  /* 0xffffffc00f097890 */ /* 0x000fe4000fffe03f */
[----:B------:R-:W-:Y:S02]  /*12b0*/  UISETP.NE.AND UP3, UPT, UR17, URZ, UPT ;  /* 0x0000003f1100728c */ /* 0x000fe4000bf65270 */
[----:B------:R-:W-:Y:S01]  /*12c0*/  UIMAD.WIDE.U32 UR24, UR10, UR12, URZ ;  /* 0x0000000c0a1872a5 */ /* 0x000fe2000f8e003f */
[----:B-1----:R-:W-:Y:S01]  /*12d0*/  IMAD.MOV R8, RZ, RZ, -R13 ;  /* 0x000000ffff087224 */ /* 0x002fe200078e0a0d */
[----:B------:R-:W-:Y:S01]  /*12e0*/  USEL UR30, UR16, URZ, UP2 ;  /* 0x0000003f101e7287 */ /* 0x000fe20009000000 */
[----:B------:R-:W-:Y:S01]  /*12f0*/  IMAD.MOV.U32 R12, RZ, RZ, RZ ;  /* 0x000000ffff0c7224 */ /* 0x000fe200078e00ff */
[----:B------:R-:W-:Y:S01]  /*1300*/  UIMAD.WIDE.U32 UR12, UR10, UR5, URZ ;  /* 0x000000050a0c72a5 */ /* 0x000fe2000f8e003f */
[----:B------:R-:W-:Y:S01]  /*1310*/  IMAD R8, R8, R11, RZ ;  /* 0x0000000b08087224 */ /* 0x000fe200078e02ff */
[----:B------:R-:W-:-:S02]  /*1320*/  USHF.R.S32.HI UR35, URZ, 0x1f, UR9 ;  /* 0x0000001f3f237899 */ /* 0x000fc40008011409 */
[----:B------:R-:W-:Y:S01]  /*1330*/  UIADD3 UR18, UP2, UR9, UR29, URZ ;  /* 0x0000001d09127290 */ /* 0x000fe2000ff5e03f */
[----:B------:R-:W-:Y:S01]  /*1340*/  IMAD.HI.U32 R8, R13, R8, R12 ;  /* 0x000000080d087227 */ /* 0x000fe200078e000c */
[----:B------:R-:W-:Y:S02]  /*1350*/  UISETP.NE.AND UP0, UPT, UR33, -0x1, UPT ;  /* 0xffffffff2100788c */ /* 0x000fe4000bf05270 */
[----:B------:R-:W-:Y:S02]  /*1360*/  UIMAD UR26, UR11, UR5, URZ ;  /* 0x000000050b1a72a4 */ /* 0x000fe4000f8e023f */
[----:B------:R-:W-:Y:S01]  /*1370*/  USEL UR55, UR24, UR12, !UP1 ;  /* 0x0000000c18377287 */ /* 0x000fe2000c800000 */
[----:B------:R-:W-:Y:S01]  /*1380*/  IMAD.HI.U32 R12, R8, R3, RZ ;  /* 0x00000003080c7227 */ /* 0x000fe200078e00ff */
[----:B------:R-:W-:Y:S02]  /*1390*/  UIADD3.X UR12, UR35, UR30, URZ, UP2, !UPT ;  /* 0x0000001e230c7290 */ /* 0x000fe400097fe43f */
[----:B------:R-:W-:-:S02]  /*13a0*/  UIMAD UR11, UR11, UR18, URZ ;  /* 0x000000120b0b72a4 */ /* 0x000fc4000f8e023f */
[----:B------:R-:W-:Y:S01]  /*13b0*/  IADD3 R8, -R12, RZ, RZ ;  /* 0x000000ff0c087210 */ /* 0x000fe20007ffe1ff */
[----:B------:R-:W-:Y:S02]  /*13c0*/  UIADD3 UR49, UR25, UR14, URZ ;  /* 0x0000000e19317290 */ /* 0x000fe4000fffe03f */
[----:B------:R-:W-:Y:S02]  /*13d0*/  UIMAD UR24, UR10, UR12, UR11 ;  /* 0x0000000c0a1872a4 */ /* 0x000fe4000f8e020b */
[C---:B------:R-:W-:Y:S01]  /*13e0*/  IMAD R8, R11.reuse, R8, R3 ;  /* 0x000000080b087224 */ /* 0x040fe200078e0203 */
[----:B------:R-:W-:Y:S01]  /*13f0*/  ULDC UR25, c[0x0][0x2c4] ;  /* 0x0000b10000197ab9 */ /* 0x000fe20000000800 */
[----:B------:R-:W-:Y:S01]  /*1400*/  UIMAD.WIDE.U32 UR42, UR10, UR18, URZ ;  /* 0x000000120a2a72a5 */ /* 0x000fe2000f8e003f */
[----:B------:R-:W-:Y:S01]  /*1410*/  LOP3.LUT R3, R2, UR56, RZ, 0x3c, !PT ;  /* 0x0000003802037c12 */ /* 0x000fe2000f8e3cff */
[----:B------:R-:W-:Y:S01]  /*1420*/  @UP3 UIMAD UR10, UR48, UR25, URZ ;  /* 0x00000019300a32a4 */ /* 0x000fe2000f8e023f */
[----:B------:R-:W-:Y:S01]  /*1430*/  ISETP.GT.U32.AND P1, PT, R11, R8, PT ;  /* 0x000000080b00720c */ /* 0x000fe20003f24070 */
[----:B------:R-:W-:Y:S01]  /*1440*/  ULDC.U8 UR20, c[0x0][0x480] ;  /* 0x0001200000147ab9 */ /* 0x000fe20000000000 */
[----:B------:R-:W-:Y:S01]  /*1450*/  @UP0 UIADD3 UR27, UR19, UR33, URZ ;  /* 0x00000021131b0290 */ /* 0x000fe2000fffe03f */
[----:B------:R-:W-:Y:S01]  /*1460*/  ISETP.GE.AND P2, PT, R3, RZ, PT ;  /* 0x000000ff0300720c */ /* 0x000fe20003f46270 */
[----:B------:R-:W-:-:S02]  /*1470*/  @UP0 UIADD3 UR31, UR19, UR33, URZ ;  /* 0x00000021131f0290 */ /* 0x000fc4000fffe03f */
[----:B------:R-:W-:Y:S02]  /*1480*/  UIMAD UR50, UR56, UR21, URZ ;  /* 0x00000015383272a4 */ /* 0x000fe4000f8e023f */
[----:B------:R-:W-:Y:S01]  /*1490*/  UISETP.NE.AND UP4, UPT, UR20, URZ, UPT ;  /* 0x0000003f1400728c */ /* 0x000fe2000bf85270 */
[----:B------:R-:W-:Y:S02]  /*14a0*/  @UP0 ULDC.64 UR16, c[0x0][0x248] ;  /* 0x0000920000100ab9 */ /* 0x000fe40000000a00 */
[----:B------:R-:W-:Y:S01]  /*14b0*/  @UP0 ULDC.64 UR20, c[0x0][0x250] ;  /* 0x0000940000140ab9 */ /* 0x000fe20000000a00 */
[----:B------:R-:W-:Y:S01]  /*14c0*/  @UP3 USEL UR11, UR10, UR5, !UP1 ;  /* 0x000000050a0b3287 */ /* 0x000fe2000c800000 */
[----:B------:R-:W-:Y:S01]  /*14d0*/  @!P1 IMAD.IADD R8, R8, 0x1, -R11 ;  /* 0x0000000108089824 */ /* 0x000fe200078e0a0b */
[----:B------:R-:W-:Y:S01]  /*14e0*/  @UP1 UIADD3 UR49, UR13, UR26, URZ ;  /* 0x0000001a0d311290 */ /* 0x000fe2000fffe03f */
[----:B------:R-:W-:Y:S01]  /*14f0*/  @!P1 VIADD R12, R12, 0x1 ;  /* 0x000000010c0c9836 */ /* 0x000fe20000000000 */
[----:B------:R-:W-:Y:S01]  /*1500*/  PLOP3.LUT P1, PT, PT, PT, UP0, 0x80, 0x0 ;  /* 0x000000000000781c */ /* 0x000fe20003f2f008 */
[----:B------:R-:W-:Y:S01]  /*1510*/  @UP0 UIMAD.WIDE.U32 UR14, UR27, UR16, URZ ;  /* 0x000000101b0e02a5 */ /* 0x000fe2000f8e003f */
[----:B------:R-:W-:Y:S01]  /*1520*/  ISETP.GE.U32.AND P0, PT, R8, R11, PT ;  /* 0x0000000b0800720c */ /* 0x000fe20003f06070 */
[----:B------:R-:W-:Y:S01]  /*1530*/  @UP0 UIMAD.WIDE.U32 UR12, UR31, UR20, URZ ;  /* 0x000000141f0c02a5 */ /* 0x000fe2000f8e003f */
[----:B------:R-:W-:Y:S01]  /*1540*/  @UP3 ULDC UR10, c[0x0][0x2e4] ;  /* 0x0000b900000a3ab9 */ /* 0x000fe20000000800 */
[----:B------:R-:W-:-:S02]  /*1550*/  @UP0 UIMAD UR27, UR27, UR17, URZ ;  /* 0x000000111b1b02a4 */ /* 0x000fc4000f8e023f */
[----:B------:R-:W-:Y:S02]  /*1560*/  @UP3 UIMAD UR18, UR56, UR10, UR11 ;  /* 0x0000000a381232a4 */ /* 0x000fe4000f8e020b */
[----:B------:R-:W-:Y:S02]  /*1570*/  @UP0 UIMAD UR31, UR31, UR21, URZ ;  /* 0x000000151f1f02a4 */ /* 0x000fe4000f8e023f */
[----:B------:R-:W-:Y:S02]  /*1580*/  @!UP3 UIMAD UR10, UR48, UR61, UR56 ;  /* 0x0000003d300ab2a4 */ /* 0x000fe4000f8e0238 */
[----:B------:R-:W-:Y:S02]  /*1590*/  USEL UR53, UR28, URZ, UP4 ;  /* 0x0000003f1c357287 */ /* 0x000fe4000a000000 */
[----:B------:R-:W-:Y:S01]  /*15a0*/  @P0 IADD3 R12, R12, 0x1, RZ ;  /* 0x000000010c0c0810 */ /* 0x000fe20007ffe0ff */
[----:B------:R-:W-:Y:S01]  /*15b0*/  USEL UR52, UR51, URZ, UP4 ;  /* 0x0000003f33347287 */ /* 0x000fe2000a000000 */
[----:B------:R-:W-:Y:S01]  /*15c0*/  PLOP3.LUT P0, PT, PT, PT, UP3, 0x80, 0x0 ;  /* 0x000000000000781c */ /* 0x000fe20003f0f038 */
[----:B------:R-:W-:-:S02]  /*15d0*/  @!UP1 UIADD3 UR37, UR45, UR36, URZ ;  /* 0x000000242d259290 */ /* 0x000fc4000fffe03f */
[----:B------:R-:W-:Y:S01]  /*15e0*/  IMAD.MOV.U32 R8, RZ, RZ, R12 ;  /* 0x000000ffff087224 */ /* 0x000fe200078e000c */
[----:B------:R-:W-:Y:S02]  /*15f0*/  USHF.R.S32.HI UR54, URZ, 0x1f, UR50 ;  /* 0x0000001f3f367899 */ /* 0x000fe40008011432 */
[----:B------:R-:W-:Y:S02]  /*1600*/  @UP0 UIADD3 UR31, UR13, UR31, URZ ;  /* 0x0000001f0d1f0290 */ /* 0x000fe4000fffe03f */
[----:B------:R-:W-:Y:S01]  /*1610*/  @!UP3 UIMAD UR18, UR10, UR25, URZ ;  /* 0x000000190a12b2a4 */ /* 0x000fe2000f8e023f */
[----:B------:R-:W-:Y:S01]  /*1620*/  @!P2 IADD3 R8, -R8, RZ, RZ ;  /* 0x000000ff0808a210 */ /* 0x000fe20007ffe1ff */
[----:B------:R-:W-:Y:S01]  /*1630*/  UIADD3 UR51, UR43, UR24, URZ ;  /* 0x000000182b337290 */ /* 0x000fe2000fffe03f */
[----:B------:R-:W-:Y:S01]  /*1640*/  @!P3 LOP3.LUT R8, RZ, R2, RZ, 0x33, !PT ;  /* 0x00000002ff08b212 */ /* 0x000fe200078e33ff */
        /* <DEDUP_REMOVED lines=16> */
.L_x_787:
        /* <DEDUP_REMOVED lines=13> */
.L_x_788:
        /* <DEDUP_REMOVED lines=11> */
.L_x_789:
[----:B------:R-:W-:-:S04]  /*18d0*/  UIMAD UR5, UR48, UR61, UR56 ;  /* 0x0000003d300572a4 */ /* 0x000fc8000f8e0238 */
[----:B------:R-:W-:-:S12]  /*18e0*/  UIMAD UR5, UR5, UR58, URZ ;  /* 0x0000003a050572a4 */ /* 0x000fd8000f8e023f */
.L_x_790:
[----:B------:R-:W2:Y:S01]  /*18f0*/  LDL.64 R14, [R1+0x10] ;  /* 0x00001000010e7983 */ /* 0x000ea20000100a00 */
[----:B------:R-:W1:Y:S01]  /*1900*/  LDC.64 R2, c[0x0][0x420] ;  /* 0x00010800ff027b82 */ /* 0x000e620000000a00 */
[----:B------:R-:W-:Y:S02]  /*1910*/  ULDC UR10, c[0x0][0x2dc] ;  /* 0x0000b700000a7ab9 */ /* 0x000fe40000000800 */
[----:B------:R3:W2:Y:S01]  /*1920*/  LDL.64 R34, [R1+0x10] ;  /* 0x0000100001227983 */ /* 0x0006a20000100a00 */
[----:B------:R-:W-:Y:S01]  /*1930*/  UIMAD UR10, UR10, UR61, URZ ;  /* 0x0000003d0a0a72a4 */ /* 0x000fe2000f8e023f */
[----:B------:R-:W-:Y:S01]  /*1940*/  LEA.HI R12, R4, R5, RZ, 0x5 ;  /* 0x00000005040c7211 */ /* 0x000fe200078f28ff */
[----:B------:R-:W-:Y:S01]  /*1950*/  UIADD3 UR12, UR9, UR5, URZ ;  /* 0x00000005090c7290 */ /* 0x000fe2000fffe03f */
[----:B------:R-:W-:Y:S01]  /*1960*/  BSSY B1, `(.L_x_786) ;  /* 0x0000988000017945 */ /* 0x000fe20003800000 */
[----:B------:R-:W-:Y:S02]  /*1970*/  USHF.L.U32 UR5, UR10, 0x6, URZ ;  /* 0x000000060a057899 */ /* 0x000fe4000800063f */
[----:B------:R-:W-:-:S02]  /*1980*/  UISETP.GE.AND UP2, UPT, UR39, 0x1, UPT ;  /* 0x000000012700788c */ /* 0x000fc4000bf46270 */
[----:B------:R-:W-:Y:S02]  /*1990*/  UIADD3 UR11, UP1, UP0, UR42, UR5, UR50 ;  /* 0x000000052a0b7290 */ /* 0x000fe4000f83e032 */
[----:B------:R-:W-:Y:S02]  /*19a0*/  USHF.R.S32.HI UR5, URZ, 0x1f, UR5 ;  /* 0x0000001f3f057899 */ /* 0x000fe40008011405 */
[----:B------:R-:W-:Y:S02]  /*19b0*/  UIADD3 UR14, UR9, UR18, URZ ;  /* 0x00000012090e7290 */ /* 0x000fe4000fffe03f */
[----:B------:R-:W-:Y:S02]  /*19c0*/  UIADD3.X UR5, UR51, UR5, UR54, UP1, UP0 ;  /* 0x0000000533057290 */ /* 0x000fe40008fe0436 */
[----:B------:R-:W-:Y:S01]  /*19d0*/  USHF.R.S32.HI UR58, URZ, 0x1f, UR56 ;  /* 0x0000001f3f3a7899 */ /* 0x000fe20008011438 */
[----:B------:R-:W-:Y:S01]  /*19e0*/  ULDC.64 UR24, c[0x0][0x428] ;  /* 0x00010a0000187ab9 */ /* 0x000fe20000000a00 */
[----:B------:R-:W-:Y:S01]  /*19f0*/  ULDC.64 UR26, c[0x0][0x258] ;  /* 0x00009600001a7ab9 */ /* 0x000fe20000000a00 */
[----:B-1----:R-:W-:Y:S01]  /*1a00*/  IMAD R26, R2, UR35, RZ ;  /* 0x00000023021a7c24 */ /* 0x002fe2000f8e02ff */
[----:B------:R-:W-:Y:S01]  /*1a10*/  UIMAD UR18, UR58, UR24, URZ ;  /* 0x000000183a1272a4 */ /* 0x000fe2000f8e023f */
[----:B------:R-:W-:-:S02]  /*1a20*/  ULDC.64 UR42, c[0x0][0x400] ;  /* 0x00010000002a7ab9 */ /* 0x000fc40000000a00 */
[----:B------:R-:W-:Y:S01]  /*1a30*/  IMAD R26, R3, UR9, R26 ;  /* 0x00000009031a7c24 */ /* 0x000fe2000f8e021a */
[----:B------:R-:W-:Y:S01]  /*1a40*/  UIMAD UR18, UR56, UR25, UR18 ;  /* 0x00000019381272a4 */ /* 0x000fe2000f8e0212 */
[----:B------:R-:W-:Y:S01]  /*1a50*/  ULDC.64 UR44, c[0x0][0x478] ;  /* 0x00011e00002c7ab9 */ /* 0x000fe20000000a00 */
[----:B------:R-:W-:Y:S01]  /*1a60*/  ULDC.64 UR46, c[0x0][0x2b0] ;  /* 0x0000ac00002e7ab9 */ /* 0x000fe20000000a00 */
[----:B------:R-:W-:Y:S02]  /*1a70*/  ULEA.HI.SX32 UR36, UR41, 0xffffffff, 0x1a ;  /* 0xffffffff29247891 */ /* 0x000fe4000f8fd23f */
[----:B------:R-:W-:Y:S01]  /*1a80*/  UIMAD.WIDE UR12, UR12, 0x4, UR44 ;  /* 0x000000040c0c78a5 */ /* 0x000fe2000f8e022c */
[----:B--2---:R-:W-:Y:S01]  /*1a90*/  IMAD.MOV.U32 R34, RZ, RZ, R14 ;  /* 0x000000ffff227224 */ /* 0x004fe200078e000e */
[----:B------:R-:W-:Y:S02]  /*1aa0*/  LOP3.LUT R14, R12, 0xffffffe0, RZ, 0xc0, !PT ;  /* 0xffffffe00c0e7812 */ /* 0x000fe400078ec0ff */
[----:B------:R-:W-:-:S02]  /*1ab0*/  SHF.R.S32.HI R12, RZ, 0x5, R12 ;  /* 0x00000005ff0c7819 */ /* 0x000fc4000001140c */
[----:B------:R-:W-:Y:S01]  /*1ac0*/  SHF.R.S32.HI R35, RZ, 0x1f, R34 ;  /* 0x0000001fff237819 */ /* 0x000fe20000011422 */
[----:B------:R-:W-:Y:S01]  /*1ad0*/  IMAD.IADD R13, R5, 0x1, -R14 ;  /* 0x00000001050d7824 */ /* 0x000fe200078e0a0e */
[----:B------:R-:W-:-:S03]  /*1ae0*/  IADD3 R16, P0, R34, UR15, RZ ;  /* 0x0000000f22107c10 */ /* 0x000fc6000ff1e0ff */
[----:B------:R3:W-:Y:S01]  /*1af0*/  STL [R1+0x14], R35 ;  /* 0x0000142301007387 */ /* 0x0007e20000100800 */
[----:B------:R-:W-:Y:S01]  /*1b00*/  IADD3.X R17, R35, UR37, RZ, P0, !PT ;  /* 0x0000002523117c10 */ /* 0x000fe200087fe4ff */
[----:B------:R-:W-:Y:S01]  /*1b10*/  IMAD R12, R12, UR10, R13 ;  /* 0x0000000a0c0c7c24 */ /* 0x000fe2000f8e020d */
[----:B------:R-:W-:Y:S01]  /*1b20*/  IADD3 R15, P0, R6, UR9, RZ ;  /* 0x00000009060f7c10 */ /* 0x000fe2000ff1e0ff */
[----:B------:R-:W-:Y:S01]  /*1b30*/  IMAD.U32 R13, RZ, RZ, UR24 ;  /* 0x00000018ff0d7e24 */ /* 0x000fe2000f8e00ff */
[----:B------:R-:W-:Y:S01]  /*1b40*/  UIMAD UR10, UR58, UR26, URZ ;  /* 0x0000001a3a0a72a4 */ /* 0x000fe2000f8e023f */
[----:B------:R-:W-:Y:S01]  /*1b50*/  IMAD.WIDE.U32 R16, R2, UR9, R16 ;  /* 0x0000000902107c25 */ /* 0x000fe2000f8e0010 */
[----:B------:R-:W-:Y:S02]  /*1b60*/  UIADD3 UR9, UP1, UP0, UR53, UR11, UR55 ;  /* 0x0000000b35097290 */ /* 0x000fe4000f83e037 */
[----:B------:R-:W-:Y:S01]  /*1b70*/  UIMAD.WIDE UR24, UR14, 0x4, UR46 ;  /* 0x000000040e1878a5 */ /* 0x000fe2000f8e022e */
[----:B------:R-:W-:Y:S01]  /*1b80*/  IMAD.IADD R27, R17, 0x1, R26 ;  /* 0x00000001111b7824 */ /* 0x000fe200078e021a */
[----:B------:R-:W-:Y:S01]  /*1b90*/  IADD3.X R17, R7, UR35, RZ, P0, !PT ;  /* 0x0000002307117c10 */ /* 0x000fe200087fe4ff */
[----:B------:R-:W-:Y:S01]  /*1ba0*/  UIADD3.X UR5, UR52, UR5, UR49, UP1, UP0 ;  /* 0x0000000534057290 */ /* 0x000fe20008fe0431 */
[----:B------:R-:W-:Y:S01]  /*1bb0*/  PLOP3.LUT P0, PT, PT, PT, UP2, 0x80, 0x0 ;  /* 0x000000000000781c */ /* 0x000fe20003f0f028 */
[----:B------:R-:W-:Y:S01]  /*1bc0*/  IMAD.MOV.U32 R26, RZ, RZ, R16 ;  /* 0x000000ffff1a7224 */ /* 0x000fe200078e0010 */
[C---:B------:R-:W-:Y:S01]  /*1bd0*/  IADD3 R19, P1, R12.reuse, UR9, RZ ;  /* 0x000000090c137c10 */ /* 0x040fe2000ff3e0ff */
[----:B------:R-:W-:Y:S01]  /*1be0*/  IMAD R16, R17, UR22, RZ ;  /* 0x0000001611107c24 */ /* 0x000fe2000f8e02ff */
[----:B------:R-:W-:Y:S01]  /*1bf0*/  UIMAD UR10, UR56, UR27, UR10 ;  /* 0x0000001b380a72a4 */ /* 0x000fe2000f8e020a */
[----:B------:R-:W-:Y:S01]  /*1c00*/  IMAD.WIDE.U32 R20, R15, UR22, R34 ;  /* 0x000000160f147c25 */ /* 0x000fe2000f8e0022 */
[----:B------:R-:W-:-:S02]  /*1c10*/  LEA.HI.X.SX32 R12, R12, UR5, 0x1, P1 ;  /* 0x000000050c0c7c11 */ /* 0x000fc400088f0eff */
[----:B------:R-:W-:Y:S01]  /*1c20*/  LEA R24, P1, R19, UR42, 0x2 ;  /* 0x0000002a13187c11 */ /* 0x000fe2000f8210ff */
[----:B------:R-:W-:Y:S01]  /*1c30*/  IMAD R16, R15, UR23, R16 ;  /* 0x000000170f107c24 */ /* 0x000fe2000f8e0210 */
[----:B------:R-:W-:Y:S01]  /*1c40*/  IADD3 R28, P2, R20, UR40, RZ ;  /* 0x00000028141c7c10 */ /* 0x000fe2000ff5e0ff */
[----:B------:R-:W-:Y:S01]  /*1c50*/  IMAD.WIDE.U32 R26, R13, UR56, R26 ;  /* 0x000000380d1a7c25 */ /* 0x000fe2000f8e001a */
[----:B------:R-:W-:Y:S02]  /*1c60*/  LEA.HI.X R25, R19, UR43, R12, 0x2, P1 ;  /* 0x0000002b13197c11 */ /* 0x000fe400088f140c */
[----:B------:R-:W-:Y:S01]  /*1c70*/  IADD3.X R29, R21, UR38, R16, P2, !PT ;  /* 0x00000026151d7c10 */ /* 0x000fe200097fe410 */
[----:B------:R-:W-:Y:S01]  /*1c80*/  VIADD R27, R27, UR18 ;  /* 0x000000121b1b7c36 */ /* 0x000fe20008000000 */
[----:B---3--:R-:W-:Y:S07]  /*1c90*/  @!P0 BRA `(.L_x_791) ;  /* 0x0000008800b48947 */ /* 0x008fee0003800000 */
[----:B------:R-:W2:Y:S01]  /*1ca0*/  LDL R39, [R1+0x8] ;  /* 0x0000080001277983 */ /* 0x000ea20000100800 */
[----:B------:R-:W-:Y:S01]  /*1cb0*/  PLOP3.LUT P0, PT, PT, PT, UP4, 0x80, 0x0 ;  /* 0x000000000000781c */ /* 0x000fe20003f0f048 */
[----:B------:R-:W-:Y:S01]  /*1cc0*/  UMOV UR9, UR36 ;  /* 0x0000002400097c82 */ /* 0x000fe20008000000 */
[-C--:B------:R-:W-:Y:S01]  /*1cd0*/  IMAD R21, R7, R2.reuse, RZ ;  /* 0x0000000207157224 */ /* 0x080fe200078e02ff */
[----:B------:R-:W-:Y:S01]  /*1ce0*/  UIMAD UR5, UR9, -0x40, UR39 ;  /* 0xffffffc0090578a4 */ /* 0x000fe2000f8e0227 */
[----:B------:R-:W-:Y:S01]  /*1cf0*/  IMAD.WIDE.U32 R26, R6, R2, R26 ;  /* 0x00000002061a7225 */ /* 0x000fe200078e001a */
[----:B------:R-:W-:Y:S01]  /*1d00*/  IADD3 R31, R34, 0xc0, RZ ;  /* 0x000000c0221f7810 */ /* 0x000fe20007ffe0ff */
[----:B------:R-:W-:Y:S01]  /*1d10*/  ULEA.HI UR35, UR9, UR9, URZ, 0x1 ;  /* 0x0000000909237291 */ /* 0x000fe2000f8f083f */
[C---:B------:R-:W-:Y:S01]  /*1d20*/  IADD3 R14, R6.reuse, 0x20, RZ ;  /* 0x00000020060e7810 */ /* 0x040fe20007ffe0ff */
[C---:B------:R-:W-:Y:S01]  /*1d30*/  IMAD R21, R6.reuse, R3, R21 ;  /* 0x0000000306157224 */ /* 0x040fe200078e0215 */
[----:B------:R-:W-:Y:S01]  /*1d40*/  ISETP.GE.AND P5, PT, R6, UR5, PT ;  /* 0x0000000506007c0c */ /* 0x000fe2000bfa6270 */
[----:B------:R-:W-:Y:S01]  /*1d50*/  IMAD.U32 R12, RZ, RZ, UR26 ;  /* 0x0000001aff0c7e24 */ /* 0x000fe2000f8e00ff */
[----:B------:R-:W-:Y:S01]  /*1d60*/  ULDC.64 UR26, c[0x0][0x3e0] ;  /* 0x0000f800001a7ab9 */ /* 0x000fe20000000a00 */
[----:B------:R-:W-:Y:S01]  /*1d70*/  IMAD.IADD R21, R27, 0x1, R21 ;  /* 0x000000011b157824 */ /* 0x000fe200078e0215 */
[----:B------:R-:W-:Y:S01]  /*1d80*/  @P0 BAR.SYNC.DEFER_BLOCKING 0x0 ;  /* 0x0000000000000b1d */ /* 0x000fe20000010000 */
[----:B------:R-:W-:Y:S01]  /*1d90*/  VIADD R32, R34, 0x80 ;  /* 0x0000008022207836 */ /* 0x000fe20000000000 */
[----:B------:R-:W-:Y:S01]  /*1da0*/  LEA R38, P0, R26, UR26, 0x1 ;  /* 0x0000001a1a267c11 */ /* 0x000fe2000f8008ff */
[----:B------:R-:W-:Y:S01]  /*1db0*/  VIADD R33, R34, 0x40 ;  /* 0x0000004022217836 */ /* 0x000fe20000000000 */
[----:B------:R-:W-:Y:S01]  /*1dc0*/  ULOP3.LUT UR35, UR35, 0xfffffffe, URZ, 0xc0, !UPT ;  /* 0xfffffffe23237892 */ /* 0x000fe2000f8ec03f */
[----:B------:R-:W-:Y:S01]  /*1dd0*/  ISETP.GE.AND P4, PT, R14, UR5, PT ;  /* 0x000000050e007c0c */ /* 0x000fe2000bf86270 */
[----:B------:R-:W-:Y:S01]  /*1de0*/  UMOV UR14, UR12 ;  /* 0x0000000c000e7c82 */ /* 0x000fe20008000000 */
[----:B------:R-:W-:Y:S01]  /*1df0*/  LEA.HI.X R37, R26, UR27, R21, 0x1, P0 ;  /* 0x0000001b1a257c11 */ /* 0x000fe200080f0c15 */
[----:B------:R-:W-:Y:S01]  /*1e00*/  UIADD3 UR35, UR9, -UR35, URZ ;  /* 0x8000002309237290 */ /* 0x000fe2000fffe03f */
[----:B------:R-:W-:Y:S01]  /*1e10*/  BSSY B0, `(.L_x_792) ;  /* 0x0000038000007945 */ /* 0x000fe20003800000 */
[----:B------:R-:W-:Y:S01]  /*1e20*/  UMOV UR12, UR24 ;  /* 0x00000018000c7c82 */ /* 0x000fe20008000000 */
[----:B------:R-:W-:Y:S01]  /*1e30*/  UMOV UR11, UR25 ;  /* 0x00000019000b7c82 */ /* 0x000fe20008000000 */
[----:B------:R-:W-:Y:S01]  /*1e40*/  ULDC.64 UR24, c[0x0][0x210] ;  /* 0x0000840000187ab9 */ /* 0x000fe20000000a00 */
[----:B------:R-:W-:Y:S01]  /*1e50*/  UISETP.NE.AND UP0, UPT, UR35, 0x1, UPT ;  /* 0x000000012300788c */ /* 0x000fe2000bf05270 */
[----:B--2---:R-:W-:-:S05]  /*1e60*/  LEA R30, R39, UR4, 0x1 ;  /* 0x00000004271e7c11 */ /* 0x004fca000f8e08ff */
[----:B------:R1:W-:Y:S04]  /*1e70*/  STL [R1+0x38], R30 ;  /* 0x0000381e01007387 */ /* 0x0003e80000100800 */
[----:B------:R1:W-:Y:S04]  /*1e80*/  STL [R1+0x40], R32 ;  /* 0x0000402001007387 */ /* 0x0003e80000100800 */
[----:B------:R1:W-:Y:S04]  /*1e90*/  STL [R1+0x3c], R31 ;  /* 0x00003c1f01007387 */ /* 0x0003e80000100800 */
[----:B------:R1:W-:Y:S04]  /*1ea0*/  @P5 STS.128 [R30+0x10000], RZ ;  /* 0x010000ff1e005388 */ /* 0x0003e80000000c00 */
[----:B------:R1:W-:Y:S04]  /*1eb0*/  STL [R1+0x34], R33 ;  /* 0x0000342101007387 */ /* 0x0003e80000100800 */
[----:B------:R1:W-:Y:S04]  /*1ec0*/  @P5 STS.128 [R30+0x12000], RZ ;  /* 0x012000ff1e005388 */ /* 0x0003e80000000c00 */
[----:B------:R1:W-:Y:S04]  /*1ed0*/  STL [R1+0x54], R38 ;  /* 0x0000542601007387 */ /* 0x0003e80000100800 */
[----:B------:R1:W-:Y:S04]  /*1ee0*/  @P5 STS.128 [R30+0x14000], RZ ;  /* 0x014000ff1e005388 */ /* 0x0003e80000000c00 */
[----:B------:R1:W-:Y:S04]  /*1ef0*/  @P5 STS.128 [R30+0x16000], RZ ;  /* 0x016000ff1e005388 */ /* 0x0003e80000000c00 */
[----:B------:R1:W-:Y:S01]  /*1f00*/  STL [R1+0x50], R37 ;  /* 0x0000502501007387 */ /* 0x0003e20000100800 */
        /* <DEDUP_REMOVED lines=40> */
.L_x_793:
[----:B------:R-:W-:Y:S05]  /*2190*/  BSYNC B0 ;  /* 0x0000000000007941 */ /* 0x000fea0003800000 */
.L_x_792:
[----:B---3--:R-:W-:Y:S01]  /*21a0*/  IMAD.WIDE.U32 R18, R12, UR56, R28 ;  /* 0x000000380c127c25 */ /* 0x008fe2000f8e001c */
[----:B------:R3:W-:Y:S01]  /*21b0*/  @P4 STS.128 [R30+0x11000], RZ ;  /* 0x011000ff1e004388 */ /* 0x0007e20000000c00 */
[----:B------:R-:W-:Y:S01]  /*21c0*/  PLOP3.LUT P0, PT, PT, PT, UP0, 0x80, 0x0 ;  /* 0x000000000000781c */ /* 0x000fe20003f0f008 */
[----:B------:R-:W-:Y:S01]  /*21d0*/  BSSY B0, `(.L_x_794) ;  /* 0x0000030000007945 */ /* 0x000fe20003800000 */
[----:B------:R-:W-:Y:S01]  /*21e0*/  VIADD R17, R39, 0x4000 ;  /* 0x0000400027117836 */ /* 0x000fe20000000000 */
[----:B------:R-:W-:Y:S01]  /*21f0*/  LEA R36, P6, R18, UR24, 0x1 ;  /* 0x0000001812247c11 */ /* 0x000fe2000f8c08ff */
[----:B------:R3:W-:Y:S01]  /*2200*/  @P4 STS.128 [R30+0x13000], RZ ;  /* 0x013000ff1e004388 */ /* 0x0007e20000000c00 */
[----:B------:R-:W-:Y:S02]  /*2210*/  VIADD R13, R19, UR10 ;  /* 0x0000000a130d7c36 */ /* 0x000fe40008000000 */
[----:B------:R-:W-:Y:S01]  /*2220*/  SEL R17, R17, R39, !P0 ;  /* 0x0000002711117207 */ /* 0x000fe20004000000 */
[----:B------:R3:W-:Y:S04]  /*2230*/  @P4 STS.128 [R30+0x15000], RZ ;  /* 0x015000ff1e004388 */ /* 0x0007e80000000c00 */
[----:B------:R3:W-:Y:S04]  /*2240*/  @P4 STS.128 [R30+0x17000], RZ ;  /* 0x017000ff1e004388 */ /* 0x0007e80000000c00 */
[----:B------:R3:W-:Y:S01]  /*2250*/  STL [R1+0x4c], R36 ;  /* 0x00004c2401007387 */ /* 0x0007e20000100800 */
[----:B------:R-:W-:Y:S05]  /*2260*/  @P4 BRA `(.L_x_795) ;  /* 0x0000000000984947 */ /* 0x000fea0003800000 */
[----:B------:R-:W-:Y:S01]  /*2270*/  ULDC UR15, c[0x0][0x2d0] ;  /* 0x0000b400000f7ab9 */ /* 0x000fe20000000800 */
[----:B------:R-:W-:Y:S01]  /*2280*/  IMAD.WIDE.U32 R28, R2, 0x20, RZ ;  /* 0x00000020021c7825 */ /* 0x000fe200078e00ff */
[----:B------:R-:W-:Y:S02]  /*2290*/  ISETP.GE.AND P1, PT, R34, UR15, PT ;  /* 0x0000000f22007c0c */ /* 0x000fe4000bf26270 */
[----:B------:R-:W-:Y:S01]  /*22a0*/  ISETP.GE.AND P3, PT, R33, UR15, PT ;  /* 0x0000000f21007c0c */ /* 0x000fe2000bf66270 */
[----:B--2---:R-:W-:Y:S01]  /*22b0*/  IMAD.SHL.U32 R22, R3, 0x20, RZ ;  /* 0x0000002003167824 */ /* 0x004fe200078e00ff */
        /* <DEDUP_REMOVED lines=9> */
[----:B------:R4:W-:Y:S01]  /*2350*/  @!P1 LDGSTS.E.BYPASS.LTC128B.128 [R30+0x11000], desc[UR6][R22.64] ;  /* 0x11000000161e9fae */ /* 0x0009e2000b901d46 */
[----:B------:R-:W-:-:S03]  /*2360*/  @!P3 LEA R26, P1, R20, UR26, 0x1 ;  /* 0x0000001a141abc11 */ /* 0x000fc6000f8208ff */
[----:B------:R4:W-:Y:S01]  /*2370*/  @P3 STS.128 [R30+0x13000], RZ ;  /* 0x013000ff1e003388 */ /* 0x0009e20000000c00 */
[----:B------:R-:W-:-:S05]  /*2380*/  @!P3 LEA.HI.X R27, R20, UR27, R21, 0x1, P1 ;  /* 0x0000001b141bbc11 */ /* 0x000fca00088f0c15 */
[C---:B------:R-:W-:Y:S01]  /*2390*/  @!P2 LEA R2, P1, R20.reuse, UR26, 0x1 ;  /* 0x0000001a1402ac11 */ /* 0x040fe2000f8208ff */
[----:B------:R-:W-:Y:S01]  /*23a0*/  @!PT LDS RZ, [RZ] ;  /* 0x00000000fffff984 */ /* 0x000fe20000000800 */
[----:B------:R-:W-:Y:S01]  /*23b0*/  @!PT LDS RZ, [RZ] ;  /* 0x00000000fffff984 */ /* 0x000fe20000000800 */
[----:B------:R-:W-:Y:S01]  /*23c0*/  @!PT LDS RZ, [RZ] ;  /* 0x00000000fffff984 */ /* 0x000fe20000000800 */
[----:B------:R4:W-:Y:S03]  /*23d0*/  @!P3 LDGSTS.E.BYPASS.LTC128B.128 [R30+0x13000], desc[UR6][R26.64+0x80] ;  /* 0x130000801a1ebfae */ /* 0x0009e6000b901d46 */
[----:B------:R-:W-:Y:S01]  /*23e0*/  @!P2 LEA.HI.X R3, R20, UR27, R21, 0x1, P1 ;  /* 0x0000001b1403ac11 */ /* 0x000fe200088f0c15 */
[----:B------:R4:W-:Y:S01]  /*23f0*/  @P2 STS.128 [R30+0x15000], RZ ;  /* 0x015000ff1e002388 */ /* 0x0009e20000000c00 */
[----:B------:R-:W-:-:S03]  /*2400*/  ISETP.GE.AND P1, PT, R31, UR15, PT ;  /* 0x0000000f1f007c0c */ /* 0x000fc6000bf26270 */
[----:B------:R-:W-:Y:S01]  /*2410*/  @!PT LDS RZ, [RZ] ;  /* 0x00000000fffff984 */ /* 0x000fe20000000800 */
[----:B------:R-:W-:Y:S01]  /*2420*/  @!PT LDS RZ, [RZ] ;  /* 0x00000000fffff984 */ /* 0x000fe20000000800 */
[----:B------:R-:W-:Y:S01]  /*2430*/  @!PT LDS RZ, [RZ] ;  /* 0x00000000fffff984 */ /* 0x000fe20000000800 */
[----:B------:R4:W-:Y:S10]  /*2440*/  @!P2 LDGSTS.E.BYPASS.LTC128B.128 [R30+0x15000], desc[UR6][R2.64+0x100] ;  /* 0x15000100021eafae */ /* 0x0009f4000b901d46 */
[----:B------:R4:W-:Y:S01]  /*2450*/  @P1 STS.128 [R30+0x17000], RZ ;  /* 0x017000ff1e001388 */ /* 0x0009e20000000c00 */
[----:B------:R-:W-:Y:S05]  /*2460*/  @P1 BRA `(.L_x_795) ;  /* 0x0000000000181947 */ /* 0x000fea0003800000 */
[----:B----4-:R-:W-:-:S04]  /*2470*/  LEA R2, P1, R20, UR26, 0x1 ;  /* 0x0000001a14027c11 */ /* 0x010fc8000f8208ff */
[----:B------:R-:W-:-:S05]  /*2480*/  LEA.HI.X R3, R20, UR27, R21, 0x1, P1 ;  /* 0x0000001b14037c11 */ /* 0x000fca00088f0c15 */
[----:B------:R-:W-:Y:S01]  /*2490*/  @!PT LDS RZ, [RZ] ;  /* 0x00000000fffff984 */ /* 0x000fe20000000800 */
[----:B------:R-:W-:Y:S01]  /*24a0*/  @!PT LDS RZ, [RZ] ;  /* 0x00000000fffff984 */ /* 0x000fe20000000800 */
[----:B------:R-:W-:Y:S01]  /*24b0*/  @!PT LDS RZ, [RZ] ;  /* 0x00000000fffff984 */ /* 0x000fe20000000800 */
[----:B------:R2:W-:Y:S04]  /*24c0*/  LDGSTS.E.BYPASS.LTC128B.128 [R30+0x17000], desc[UR6][R2.64+0x180] ;  /* 0x17000180021e7fae */ /* 0x0005e8000b901d46 */
.L_x_795:
[----:B------:R-:W-:Y:S05]  /*24d0*/  BSYNC B0 ;  /* 0x0000000000007941 */ /* 0x000fea0003800000 */
.L_x_794:
[----:B----4-:R-:W-:Y:S01]  /*24e0*/  LEA R26, R17, UR4, 0x1 ;  /* 0x00000004111a7c11 */ /* 0x010fe2000f8e08ff */
[----:B------:R4:W-:Y:S01]  /*24f0*/  STL.64 [R1+0x70], R24 ;  /* 0x0000701801007387 */ /* 0x0009e20000100a00 */
[----:B------:R-:W-:Y:S01]  /*2500*/  LEA.HI.X R27, R18, UR25, R13, 0x1, P6 ;  /* 0x00000019121b7c11 */ /* 0x000fe2000b0f0c0d */
[----:B------:R-:W-:Y:S02]  /*2510*/  BSSY B0, `(.L_x_796) ;  /* 0x0000047000007945 */ /* 0x000fe40003800000 */
[----:B------:R4:W-:Y:S04]  /*2520*/  STL [R1+0x64], R26 ;  /* 0x0000641a01007387 */ /* 0x0009e80000100800 */
        /* <DEDUP_REMOVED lines=19> */
.L_x_797:
[----:B--2---:R-:W2:Y:S01]  /*2660*/  LDC.64 R2, c[0x0][0x210] ;  /* 0x00008400ff027b82 */ /* 0x004ea20000000a00 */
        /* <DEDUP_REMOVED lines=13> */
[----:B--2---:R-:W-:-:S03]  /*2740*/  IMAD.WIDE R20, R34, 0x2, R2 ;  /* 0x0000000222147825 */ /* 0x004fc600078e0202 */
        /* <DEDUP_REMOVED lines=35> */
.L_x_798:
[----:B------:R-:W-:Y:S05]  /*2980*/  BSYNC B0 ;  /* 0x0000000000007941 */ /* 0x000fea0003800000 */
.L_x_796:
        /* <DEDUP_REMOVED lines=21> */
.L_x_800:
[----:B------:R-:W-:Y:S01]  /*2ae0*/  ULDC UR15, c[0x0][0x2d0] ;  /* 0x0000b400000f7ab9 */ /* 0x000fe20000000800 */
[----:B--2---:R-:W-:Y:S01]  /*2af0*/  IMAD.U32 R2, RZ, RZ, UR22 ;  /* 0x00000016ff027e24 */ /* 0x004fe2000f8e00ff */
        /* <DEDUP_REMOVED lines=12> */
[C---:B-1----:R-:W-:Y:S01]  /*2bc0*/  @!P3 LEA R20, P5, R18.reuse, UR24, 0x1 ;  /* 0x000000181214bc11 */ /* 0x042fe2000f8a08ff */
        /* <DEDUP_REMOVED lines=36> */
.L_x_801:
[----:B------:R-:W-:Y:S05]  /*2e10*/  BSYNC B0 ;  /* 0x0000000000007941 */ /* 0x000fea0003800000 */
.L_x_799:
[----:B------:R-:W5:Y:S01]  /*2e20*/  LDL R84, [R1+0x4] ;  /* 0x0000040001547983 */ /* 0x000f620000100800 */
[----:B------:R-:W-:Y:S01]  /*2e30*/  UIADD3 UR15, -UR34, UR8, URZ ;  /* 0x00000008220f7290 */ /* 0x000fe2000fffe13f */
[----:B-12---:R-:W-:Y:S01]  /*2e40*/  IMAD.U32 R2, RZ, RZ, UR16 ;  /* 0x00000010ff027e24 */ /* 0x006fe2000f8e00ff */
[----:B------:R-:W-:Y:S01]  /*2e50*/  USHF.R.S32.HI UR10, URZ, 0x1f, UR34 ;  /* 0x0000001f3f0a7899 */ /* 0x000fe20008011422 */
[----:B------:R-:W-:Y:S01]  /*2e60*/  BSSY B0, `(.L_x_802) ;  /* 0x0000044000007945 */ /* 0x000fe20003800000 */
[----:B------:R-:W-:Y:S01]  /*2e70*/  ULDC.64 UR22, c[0x0][0x260] ;  /* 0x0000980000167ab9 */ /* 0x000fe20000000a00 */
[----:B------:R-:W-:Y:S01]  /*2e80*/  IMAD.WIDE.U32 R12, R2, UR34, R34 ;  /* 0x00000022020c7c25 */ /* 0x000fe2000f8e0022 */
[----:B------:R-:W-:Y:S01]  /*2e90*/  ISETP.GE.AND P3, PT, R6, UR15, PT ;  /* 0x0000000f06007c0c */ /* 0x000fe2000bf66270 */
[----:B------:R-:W-:Y:S01]  /*2ea0*/  UIMAD UR18, UR10, UR16, URZ ;  /* 0x000000100a1272a4 */ /* 0x000fe2000f8e023f */
[----:B------:R-:W-:-:S03]  /*2eb0*/  IADD3 R18, P1, R12, UR28, RZ ;  /* 0x0000001c0c127c10 */ /* 0x000fc6000ff3e0ff */
[----:B------:R-:W-:-:S06]  /*2ec0*/  UIMAD UR18, UR34, UR17, UR18 ;  /* 0x00000011221272a4 */ /* 0x000fcc000f8e0212 */
        /* <DEDUP_REMOVED lines=9> */
[----:B------:R-:W-:Y:S02]  /*2f60*/  IADD3 R13, R19, R12, RZ ;  /* 0x0000000c130d7210 */ /* 0x000fe40007ffe0ff */
[----:B-----5:R-:W-:-:S02]  /*2f70*/  IADD3 R3, R84, 0x8, RZ ;  /* 0x0000000854037810 */ /* 0x020fc40007ffe0ff */
        /* <DEDUP_REMOVED lines=13> */
[----:B----4-:R-:W-:Y:S01]  /*3050*/  @!P2 MOV R25, R13 ;  /* 0x0000000d0019a202 */ /* 0x010fe20000000f00 */
        /* <DEDUP_REMOVED lines=10> */
[----:B--2---:R-:W-:-:S04]  /*3100*/  @!P2 LEA R2, P1, R24, R2, 0x1 ;  /* 0x000000021802a211 */ /* 0x004fc800078208ff */
        /* <DEDUP_REMOVED lines=25> */
.L_x_803:
[----:B------:R-:W-:Y:S05]  /*32a0*/  BSYNC B0 ;  /* 0x0000000000007941 */ /* 0x000fea0003800000 */
.L_x_802:
        /* <DEDUP_REMOVED lines=58> */
.L_x_805:
[----:B------:R-:W-:Y:S05]  /*3650*/  BSYNC B0 ;  /* 0x0000000000007941 */ /* 0x000fea0003800000 */
.L_x_804:
[----:B------:R-:W-:Y:S01]  /*3660*/  UIMAD UR5, UR10, UR20, URZ ;  /* 0x000000140a0572a4 */ /* 0x000fe2000f8e023f */
[----:B------:R2:W-:Y:S01]  /*3670*/  @P3 STS.128 [R30+0x20000], RZ ;  /* 0x020000ff1e003388 */ /* 0x0005e20000000c00 */
[----:B----4-:R-:W-:Y:S01]  /*3680*/  IMAD.WIDE.U32 R2, R14, UR34, R34 ;  /* 0x000000220e027c25 */ /* 0x010fe2000f8e0022 */
[----:B------:R-:W-:Y:S01]  /*3690*/  ULDC.64 UR16, c[0x0][0x268] ;  /* 0x00009a0000107ab9 */ /* 0x000fe20000000a00 */
[----:B------:R-:W-:Y:S01]  /*36a0*/  UIMAD UR5, UR34, UR21, UR5 ;  /* 0x00000015220572a4 */ /* 0x000fe2000f8e0205 */
[----:B------:R2:W-:Y:S01]  /*36b0*/  @P3 STS.128 [R30+0x22000], RZ ;  /* 0x022000ff1e003388 */ /* 0x0005e20000000c00 */
[----:B------:R-:W-:Y:S01]  /*36c0*/  IMAD R11, R11, UR16, RZ ;  /* 0x000000100b0b7c24 */ /* 0x000fe2000f8e02ff */
[----:B-1----:R-:W-:Y:S01]  /*36d0*/  IADD3 R16, P1, R2, UR29, RZ ;  /* 0x0000001d02107c10 */ /* 0x002fe2000ff3e0ff */
[----:B------:R-:W-:Y:S01]  /*36e0*/  BSSY B0, `(.L_x_806) ;  /* 0x0000038000007945 */ /* 0x000fe20003800000 */
[----:B------:R2:W-:Y:S01]  /*36f0*/  @P3 STS.128 [R30+0x24000], RZ ;  /* 0x024000ff1e003388 */ /* 0x0005e20000000c00 */
[----:B------:R-:W-:Y:S01]  /*3700*/  MOV R2, UR5 ;  /* 0x0000000500027c02 */ /* 0x000fe20008000f00 */
[----:B------:R-:W-:-:S02]  /*3710*/  IMAD R12, R8, UR17, R11 ;  /* 0x00000011080c7c24 */ /* 0x000fc4000f8e020b */
        /* <DEDUP_REMOVED lines=26> */
[----:B----4-:R-:W-:-:S04]  /*38c0*/  @!P2 LEA R2, P1, R22, R2, 0x1 ;  /* 0x000000021602a211 */ /* 0x010fc800078208ff */
        /* <DEDUP_REMOVED lines=25> */
.L_x_807:
[----:B------:R-:W-:Y:S05]  /*3a60*/  BSYNC B0 ;  /* 0x0000000000007941 */ /* 0x000fea0003800000 */
.L_x_806:
        /* <DEDUP_REMOVED lines=10> */
[----:B-1--4-:R-:W-:Y:S01]  /*3b10*/  IMAD.U32 R14, RZ, RZ, UR29 ;  /* 0x0000001dff0e7e24 */ /* 0x012fe2000f8e00ff */
        /* <DEDUP_REMOVED lines=8> */
[----:B------:R-:W1:Y:S01]  /*3ba0*/  @!P1 LDC.64 R2, c[0x0][0x220] ;  /* 0x00008800ff029b82 */ /* 0x000e620000000a00 */
[C---:B------:R-:W-:Y:S01]  /*3bb0*/  IMAD.WIDE.U32 R16, R6.reuse, UR20, R16 ;  /* 0x0000001406107c25 */ /* 0x040fe2000f8e0010 */
[----:B------:R4:W-:Y:S03]  /*3bc0*/  @P1 STS.128 [R30+0x21000], RZ ;  /* 0x021000ff1e001388 */ /* 0x0009e60000000c00 */
[----:B------:R-:W-:Y:S02]  /*3bd0*/  IMAD R7, R6, UR21, R7 ;  /* 0x0000001506077c24 */ /* 0x000fe4000f8e0207 */
[----:B------:R-:W-:-:S04]  /*3be0*/  IMAD.WIDE.U32 R14, R10, UR20, R14 ;  /* 0x000000140a0e7c25 */ /* 0x000fc8000f8e000e */
[----:B------:R-:W-:Y:S02]  /*3bf0*/  IMAD R9, R10, UR21, R9 ;  /* 0x000000150a097c24 */ /* 0x000fe4000f8e0209 */
[----:B-----5:R-:W-:-:S04]  /*3c00*/  IMAD.WIDE R18, R34, 0x2, R18 ;  /* 0x0000000222127825 */ /* 0x020fc800078e0212 */
[----:B------:R-:W-:Y:S02]  /*3c10*/  IMAD.IADD R15, R15, 0x1, R9 ;  /* 0x000000010f0f7824 */ /* 0x000fe400078e0209 */
[----:B------:R-:W-:Y:S01]  /*3c20*/  IMAD.WIDE.U32 R8, R8, UR16, R14 ;  /* 0x0000001008087c25 */ /* 0x000fe2000f8e000e */
[----:B-1----:R-:W-:Y:S02]  /*3c30*/  @!P1 LEA R6, P2, R16, R2, 0x1 ;  /* 0x0000000210069211 */ /* 0x002fe400078408ff */
[----:B------:R-:W-:-:S04]  /*3c40*/  IADD3 R2, R17, R7, RZ ;  /* 0x0000000711027210 */ /* 0x000fc80007ffe0ff */
[----:B------:R-:W-:Y:S01]  /*3c50*/  @!P1 LEA.HI.X R7, R16, R3, R2, 0x1, P2 ;  /* 0x0000000310079211 */ /* 0x000fe200010f0c02 */
[----:B------:R-:W-:Y:S01]  /*3c60*/  IMAD.IADD R3, R12, 0x1, R9 ;  /* 0x000000010c037824 */ /* 0x000fe200078e0209 */
[----:B------:R-:W-:Y:S02]  /*3c70*/  ISETP.GE.AND P2, PT, R32, UR5, PT ;  /* 0x0000000520007c0c */ /* 0x000fe4000bf46270 */
[C---:B------:R-:W-:Y:S01]  /*3c80*/  LEA R2, P4, R8.reuse, R18, 0x1 ;  /* 0x0000001208027211 */ /* 0x040fe200078808ff */
        /* <DEDUP_REMOVED lines=22> */
.L_x_809:
[----:B------:R-:W-:Y:S05]  /*3df0*/  BSYNC B0 ;  /* 0x0000000000007941 */ /* 0x000fea0003800000 */
.L_x_808:
[----:B------:R-:W-:Y:S01]  /*3e00*/  IMAD.SHL.U32 R8, R84, 0x4, RZ ;  /* 0x0000000454087824 */ /* 0x000fe200078e00ff */
[----:B-1--4-:R-:W-:Y:S01]  /*3e10*/  SHF.R.S32.HI R3, RZ, 0x1f, R84 ;  /* 0x0000001fff037819 */ /* 0x012fe20000011454 */
[----:B------:R-:W-:Y:S01]  /*3e20*/  IMAD.MOV.U32 R7, RZ, RZ, 0x7f800000 ;  /* 0x7f800000ff077424 */ /* 0x000fe200078e00ff */
[----:B------:R-:W-:Y:S01]  /*3e30*/  ULDC.64 UR20, c[0x0][0x3c8] ;  /* 0x0000f20000147ab9 */ /* 0x000fe20000000a00 */
[----:B------:R-:W-:Y:S01]  /*3e40*/  USHF.R.S32.HI UR10, URZ, 0x1f, UR56 ;  /* 0x0000001f3f0a7899 */ /* 0x000fe20008011438 */
[----:B------:R-:W-:Y:S01]  /*3e50*/  IADD3 R8, P1, R8, UR12, RZ ;  /* 0x0000000c08087c10 */ /* 0x000fe2000ff3e0ff */
[----:B------:R-:W-:Y:S01]  /*3e60*/  UISETP.NE.U32.AND UP1, UPT, UR20, URZ, UPT ;  /* 0x0000003f1400728c */ /* 0x000fe2000bf25070 */
[----:B------:R-:W-:Y:S01]  /*3e70*/  SHF.L.U64.HI R6, R84, 0x2, R3 ;  /* 0x0000000254067819 */ /* 0x000fe20000010203 */
[----:B------:R-:W-:Y:S01]  /*3e80*/  IMAD.MOV.U32 R12, RZ, RZ, 0x7f800000 ;  /* 0x7f800000ff0c7424 */ /* 0x000fe200078e00ff */
[----:B------:R-:W-:Y:S01]  /*3e90*/  LEA.HI R4, R4, R5, RZ, 0x4 ;  /* 0x0000000504047211 */ /* 0x000fe200078f20ff */
[----:B------:R-:W-:Y:S01]  /*3ea0*/  UISETP.NE.AND.EX UP1, UPT, UR21, URZ, UPT, UP1 ;  /* 0x0000003f1500728c */ /* 0x000fe2000bf25310 */
[----:B------:R-:W-:Y:S01]  /*3eb0*/  IADD3.X R9, R6, UR11, RZ, P1, !PT ;  /* 0x0000000b06097c10 */ /* 0x000fe20008ffe4ff */
[----:B------:R-:W0:Y:S01]  /*3ec0*/  LDGDEPBAR ;  /* 0x00000000000079af */ /* 0x000e220000000000 */
[----:B------:R-:W-:-:S03]  /*3ed0*/  ULDC UR18, c[0x0][0x2d0] ;  /* 0x0000b40000127ab9 */ /* 0x000fc60000000800 */
[----:B------:R-:W4:Y:S01]  /*3ee0*/  @!P5 LDG.E R7, desc[UR6][R8.64+0x20] ;  /* 0x000020060807d981 */ /* 0x000f22000c1e1900 */
[----:B------:R-:W-:Y:S02]  /*3ef0*/  LOP3.LUT R4, R4, 0xfffffff0, RZ, 0xc0, !PT ;  /* 0xfffffff004047812 */ /* 0x000fe400078ec0ff */
[----:B------:R-:W-:Y:S01]  /*3f00*/  PLOP3.LUT P3, PT, PT, PT, UP1, 0x80, 0x0 ;  /* 0x000000000000781c */ /* 0x000fe20003f6f018 */
[----:B------:R-:W5:Y:S01]  /*3f10*/  @!P6 LDG.E R12, desc[UR6][R8.64] ;  /* 0x00000006080ce981 */ /* 0x000f62000c1e1900 */
[----:B------:R-:W-:Y:S01]  /*3f20*/  @UP1 ULDC.64 UR22, c[0x0][0x3d0] ;  /* 0x0000f40000161ab9 */ /* 0x000fe20000000a00 */
[----:B------:R-:W-:Y:S01]  /*3f30*/  @UP1 UMOV UR16, UR56 ;  /* 0x0000003800101c82 */ /* 0x000fe20008000000 */
[----:B------:R-:W-:Y:S01]  /*3f40*/  @UP1 UIMAD UR5, UR57, UR22, URZ ;  /* 0x00000016390512a4 */ /* 0x000fe2000f8e023f */
[----:B------:R-:W-:Y:S02]  /*3f50*/  @UP1 UMOV UR17, UR10 ;  /* 0x0000000a00111c82 */ /* 0x000fe40008000000 */
[----:B------:R-:W-:-:S02]  /*3f60*/  @UP1 UIMAD.WIDE.U32 UR16, UR48, UR22, UR16 ;  /* 0x00000016301012a5 */ /* 0x000fc4000f8e0010 */
[----:B------:R-:W-:Y:S01]  /*3f70*/  @UP1 UIMAD UR5, UR48, UR23, UR5 ;  /* 0x00000017300512a4 */ /* 0x000fe2000f8e0205 */
[----:B------:R-:W-:Y:S01]  /*3f80*/  IMAD.IADD R5, R5, 0x1, -R4 ;  /* 0x0000000105057824 */ /* 0x000fe200078e0a04 */
[----:B------:R-:W-:Y:S02]  /*3f90*/  @UP1 ULEA UR20, UP0, UR16, UR20, 0x2 ;  /* 0x0000001410141291 */ /* 0x000fe4000f80103f */
[----:B------:R-:W-:Y:S02]  /*3fa0*/  @UP1 UIADD3 UR5, UR17, UR5, URZ ;  /* 0x0000000511051290 */ /* 0x000fe4000fffe03f */
[----:B------:R-:W-:Y:S02]  /*3fb0*/  SHF.R.S32.HI R4, RZ, 0x1f, R5 ;  /* 0x0000001fff047819 */ /* 0x000fe40000011405 */
[----:B------:R-:W-:Y:S01]  /*3fc0*/  @UP1 ULEA.HI.X UR21, UR16, UR21, UR5, 0x2, UP0 ;  /* 0x0000001510151291 */ /* 0x000fe200080f1405 */
[----:B------:R-:W-:Y:S01]  /*3fd0*/  IMAD.U32 R10, RZ, RZ, UR20 ;  /* 0x00000014ff0a7e24 */ /* 0x000fe2000f8e00ff */
[----:B------:R-:W-:Y:S01]  /*3fe0*/  LEA.HI R4, R4, R5, RZ, 0x3 ;  /* 0x0000000504047211 */ /* 0x000fe200078f18ff */
[----:B------:R-:W-:Y:S01]  /*3ff0*/  @UP1 ULDC UR5, c[0x0][0x2e8] ;  /* 0x0000ba0000051ab9 */ /* 0x000fe20000000800 */
[----:B----4-:R1:W-:Y:S02]  /*4000*/  STL [R1+0x60], R7 ;  /* 0x0000600701007387 */ /* 0x0103e40000100800 */
[----:B------:R-:W-:Y:S01]  /*4010*/  IMAD.U32 R11, RZ, RZ, UR21 ;  /* 0x00000015ff0b7e24 */ /* 0x000fe2000f8e00ff */
[----:B------:R-:W-:Y:S01]  /*4020*/  LOP3.LUT R4, R4, 0xfffffff8, RZ, 0xc0, !PT ;  /* 0xfffffff804047812 */ /* 0x000fe200078ec0ff */
[----:B------:R-:W-:-:S02]  /*4030*/  IMAD.MOV.U32 R242, RZ, RZ, 0x20 ;  /* 0x00000020fff27424 */ /* 0x000fc400078e00ff */
[----:B------:R-:W-:Y:S01]  /*4040*/  IMAD.MOV.U32 R241, RZ, RZ, 0x40 ;  /* 0x00000040fff17424 */ /* 0x000fe200078e00ff */
[----:B------:R-:W4:Y:S01]  /*4050*/  @P3 LDG.E R2, desc[UR6][R10.64] ;  /* 0x000000060a023981 */ /* 0x000f22000c1e1900 */
[----:B------:R-:W-:Y:S02]  /*4060*/  IMAD.IADD R4, R5, 0x1, -R4 ;  /* 0x0000000105047824 */ /* 0x000fe400078e0a04 */
[----:B------:R-:W-:Y:S02]  /*4070*/  IMAD.MOV.U32 R6, RZ, RZ, R26 ;  /* 0x000000ffff067224 */ /* 0x000fe400078e001a */
[----:B------:R-:W-:Y:S01]  /*4080*/  VIADD R244, R251, 0x4000 ;  /* 0x00004000fbf47836 */ /* 0x000fe20000000000 */
[----:B------:R-:W-:Y:S01]  /*4090*/  R2P PR, R4, 0x6 ;  /* 0x0000000604007804 */ /* 0x000fe20000000000 */
[----:B------:R-:W-:Y:S01]  /*40a0*/  VIADD R243, R252, 0x4000 ;  /* 0x00004000fcf37836 */ /* 0x000fe20000000000 */
[----:B------:R-:W4:Y:S01]  /*40b0*/  LDL R4, [R1] ;  /* 0x0000000001047983 */ /* 0x000f220000100800 */
[----:B------:R-:W-:Y:S01]  /*40c0*/  SHF.L.U64.HI R3, R84, 0x2, R3 ;  /* 0x0000000254037819 */ /* 0x000fe20000010203 */
[----:B------:R-:W-:Y:S01]  /*40d0*/  UIADD3 UR10, UR34, 0x40, URZ ;  /* 0x00000040220a7890 */ /* 0x000fe2000fffe03f */
        /* <DEDUP_REMOVED lines=8> */
[----:B-1----:R-:W4:Y:S01]  /*4160*/  @P3 MUFU.RCP R7, UR5 ;  /* 0x0000000500073d08 */ /* 0x002f220008001000 */
[----:B------:R-:W-:Y:S01]  /*4170*/  IMAD.SHL.U32 R5, R84, 0x4, RZ ;  /* 0x0000000454057824 */ /* 0x000fe200078e00ff */
[----:B------:R-:W-:Y:S01]  /*4180*/  SEL R242, R242, 0xffffffe0, !P1 ;  /* 0xffffffe0f2f27807 */ /* 0x000fe20004800000 */
[----:B------:R-:W-:Y:S01]  /*4190*/  STL [R1+0x58], R6 ;  /* 0x0000580601007387 */ /* 0x000fe20000100800 */
[----:B------:R-:W-:Y:S02]  /*41a0*/  SEL R241, R241, 0xffffffc0, !P2 ;  /* 0xffffffc0f1f17807 */ /* 0x000fe40005000000 */
[----:B------:R-:W-:Y:S02]  /*41b0*/  CS2R R174, SRZ ;  /* 0x0000000000ae7805 */ /* 0x000fe4000001ff00 */
[----:B------:R-:W-:Y:S01]  /*41c0*/  SEL R244, R244, R251, !P0 ;  /* 0x000000fbf4f47207 */ /* 0x000fe20004000000 */
[----:B------:R-:W-:Y:S01]  /*41d0*/  STL [R1+0x2c], R5 ;  /* 0x00002c0501007387 */ /* 0x000fe20000100800 */
[----:B------:R-:W-:Y:S01]  /*41e0*/  SEL R243, R243, R252, !P0 ;  /* 0x000000fcf3f37207 */ /* 0x000fe20004000000 */
[----:B------:R-:W-:Y:S01]  /*41f0*/  IMAD.IADD R240, R245, 0x1, R242 ;  /* 0x00000001f5f07824 */ /* 0x000fe200078e02f2 */
[----:B------:R-:W-:Y:S01]  /*4200*/  CS2R R172, SRZ ;  /* 0x0000000000ac7805 */ /* 0x000fe2000001ff00 */
[----:B-----5:R-:W-:Y:S01]  /*4210*/  STL [R1+0x5c], R12 ;  /* 0x00005c0c01007387 */ /* 0x020fe20000100800 */
[----:B------:R-:W-:-:S02]  /*4220*/  CS2R R178, SRZ ;  /* 0x0000000000b27805 */ /* 0x000fc4000001ff00 */
[----:B------:R-:W-:Y:S02]  /*4230*/  CS2R R176, SRZ ;  /* 0x0000000000b07805 */ /* 0x000fe4000001ff00 */
[----:B------:R-:W-:Y:S01]  /*4240*/  CS2R R170, SRZ ;  /* 0x0000000000aa7805 */ /* 0x000fe2000001ff00 */
[----:B------:R1:W-:Y:S01]  /*4250*/  STL [R1+0x30], R3 ;  /* 0x0000300301007387 */ /* 0x0003e20000100800 */
        /* <DEDUP_REMOVED lines=42> */
[----:B---3--:R-:W-:Y:S02]  /*4500*/  CS2R R36, SRZ ;  /* 0x0000000000247805 */ /* 0x008fe4000001ff00 */
[----:B--2---:R-:W-:Y:S02]  /*4510*/  CS2R R30, SRZ ;  /* 0x00000000001e7805 */ /* 0x004fe4000001ff00 */
[----:B------:R-:W-:Y:S02]  /*4520*/  CS2R R28, SRZ ;  /* 0x00000000001c7805 */ /* 0x000fe4000001ff00 */
[----:B------:R-:W-:-:S02]  /*4530*/  CS2R R34, SRZ ;  /* 0x0000000000227805 */ /* 0x000fc4000001ff00 */
[----:B------:R-:W-:Y:S02]  /*4540*/  CS2R R32, SRZ ;  /* 0x0000000000207805 */ /* 0x000fe4000001ff00 */
[----:B------:R-:W-:Y:S02]  /*4550*/  CS2R R26, SRZ ;  /* 0x00000000001a7805 */ /* 0x000fe4000001ff00 */
[----:B------:R-:W-:Y:S02]  /*4560*/  CS2R R24, SRZ ;  /* 0x0000000000187805 */ /* 0x000fe4000001ff00 */
[----:B------:R-:W-:Y:S02]  /*4570*/  CS2R R22, SRZ ;  /* 0x0000000000167805 */ /* 0x000fe4000001ff00 */
[----:B------:R-:W-:Y:S02]  /*4580*/  CS2R R20, SRZ ;  /* 0x0000000000147805 */ /* 0x000fe4000001ff00 */
[----:B------:R-:W-:Y:S01]  /*4590*/  LEA R244, R244, UR4, 0x1 ;  /* 0x00000004f4f47c11 */ /* 0x000fe2000f8e08ff */
[----:B-1----:R-:W-:Y:S01]  /*45a0*/  IMAD.IADD R3, R241, 0x1, R240 ;  /* 0x00000001f1037824 */ /* 0x002fe200078e02f0 */
[----:B------:R-:W-:Y:S01]  /*45b0*/  LEA R243, R243, UR4, 0x1 ;  /* 0x00000004f3f37c11 */ /* 0x000fe2000f8e08ff */
[----:B------:R-:W-:Y:S01]  /*45c0*/  UMOV UR5, URZ ;  /* 0x0000003f00057c82 */ /* 0x000fe20008000000 */
[----:B------:R-:W-:Y:S01]  /*45d0*/  UISETP.GE.AND UP0, UPT, UR10, UR8, UPT ;  /* 0x000000080a00728c */ /* 0x000fe2000bf06270 */
[----:B------:R-:W-:Y:S01]  /*45e0*/  ULDC UR20, c[0x0][0x2dc] ;  /* 0x0000b70000147ab9 */ /* 0x000fe20000000800 */
[----:B----4-:R-:W-:-:S05]  /*45f0*/  @P3 FMUL.FTZ R2, R2, R7 ;  /* 0x0000000702023220 */ /* 0x010fca0000410000 */
[----:B------:R-:W-:Y:S01]  /*4600*/  @P3 R2UR UR15, R2 ;  /* 0x00000000020f32ca */ /* 0x000fe200000e0000 */
[----:B------:R-:W-:-:S04]  /*4610*/  IMAD.U32 R2, RZ, RZ, UR32 ;  /* 0x00000020ff027e24 */ /* 0x000fc8000f8e00ff */
[----:B------:R-:W-:-:S05]  /*4620*/  IMAD R2, R2, 0x40, R4 ;  /* 0x0000004002027824 */ /* 0x000fca00078e0204 */
[----:B------:R-:W-:-:S05]  /*4630*/  IADD3 R2, R84, -UR39, -R2 ;  /* 0x8000002754027c10 */ /* 0x000fca000fffe802 */
[----:B------:R-:W-:Y:S01]  /*4640*/  VIADD R2, R2, UR8 ;  /* 0x0000000802027c36 */ /* 0x000fe20008000000 */
[----:B------:R-:W-:Y:S01]  /*4650*/  @UP1 UMOV UR5, UR15 ;  /* 0x0000000f00051c82 */ /* 0x000fe20008000000 */
[----:B------:R-:W-:-:S03]  /*4660*/  ULDC UR15, c[0x0][0x2ec] ;  /* 0x0000bb00000f7ab9 */ /* 0x000fc60000000800 */
[----:B------:R1:W-:Y:S02]  /*4670*/  STL [R1+0x68], R2 ;  /* 0x0000680201007387 */ /* 0x0003e40000100800 */
[----:B-1----:R-:W-:-:S07]  /*4680*/  IMAD.IADD R2, R245, 0x1, R241 ;  /* 0x00000001f5027824 */ /* 0x002fce00078e02f1 */
.L_x_812:
[----:B------:R-:W0:Y:S01]  /*4690*/  LDGDEPBAR ;  /* 0x00000000000079af */ /* 0x000e220000000000 */
[C---:B------:R-:W-:Y:S01]  /*46a0*/  IMAD.IADD R114, R243.reuse, 0x1, R242 ;  /* 0x00000001f3727824 */ /* 0x040fe200078e02f2 */
[----:B------:R-:W-:Y:S01]  /*46b0*/  PLOP3.LUT P4, PT, PT, PT, UP0, 0x80, 0x0 ;  /* 0x000000000000781c */ /* 0x000fe20003f8f008 */
[--C-:B------:R-:W-:Y:S01]  /*46c0*/  IMAD.IADD R113, R243, 0x1, R241.reuse ;  /* 0x00000001f3717824 */ /* 0x100fe200078e02f1 */
[----:B------:R-:W2:Y:S01]  /*46d0*/  LDL R116, [R1+0x68] ;  /* 0x0000680001747983 */ /* 0x000ea20000100800 */
[----:B------:R-:W-:Y:S01]  /*46e0*/  IMAD.IADD R112, R114, 0x1, R241 ;  /* 0x0000000172707824 */ /* 0x000fe200078e02f1 */
[----:B------:R-:W-:Y:S01]  /*46f0*/  PLOP3.LUT P0, PT, PT, PT, UP0, 0x80, 0x0 ;  /* 0x000000000000781c */ /* 0x000fe20003f0f008 */
[----:B------:R-:W-:Y:S01]  /*4700*/  IMAD.U32 R126, RZ, RZ, UR32 ;  /* 0x00000020ff7e7e24 */ /* 0x000fe2000f8e00ff */
[----:B------:R-:W3:Y:S01]  /*4710*/  LDL R117, [R1] ;  /* 0x0000000001757983 */ /* 0x000ee20000100800 */
[----:B------:R-:W-:Y:S01]  /*4720*/  PLOP3.LUT P5, PT, PT, PT, UP0, 0x80, 0x0 ;  /* 0x000000000000781c */ /* 0x000fe20003faf008 */
[----:B------:R-:W-:Y:S01]  /*4730*/  IMAD.U32 R115, RZ, RZ, UR9 ;  /* 0x00000009ff737e24 */ /* 0x000fe2000f8e00ff */
[----:B------:R-:W-:Y:S01]  /*4740*/  PLOP3.LUT P2, PT, PT, PT, UP0, 0x80, 0x0 ;  /* 0x000000000000781c */ /* 0x000fe20003f4f008 */
[----:B------:R-:W4:Y:S01]  /*4750*/  LDL R119, [R1+0x60] ;  /* 0x0000600001777983 */ /* 0x000f220000100800 */
[----:B------:R-:W-:Y:S01]  /*4760*/  PLOP3.LUT P3, PT, PT, PT, UP0, 0x80, 0x0 ;  /* 0x000000000000781c */ /* 0x000fe20003f6f008 */
[----:B------:R-:W-:Y:S02]  /*4770*/  UISETP.GE.AND UP3, UPT, UR9, 0x1, UPT ;  /* 0x000000010900788c */ /* 0x000fe4000bf66270 */
[----:B------:R-:W2:Y:S04]  /*4780*/  LDL R120, [R1+0x5c] ;  /* 0x00005c0001787983 */ /* 0x000ea80000100800 */
[----:B------:R-:W4:Y:S04]  /*4790*/  LDL R209, [R1+0x1c] ;  /* 0x00001c0001d17983 */ /* 0x000f280000100800 */
[----:B------:R-:W4:Y:S04]  /*47a0*/  LDL R208, [R1+0x28] ;  /* 0x0000280001d07983 */ /* 0x000f280000100800 */
[----:B------:R-:W4:Y:S04]  /*47b0*/  LDL R207, [R1+0x20] ;  /* 0x0000200001cf7983 */ /* 0x000f280000100800 */
[----:B------:R-:W4:Y:S04]  /*47c0*/  LDL R206, [R1+0x44] ;  /* 0x0000440001ce7983 */ /* 0x000f280000100800 */
[----:B------:R-:W4:Y:S04]  /*47d0*/  LDL R205, [R1+0x2c] ;  /* 0x00002c0001cd7983 */ /* 0x000f280000100800 */
[----:B------:R-:W4:Y:S01]  /*47e0*/  LDL R204, [R1+0x30] ;  /* 0x0000300001cc7983 */ /* 0x000f220000100800 */
[----:B------:R-:W-:Y:S04]  /*47f0*/  DEPBAR.LE SB0, 0x0 ;  /* 0x000080000000791a */ /* 0x000fe80000000000 */
[----:B------:R-:W-:Y:S06]  /*4800*/  BAR.SYNC.DEFER_BLOCKING 0x0 ;  /* 0x0000000000007b1d */ /* 0x000fec0000010000 */
[----:B------:R-:W-:Y:S04]  /*4810*/  LDSM.16.M88.4 R84, [R243] ;  /* 0x00000000f354783b */ /* 0x000fe80000000200 */
[----:B------:R-:W1:Y:S04]  /*4820*/  LDSM.16.M88.4 R88, [R250+UR4+0x18000] ;  /* 0x01800004fa58783b */ /* 0x000e680008000200 */
[----:B------:R-:W1:Y:S04]  /*4830*/  LDSM.16.M88.4 R92, [R250+UR4+0x18800] ;  /* 0x01880004fa5c783b */ /* 0x000e680008000200 */
[----:B------:R-:W-:Y:S04]  /*4840*/  LDSM.16.M88.4 R96, [R114] ;  /* 0x000000007260783b */ /* 0x000fe80000000200 */
[----:B------:R-:W1:Y:S04]  /*4850*/  LDSM.16.M88.4 R100, [R249] ;  /* 0x00000000f964783b */ /* 0x000e680000000200 */
[----:B------:R-:W1:Y:S04]  /*4860*/  LDSM.16.M88.4 R104, [R249+0x800] ;  /* 0x00080000f968783b */ /* 0x000e680000000200 */
[----:B------:R-:W-:Y:S01]  /*4870*/  LDSM.16.M88.4 R108, [R248] ;  /* 0x00000000f86c783b */ /* 0x000fe20000000200 */
[C---:B-1----:R-:W-:Y:S06]  /*4880*/  HMMA.16816.F32.BF16 R4, R84.reuse, R88, RZ ;  /* 0x000000585404723c */ /* 0x042fec00000418ff */
[C---:B------:R-:W-:Y:S01]  /*4890*/  HMMA.16816.F32.BF16 R8, R84.reuse, R90, RZ ;  /* 0x0000005a5408723c */ /* 0x040fe200000418ff */
[----:B------:R-:W1:Y:S05]  /*48a0*/  LDSM.16.M88.4 R88, [R113] ;  /* 0x000000007158783b */ /* 0x000e6a0000000200 */
[C---:B------:R-:W-:Y:S06]  /*48b0*/  HMMA.16816.F32.BF16 R12, R84.reuse, R92, RZ ;  /* 0x0000005c540c723c */ /* 0x040fec00000418ff */
[----:B------:R-:W-:Y:S01]  /*48c0*/  HMMA.16816.F32.BF16 R16, R84, R94, RZ ;  /* 0x0000005e5410723c */ /* 0x000fe200000418ff */
[----:B------:R-:W1:Y:S04]  /*48d0*/  LDSM.16.M88.4 R84, [R248+0x800] ;  /* 0x00080000f854783b */ /* 0x000e680000000200 */
[----:B------:R-:W-:Y:S01]  /*48e0*/  LDSM.16.M88.4 R92, [R112] ;  /* 0x00000000705c783b */ /* 0x000fe20000000200 */
[C---:B------:R-:W-:Y:S06]  /*48f0*/  HMMA.16816.F32.BF16 R4, R96.reuse, R100, R4 ;  /* 0x000000646004723c */ /* 0x040fec0000041804 */
[C---:B------:R-:W-:Y:S01]  /*4900*/  HMMA.16816.F32.BF16 R8, R96.reuse, R102, R8 ;  /* 0x000000666008723c */ /* 0x040fe20000041808 */
[----:B------:R-:W1:Y:S05]  /*4910*/  LDSM.16.M88.4 R100, [R247] ;  /* 0x00000000f764783b */ /* 0x000e6a0000000200 */
[C---:B------:R-:W-:Y:S06]  /*4920*/  HMMA.16816.F32.BF16 R12, R96.reuse, R104, R12 ;  /* 0x00000068600c723c */ /* 0x040fec000004180c */
[----:B------:R-:W-:Y:S01]  /*4930*/  HMMA.16816.F32.BF16 R16, R96, R106, R16 ;  /* 0x0000006a6010723c */ /* 0x000fe20000041810 */
[----:B------:R-:W1:Y:S04]  /*4940*/  LDSM.16.M88.4 R96, [R247+0x800] ;  /* 0x00080000f760783b */ /* 0x000e680000000200 */
[----:B------:R-:W-:Y:S01]  /*4950*/  LDSM.16.M88.4 R104, [R243+0x2000] ;  /* 0x00200000f368783b */ /* 0x000fe20000000200 */
[C---:B-1----:R-:W-:Y:S06]  /*4960*/  HMMA.16816.F32.BF16 R4, R88.reuse, R108, R4 ;  /* 0x0000006c5804723c */ /* 0x042fec0000041804 */
[C---:B------:R-:W-:Y:S01]  /*4970*/  HMMA.16816.F32.BF16 R8, R88.reuse, R110, R8 ;  /* 0x0000006e5808723c */ /* 0x040fe20000041808 */
[----:B------:R-:W1:Y:S05]  /*4980*/  LDSM.16.M88.4 R108, [R250+UR4+0x1a000] ;  /* 0x01a00004fa6c783b */ /* 0x000e6a0008000200 */
[C---:B------:R-:W-:Y:S06]  /*4990*/  HMMA.16816.F32.BF16 R12, R88.reuse, R84, R12 ;  /* 0x00000054580c723c */ /* 0x040fec000004180c */
[----:B------:R-:W-:Y:S01]  /*49a0*/  HMMA.16816.F32.BF16 R16, R88, R86, R16 ;  /* 0x000000565810723c */ /* 0x000fe20000041810 */
[----:B------:R-:W1:Y:S04]  /*49b0*/  LDSM.16.M88.4 R84, [R250+UR4+0x1a800] ;  /* 0x01a80004fa54783b */ /* 0x000e680008000200 */
[----:B------:R-:W-:Y:S01]  /*49c0*/  LDSM.16.M88.4 R88, [R114+0x2000] ;  /* 0x002000007258783b */ /* 0x000fe20000000200 */
[C---:B------:R-:W-:Y:S06]  /*49d0*/  HMMA.16816.F32.BF16 R4, R92.reuse, R100, R4 ;  /* 0x000000645c04723c */ /* 0x040fec0000041804 */
[C---:B------:R-:W-:Y:S01]  /*49e0*/  HMMA.16816.F32.BF16 R8, R92.reuse, R102, R8 ;  /* 0x000000665c08723c */ /* 0x040fe20000041808 */
[----:B------:R-:W1:Y:S05]  /*49f0*/  LDSM.16.M88.4 R100, [R249+0x2000] ;  /* 0x00200000f964783b */ /* 0x000e6a0000000200 */
[C---:B------:R-:W-:Y:S06]  /*4a00*/  HMMA.16816.F32.BF16 R12, R92.reuse, R96, R12 ;  /* 0x000000605c0c723c */ /* 0x040fec000004180c */
[----:B------:R-:W-:Y:S01]  /*4a10*/  HMMA.16816.F32.BF16 R16, R92, R98, R16 ;  /* 0x000000625c10723c */ /* 0x000fe20000041810 */
[----:B------:R-:W1:Y:S04]  /*4a20*/  LDSM.16.M88.4 R92, [R249+0x2800] ;  /* 0x00280000f95c783b */ /* 0x000e680000000200 */
        /* <DEDUP_REMOVED lines=8> */
[C---:B------:R-:W-:Y:S06]  /*4ab0*/  HMMA.16816.F32.BF16 R4, R88.reuse, R100, R4 ;  /* 0x000000645804723c */ /* 0x040fec0000041804 */
[C---:B------:R-:W-:Y:S01]  /*4ac0*/  HMMA.16816.F32.BF16 R8, R88.reuse, R102, R8 ;  /* 0x000000665808723c */ /* 0x040fe20000041808 */
[----:B------:R-:W1:Y:S05]  /*4ad0*/  LDSM.16.M88.4 R100, [R112+0x2000] ;  /* 0x002000007064783b */ /* 0x000e6a0000000200 */
[C---:B------:R-:W-:Y:S06]  /*4ae0*/  HMMA.16816.F32.BF16 R12, R88.reuse, R92, R12 ;  /* 0x0000005c580c723c */ /* 0x040fec000004180c */
[----:B------:R-:W-:Y:S01]  /*4af0*/  HMMA.16816.F32.BF16 R16, R88, R94, R16 ;  /* 0x0000005e5810723c */ /* 0x000fe20000041810 */
[----:B------:R-:W3:Y:S04]  /*4b00*/  LDSM.16.M88.4 R88, [R247+0x2800] ;  /* 0x00280000f758783b */ /* 0x000ee80000000200 */
[----:B------:R-:W-:Y:S01]  /*4b10*/  LDSM.16.M88.4 R92, [R243+0x4000] ;  /* 0x00400000f35c783b */ /* 0x000fe20000000200 */
[C---:B-1----:R-:W-:Y:S06]  /*4b20*/  HMMA.16816.F32.BF16 R4, R96.reuse, R108, R4 ;  /* 0x0000006c6004723c */ /* 0x042fec0000041804 */
[C---:B------:R-:W-:Y:S01]  /*4b30*/  HMMA.16816.F32.BF16 R8, R96.reuse, R110, R8 ;  /* 0x0000006e6008723c */ /* 0x040fe20000041808 */
[----:B------:R-:W1:Y:S05]  /*4b40*/  LDSM.16.M88.4 R108, [R250+UR4+0x1c000] ;  /* 0x01c00004fa6c783b */ /* 0x000e6a0008000200 */
[C---:B------:R-:W-:Y:S06]  /*4b50*/  HMMA.16816.F32.BF16 R12, R96.reuse, R84, R12 ;  /* 0x00000054600c723c */ /* 0x040fec000004180c */
[----:B------:R-:W-:Y:S01]  /*4b60*/  HMMA.16816.F32.BF16 R16, R96, R86, R16 ;  /* 0x000000566010723c */ /* 0x000fe20000041810 */
[----:B------:R-:W2:Y:S04]  /*4b70*/  LDSM.16.M88.4 R84, [R250+UR4+0x1c800] ;  /* 0x01c80004fa54783b */ /* 0x000ea80008000200 */
[----:B------:R-:W-:Y:S01]  /*4b80*/  LDSM.16.M88.4 R96, [R114+0x4000] ;  /* 0x004000007260783b */ /* 0x000fe20000000200 */
[C---:B------:R-:W-:Y:S06]  /*4b90*/  HMMA.16816.F32.BF16 R4, R100.reuse, R104, R4 ;  /* 0x000000686404723c */ /* 0x040fec0000041804 */
[C---:B------:R-:W-:Y:S01]  /*4ba0*/  HMMA.16816.F32.BF16 R8, R100.reuse, R106, R8 ;  /* 0x0000006a6408723c */ /* 0x040fe20000041808 */
[----:B------:R-:W2:Y:S05]  /*4bb0*/  LDSM.16.M88.4 R104, [R249+0x4000] ;  /* 0x00400000f968783b */ /* 0x000eaa0000000200 */
[C---:B---3--:R-:W-:Y:S06]  /*4bc0*/  HMMA.16816.F32.BF16 R12, R100.reuse, R88, R12 ;  /* 0x00000058640c723c */ /* 0x048fec000004180c */
[----:B------:R-:W-:Y:S01]  /*4bd0*/  HMMA.16816.F32.BF16 R16, R100, R90, R16 ;  /* 0x0000005a6410723c */ /* 0x000fe20000041810 */
[----:B------:R-:W3:Y:S04]  /*4be0*/  LDSM.16.M88.4 R88, [R249+0x4800] ;  /* 0x00480000f958783b */ /* 0x000ee80000000200 */
[----:B------:R-:W-:Y:S01]  /*4bf0*/  LDSM.16.M88.4 R100, [R113+0x4000] ;  /* 0x004000007164783b */ /* 0x000fe20000000200 */
[C---:B-1----:R-:W-:Y:S05]  /*4c00*/  HMMA.16816.F32.BF16 R4, R92.reuse, R108, R4 ;  /* 0x0000006c5c04723c */ /* 0x042fea0000041804 */
[----:B------:R-:W-:Y:S01]  /*4c10*/  IMAD R126, R126, 0x40, R117 ;  /* 0x000000407e7e7824 */ /* 0x000fe200078e0275 */
[C---:B------:R-:W-:Y:S01]  /*4c20*/  HMMA.16816.F32.BF16 R8, R92.reuse, R110, R8 ;  /* 0x0000006e5c08723c */ /* 0x040fe20000041808 */
[----:B------:R-:W1:Y:S03]  /*4c30*/  LDSM.16.M88.4 R108, [R248+0x4000] ;  /* 0x00400000f86c783b */ /* 0x000e660000000200 */
[C---:B------:R-:W-:Y:S01]  /*4c40*/  @P5 ISETP.GE.AND P5, PT, R126.reuse, UR8, PT ;  /* 0x000000087e005c0c */ /* 0x040fe2000bfa6270 */
[----:B------:R-:W-:Y:S01]  /*4c50*/  @P0 VIADD R118, R126, 0x1 ;  /* 0x000000017e760836 */ /* 0x000fe20000000000 */
[C---:B--2---:R-:W-:Y:S01]  /*4c60*/  HMMA.16816.F32.BF16 R12, R92.reuse, R84, R12 ;  /* 0x000000545c0c723c */ /* 0x044fe2000004180c */
[----:B------:R-:W-:Y:S02]  /*4c70*/  PLOP3.LUT P0, PT, PT, PT, UP0, 0x80, 0x0 ;  /* 0x000000000000781c */ /* 0x000fe40003f0f008 */
[----:B------:R-:W-:Y:S02]  /*4c80*/  FSETP.NEU.FTZ.AND P6, PT, R120, -INF , PT ;  /* 0xff8000007800780b */ /* 0x000fe40003fdd000 */
[----:B------:R-:W-:Y:S01]  /*4c90*/  @P2 ISETP.GE.AND P2, PT, R118, UR8, PT ;  /* 0x0000000876002c0c */ /* 0x000fe2000bf46270 */
[----:B------:R-:W-:Y:S01]  /*4ca0*/  HMMA.16816.F32.BF16 R16, R92, R86, R16 ;  /* 0x000000565c10723c */ /* 0x000fe20000041810 */
[----:B------:R-:W2:Y:S04]  /*4cb0*/  LDSM.16.M88.4 R84, [R248+0x4800] ;  /* 0x00480000f854783b */ /* 0x000ea80000000200 */
[----:B------:R-:W-:Y:S01]  /*4cc0*/  LDSM.16.M88.4 R92, [R112+0x4000] ;  /* 0x00400000705c783b */ /* 0x000fe20000000200 */
[C---:B------:R-:W-:Y:S05]  /*4cd0*/  HMMA.16816.F32.BF16 R4, R96.reuse, R104, R4 ;  /* 0x000000686004723c */ /* 0x040fea0000041804 */
[----:B------:R-:W-:Y:S01]  /*4ce0*/  @P3 VIADD R118, R126, 0x8 ;  /* 0x000000087e763836 */ /* 0x000fe20000000000 */
[C---:B------:R-:W-:Y:S01]  /*4cf0*/  HMMA.16816.F32.BF16 R8, R96.reuse, R106, R8 ;  /* 0x0000006a6008723c */ /* 0x040fe20000041808 */
[----:B------:R-:W4:Y:S01]  /*4d00*/  LDSM.16.M88.4 R104, [R247+0x4000] ;  /* 0x00400000f768783b */ /* 0x000f220000000200 */
[----:B------:R-:W-:Y:S03]  /*4d10*/  PLOP3.LUT P3, PT, PT, PT, UP0, 0x80, 0x0 ;  /* 0x000000000000781c */ /* 0x000fe60003f6f008 */
[----:B------:R-:W-:Y:S01]  /*4d20*/  IMAD R115, R115, 0x40, R116 ;  /* 0x0000004073737824 */ /* 0x000fe200078e0274 */
[C---:B---3--:R-:W-:Y:S05]  /*4d30*/  HMMA.16816.F32.BF16 R12, R96.reuse, R88, R12 ;  /* 0x00000058600c723c */ /* 0x048fea000004180c */
[----:B------:R-:W-:Y:S01]  /*4d40*/  IABS R121, R115 ;  /* 0x0000007300797213 */ /* 0x000fe20000000000 */
[----:B------:R-:W-:Y:S01]  /*4d50*/  HMMA.16816.F32.BF16 R16, R96, R90, R16 ;  /* 0x0000005a6010723c */ /* 0x000fe20000041810 */
[----:B------:R-:W3:Y:S04]  /*4d60*/  LDSM.16.M88.4 R88, [R247+0x4800] ;  /* 0x00480000f758783b */ /* 0x000ee80000000200 */
[----:B------:R-:W-:Y:S01]  /*4d70*/  LDSM.16.M88.4 R96, [R243+0x6000] ;  /* 0x00600000f360783b */ /* 0x000fe20000000200 */
[C---:B-1----:R-:W-:Y:S05]  /*4d80*/  HMMA.16816.F32.BF16 R4, R100.reuse, R108, R4 ;  /* 0x0000006c6404723c */ /* 0x042fea0000041804 */
[----:B------:R-:W-:Y:S01]  /*4d90*/  I2FP.F32.S32 R121, R121 ;  /* 0x0000007900797245 */ /* 0x000fe20000201400 */
[C---:B------:R-:W-:Y:S01]  /*4da0*/  HMMA.16816.F32.BF16 R8, R100.reuse, R110, R8 ;  /* 0x0000006e6408723c */ /* 0x040fe20000041808 */
[----:B------:R-:W1:Y:S04]  /*4db0*/  LDSM.16.M88.4 R108, [R250+UR4+0x1e000] ;  /* 0x01e00004fa6c783b */ /* 0x000e680008000200 */
[----:B------:R-:W-:Y:S01]  /*4dc0*/  VIADD R116, R115, 0x8 ;  /* 0x0000000873747836 */ /* 0x000fe20000000000 */
[C---:B--2---:R-:W-:Y:S04]  /*4dd0*/  HMMA.16816.F32.BF16 R12, R100.reuse, R84, R12 ;  /* 0x00000054640c723c */ /* 0x044fe8000004180c */
[----:B------:R-:W-:Y:S01]  /*4de0*/  ISETP.GE.AND P1, PT, R116, RZ, PT ;  /* 0x000000ff7400720c */ /* 0x000fe20003f26270 */
[----:B----4-:R-:W-:Y:S01]  /*4df0*/  FMUL.FTZ R129, R119, 1.4426950216293334961 ;  /* 0x3fb8aa3b77817820 */ /* 0x010fe20000410000 */
[----:B------:R-:W-:Y:S01]  /*4e00*/  HMMA.16816.F32.BF16 R16, R100, R86, R16 ;  /* 0x000000566410723c */ /* 0x000fe20000041810 */
[----:B------:R-:W2:Y:S04]  /*4e10*/  LDSM.16.M88.4 R84, [R250+UR4+0x1e800] ;  /* 0x01e80004fa54783b */ /* 0x000ea80008000200 */
[----:B------:R-:W-:Y:S01]  /*4e20*/  LDSM.16.M88.4 R100, [R114+0x6000] ;  /* 0x006000007264783b */ /* 0x000fe20000000200 */
[C---:B------:R-:W-:Y:S05]  /*4e30*/  HMMA.16816.F32.BF16 R4, R92.reuse, R104, R4 ;  /* 0x000000685c04723c */ /* 0x040fea0000041804 */
[----:B------:R-:W-:Y:S01]  /*4e40*/  @!P1 IADD3 R116, -R115, -0x8, RZ ;  /* 0xfffffff873749810 */ /* 0x000fe20007ffe1ff */
[C---:B------:R-:W-:Y:S01]  /*4e50*/  HMMA.16816.F32.BF16 R8, R92.reuse, R106, R8 ;  /* 0x0000006a5c08723c */ /* 0x040fe20000041808 */
[----:B------:R-:W4:Y:S02]  /*4e60*/  LDSM.16.M88.4 R104, [R249+0x6000] ;  /* 0x00600000f968783b */ /* 0x000f240000000200 */
[----:B------:R-:W-:Y:S02]  /*4e70*/  FSETP.NEU.FTZ.AND P1, PT, R119, -INF , PT ;  /* 0xff8000007700780b */ /* 0x000fe40003f3d000 */
[----:B------:R-:W-:Y:S01]  /*4e80*/  I2FP.F32.S32 R117, R116 ;  /* 0x0000007400757245 */ /* 0x000fe20000201400 */
[C---:B---3--:R-:W-:Y:S05]  /*4e90*/  HMMA.16816.F32.BF16 R12, R92.reuse, R88, R12 ;  /* 0x000000585c0c723c */ /* 0x048fea000004180c */
[----:B------:R-:W-:Y:S01]  /*4ea0*/  FSEL R129, R129, RZ, P1 ;  /* 0x000000ff81817208 */ /* 0x000fe20000800000 */
[----:B------:R-:W-:Y:S01]  /*4eb0*/  HMMA.16816.F32.BF16 R16, R92, R90, R16 ;  /* 0x0000005a5c10723c */ /* 0x000fe20000041810 */
[----:B------:R-:W3:Y:S04]  /*4ec0*/  LDSM.16.M88.4 R88, [R249+0x6800] ;  /* 0x00680000f958783b */ /* 0x000ee80000000200 */
[----:B------:R-:W-:Y:S01]  /*4ed0*/  LDSM.16.M88.4 R92, [R113+0x6000] ;  /* 0x00600000715c783b */ /* 0x000fe20000000200 */
[C---:B-1----:R-:W-:Y:S05]  /*4ee0*/  HMMA.16816.F32.BF16 R4, R96.reuse, R108, R4 ;  /* 0x0000006c6004723c */ /* 0x042fea0000041804 */
[----:B------:R-:W-:Y:S01]  /*4ef0*/  FMUL.FTZ R130, R120, 1.4426950216293334961 ;  /* 0x3fb8aa3b78827820 */ /* 0x000fe20000410000 */
[C---:B------:R-:W-:Y:S01]  /*4f00*/  HMMA.16816.F32.BF16 R8, R96.reuse, R110, R8 ;  /* 0x0000006e6008723c */ /* 0x040fe20000041808 */
[----:B------:R-:W1:Y:S04]  /*4f10*/  LDSM.16.M88.4 R108, [R248+0x6000] ;  /* 0x00600000f86c783b */ /* 0x000e680000000200 */
[----:B------:R-:W-:Y:S01]  /*4f20*/  FSEL R130, R130, RZ, P6 ;  /* 0x000000ff82827208 */ /* 0x000fe20003000000 */
[C---:B--2---:R-:W-:Y:S01]  /*4f30*/  HMMA.16816.F32.BF16 R12, R96.reuse, R84, R12 ;  /* 0x00000054600c723c */ /* 0x044fe2000004180c */
[----:B------:R-:W-:Y:S04]  /*4f40*/  PLOP3.LUT P6, PT, PT, PT, UP0, 0x80, 0x0 ;  /* 0x000000000000781c */ /* 0x000fe80003fcf008 */
[C---:B------:R-:W-:Y:S01]  /*4f50*/  @P3 VIADD R120, R126.reuse, 0x10 ;  /* 0x000000107e783836 */ /* 0x040fe20000000000 */
[----:B------:R-:W-:Y:S01]  /*4f60*/  HMMA.16816.F32.BF16 R16, R96, R86, R16 ;  /* 0x000000566010723c */ /* 0x000fe20000041810 */
[----:B------:R-:W2:Y:S01]  /*4f70*/  LDSM.16.M88.4 R84, [R248+0x6800] ;  /* 0x00680000f854783b */ /* 0x000ea20000000200 */
[----:B------:R-:W-:Y:S03]  /*4f80*/  PLOP3.LUT P3, PT, PT, PT, UP0, 0x80, 0x0 ;  /* 0x000000000000781c */ /* 0x000fe60003f6f008 */
[----:B------:R-:W-:Y:S01]  /*4f90*/  LDSM.16.M88.4 R96, [R112+0x6000] ;  /* 0x006000007060783b */ /* 0x000fe20000000200 */
[C---:B----4-:R-:W-:Y:S05]  /*4fa0*/  HMMA.16816.F32.BF16 R4, R100.reuse, R104, R4 ;  /* 0x000000686404723c */ /* 0x050fea0000041804 */
[----:B------:R-:W-:Y:S01]  /*4fb0*/  @P6 VIADD R119, R126, 0x9 ;  /* 0x000000097e776836 */ /* 0x000fe20000000000 */
[C---:B------:R-:W-:Y:S01]  /*4fc0*/  HMMA.16816.F32.BF16 R8, R100.reuse, R106, R8 ;  /* 0x0000006a6408723c */ /* 0x040fe20000041808 */
[----:B------:R-:W4:Y:S03]  /*4fd0*/  LDSM.16.M88.4 R104, [R247+0x6000] ;  /* 0x00600000f768783b */ /* 0x000f260000000200 */
[----:B------:R-:W-:Y:S01]  /*4fe0*/  @P3 ISETP.GE.AND P3, PT, R119, UR8, PT ;  /* 0x0000000877003c0c */ /* 0x000fe2000bf66270 */
[C---:B------:R-:W-:Y:S01]  /*4ff0*/  VIADD R122, R115.reuse, 0xffffffff ;  /* 0xffffffff737a7836 */ /* 0x040fe20000000000 */
[C---:B---3--:R-:W-:Y:S04]  /*5000*/  HMMA.16816.F32.BF16 R12, R100.reuse, R88, R12 ;  /* 0x00000058640c723c */ /* 0x048fe8000004180c */
[----:B------:R-:W-:Y:S01]  /*5010*/  ISETP.GE.AND P1, PT, R122, RZ, PT ;  /* 0x000000ff7a00720c */ /* 0x000fe20003f26270 */
[C---:B------:R-:W-:Y:S01]  /*5020*/  VIADD R123, R115.reuse, 0x7 ;  /* 0x00000007737b7836 */ /* 0x040fe20000000000 */
[----:B------:R-:W-:Y:S05]  /*5030*/  HMMA.16816.F32.BF16 R16, R100, R90, R16 ;  /* 0x0000005a6410723c */ /* 0x000fea0000041810 */
[C---:B------:R-:W-:Y:S01]  /*5040*/  VIADD R125, R115.reuse, 0xfffffff8 ;  /* 0xfffffff8737d7836 */ /* 0x040fe20000000000 */
[C---:B-1----:R-:W-:Y:S05]  /*5050*/  HMMA.16816.F32.BF16 R4, R92.reuse, R108, R4 ;  /* 0x0000006c5c04723c */ /* 0x042fea0000041804 */
[----:B------:R-:W-:Y:S01]  /*5060*/  @!P1 IADD3 R122, -R115, 0x1, RZ ;  /* 0x00000001737a9810 */ /* 0x000fe20007ffe1ff */
[C---:B------:R-:W-:Y:S01]  /*5070*/  HMMA.16816.F32.BF16 R8, R92.reuse, R110, R8 ;  /* 0x0000006e5c08723c */ /* 0x040fe20000041808 */
[----:B------:R-:W-:Y:S02]  /*5080*/  PLOP3.LUT P1, PT, PT, PT, UP0, 0x80, 0x0 ;  /* 0x000000000000781c */ /* 0x000fe40003f2f008 */
[----:B------:R-:W-:Y:S02]  /*5090*/  ISETP.GE.AND P6, PT, R125, RZ, PT ;  /* 0x000000ff7d00720c */ /* 0x000fe40003fc6270 */
[----:B------:R-:W-:Y:S01]  /*50a0*/  I2FP.F32.S32 R122, R122 ;  /* 0x0000007a007a7245 */ /* 0x000fe20000201400 */
[C---:B--2---:R-:W-:Y:S05]  /*50b0*/  HMMA.16816.F32.BF16 R12, R92.reuse, R84, R12 ;  /* 0x000000545c0c723c */ /* 0x044fea000004180c */
[C---:B------:R-:W-:Y:S01]  /*50c0*/  VIADD R128, R115.reuse, 0xfffffff7 ;  /* 0xfffffff773807836 */ /* 0x040fe20000000000 */
[----:B------:R-:W-:Y:S01]  /*50d0*/  HMMA.16816.F32.BF16 R16, R92, R86, R16 ;  /* 0x000000565c10723c */ /* 0x000fe20000041810 */
[----:B------:R-:W1:Y:S02]  /*50e0*/  LDSM.16.M88.4 R84, [R247+0x6800] ;  /* 0x00680000f754783b */ /* 0x000e640000000200 */
[----:B------:R-:W-:Y:S02]  /*50f0*/  @P1 ISETP.GE.AND P1, PT, R118, UR8, PT ;  /* 0x0000000876001c0c */ /* 0x000fe4000bf26270 */
[C---:B------:R-:W-:Y:S01]  /*5100*/  @!P6 IADD3 R125, -R115.reuse, 0x8, RZ ;  /* 0x00000008737de810 */ /* 0x040fe20007ffe1ff */
[C---:B----4-:R-:W-:Y:S01]  /*5110*/  HMMA.16816.F32.BF16 R4, R96.reuse, R104, R4 ;  /* 0x000000686004723c */ /* 0x050fe20000041804 */
[----:B------:R-:W-:Y:S04]  /*5120*/  PLOP3.LUT P6, PT, PT, PT, UP0, 0x80, 0x0 ;  /* 0x000000000000781c */ /* 0x000fe80003fcf008 */
[----:B------:R-:W-:Y:S01]  /*5130*/  I2FP.F32.S32 R125, R125 ;  /* 0x0000007d007d7245 */ /* 0x000fe20000201400 */
[C---:B------:R-:W-:Y:S05]  /*5140*/  HMMA.16816.F32.BF16 R8, R96.reuse, R106, R8 ;  /* 0x0000006a6008723c */ /* 0x040fea0000041808 */
[C---:B------:R-:W-:Y:S02]  /*5150*/  VIADD R127, R115.reuse, 0xffffffef ;  /* 0xffffffef737f7836 */ /* 0x040fe40000000000 */
[C---:B------:R-:W-:Y:S04]  /*5160*/  VIADD R196, R115.reuse, 0xffffffe7 ;  /* 0xffffffe773c47836 */ /* 0x040fe80000000000 */
[----:B------:R-:W-:Y:S07]  /*5170*/  VIADD R197, R115, 0xffffffe8 ;  /* 0xffffffe873c57836 */ /* 0x000fee0000000000 */
[----:B------:R-:W-:Y:S01]  /*5180*/  FFMA.FTZ R6, R117, -UR5, R6 ;  /* 0x8000000575067c23 */ /* 0x000fe20008010006 */
[----:B------:R-:W-:Y:S01]  /*5190*/  FFMA.FTZ R4, R121, -UR5, R4 ;  /* 0x8000000579047c23 */ /* 0x000fe20008010004 */
[----:B------:R-:W-:Y:S03]  /*51a0*/  FFMA.FTZ R5, R122, -UR5, R5 ;  /* 0x800000057a057c23 */ /* 0x000fe60008010005 */
[----:B------:R-:W-:Y:S01]  /*51b0*/  @P0 FSEL R6, R6, -INF , !P5 ;  /* 0xff80000006060808 */ /* 0x000fe20006800000 */
[----:B------:R-:W-:Y:S01]  /*51c0*/  FFMA.FTZ R8, R125, -UR5, R8 ;  /* 0x800000057d087c23 */ /* 0x000fe20008010008 */
[----:B------:R-:W-:Y:S01]  /*51d0*/  @P4 FSEL R4, R4, -INF , !P5 ;  /* 0xff80000004044808 */ /* 0x000fe20006800000 */
[----:B------:R-:W-:Y:S01]  /*51e0*/  FFMA.FTZ R10, R121, -UR5, R10 ;  /* 0x80000005790a7c23 */ /* 0x000fe2000801000a */
[----:B------:R-:W-:Y:S01]  /*51f0*/  ISETP.GE.AND P5, PT, R123, RZ, PT ;  /* 0x000000ff7b00720c */ /* 0x000fe20003fa6270 */
[----:B------:R-:W-:Y:S01]  /*5200*/  FFMA.FTZ R11, R122, -UR5, R11 ;  /* 0x800000057a0b7c23 */ /* 0x000fe2000801000b */
[C---:B-1----:R-:W-:Y:S01]  /*5210*/  HMMA.16816.F32.BF16 R12, R96.reuse, R84, R12 ;  /* 0x00000054600c723c */ /* 0x042fe2000004180c */
[----:B------:R-:W-:Y:S02]  /*5220*/  PLOP3.LUT P0, PT, PT, PT, UP0, 0x80, 0x0 ;  /* 0x000000000000781c */ /* 0x000fe40003f0f008 */
[----:B------:R-:W-:Y:S01]  /*5230*/  PLOP3.LUT P4, PT, PT, PT, UP0, 0x80, 0x0 ;  /* 0x000000000000781c */ /* 0x000fe20003f8f008 */
[--C-:B------:R-:W-:Y:S02]  /*5240*/  FFMA.FTZ R116, R4, UR15, -R130.reuse ;  /* 0x0000000f04747c23 */ /* 0x100fe40008010882 */
[----:B------:R-:W-:Y:S04]  /*5250*/  HMMA.16816.F32.BF16 R16, R96, R86, R16 ;  /* 0x000000566010723c */ /* 0x000fe80000041810 */
[----:B------:R-:W-:Y:S01]  /*5260*/  MUFU.EX2 R116, R116 ;  /* 0x0000007400747308 */ /* 0x000fe20000000800 */
[----:B------:R-:W-:Y:S02]  /*5270*/  @!P5 IADD3 R123, -R115, -0x7, RZ ;  /* 0xfffffff9737bd810 */ /* 0x000fe40007ffe1ff */
[----:B------:R-:W-:Y:S04]  /*5280*/  ISETP.GE.AND P5, PT, R128, RZ, PT ;  /* 0x000000ff8000720c */ /* 0x000fe80003fa6270 */
[----:B------:R-:W-:Y:S01]  /*5290*/  @P0 FSEL R5, R5, -INF , !P2 ;  /* 0xff80000005050808 */ /* 0x000fe20005000000 */
[----:B------:R-:W-:Y:S01]  /*52a0*/  @P4 VIADD R117, R126, 0x11 ;  /* 0x000000117e754836 */ /* 0x000fe20000000000 */
[----:B------:R-:W-:Y:S02]  /*52b0*/  PLOP3.LUT P0, PT, PT, PT, UP0, 0x80, 0x0 ;  /* 0x000000000000781c */ /* 0x000fe40003f0f008 */
[----:B------:R-:W-:Y:S01]  /*52c0*/  I2FP.F32.S32 R124, R123 ;  /* 0x0000007b007c7245 */ /* 0x000fe20000201400 */
[----:B------:R-:W-:Y:S01]  /*52d0*/  FFMA.FTZ R118, R5, UR15, -R130 ;  /* 0x0000000f05767c23 */ /* 0x000fe20008010882 */
[----:B------:R-:W-:Y:S01]  /*52e0*/  PLOP3.LUT P4, PT, PT, PT, UP0, 0x80, 0x0 ;  /* 0x000000000000781c */ /* 0x000fe20003f8f008 */
[----:B------:R-:W-:Y:S01]  /*52f0*/  FFMA.FTZ R14, R125, -UR5, R14 ;  /* 0x800000057d0e7c23 */ /* 0x000fe2000801000e */
[----:B------:R-:W-:Y:S01]  /*5300*/  @P6 ISETP.GE.AND P6, PT, R117, UR8, PT ;  /* 0x0000000875006c0c */ /* 0x000fe2000bfc6270 */
[----:B------:R-:W-:Y:S01]  /*5310*/  FFMA.FTZ R7, R124, -UR5, R7 ;  /* 0x800000057c077c23 */ /* 0x000fe20008010007 */
[C---:B------:R-:W-:Y:S01]  /*5320*/  @!P5 IADD3 R128, -R115.reuse, 0x9, RZ ;  /* 0x000000097380d810 */ /* 0x040fe20007ffe1ff */
[----:B------:R-:W-:Y:S01]  /*5330*/  VIADD R124, R115, 0xfffffff0 ;  /* 0xfffffff0737c7836 */ /* 0x000fe20000000000 */
[----:B------:R-:W-:Y:S01]  /*5340*/  PLOP3.LUT P5, PT, PT, PT, UP0, 0x80, 0x0 ;  /* 0x000000000000781c */ /* 0x000fe20003faf008 */
[----:B------:R1:W2:Y:S01]  /*5350*/  MUFU.EX2 R119, R118 ;  /* 0x0000007600777308 */ /* 0x0002a20000000800 */
[----:B------:R-:W-:Y:S01]  /*5360*/  I2FP.F32.S32 R128, R128 ;  /* 0x0000008000807245 */ /* 0x000fe20000201400 */
[----:B------:R-:W-:Y:S01]  /*5370*/  FFMA.FTZ R117, R6, UR15, -R129 ;  /* 0x0000000f06757c23 */ /* 0x000fe20008010881 */
[----:B------:R-:W-:Y:S02]  /*5380*/  @P0 FSEL R7, R7, -INF , !P2 ;  /* 0xff80000007070808 */ /* 0x000fe40005000000 */
[----:B------:R-:W-:Y:S01]  /*5390*/  PLOP3.LUT P2, PT, PT, PT, UP0, 0x80, 0x0 ;  /* 0x000000000000781c */ /* 0x000fe20003f4f008 */
[C---:B------:R-:W-:Y:S01]  /*53a0*/  FFMA.FTZ R9, R128.reuse, -UR5, R9 ;  /* 0x8000000580097c23 */ /* 0x040fe20008010009 */
[----:B------:R-:W-:Y:S01]  /*53b0*/  PLOP3.LUT P0, PT, PT, PT, UP0, 0x80, 0x0 ;  /* 0x000000000000781c */ /* 0x000fe20003f0f008 */
[----:B------:R-:W-:Y:S01]  /*53c0*/  FFMA.FTZ R15, R128, -UR5, R15 ;  /* 0x80000005800f7c23 */ /* 0x000fe2000801000f */
[----:B------:R-:W-:Y:S01]  /*53d0*/  @P4 ISETP.GE.AND P4, PT, R120, UR8, PT ;  /* 0x0000000878004c0c */ /* 0x000fe2000bf86270 */
[----:B------:R-:W-:Y:S02]  /*53e0*/  MUFU.EX2 R117, R117 ;  /* 0x0000007500757308 */ /* 0x000fe40000000800 */
[----:B------:R-:W-:Y:S02]  /*53f0*/  @P5 FSEL R8, R8, -INF , !P1 ;  /* 0xff80000008085808 */ /* 0x000fe40004800000 */
[----:B------:R-:W-:Y:S01]  /*5400*/  ISETP.GE.AND P5, PT, R124, RZ, PT ;  /* 0x000000ff7c00720c */ /* 0x000fe20003fa6270 */
[--C-:B-1----:R-:W-:Y:S03]  /*5410*/  FFMA.FTZ R118, R7, UR15, -R129.reuse ;  /* 0x0000000f07767c23 */ /* 0x102fe60008010881 */
[----:B------:R-:W-:Y:S01]  /*5420*/  @P2 FSEL R9, R9, -INF , !P3 ;  /* 0xff80000009092808 */ /* 0x000fe20005800000 */
[--C-:B------:R-:W-:Y:S01]  /*5430*/  FFMA.FTZ R120, R8, UR15, -R130.reuse ;  /* 0x0000000f08787c23 */ /* 0x100fe20008010882 */
[----:B------:R-:W-:Y:S02]  /*5440*/  @P0 FSEL R10, R10, -INF , !P1 ;  /* 0xff8000000a0a0808 */ /* 0x000fe40004800000 */
[----:B------:R-:W-:Y:S01]  /*5450*/  PLOP3.LUT P2, PT, PT, PT, UP0, 0x80, 0x0 ;  /* 0x000000000000781c */ /* 0x000fe20003f4f008 */
[----:B------:R-:W-:Y:S01]  /*5460*/  FFMA.FTZ R123, R9, UR15, -R130 ;  /* 0x0000000f097b7c23 */ /* 0x000fe20008010882 */
[----:B------:R-:W-:Y:S01]  /*5470*/  ISETP.GE.AND P1, PT, R127, RZ, PT ;  /* 0x000000ff7f00720c */ /* 0x000fe20003f26270 */
[----:B------:R-:W1:Y:S01]  /*5480*/  MUFU.EX2 R118, R118 ;  /* 0x0000007600767308 */ /* 0x000e620000000800 */
[----:B------:R-:W-:Y:S01]  /*5490*/  PLOP3.LUT P0, PT, PT, PT, UP0, 0x80, 0x0 ;  /* 0x000000000000781c */ /* 0x000fe20003f0f008 */
[--C-:B------:R-:W-:Y:S01]  /*54a0*/  FFMA.FTZ R121, R10, UR15, -R129.reuse ;  /* 0x0000000f0a797c23 */ /* 0x100fe20008010881 */
[----:B------:R-:W-:Y:S02]  /*54b0*/  @!P5 IADD3 R124, -R115, 0x10, RZ ;  /* 0x00000010737cd810 */ /* 0x000fe40007ffe1ff */
[----:B------:R-:W-:Y:S02]  /*54c0*/  ISETP.GE.AND P5, PT, R197, RZ, PT ;  /* 0x000000ffc500720c */ /* 0x000fe40003fa6270 */
[----:B------:R-:W-:Y:S03]  /*54d0*/  I2FP.F32.S32 R131, R124 ;  /* 0x0000007c00837245 */ /* 0x000fe60000201400 */
[----:B------:R-:W-:Y:S01]  /*54e0*/  MUFU.EX2 R120, R120 ;  /* 0x0000007800787308 */ /* 0x000fe20000000800 */
[----:B--2---:R-:W-:Y:S02]  /*54f0*/  F2FP.BF16.F32.PACK_AB R203, R119, R116 ;  /* 0x0000007477cb723e */ /* 0x004fe400000010ff */
[----:B------:R-:W-:Y:S01]  /*5500*/  @P2 FSEL R11, R11, -INF , !P3 ;  /* 0xff8000000b0b2808 */ /* 0x000fe20005800000 */
[----:B------:R-:W-:Y:S01]  /*5510*/  FFMA.FTZ R12, R131, -UR5, R12 ;  /* 0x80000005830c7c23 */ /* 0x000fe2000801000c */
[----:B------:R-:W-:Y:S01]  /*5520*/  @!P1 IADD3 R127, -R115, 0x11, RZ ;  /* 0x00000011737f9810 */ /* 0x000fe20007ffe1ff */
[----:B------:R-:W-:Y:S01]  /*5530*/  FFMA.FTZ R18, R131, -UR5, R18 ;  /* 0x8000000583127c23 */ /* 0x000fe20008010012 */
[----:B------:R-:W-:Y:S01]  /*5540*/  PLOP3.LUT P2, PT, PT, PT, UP0, 0x80, 0x0 ;  /* 0x000000000000781c */ /* 0x000fe20003f4f008 */
[----:B------:R-:W-:Y:S01]  /*5550*/  FFMA.FTZ R122, R11, UR15, -R129 ;  /* 0x0000000f0b7a7c23 */ /* 0x000fe20008010881 */
[----:B------:R-:W-:Y:S01]  /*5560*/  I2FP.F32.S32 R198, R127 ;  /* 0x0000007f00c67245 */ /* 0x000fe20000201400 */
[----:B------:R-:W2:Y:S01]  /*5570*/  MUFU.EX2 R123, R123 ;  /* 0x0000007b007b7308 */ /* 0x000ea20000000800 */
[----:B------:R-:W-:Y:S01]  /*5580*/  ISETP.GE.AND P3, PT, R196, RZ, PT ;  /* 0x000000ffc400720c */ /* 0x000fe20003f66270 */
[----:B------:R-:W-:Y:S01]  /*5590*/  STS [R209+0x2a000], R203 ;  /* 0x02a000cbd1007388 */ /* 0x000fe20000000800 */
[----:B------:R-:W-:Y:S01]  /*55a0*/  PLOP3.LUT P1, PT, PT, PT, UP0, 0x80, 0x0 ;  /* 0x000000000000781c */ /* 0x000fe20003f2f008 */
[----:B------:R-:W-:Y:S01]  /*55b0*/  FFMA.FTZ R13, R198, -UR5, R13 ;  /* 0x80000005c60d7c23 */ /* 0x000fe2000801000d */
[----:B------:R-:W-:Y:S01]  /*55c0*/  @P0 FSEL R12, R12, -INF , !P4 ;  /* 0xff8000000c0c0808 */ /* 0x000fe20006000000 */
[----:B------:R-:W-:Y:S01]  /*55d0*/  FFMA.FTZ R19, R198, -UR5, R19 ;  /* 0x80000005c6137c23 */ /* 0x000fe20008010013 */
[----:B------:R-:W-:Y:S03]  /*55e0*/  PLOP3.LUT P0, PT, PT, PT, UP0, 0x80, 0x0 ;  /* 0x000000000000781c */ /* 0x000fe60003f0f008 */
[----:B------:R-:W-:Y:S01]  /*55f0*/  MUFU.EX2 R121, R121 ;  /* 0x0000007900797308 */ /* 0x000fe20000000800 */
[----:B------:R-:W-:Y:S01]  /*5600*/  @!P5 IADD3 R197, -R115, 0x18, RZ ;  /* 0x0000001873c5d810 */ /* 0x000fe20007ffe1ff */
[--C-:B------:R-:W-:Y:S01]  /*5610*/  FFMA.FTZ R124, R12, UR15, -R130.reuse ;  /* 0x0000000f0c7c7c23 */ /* 0x100fe20008010882 */
[----:B------:R-:W-:Y:S02]  /*5620*/  @P2 FSEL R13, R13, -INF , !P6 ;  /* 0xff8000000d0d2808 */ /* 0x000fe40007000000 */
[----:B------:R-:W-:Y:S02]  /*5630*/  PLOP3.LUT P2, PT, PT, PT, UP0, 0x80, 0x0 ;  /* 0x000000000000781c */ /* 0x000fe40003f4f008 */
[----:B------:R-:W-:Y:S01]  /*5640*/  @!P3 IADD3 R196, -R115, 0x19, RZ ;  /* 0x0000001973c4b810 */ /* 0x000fe20007ffe1ff */
[----:B------:R-:W-:Y:S01]  /*5650*/  FFMA.FTZ R127, R13, UR15, -R130 ;  /* 0x0000000f0d7f7c23 */ /* 0x000fe20008010882 */
[----:B------:R-:W-:Y:S01]  /*5660*/  PLOP3.LUT P3, PT, PT, PT, UP0, 0x80, 0x0 ;  /* 0x000000000000781c */ /* 0x000fe20003f6f008 */
[----:B------:R-:W3:Y:S01]  /*5670*/  MUFU.EX2 R122, R122 ;  /* 0x0000007a007a7308 */ /* 0x000ee20000000800 */
[----:B------:R-:W-:Y:S01]  /*5680*/  @P1 FSEL R14, R14, -INF , !P4 ;  /* 0xff8000000e0e1808 */ /* 0x000fe20006000000 */
[----:B------:R-:W-:Y:S01]  /*5690*/  @P0 VIADD R115, R126, 0x18 ;  /* 0x000000187e730836 */ /* 0x000fe20000000000 */
[----:B------:R-:W-:Y:S02]  /*56a0*/  PLOP3.LUT P5, PT, PT, PT, UP0, 0x80, 0x0 ;  /* 0x000000000000781c */ /* 0x000fe40003faf008 */
[----:B------:R-:W-:Y:S01]  /*56b0*/  PLOP3.LUT P1, PT, PT, PT, UP0, 0x80, 0x0 ;  /* 0x000000000000781c */ /* 0x000fe20003f2f008 */
[--C-:B------:R-:W-:Y:S01]  /*56c0*/  FFMA.FTZ R125, R14, UR15, -R129.reuse ;  /* 0x0000000f0e7d7c23 */ /* 0x100fe20008010881 */
[----:B------:R-:W-:Y:S03]  /*56d0*/  I2FP.F32.S32 R197, R197 ;  /* 0x000000c500c57245 */ /* 0x000fe60000201400 */
[----:B------:R-:W-:Y:S01]  /*56e0*/  MUFU.EX2 R124, R124 ;  /* 0x0000007c007c7308 */ /* 0x000fe20000000800 */
[----:B------:R-:W-:Y:S02]  /*56f0*/  @P2 FSEL R15, R15, -INF , !P6 ;  /* 0xff8000000f0f2808 */ /* 0x000fe40007000000 */
[----:B------:R-:W-:Y:S01]  /*5700*/  PLOP3.LUT P4, PT, PT, PT, UP0, 0x80, 0x0 ;  /* 0x000000000000781c */ /* 0x000fe20003f8f008 */
[----:B------:R-:W-:Y:S01]  /*5710*/  FFMA.FTZ R16, R197, -UR5, R16 ;  /* 0x80000005c5107c23 */ /* 0x000fe20008010010 */
[----:B------:R-:W-:Y:S01]  /*5720*/  @P3 ISETP.GE.AND P3, PT, R115, UR8, PT ;  /* 0x0000000873003c0c */ /* 0x000fe2000bf66270 */
[----:B------:R-:W-:Y:S01]  /*5730*/  FFMA.FTZ R115, R15, UR15, -R129 ;  /* 0x0000000f0f737c23 */ /* 0x000fe20008010881 */
[----:B------:R-:W-:Y:S01]  /*5740*/  PLOP3.LUT P0, PT, PT, PT, UP0, 0x80, 0x0 ;  /* 0x000000000000781c */ /* 0x000fe20003f0f008 */
[----:B------:R-:W-:Y:S01]  /*5750*/  @P5 VIADD R128, R126, 0x19 ;  /* 0x000000197e805836 */ /* 0x000fe20000000000 */
[----:B------:R-:W-:Y:S01]  /*5760*/  PLOP3.LUT P2, PT, PT, PT, UP0, 0x80, 0x0 ;  /* 0x000000000000781c */ /* 0x000fe20003f4f008 */
[----:B------:R4:W-:Y:S01]  /*5770*/  MUFU.EX2 R126, R115 ;  /* 0x00000073007e7308 */ /* 0x0009e20000000800 */
[----:B------:R-:W-:Y:S02]  /*5780*/  @P1 FSEL R16, R16, -INF , !P3 ;  /* 0xff80000010101808 */ /* 0x000fe40005800000 */
[----:B------:R-:W-:Y:S02]  /*5790*/  PLOP3.LUT P1, PT, PT, PT, UP0, 0x80, 0x0 ;  /* 0x000000000000781c */ /* 0x000fe40003f2f008 */
[----:B------:R-:W-:Y:S02]  /*57a0*/  I2FP.F32.S32 R196, R196 ;  /* 0x000000c400c47245 */ /* 0x000fe40000201400 */
[----:B------:R-:W-:Y:S03]  /*57b0*/  @P4 ISETP.GE.AND P4, PT, R128, UR8, PT ;  /* 0x0000000880004c0c */ /* 0x000fe6000bf86270 */
[----:B------:R-:W3:Y:S01]  /*57c0*/  MUFU.EX2 R127, R127 ;  /* 0x0000007f007f7308 */ /* 0x000ee20000000800 */
[----:B-1----:R-:W-:Y:S01]  /*57d0*/  F2FP.BF16.F32.PACK_AB R202, R118, R117 ;  /* 0x0000007576ca723e */ /* 0x002fe200000010ff */
[----:B------:R-:W-:Y:S01]  /*57e0*/  FFMA.FTZ R17, R196, -UR5, R17 ;  /* 0x80000005c4117c23 */ /* 0x000fe20008010011 */
[--C-:B------:R-:W-:Y:S01]  /*57f0*/  FFMA.FTZ R196, R16, UR15, -R130.reuse ;  /* 0x0000000f10c47c23 */ /* 0x100fe20008010882 */
[----:B------:R-:W-:Y:S02]  /*5800*/  @P2 FSEL R18, R18, -INF , !P3 ;  /* 0xff80000012122808 */ /* 0x000fe40005800000 */
[----:B--2---:R-:W-:Y:S01]  /*5810*/  F2FP.BF16.F32.PACK_AB R201, R123, R120 ;  /* 0x000000787bc9723e */ /* 0x004fe200000010ff */
[----:B------:R1:W-:Y:S01]  /*5820*/  STS [R209+0x2a400], R202 ;  /* 0x02a400cad1007388 */ /* 0x0003e20000000800 */
[----:B------:R-:W-:Y:S02]  /*5830*/  @P0 FSEL R17, R17, -INF , !P4 ;  /* 0xff80000011110808 */ /* 0x000fe40006000000 */
[----:B------:R-:W2:Y:S01]  /*5840*/  MUFU.EX2 R125, R125 ;  /* 0x0000007d007d7308 */ /* 0x000ea20000000800 */
[----:B------:R-:W-:Y:S01]  /*5850*/  @P1 FSEL R19, R19, -INF , !P4 ;  /* 0xff80000013131808 */ /* 0x000fe20006000000 */
[--C-:B----4-:R-:W-:Y:S01]  /*5860*/  FFMA.FTZ R115, R18, UR15, -R129.reuse ;  /* 0x0000000f12737c23 */ /* 0x110fe20008010881 */
[----:B---3--:R-:W-:Y:S01]  /*5870*/  F2FP.BF16.F32.PACK_AB R200, R122, R121 ;  /* 0x000000797ac8723e */ /* 0x008fe200000010ff */
[----:B------:R-:W-:Y:S01]  /*5880*/  FFMA.FTZ R130, R17, UR15, -R130 ;  /* 0x0000000f11827c23 */ /* 0x000fe20008010882 */
[----:B------:R3:W-:Y:S01]  /*5890*/  STS [R208+0x2a000], R201 ;  /* 0x02a000c9d0007388 */ /* 0x0007e20000000800 */
[----:B------:R-:W-:Y:S04]  /*58a0*/  FFMA.FTZ R129, R19, UR15, -R129 ;  /* 0x0000000f13817c23 */ /* 0x000fe80008010881 */
[----:B------:R-:W-:Y:S01]  /*58b0*/  MUFU.EX2 R128, R196 ;  /* 0x000000c400807308 */ /* 0x000fe20000000800 */
[----:B------:R-:W-:Y:S01]  /*58c0*/  F2FP.BF16.F32.PACK_AB R199, R127, R124 ;  /* 0x0000007c7fc7723e */ /* 0x000fe200000010ff */
[----:B------:R4:W-:Y:S04]  /*58d0*/  STS [R208+0x2a400], R200 ;  /* 0x02a400c8d0007388 */ /* 0x0009e80000000800 */
[----:B------:R-:W-:Y:S04]  /*58e0*/  STS [R207+0x2a000], R199 ;  /* 0x02a000c7cf007388 */ /* 0x000fe80000000800 */
[----:B------:R-:W4:Y:S01]  /*58f0*/  MUFU.EX2 R131, R130 ;  /* 0x0000008200837308 */ /* 0x000f220000000800 */
[----:B--2---:R-:W-:Y:S05]  /*5900*/  F2FP.BF16.F32.PACK_AB R198, R126, R125 ;  /* 0x0000007d7ec6723e */ /* 0x004fea00000010ff */
[----:B------:R2:W-:Y:S04]  /*5910*/  STS [R207+0x2a400], R198 ;  /* 0x02a400c6cf007388 */ /* 0x0005e80000000800 */
[----:B------:R2:W-:Y:S01]  /*5920*/  MUFU.EX2 R130, R115 ;  /* 0x0000007300827308 */ /* 0x0005e20000000800 */
[----:B-1----:R-:W5:Y:S04]  /*5930*/  LDL R202, [R1+0x34] ;  /* 0x0000340001ca7983 */ /* 0x002f680000100800 */
[----:B---3--:R-:W5:Y:S05]  /*5940*/  LDL R201, [R1+0x40] ;  /* 0x0000400001c97983 */ /* 0x008f6a0000100800 */
[----:B------:R-:W1:Y:S01]  /*5950*/  MUFU.EX2 R129, R129 ;  /* 0x0000008100817308 */ /* 0x000e620000000800 */
[----:B----4-:R-:W-:Y:S01]  /*5960*/  F2FP.BF16.F32.PACK_AB R197, R131, R128 ;  /* 0x0000008083c5723e */ /* 0x010fe200000010ff */
[----:B------:R-:W5:Y:S04]  /*5970*/  LDL R200, [R1+0x3c] ;  /* 0x00003c0001c87983 */ /* 0x000f680000100800 */
[----:B------:R-:W-:Y:S01]  /*5980*/  STS [R206+0x2a000], R197 ;  /* 0x02a000c5ce007388 */ /* 0x000fe20000000800 */
[----:B--2---:R-:W-:Y:S05]  /*5990*/  LEA R115, R252, UR4, 0x1 ;  /* 0x00000004fc737c11 */ /* 0x004fea000f8e08ff */
[--C-:B------:R-:W-:Y:S01]  /*59a0*/  IMAD.IADD R114, R242, 0x1, R115.reuse ;  /* 0x00000001f2727824 */ /* 0x100fe200078e0273 */
[----:B------:R-:W-:Y:S01]  /*59b0*/  IADD3 R198, P0, R205, UR14, RZ ;  /* 0x0000000ecdc67c10 */ /* 0x000fe2000ff1e0ff */
[----:B------:R-:W-:Y:S01]  /*59c0*/  IMAD.IADD R113, R241, 0x1, R115 ;  /* 0x00000001f1717824 */ /* 0x000fe200078e0273 */
[----:B-1----:R-:W-:Y:S01]  /*59d0*/  F2FP.BF16.F32.PACK_AB R196, R129, R130 ;  /* 0x0000008281c4723e */ /* 0x002fe200000010ff */
[----:B------:R-:W-:Y:S01]  /*59e0*/  IMAD.IADD R112, R241, 0x1, R114 ;  /* 0x00000001f1707824 */ /* 0x000fe200078e0272 */
[----:B------:R-:W-:Y:S02]  /*59f0*/  IADD3.X R199, R204, UR13, RZ, P0, !PT ;  /* 0x0000000dccc77c10 */ /* 0x000fe400087fe4ff */
[----:B------:R-:W5:Y:S01]  /*5a00*/  LDL.64 R204, [R1+0x10] ;  /* 0x0000100001cc7983 */ /* 0x000f620000100a00 */
[----:B------:R-:W-:Y:S03]  /*5a10*/  PLOP3.LUT P0, PT, PT, PT, UP3, 0x80, 0x0 ;  /* 0x000000000000781c */ /* 0x000fe60003f0f038 */
[----:B------:R1:W-:Y:S04]  /*5a20*/  STS [R206+0x2a400], R196 ;  /* 0x02a400c4ce007388 */ /* 0x0003e80000000800 */
[----:B------:R-:W-:Y:S04]  /*5a30*/  LDSM.16.M88.4 R84, [R115+0x10000] ;  /* 0x010000007354783b */ /* 0x000fe80000000200 */
[----:B------:R-:W2:Y:S04]  /*5a40*/  LDSM.16.M88.4 R88, [R250+UR4+0x20000] ;  /* 0x02000004fa58783b */ /* 0x000ea80008000200 */
[----:B------:R-:W3:Y:S04]  /*5a50*/  LDSM.16.M88.4 R92, [R250+UR4+0x20800] ;  /* 0x02080004fa5c783b */ /* 0x000ee80008000200 */
[----:B------:R-:W-:Y:S04]  /*5a60*/  LDSM.16.M88.4 R96, [R114+0x10000] ;  /* 0x010000007260783b */ /* 0x000fe80000000200 */
[----:B------:R-:W4:Y:S04]  /*5a70*/  LDSM.16.M88.4 R100, [R249+0x8000] ;  /* 0x00800000f964783b */ /* 0x000f280000000200 */
[----:B------:R-:W4:Y:S04]  /*5a80*/  LDSM.16.M88.4 R104, [R249+0x8800] ;  /* 0x00880000f968783b */ /* 0x000f280000000200 */
[----:B-1----:R-:W4:Y:S04]  /*5a90*/  LDG.E R196, desc[UR6][R198.64] ;  /* 0x00000006c6c47981 */ /* 0x002f28000c1e1900 */
[----:B------:R-:W-:Y:S04]  /*5aa0*/  LDSM.16.M88.4 R108, [R248+0x8000] ;  /* 0x00800000f86c783b */ /* 0x000fe80000000200 */
[----:B------:R1:W4:Y:S01]  /*5ab0*/  LDG.E R197, desc[UR6][R198.64+0x20] ;  /* 0x00002006c6c57981 */ /* 0x000322000c1e1900 */
[C---:B--2---:R-:W-:Y:S06]  /*5ac0*/  HMMA.16816.F32.BF16 R4, R84.reuse, R88, RZ ;  /* 0x000000585404723c */ /* 0x044fec00000418ff */
[C---:B------:R-:W-:Y:S01]  /*5ad0*/  HMMA.16816.F32.BF16 R8, R84.reuse, R90, RZ ;  /* 0x0000005a5408723c */ /* 0x040fe200000418ff */
[----:B------:R-:W2:Y:S05]  /*5ae0*/  LDSM.16.M88.4 R88, [R113+0x10000] ;  /* 0x010000007158783b */ /* 0x000eaa0000000200 */
[C---:B---3--:R-:W-:Y:S06]  /*5af0*/  HMMA.16816.F32.BF16 R12, R84.reuse, R92, RZ ;  /* 0x0000005c540c723c */ /* 0x048fec00000418ff */
[----:B------:R-:W-:Y:S01]  /*5b00*/  HMMA.16816.F32.BF16 R16, R84, R94, RZ ;  /* 0x0000005e5410723c */ /* 0x000fe200000418ff */
[----:B------:R-:W3:Y:S04]  /*5b10*/  LDSM.16.M88.4 R84, [R248+0x8800] ;  /* 0x00880000f854783b */ /* 0x000ee80000000200 */
[----:B------:R-:W-:Y:S01]  /*5b20*/  LDSM.16.M88.4 R92, [R112+0x10000] ;  /* 0x01000000705c783b */ /* 0x000fe20000000200 */
[C---:B----4-:R-:W-:Y:S06]  /*5b30*/  HMMA.16816.F32.BF16 R4, R96.reuse, R100, R4 ;  /* 0x000000646004723c */ /* 0x050fec0000041804 */
[C---:B------:R-:W-:Y:S01]  /*5b40*/  HMMA.16816.F32.BF16 R8, R96.reuse, R102, R8 ;  /* 0x000000666008723c */ /* 0x040fe20000041808 */
[----:B------:R-:W4:Y:S05]  /*5b50*/  LDSM.16.M88.4 R100, [R247+0x8000] ;  /* 0x00800000f764783b */ /* 0x000f2a0000000200 */
[C---:B------:R-:W-:Y:S06]  /*5b60*/  HMMA.16816.F32.BF16 R12, R96.reuse, R104, R12 ;  /* 0x00000068600c723c */ /* 0x040fec000004180c */
[----:B------:R-:W-:Y:S01]  /*5b70*/  HMMA.16816.F32.BF16 R16, R96, R106, R16 ;  /* 0x0000006a6010723c */ /* 0x000fe20000041810 */
[----:B------:R-:W1:Y:S04]  /*5b80*/  LDSM.16.M88.4 R96, [R247+0x8800] ;  /* 0x00880000f760783b */ /* 0x000e680000000200 */
[----:B------:R-:W-:Y:S01]  /*5b90*/  LDSM.16.M88.4 R104, [R115+0x12000] ;  /* 0x012000007368783b */ /* 0x000fe20000000200 */
[C---:B--2---:R-:W-:Y:S06]  /*5ba0*/  HMMA.16816.F32.BF16 R4, R88.reuse, R108, R4 ;  /* 0x0000006c5804723c */ /* 0x044fec0000041804 */
[C---:B------:R-:W-:Y:S01]  /*5bb0*/  HMMA.16816.F32.BF16 R8, R88.reuse, R110, R8 ;  /* 0x0000006e5808723c */ /* 0x040fe20000041808 */
[----:B------:R-:W2:Y:S05]  /*5bc0*/  LDSM.16.M88.4 R108, [R250+UR4+0x22000] ;  /* 0x02200004fa6c783b */ /* 0x000eaa0008000200 */
[C---:B---3--:R-:W-:Y:S06]  /*5bd0*/  HMMA.16816.F32.BF16 R12, R88.reuse, R84, R12 ;  /* 0x00000054580c723c */ /* 0x048fec000004180c */
[----:B------:R-:W-:Y:S01]  /*5be0*/  HMMA.16816.F32.BF16 R16, R88, R86, R16 ;  /* 0x000000565810723c */ /* 0x000fe20000041810 */
[----:B------:R-:W3:Y:S04]  /*5bf0*/  LDSM.16.M88.4 R84, [R250+UR4+0x22800] ;  /* 0x02280004fa54783b */ /* 0x000ee80008000200 */
        /* <DEDUP_REMOVED lines=76> */
[----:B------:R-:W1:Y:S05]  /*60c0*/  LDSM.16.M88.4 R88, [R247+0xe800] ;  /* 0x00e80000f758783b */ /* 0x000e6a0000000200 */
[C---:B--2---:R-:W-:Y:S06]  /*60d0*/  HMMA.16816.F32.BF16 R4, R92.reuse, R108, R4 ;  /* 0x0000006c5c04723c */ /* 0x044fec0000041804 */
[C---:B------:R-:W-:Y:S06]  /*60e0*/  HMMA.16816.F32.BF16 R8, R92.reuse, R110, R8 ;  /* 0x0000006e5c08723c */ /* 0x040fec0000041808 */
[C---:B---3--:R-:W-:Y:S06]  /*60f0*/  HMMA.16816.F32.BF16 R12, R92.reuse, R84, R12 ;  /* 0x000000545c0c723c */ /* 0x048fec000004180c */
[----:B------:R-:W-:Y:S06]  /*6100*/  HMMA.16816.F32.BF16 R16, R92, R86, R16 ;  /* 0x000000565c10723c */ /* 0x000fec0000041810 */
[C---:B----4-:R-:W-:Y:S06]  /*6110*/  HMMA.16816.F32.BF16 R4, R96.reuse, R104, R4 ;  /* 0x000000686004723c */ /* 0x050fec0000041804 */
[C---:B------:R-:W-:Y:S06]  /*6120*/  HMMA.16816.F32.BF16 R8, R96.reuse, R106, R8 ;  /* 0x0000006a6008723c */ /* 0x040fec0000041808 */
[C---:B-1----:R-:W-:Y:S06]  /*6130*/  HMMA.16816.F32.BF16 R12, R96.reuse, R88, R12 ;  /* 0x00000058600c723c */ /* 0x042fec000004180c */
[----:B------:R-:W-:Y:S06]  /*6140*/  HMMA.16816.F32.BF16 R16, R96, R90, R16 ;  /* 0x0000005a6010723c */ /* 0x000fec0000041810 */
[C---:B------:R-:W-:Y:S01]  /*6150*/  FADD.FTZ R115, -R196.reuse, R4 ;  /* 0x00000004c4737221 */ /* 0x040fe20000010100 */
[----:B------:R-:W-:Y:S04]  /*6160*/  FADD.FTZ R198, -R196, R5 ;  /* 0x00000005c4c67221 */ /* 0x000fe80000010100 */
[----:B------:R-:W-:Y:S01]  /*6170*/  FMUL.FTZ R115, R116, R115 ;  /* 0x0000007374737220 */ /* 0x000fe20000410000 */
[----:B------:R-:W-:Y:S01]  /*6180*/  FMUL.FTZ R198, R119, R198 ;  /* 0x000000c677c67220 */ /* 0x000fe20000410000 */
[C---:B------:R-:W-:Y:S01]  /*6190*/  FADD.FTZ R119, -R196.reuse, R8 ;  /* 0x00000008c4777221 */ /* 0x040fe20000010100 */
[----:B------:R-:W-:Y:S03]  /*61a0*/  FADD.FTZ R116, -R196, R9 ;  /* 0x00000009c4747221 */ /* 0x000fe60000010100 */
[----:B------:R-:W-:Y:S01]  /*61b0*/  FMUL.FTZ R119, R120, R119 ;  /* 0x0000007778777220 */ /* 0x000fe20000410000 */
[----:B------:R-:W-:Y:S01]  /*61c0*/  FMUL.FTZ R116, R123, R116 ;  /* 0x000000747b747220 */ /* 0x000fe20000410000 */
[C---:B------:R-:W-:Y:S01]  /*61d0*/  FADD.FTZ R120, -R196.reuse, R13 ;  /* 0x0000000dc4787221 */ /* 0x040fe20000010100 */
[----:B------:R-:W-:Y:S01]  /*61e0*/  FADD.FTZ R123, -R196, R12 ;  /* 0x0000000cc47b7221 */ /* 0x000fe20000010100 */
[----:B------:R-:W-:Y:S02]  /*61f0*/  F2FP.BF16.F32.PACK_AB R115, R198, R115 ;  /* 0x00000073c673723e */ /* 0x000fe400000010ff */
[----:B------:R-:W-:Y:S01]  /*6200*/  FMUL.FTZ R120, R127, R120 ;  /* 0x000000787f787220 */ /* 0x000fe20000410000 */
[----:B------:R-:W-:Y:S01]  /*6210*/  F2FP.BF16.F32.PACK_AB R119, R116, R119 ;  /* 0x000000777477723e */ /* 0x000fe200000010ff */
[C---:B------:R-:W-:Y:S01]  /*6220*/  FADD.FTZ R116, -R197.reuse, R6 ;  /* 0x00000006c5747221 */ /* 0x040fe20000010100 */
[----:B------:R-:W-:Y:S01]  /*6230*/  FADD.FTZ R127, -R197, R7 ;  /* 0x00000007c57f7221 */ /* 0x000fe20000010100 */
[----:B------:R-:W-:Y:S01]  /*6240*/  FADD.FTZ R199, -R196, R16 ;  /* 0x00000010c4c77221 */ /* 0x000fe20000010100 */
[----:B------:R-:W-:Y:S01]  /*6250*/  FMUL.FTZ R123, R124, R123 ;  /* 0x0000007b7c7b7220 */ /* 0x000fe20000410000 */
[----:B------:R-:W-:Y:S01]  /*6260*/  FMUL.FTZ R116, R117, R116 ;  /* 0x0000007475747220 */ /* 0x000fe20000410000 */
[----:B------:R-:W-:Y:S01]  /*6270*/  FMUL.FTZ R127, R118, R127 ;  /* 0x0000007f767f7220 */ /* 0x000fe20000410000 */
[----:B------:R-:W-:Y:S01]  /*6280*/  FADD.FTZ R196, -R196, R17 ;  /* 0x00000011c4c47221 */ /* 0x000fe20000010100 */
[C---:B------:R-:W-:Y:S01]  /*6290*/  FADD.FTZ R118, -R197.reuse, R10 ;  /* 0x0000000ac5767221 */ /* 0x040fe20000010100 */
[----:B------:R-:W-:Y:S01]  /*62a0*/  FADD.FTZ R117, -R197, R11 ;  /* 0x0000000bc5757221 */ /* 0x000fe20000010100 */
[----:B------:R-:W-:Y:S01]  /*62b0*/  FMUL.FTZ R199, R128, R199 ;  /* 0x000000c780c77220 */ /* 0x000fe20000410000 */
[----:B------:R-:W-:Y:S01]  /*62c0*/  FMUL.FTZ R196, R131, R196 ;  /* 0x000000c483c47220 */ /* 0x000fe20000410000 */
[----:B------:R-:W-:Y:S01]  /*62d0*/  F2FP.BF16.F32.PACK_AB R120, R120, R123 ;  /* 0x0000007b7878723e */ /* 0x000fe200000010ff */
        /* <DEDUP_REMOVED lines=13> */
[----:B------:R-:W2:Y:S01]  /*63b0*/  LDL.LU R212, [R1+0x4c] ;  /* 0x00004c0001d47983 */ /* 0x000ea20000300800 */
[----:B------:R-:W1:Y:S01]  /*63c0*/  LDC R5, c[0x0][0x240] ;  /* 0x00009000ff057b82 */ /* 0x000e620000000800 */
[----:B-----5:R-:W-:Y:S01]  /*63d0*/  ISETP.GE.AND P6, PT, R204, UR18, PT ;  /* 0x00000012cc007c0c */ /* 0x020fe2000bfc6270 */
[----:B------:R-:W-:Y:S01]  /*63e0*/  ULOP3.LUT UR10, UR9, 0x1, URZ, 0xc0, !UPT ;  /* 0x00000001090a7892 */ /* 0x000fe2000f8ec03f */
[----:B------:R-:W3:Y:S01]  /*63f0*/  LDL.LU R211, [R1+0x48] ;  /* 0x0000480001d37983 */ /* 0x000ee20000300800 */
[----:B------:R-:W-:Y:S02]  /*6400*/  ISETP.GE.AND P5, PT, R202, UR18, PT ;  /* 0x00000012ca007c0c */ /* 0x000fe4000bfa6270 */
[----:B------:R-:W-:Y:S01]  /*6410*/  ISETP.GE.AND P4, PT, R201, UR18, PT ;  /* 0x00000012c9007c0c */ /* 0x000fe2000bf86270 */
[----:B------:R-:W4:Y:S01]  /*6420*/  LDL.LU R210, [R1+0x64] ;  /* 0x0000640001d27983 */ /* 0x000f220000300800 */
[----:B------:R-:W3:Y:S01]  /*6430*/  LDC R4, c[0x0][0x244] ;  /* 0x00009100ff047b82 */ /* 0x000ee20000000800 */
[----:B------:R-:W-:Y:S01]  /*6440*/  ISETP.GE.AND P3, PT, R200, UR18, PT ;  /* 0x00000012c8007c0c */ /* 0x000fe2000bf66270 */
[----:B------:R-:W-:Y:S01]  /*6450*/  UISETP.NE.U32.AND UP1, UPT, UR10, 0x1, UPT ;  /* 0x000000010a00788c */ /* 0x000fe2000bf25070 */
[----:B------:R-:W2:Y:S03]  /*6460*/  LDL.LU R203, [R1+0x58] ;  /* 0x0000580001cb7983 */ /* 0x000ea60000300800 */
[----:B------:R-:W-:Y:S06]  /*6470*/  USEL UR10, UR60, 0x8000, !UP1 ;  /* 0x000080003c0a7887 */ /* 0x000fec000c800000 */
[----:B------:R-:W-:Y:S02]  /*6480*/  VIADD R243, R243, UR10 ;  /* 0x0000000af3f37c36 */ /* 0x000fe40008000000 */
[----:B--2---:R-:W-:Y:S02]  /*6490*/  VIADD R203, R203, UR10 ;  /* 0x0000000acbcb7c36 */ /* 0x004fe40008000000 */
[----:B----4-:R-:W-:Y:S02]  /*64a0*/  VIADD R210, R210, UR10 ;  /* 0x0000000ad2d27c36 */ /* 0x010fe40008000000 */
[C---:B-1----:R-:W-:Y:S02]  /*64b0*/  IMAD.U32 R6, R5.reuse, -0x40, RZ ;  /* 0xffffffc005067824 */ /* 0x042fe400078e00ff */
[----:B------:R-:W-:Y:S01]  /*64c0*/  IMAD.MOV.U32 R8, RZ, RZ, R212 ;  /* 0x000000ffff087224 */ /* 0x000fe200078e00d4 */
        /* <DEDUP_REMOVED lines=83> */
.L_x_810:
[----:B------:R-:W-:Y:S01]  /*6a00*/  STS [R209+0x28000], R115 ;  /* 0x02800073d1007388 */ /* 0x000fe20000000800 */
[----:B------:R-:W-:Y:S02]  /*6a10*/  F2FP.BF16.F32.PACK_AB R117, R117, R118 ;  /* 0x000000767575723e */ /* 0x000fe400000010ff */
[----:B------:R-:W-:Y:S01]  /*6a20*/  F2FP.BF16.F32.PACK_AB R121, R121, R116 ;  /* 0x000000747979723e */ /* 0x000fe200000010ff */
[----:B------:R-:W-:Y:S01]  /*6a30*/  STS [R209+0x28400], R127 ;  /* 0x0284007fd1007388 */ /* 0x000fe20000000800 */
[----:B------:R-:W-:Y:S02]  /*6a40*/  F2FP.BF16.F32.PACK_AB R122, R122, R123 ;  /* 0x0000007b7a7a723e */ /* 0x000fe400000010ff */
[----:B------:R-:W-:Y:S01]  /*6a50*/  LEA R116, R251, UR4, 0x1 ;  /* 0x00000004fb747c11 */ /* 0x000fe2000f8e08ff */
[----:B------:R2:W-:Y:S04]  /*6a60*/  STS [R208+0x28000], R119 ;  /* 0x02800077d0007388 */ /* 0x0005e80000000800 */
[----:B------:R3:W-:Y:S04]  /*6a70*/  STS [R208+0x28400], R117 ;  /* 0x02840075d0007388 */ /* 0x0007e80000000800 */
[----:B------:R-:W-:Y:S04]  /*6a80*/  STS [R207+0x28000], R120 ;  /* 0x02800078cf007388 */ /* 0x000fe80000000800 */
[----:B------:R-:W-:Y:S04]  /*6a90*/  STS [R207+0x28400], R121 ;  /* 0x02840079cf007388 */ /* 0x000fe80000000800 */
[----:B------:R-:W-:Y:S04]  /*6aa0*/  STS [R206+0x28000], R196 ;  /* 0x028000c4ce007388 */ /* 0x000fe80000000800 */
[----:B------:R-:W-:Y:S04]  /*6ab0*/  STS [R206+0x28400], R122 ;  /* 0x0284007ace007388 */ /* 0x000fe80000000800 */
[----:B--2---:R-:W2:Y:S01]  /*6ac0*/  LDL.LU.64 R118, [R1+0x70] ;  /* 0x0000700001767983 */ /* 0x004ea20000300a00 */
[----:B------:R-:W-:Y:S06]  /*6ad0*/  BAR.SYNC.DEFER_BLOCKING 0x0 ;  /* 0x0000000000007b1d */ /* 0x000fec0000010000 */
[----:B-1----:R-:W-:Y:S02]  /*6ae0*/  LDSM.16.MT88.4 R4, [R246+0x2a000] ;  /* 0x02a00000f604783b */ /* 0x002fe40000004200 */
[----:B---3--:R-:W1:Y:S02]  /*6af0*/  LDC R117, c[0x0][0x270] ;  /* 0x00009c00ff757b82 */ /* 0x008e640000000800 */
[----:B------:R-:W3:Y:S04]  /*6b00*/  LDSM.16.MT88.4 R8, [R116+0x10000] ;  /* 0x010000007408783b */ /* 0x000ee80000004200 */
[----:B------:R-:W4:Y:S04]  /*6b10*/  LDSM.16.MT88.4 R12, [R0+0x2a000] ;  /* 0x02a00000000c783b */ /* 0x000f280000004200 */
[----:B------:R-:W4:Y:S04]  /*6b20*/  LDSM.16.MT88.4 R16, [R116+0x12000] ;  /* 0x012000007410783b */ /* 0x000f280000004200 */
[----:B------:R-:W4:Y:S04]  /*6b30*/  LDSM.16.MT88.4 R84, [R116+0x14000] ;  /* 0x014000007454783b */ /* 0x000f280000004200 */
[----:B------:R-:W4:Y:S04]  /*6b40*/  LDSM.16.MT88.4 R88, [R116+0x16000] ;  /* 0x016000007458783b */ /* 0x000f280000004200 */
[----:B------:R-:W-:Y:S04]  /*6b50*/  LDSM.16.MT88.4 R92, [R246+0x2a800] ;  /* 0x02a80000f65c783b */ /* 0x000fe80000004200 */
[----:B------:R-:W4:Y:S04]  /*6b60*/  LDSM.16.MT88.4 R96, [R116+0x10800] ;  /* 0x010800007460783b */ /* 0x000f280000004200 */
[----:B------:R-:W4:Y:S04]  /*6b70*/  LDSM.16.MT88.4 R100, [R0+0x2a800] ;  /* 0x02a800000064783b */ /* 0x000f280000004200 */
[----:B------:R-:W-:Y:S04]  /*6b80*/  LDSM.16.MT88.4 R104, [R116+0x17000] ;  /* 0x017000007468783b */ /* 0x000fe80000004200 */
[----:B------:R-:W-:Y:S01]  /*6b90*/  LDSM.16.MT88.4 R108, [R116+0x15800] ;  /* 0x01580000746c783b */ /* 0x000fe20000004200 */
[-C--:B---3--:R-:W-:Y:S03]  /*6ba0*/  HMMA.16816.F32.BF16 R20, R4, R8.reuse, R20 ;  /* 0x000000080414723c */ /* 0x088fe60000041814 */
[----:B------:R-:W-:Y:S02]  /*6bb0*/  LDSM.16.MT88.4 R112, [R116+0x17800] ;  /* 0x017800007470783b */ /* 0x000fe40000004200 */
[----:B-1----:R-:W-:Y:S01]  /*6bc0*/  IMAD R117, R117, UR20, RZ ;  /* 0x0000001475757c24 */ /* 0x002fe2000f8e02ff */
[C---:B----4-:R-:W-:Y:S06]  /*6bd0*/  HMMA.16816.F32.BF16 R24, R12.reuse, R8, R24 ;  /* 0x000000080c18723c */ /* 0x050fec0000041818 */
[-C--:B------:R-:W-:Y:S06]  /*6be0*/  HMMA.16816.F32.BF16 R28, R12, R10.reuse, R28 ;  /* 0x0000000a0c1c723c */ /* 0x080fec000004181c */
[C---:B------:R-:W-:Y:S01]  /*6bf0*/  HMMA.16816.F32.BF16 R32, R4.reuse, R10, R32 ;  /* 0x0000000a0420723c */ /* 0x040fe20000041820 */
[----:B------:R-:W1:Y:S05]  /*6c00*/  LDSM.16.MT88.4 R8, [R116+0x12800] ;  /* 0x012800007408783b */ /* 0x000e6a0000004200 */
        /* <DEDUP_REMOVED lines=9> */
[----:B------:R-:W4:Y:S05]  /*6ca0*/  LDSM.16.MT88.4 R84, [R116+0x16800] ;  /* 0x016800007454783b */ /* 0x000f2a0000004200 */
        /* <DEDUP_REMOVED lines=24> */
[-C--:B------:R-:W-:Y:S01]  /*6e30*/  HMMA.16816.F32.BF16 R76, R100, R86.reuse, R76 ;  /* 0x00000056644c723c */ /* 0x080fe2000004184c */
[----:B------:R-:W-:Y:S05]  /*6e40*/  LDSM.16.MT88.4 R100, [R116+0x13800] ;  /* 0x013800007464783b */ /* 0x000fea0000004200 */
[----:B------:R-:W-:Y:S01]  /*6e50*/  HMMA.16816.F32.BF16 R80, R92, R86, R80 ;  /* 0x000000565c50723c */ /* 0x000fe20000041850 */
[----:B------:R-:W3:Y:S04]  /*6e60*/  LDSM.16.MT88.4 R84, [R116+0x11800] ;  /* 0x011800007454783b */ /* 0x000ee80000004200 */
[----:B------:R-:W4:Y:S01]  /*6e70*/  LDSM.16.MT88.4 R92, [R0+0x2b800] ;  /* 0x02b80000005c783b */ /* 0x000f220000004200 */
[-C--:B------:R-:W-:Y:S01]  /*6e80*/  HMMA.16816.F32.BF16 R20, R4, R12.reuse, R20 ;  /* 0x0000000c0414723c */ /* 0x080fe20000041814 */
        /* <DEDUP_REMOVED lines=16> */
[-C--:B---3--:R-:W-:Y:S05]  /*6f90*/  HMMA.16816.F32.BF16 R20, R16, R84.reuse, R20 ;  /* 0x000000541014723c */ /* 0x088fea0000041814 */
[----:B------:R-:W-:Y:S01]  /*6fa0*/  IMAD.U32 R5, R117, -0x40, RZ ;  /* 0xffffffc075057824 */ /* 0x000fe200078e00ff */
[C---:B----4-:R-:W-:Y:S05]  /*6fb0*/  HMMA.16816.F32.BF16 R24, R92.reuse, R84, R24 ;  /* 0x000000545c18723c */ /* 0x050fea0000041818 */
[C---:B--2---:R-:W-:Y:S01]  /*6fc0*/  LEA R4, P1, R5.reuse, R118, 0x2 ;  /* 0x0000007605047211 */ /* 0x044fe200078210ff */
[-C--:B------:R-:W-:Y:S05]  /*6fd0*/  HMMA.16816.F32.BF16 R28, R92, R86.reuse, R28 ;  /* 0x000000565c1c723c */ /* 0x080fea000004181c */
[----:B------:R-:W-:Y:S01]  /*6fe0*/  LEA.HI.X.SX32 R5, R5, R119, 0x2, P1 ;  /* 0x0000007705057211 */ /* 0x000fe200008f16ff */
[C---:B------:R-:W-:Y:S04]  /*6ff0*/  HMMA.16816.F32.BF16 R32, R16.reuse, R86, R32 ;  /* 0x000000561020723c */ /* 0x040fe80000041820 */
[----:B------:R1:W-:Y:S02]  /*7000*/  STL.64 [R1+0x70], R4 ;  /* 0x0000700401007387 */ /* 0x0003e40000100a00 */
        /* <DEDUP_REMOVED lines=17> */
[----:B-----5:R-:W-:Y:S02]  /*7120*/  ISETP.GE.AND P6, PT, R204, UR18, PT ;  /* 0x00000012cc007c0c */ /* 0x020fe4000bfc6270 */
[----:B------:R-:W3:Y:S01]  /*7130*/  LDL.LU R118, [R1+0x50] ;  /* 0x0000500001767983 */ /* 0x000ee20000300800 */
[----:B------:R-:W-:Y:S02]  /*7140*/  ISETP.GE.AND P5, PT, R202, UR18, PT ;  /* 0x00000012ca007c0c */ /* 0x000fe4000bfa6270 */
[----:B------:R-:W-:Y:S01]  /*7150*/  ISETP.GE.AND P4, PT, R201, UR18, PT ;  /* 0x00000012c9007c0c */ /* 0x000fe2000bf86270 */
[----:B------:R-:W4:Y:S01]  /*7160*/  LDL R117, [R1+0x38] ;  /* 0x0000380001757983 */ /* 0x000f220000100800 */
[----:B------:R-:W3:Y:S01]  /*7170*/  LDC R4, c[0x0][0x424] ;  /* 0x00010900ff047b82 */ /* 0x000ee20000000800 */
        /* <DEDUP_REMOVED lines=14> */
[C-C-:B------:R-:W-:Y:S02]  /*7260*/  @!P6 LEA.HI.X R11, R5.reuse, R9, R4.reuse, 0x6, P2 ;  /* 0x00000009050be211 */ /* 0x140fe400010f3404 */
        /* <DEDUP_REMOVED lines=45> */
.L_x_811:
[----:B------:R-:W-:Y:S01]  /*7540*/  LEA R236, R251, UR4, 0x1 ;  /* 0x00000004fbec7c11 */ /* 0x000fe2000f8e08ff */
[----:B------:R-:W-:Y:S01]  /*7550*/  LDSM.16.M88.4 R128, [R245] ;  /* 0x00000000f580783b */ /* 0x000fe20000000200 */
[----:B------:R-:W-:Y:S02]  /*7560*/  ULOP3.LUT UR10, UR9, 0x1, URZ, 0xc0, !UPT ;  /* 0x00000001090a7892 */ /* 0x000fe4000f8ec03f */
[----:B------:R-:W-:Y:S01]  /*7570*/  @UP3 UIADD3 UR16, UP2, UR12, -0x100, URZ ;  /* 0xffffff000c103890 */ /* 0x000fe2000ff5e03f */
[----:B------:R-:W4:Y:S01]  /*7580*/  LDSM.16.MT88.4 R16, [R236+0x18000] ;  /* 0x01800000ec10783b */ /* 0x000f220000004200 */
[----:B------:R-:W-:Y:S02]  /*7590*/  UISETP.NE.U32.AND UP1, UPT, UR10, 0x1, UPT ;  /* 0x000000010a00788c */ /* 0x000fe4000bf25070 */
[----:B------:R-:W-:Y:S01]  /*75a0*/  UIADD3 UR17, UR9, -0x1, URZ ;  /* 0xffffffff09117890 */ /* 0x000fe2000fffe03f */
[----:B------:R-:W1:Y:S01]  /*75b0*/  LDSM.16.M88.4 R124, [R245+0x1000] ;  /* 0x00100000f57c783b */ /* 0x000e620000000200 */
[----:B------:R-:W-:Y:S03]  /*75c0*/  @UP3 UIADD3.X UR10, UR11, -0x1, URZ, UP2, !UPT ;  /* 0xffffffff0b0a3890 */ /* 0x000fe600097fe43f */
[----:B------:R-:W2:Y:S04]  /*75d0*/  LDSM.16.MT88.4 R96, [R236+0x1a000] ;  /* 0x01a00000ec60783b */ /* 0x000ea80000004200 */
[----:B------:R-:W3:Y:S04]  /*75e0*/  LDSM.16.MT88.4 R112, [R236+0x1c000] ;  /* 0x01c00000ec70783b */ /* 0x000ee80000004200 */
[----:B------:R-:W3:Y:S04]  /*75f0*/  LDSM.16.MT88.4 R196, [R236+0x1e000] ;  /* 0x01e00000ecc4783b */ /* 0x000ee80000004200 */
[----:B-----5:R-:W-:Y:S04]  /*7600*/  LDSM.16.M88.4 R200, [R240] ;  /* 0x00000000f0c8783b */ /* 0x020fe80000000200 */
[----:B------:R-:W3:Y:S04]  /*7610*/  LDSM.16.MT88.4 R204, [R236+0x18800] ;  /* 0x01880000eccc783b */ /* 0x000ee80000004200 */
[----:B------:R-:W3:Y:S04]  /*7620*/  LDSM.16.M88.4 R208, [R240+0x1000] ;  /* 0x00100000f0d0783b */ /* 0x000ee80000000200 */
[----:B------:R-:W3:Y:S04]  /*7630*/  LDSM.16.MT88.4 R212, [R236+0x1a800] ;  /* 0x01a80000ecd4783b */ /* 0x000ee80000004200 */
[----:B------:R-:W3:Y:S01]  /*7640*/  LDSM.16.MT88.4 R216, [R236+0x1c800] ;  /* 0x01c80000ecd8783b */ /* 0x000ee20000004200 */
        /* <DEDUP_REMOVED lines=16> */
[-C--:B------:R-:W-:Y:S06]  /*7750*/  HMMA.16816.F32.BF16 R116, R128, R196.reuse, RZ ;  /* 0x000000c48074723c */ /* 0x080fec00000418ff */
        /* <DEDUP_REMOVED lines=24> */
[----:B------:R-:W4:Y:S04]  /*78e0*/  LDSM.16.M88.4 R200, [R3] ;  /* 0x0000000003c8783b */ /* 0x000f280000000200 */
[----:B------:R-:W4:Y:S01]  /*78f0*/  LDSM.16.MT88.4 R220, [R236+0x1b800] ;  /* 0x01b80000ecdc783b */ /* 0x000f220000004200 */
[-C--:B-1----:R-:W-:Y:S06]  /*7900*/  HMMA.16816.F32.BF16 R4, R224, R228.reuse, R4 ;  /* 0x000000e4e004723c */ /* 0x082fec0000041804 */
[C---:B------:R-:W-:Y:S06]  /*7910*/  HMMA.16816.F32.BF16 R8, R232.reuse, R228, R8 ;  /* 0x000000e4e808723c */ /* 0x040fec0000041808 */
[-C--:B------:R-:W-:Y:S06]  /*7920*/  HMMA.16816.F32.BF16 R12, R232, R230.reuse, R12 ;  /* 0x000000e6e80c723c */ /* 0x080fec000004180c */
[C---:B------:R-:W-:Y:S01]  /*7930*/  HMMA.16816.F32.BF16 R16, R224.reuse, R230, R16 ;  /* 0x000000e6e010723c */ /* 0x040fe20000041810 */
[----:B------:R-:W1:Y:S04]  /*7940*/  LDSM.16.MT88.4 R228, [R236+0x1d800] ;  /* 0x01d80000ece4783b */ /* 0x000e680000004200 */
[----:B------:R-:W1:Y:S01]  /*7950*/  LDSM.16.MT88.4 R236, [R236+0x1f800] ;  /* 0x01f80000ecec783b */ /* 0x000e620000004200 */
[-C--:B--2---:R-:W-:Y:S06]  /*7960*/  HMMA.16816.F32.BF16 R84, R224, R196.reuse, R84 ;  /* 0x000000c4e054723c */ /* 0x084fec0000041854 */
[C---:B------:R-:W-:Y:S01]  /*7970*/  HMMA.16816.F32.BF16 R88, R232.reuse, R196, R88 ;  /* 0x000000c4e858723c */ /* 0x040fe20000041858 */
[----:B------:R-:W2:Y:S04]  /*7980*/  LDL R196, [R1+0x30] ;  /* 0x0000300001c47983 */ /* 0x000ea80000100800 */
[----:B------:R-:W2:Y:S01]  /*7990*/  LDL R197, [R1+0x60] ;  /* 0x0000600001c57983 */ /* 0x000ea20000100800 */
[-C--:B------:R-:W-:Y:S06]  /*79a0*/  HMMA.16816.F32.BF16 R92, R232, R198.reuse, R92 ;  /* 0x000000c6e85c723c */ /* 0x080fec000004185c */
[C---:B------:R-:W-:Y:S01]  /*79b0*/  HMMA.16816.F32.BF16 R96, R224.reuse, R198, R96 ;  /* 0x000000c6e060723c */ /* 0x040fe20000041860 */
[----:B------:R-:W2:Y:S01]  /*79c0*/  LDL R199, [R1+0x2c] ;  /* 0x00002c0001c77983 */ /* 0x000ea20000100800 */
[----:B------:R-:W1:Y:S04]  /*79d0*/  LDC R198, c[0x0][0x270] ;  /* 0x00009c00ffc67b82 */ /* 0x000e680000000800 */
        /* <DEDUP_REMOVED lines=8> */
[----:B------:R-:W4:Y:S05]  /*7a60*/  LDL.64 R234, [R1+0x70] ;  /* 0x0000700001ea7983 */ /* 0x000f2a0000100a00 */
[----:B------:R-:W-:Y:S05]  /*7a70*/  HMMA.16816.F32.BF16 R128, R224, R210, R128 ;  /* 0x000000d2e080723c */ /* 0x000fea0000041880 */
[----:B-1----:R-:W-:Y:S01]  /*7a80*/  IMAD R233, R198, UR20, RZ ;  /* 0x00000014c6e97c24 */ /* 0x002fe2000f8e02ff */
        /* <DEDUP_REMOVED lines=95> */
[C---:B------:R-:W-:Y:S01]  /*8080*/  IMAD.IADD R9, R196.reuse, 0x1, R7 ;  /* 0x00000001c4097824 */ /* 0x040fe200078e0207 */
        /* <DEDUP_REMOVED lines=53> */
[C---:B------:R-:W-:Y:S02]  /*83e0*/  IMAD.IADD R9, R196.reuse, 0x1, R7 ;  /* 0x00000001c4097824 */ /* 0x040fe400078e0207 */
        /* <DEDUP_REMOVED lines=26> */
[C---:B------:R-:W-:Y:S01]  /*8590*/  IMAD.IADD R9, R196.reuse, 0x1, R7 ;  /* 0x00000001c4097824 */ /* 0x040fe200078e0207 */
        /* <DEDUP_REMOVED lines=22> */
[C---:B------:R-:W-:Y:S02]  /*8700*/  IMAD.IADD R7, R196.reuse, 0x1, R5 ;  /* 0x00000001c4077824 */ /* 0x040fe400078e0205 */
        /* <DEDUP_REMOVED lines=38> */
[----:B------:R-:W-:Y:S01]  /*8970*/  ISETP.LT.AND P1, PT, RZ, UR9, PT ;  /* 0x00000009ff007c0c */ /* 0x000fe2000bf21270 */
[----:B------:R-:W1:Y:S01]  /*8980*/  LDSM.16.MT88.4 R4, [R246+0x28000] ;  /* 0x02800000f604783b */ /* 0x000e620000004200 */
[----:B------:R-:W-:Y:S01]  /*8990*/  LEA.HI.X.SX32 R105, R196, R235, 0x2, P0 ;  /* 0x000000ebc4697211 */ /* 0x000fe200000f16ff */
[----:B------:R-:W-:Y:S01]  /*89a0*/  UMOV UR9, UR17 ;  /* 0x0000001100097c82 */ /* 0x000fe20008000000 */
[----:B------:R-:W-:Y:S01]  /*89b0*/  PLOP3.LUT P0, PT, PT, PT, UP1, 0x80, 0x0 ;  /* 0x000000000000781c */ /* 0x000fe20003f0f018 */
[----:B------:R-:W-:Y:S01]  /*89c0*/  REDG.E.ADD.F32.FTZ.RN.STRONG.GPU desc[UR6][R96.64], R124 ;  /* 0x0000007c600079a6 */ /* 0x000fe2000c10f386 */
[----:B------:R-:W-:Y:S03]  /*89d0*/  @UP3 UIADD3 UR14, UP1, UR14, -0x100, URZ ;  /* 0xffffff000e0e3890 */ /* 0x000fe6000ff3e03f */
[----:B------:R-:W2:Y:S01]  /*89e0*/  LDSM.16.MT88.4 R96, [R244+0x800] ;  /* 0x00080000f460783b */ /* 0x000ea20000004200 */
[----:B------:R-:W-:Y:S03]  /*89f0*/  @UP3 UIADD3.X UR13, UR13, -0x1, URZ, UP1, !UPT ;  /* 0xffffffff0d0d3890 */ /* 0x000fe60008ffe43f */
        /* <DEDUP_REMOVED lines=306> */
.L_x_813:
        /* <DEDUP_REMOVED lines=21> */
.L_x_814:
        /* <DEDUP_REMOVED lines=15> */
[----:B------:R-:W-:Y:S01]  /*9f60*/  UIMAD UR15, UR19, UR16, URZ ;  /* 0x00000010130f72a4 */ /* 0x000fe2000f8e023f */
[----:B------:R-:W-:-:S03]  /*9f70*/  SHF.R.S32.HI R53, RZ, 0x1f, R54 ;  /* 0x0000001fff357819 */ /* 0x000fc60000011436 */
        /* <DEDUP_REMOVED lines=14> */
[----:B------:R-:W-:-:S04]  /*a060*/  IADD3 R62, P0, R6, UR20, RZ ;  /* 0x00000014063e7c10 */ /* 0x000fc8000ff1e0ff */
[----:B------:R-:W-:Y:S02]  /*a070*/  IADD3.X R63, R7, UR21, R2, P0, !PT ;  /* 0x00000015073f7c10 */ /* 0x000fe400087fe402 */
[----:B------:R-:W-:Y:S02]  /*a080*/  MOV R2, UR16 ;  /* 0x0000001000027c02 */ /* 0x000fe40008000f00 */
[----:B------:R-:W-:Y:S01]  /*a090*/  ISETP.GE.AND P4, PT, R3, UR8, PT ;  /* 0x0000000803007c0c */ /* 0x000fe2000bf86270 */
[----:B------:R-:W-:Y:S02]  /*a0a0*/  VIADD R3, R66, 0x40 ;  /* 0x0000004042037836 */ /* 0x000fe40000000000 */
        /* <DEDUP_REMOVED lines=25> */
.L_x_816:
[----:B------:R-:W-:Y:S05]  /*a240*/  BSYNC B0 ;  /* 0x0000000000007941 */ /* 0x000fea0003800000 */
.L_x_815:
        /* <DEDUP_REMOVED lines=21> */
.L_x_818:
[----:B------:R-:W-:Y:S05]  /*a3a0*/  BSYNC B0 ;  /* 0x0000000000007941 */ /* 0x000fea0003800000 */
.L_x_817:
        /* <DEDUP_REMOVED lines=37> */
.L_x_820:
[----:B------:R-:W-:Y:S05]  /*a600*/  BSYNC B0 ;  /* 0x0000000000007941 */ /* 0x000fea0003800000 */
.L_x_819:
        /* <DEDUP_REMOVED lines=8> */
[----:B---34-:R-:W-:Y:S01]  /*a690*/  IMAD.WIDE.U32 R4, R54, UR10, R36 ;  /* 0x0000000a36047c25 */ /* 0x018fe2000f8e0024 */
[----:B------:R-:W-:-:S03]  /*a6a0*/  ISETP.GE.AND P0, PT, R52, UR5, PT ;  /* 0x0000000534007c0c */ /* 0x000fc6000bf06270 */
[----:B------:R-:W-:Y:S01]  /*a6b0*/  IMAD R53, R53, UR10, RZ ;  /* 0x0000000a35357c24 */ /* 0x000fe2000f8e02ff */
[----:B------:R-:W-:-:S03]  /*a6c0*/  LEA R6, P3, R4, UR8, 0x1 ;  /* 0x0000000804067c11 */ /* 0x000fc6000f8608ff */
[----:B------:R-:W-:-:S04]  /*a6d0*/  IMAD R53, R54, UR11, R53 ;  /* 0x0000000b36357c24 */ /* 0x000fc8000f8e0235 */
        /* <DEDUP_REMOVED lines=9> */
.L_x_791:
        /* <DEDUP_REMOVED lines=24> */
.L_x_822:
        /* <DEDUP_REMOVED lines=22> */
.L_x_823:
[----:B------:R-:W2:Y:S01]  /*aa50*/  LDL.64 R16, [R1+0x10] ;  /* 0x0000100001107983 */ /* 0x000ea20000100a00 */
[----:B------:R-:W-:Y:S01]  /*aa60*/  UIMAD UR5, UR20, UR10, URZ ;  /* 0x0000000a140572a4 */ /* 0x000fe2000f8e023f */
[----:B------:R-:W-:Y:S01]  /*aa70*/  IMAD.U32 R6, RZ, RZ, UR10 ;  /* 0x0000000aff067e24 */ /* 0x000fe2000f8e00ff */
[----:B------:R-:W-:Y:S01]  /*aa80*/  LEA.HI R4, R4, R3, RZ, 0x3 ;  /* 0x0000000304047211 */ /* 0x000fe200078f18ff */
[----:B------:R-:W-:Y:S01]  /*aa90*/  UIADD3 UR8, -UR18, UR8, URZ ;  /* 0x0000000812087290 */ /* 0x000fe2000fffe13f */
[----:B------:R-:W-:Y:S01]  /*aaa0*/  BSSY B0, `(.L_x_824) ;  /* 0x0000027000007945 */ /* 0x000fe20003800000 */
[----:B------:R-:W-:Y:S01]  /*aab0*/  UIMAD UR5, UR18, UR11, UR5 ;  /* 0x0000000b120572a4 */ /* 0x000fe2000f8e0205 */
[----:B------:R-:W-:Y:S01]  /*aac0*/  SHF.R.S32.HI R4, RZ, 0x3, R4 ;  /* 0x00000003ff047819 */ /* 0x000fe20000011404 */
[----:B------:R-:W-:Y:S01]  /*aad0*/  USHF.R.S32.HI UR19, URZ, 0x1f, UR56 ;  /* 0x0000001f3f137899 */ /* 0x000fe20008011438 */
[----:B------:R-:W-:Y:S02]  /*aae0*/  ULDC.64 UR14, c[0x0][0x468] ;  /* 0x00011a00000e7ab9 */ /* 0x000fe40000000a00 */
[C---:B------:R-:W-:Y:S01]  /*aaf0*/  ISETP.GE.AND P5, PT, R4.reuse, UR8, PT ;  /* 0x0000000804007c0c */ /* 0x040fe2000bfa6270 */
[----:B------:R-:W-:Y:S01]  /*ab00*/  IMAD.U32 R3, RZ, RZ, UR5 ;  /* 0x00000005ff037e24 */ /* 0x000fe2000f8e00ff */
[----:B------:R-:W-:Y:S01]  /*ab10*/  UIMAD UR5, UR19, UR14, URZ ;  /* 0x0000000e130572a4 */ /* 0x000fe2000f8e023f */
[----:B------:R-:W-:Y:S01]  /*ab20*/  IMAD.U32 R10, RZ, RZ, UR14 ;  /* 0x0000000eff0a7e24 */ /* 0x000fe2000f8e00ff */
[----:B------:R-:W-:-:S02]  /*ab30*/  IADD3 R2, R4, 0x20, RZ ;  /* 0x0000002004027810 */ /* 0x000fc40007ffe0ff */
[----:B------:R-:W-:Y:S02]  /*ab40*/  UIMAD UR15, UR56, UR15, UR5 ;  /* 0x0000000f380f72a4 */ /* 0x000fe4000f8e0205 */
[----:B------:R-:W-:Y:S01]  /*ab50*/  ISETP.GE.AND P4, PT, R2, UR8, PT ;  /* 0x0000000802007c0c */ /* 0x000fe2000bf86270 */
[----:B--2---:R-:W-:Y:S01]  /*ab60*/  IMAD.WIDE.U32 R6, R6, UR18, R16 ;  /* 0x0000001206067c25 */ /* 0x004fe2000f8e0010 */
[----:B------:R-:W-:-:S03]  /*ab70*/  IADD3 R5, R16, 0x80, RZ ;  /* 0x0000008010057810 */ /* 0x000fc60007ffe0ff */
[----:B------:R-:W-:Y:S01]  /*ab80*/  VIADD R2, R16, 0xc0 ;  /* 0x000000c010027836 */ /* 0x000fe20000000000 */
[----:B------:R-:W-:-:S04]  /*ab90*/  IADD3 R6, P0, R6, UR9, RZ ;  /* 0x0000000906067c10 */ /* 0x000fc8000ff1e0ff */
[----:B------:R-:W-:Y:S02]  /*aba0*/  IADD3.X R7, R7, UR21, R3, P0, !PT ;  /* 0x0000001507077c10 */ /* 0x000fe400087fe403 */
[----:B------:R-:W-:Y:S01]  /*abb0*/  SHF.R.S32.HI R3, RZ, 0x1f, R4 ;  /* 0x0000001fff037819 */ /* 0x000fe20000011404 */
[----:B------:R-:W-:-:S04]  /*abc0*/  IMAD.WIDE.U32 R10, R10, UR56, R6 ;  /* 0x000000380a0a7c25 */ /* 0x000fc8000f8e0006 */
[----:B------:R-:W-:Y:S01]  /*abd0*/  VIADD R6, R16, 0x40 ;  /* 0x0000004010067836 */ /* 0x000fe20000000000 */
[----:B------:R-:W-:Y:S01]  /*abe0*/  IADD3 R9, R11, UR15, RZ ;  /* 0x0000000f0b097c10 */ /* 0x000fe2000fffe0ff */
[----:B------:R-:W-:Y:S06]  /*abf0*/  @P5 BRA `(.L_x_825) ;  /* 0x0000000000445947 */ /* 0x000fec0003800000 */
[----:B------:R-:W-:Y:S01]  /*ac00*/  IMAD R7, R3, UR10, RZ ;  /* 0x0000000a03077c24 */ /* 0x000fe2000f8e02ff */
[----:B------:R-:W-:Y:S01]  /*ac10*/  ULDC UR5, c[0x0][0x2d0] ;  /* 0x0000b40000057ab9 */ /* 0x000fe20000000800 */
        /* <DEDUP_REMOVED lines=11> */
[----:B------:R1:W-:Y:S04]  /*acd0*/  @!P3 STG.E.128 desc[UR6][R14.64], RZ ;  /* 0x000000ff0e00b986 */ /* 0x0003e8000c101d06 */
[----:B------:R1:W-:Y:S04]  /*ace0*/  @!P2 STG.E.128 desc[UR6][R14.64+0x80], RZ ;  /* 0x000080ff0e00a986 */ /* 0x0003e8000c101d06 */
[----:B------:R1:W-:Y:S04]  /*acf0*/  @!P1 STG.E.128 desc[UR6][R14.64+0x100], RZ ;  /* 0x000100ff0e009986 */ /* 0x0003e8000c101d06 */
[----:B------:R1:W-:Y:S02]  /*ad00*/  @!P0 STG.E.128 desc[UR6][R14.64+0x180], RZ ;  /* 0x000180ff0e008986 */ /* 0x0003e4000c101d06 */
.L_x_825:
[----:B------:R-:W-:Y:S05]  /*ad10*/  BSYNC B0 ;  /* 0x0000000000007941 */ /* 0x000fea0003800000 */
.L_x_824:
[----:B------:R-:W-:Y:S04]  /*ad20*/  BSSY B0, `(.L_x_826) ;  /* 0x0000015000007945 */ /* 0x000fe80003800000 */
        /* <DEDUP_REMOVED lines=20> */
.L_x_827:
[----:B------:R-:W-:Y:S05]  /*ae70*/  BSYNC B0 ;  /* 0x0000000000007941 */ /* 0x000fea0003800000 */
.L_x_826:
[----:B------:R-:W-:Y:S01]  /*ae80*/  UIMAD UR5, UR20, UR12, URZ ;  /* 0x0000000c140572a4 */ /* 0x000fe2000f8e023f */
[----:B------:R-:W-:Y:S01]  /*ae90*/  IMAD.U32 R7, RZ, RZ, UR12 ;  /* 0x0000000cff077e24 */ /* 0x000fe2000f8e00ff */
[----:B------:R-:W-:Y:S01]  /*aea0*/  USHF.R.S32.HI UR10, URZ, 0x1f, UR56 ;  /* 0x0000001f3f0a7899 */ /* 0x000fe20008011438 */
[----:B------:R-:W-:Y:S01]  /*aeb0*/  BSSY B0, `(.L_x_828) ;  /* 0x000001e000007945 */ /* 0x000fe20003800000 */
[----:B------:R-:W-:Y:S01]  /*aec0*/  UIMAD UR5, UR18, UR13, UR5 ;  /* 0x0000000d120572a4 */ /* 0x000fe2000f8e0205 */
[----:B--2---:R-:W-:Y:S01]  /*aed0*/  IMAD.WIDE.U32 R8, R7, UR18, R16 ;  /* 0x0000001207087c25 */ /* 0x004fe2000f8e0010 */
[----:B------:R-:W-:Y:S02]  /*aee0*/  ULDC.64 UR8, c[0x0][0x470] ;  /* 0x00011c0000087ab9 */ /* 0x000fe40000000a00 */
[----:B------:R-:W-:Y:S02]  /*aef0*/  MOV R10, UR8 ;  /* 0x00000008000a7c02 */ /* 0x000fe40008000f00 */
[----:B------:R-:W-:Y:S01]  /*af00*/  IMAD.U32 R7, RZ, RZ, UR5 ;  /* 0x00000005ff077e24 */ /* 0x000fe2000f8e00ff */
[----:B------:R-:W-:Y:S01]  /*af10*/  IADD3 R8, P0, R8, UR16, RZ ;  /* 0x0000001008087c10 */ /* 0x000fe2000ff1e0ff */
[----:B------:R-:W-:-:S03]  /*af20*/  UIMAD UR5, UR10, UR8, URZ ;  /* 0x000000080a0572a4 */ /* 0x000fc6000f8e023f */
[----:B------:R-:W-:Y:S01]  /*af30*/  IADD3.X R9, R9, UR17, R7, P0, !PT ;  /* 0x0000001109097c10 */ /* 0x000fe200087fe407 */
[----:B------:R-:W-:Y:S02]  /*af40*/  UIMAD UR9, UR56, UR9, UR5 ;  /* 0x00000009380972a4 */ /* 0x000fe4000f8e0205 */
[----:B------:R-:W-:-:S05]  /*af50*/  IMAD.WIDE.U32 R10, R10, UR56, R8 ;  /* 0x000000380a0a7c25 */ /* 0x000fca000f8e0008 */
        /* <DEDUP_REMOVED lines=13> */
[----:B-1----:R-:W-:-:S04]  /*b030*/  LEA R14, P5, R12, UR8, 0x1 ;  /* 0x000000080c0e7c11 */ /* 0x002fc8000f8a08ff */
[----:B------:R-:W-:-:S05]  /*b040*/  LEA.HI.X R15, R12, UR9, R7, 0x1, P5 ;  /* 0x000000090c0f7c11 */ /* 0x000fca000a8f0c07 */
[----:B------:R2:W-:Y:S04]  /*b050*/  @!P3 STG.E.128 desc[UR6][R14.64], RZ ;  /* 0x000000ff0e00b986 */ /* 0x0005e8000c101d06 */
[----:B------:R2:W-:Y:S04]  /*b060*/  @!P2 STG.E.128 desc[UR6][R14.64+0x80], RZ ;  /* 0x000080ff0e00a986 */ /* 0x0005e8000c101d06 */
[----:B------:R2:W-:Y:S04]  /*b070*/  @!P1 STG.E.128 desc[UR6][R14.64+0x100], RZ ;  /* 0x000100ff0e009986 */ /* 0x0005e8000c101d06 */
[----:B------:R2:W-:Y:S02]  /*b080*/  @!P0 STG.E.128 desc[UR6][R14.64+0x180], RZ ;  /* 0x000180ff0e008986 */ /* 0x0005e4000c101d06 */
.L_x_829:
[----:B------:R-:W-:Y:S05]  /*b090*/  BSYNC B0 ;  /* 0x0000000000007941 */ /* 0x000fea0003800000 */
.L_x_828:
        /* <DEDUP_REMOVED lines=20> */
.L_x_821:
[----:B------:R-:W-:Y:S05]  /*b1e0*/  BSYNC B1 ;  /* 0x0000000000017941 */ /* 0x000fea0003800000 */
.L_x_786:
        /* <DEDUP_REMOVED lines=12> */
.L_x_830:
[----:B------:R-:W-:Y:S05]  /*b2b0*/  EXIT ;  /* 0x000000000000794d */ /* 0x000fea0003800000 */
.L_x_832:
        /* <DEDUP_REMOVED lines=12> */
.L_x_2043:


//--------------------- .text._ZN5flash44flash_bwd_dq_dk_dv_loop_seqk_parallel_kernelI23Flash_bwd_kernel_traitsILi256ELi64ELi64ELi8ELi4ELi2ELi2ELb0ELb0EN7cutlass10bfloat16_tE19Flash_kernel_traitsILi256ELi64ELi64ELi8ES3_EELb0ELb0ELb1ELb0ELb0ELb1ELb0EEEvNS_16Flash_bwd_paramsE --------------------------
	.section	.text._ZN5flash44flash_bwd_dq_dk_dv_loop_seqk_parallel_kernelI23Flash_bwd_kernel_traitsILi256ELi64ELi64ELi8ELi4ELi2ELi2ELb0ELb0EN7cutlass10bfloat16_tE19Flash_kernel_traitsILi256ELi64ELi64ELi8ES3_EELb0ELb0ELb1ELb0ELb0ELb1ELb0EEEvNS_16Flash_bwd_paramsE,"ax",@progbits
	.align	128
        .global         _ZN5flash44flash_bwd_dq_dk_dv_loop_seqk_parallel_kernelI23Flash_bwd_kernel_traitsILi256ELi64ELi64ELi8ELi4ELi2ELi2ELb0ELb0EN7cutlass10bfloat16_tE19Flash_kernel_traitsILi256ELi64ELi64ELi8ES3_EELb0ELb0ELb1ELb0ELb0ELb1ELb0EEEvNS_16Flash_bwd_paramsE
        .type           _ZN5flash44flash_bwd_dq_dk_dv_loop_seqk_parallel_kernelI23Flash_bwd_kernel_traitsILi256ELi64ELi64ELi8ELi4ELi2ELi2ELb0ELb0EN7cutlass10bfloat16_tE19Flash_kernel_traitsILi256ELi64ELi64ELi8ES3_EELb0ELb0ELb1ELb0ELb0ELb1ELb0EEEvNS_16Flash_bwd_paramsE,@function
        .size           _ZN5flash44flash_bwd_dq_dk_dv_loop_seqk_parallel_kernelI23Flash_bwd_kernel_traitsILi256ELi64ELi64ELi8ELi4ELi2ELi2ELb0ELb0EN7cutlass10bfloat16_tE19Flash_kernel_traitsILi256ELi64ELi64ELi8ES3_EELb0ELb0ELb1ELb0ELb0ELb1ELb0EEEvNS_16Flash_bwd_paramsE,(.L_x_2044 - _ZN5flash44flash_bwd_dq_dk_dv_loop_seqk_parallel_kernelI23Flash_bwd_kernel_traitsILi256ELi64ELi64ELi8ELi4ELi2ELi2ELb0ELb0EN7cutlass10bfloat16_tE19Flash_kernel_traitsILi256ELi64ELi64ELi8ES3_EELb0ELb0ELb1ELb0ELb0ELb1ELb0EEEvNS_16Flash_bwd_paramsE)
        .other          _ZN5flash44flash_bwd_dq_dk_dv_loop_seqk_parallel_kernelI23Flash_bwd_kernel_traitsILi256ELi64ELi64ELi8ELi4ELi2ELi2ELb0ELb0EN7cutlass10bfloat16_tE19Flash_kernel_traitsILi256ELi64ELi64ELi8ES3_EELb0ELb0ELb1ELb0ELb0ELb1ELb0EEEvNS_16Flash_bwd_paramsE,@"STO_CUDA_ENTRY STV_DEFAULT"
_ZN5flash44flash_bwd_dq_dk_dv_loop_seqk_parallel_kernelI23Flash_bwd_kernel_traitsILi256ELi64ELi64ELi8ELi4ELi2ELi2ELb0ELb0EN7cutlass10bfloat16_tE19Flash_kernel_traitsILi256ELi64ELi64ELi8ES3_EELb0ELb0ELb1ELb0ELb0ELb1ELb0EEEvNS_16Flash_bwd_paramsE:
.text._ZN5flash44flash_bwd_dq_dk_dv_loop_seqk_parallel_kernelI23Flash_bwd_kernel_traitsILi256ELi64ELi64ELi8ELi4ELi2ELi2ELb0ELb0EN7cutlass10bfloat16_tE19Flash_kernel_traitsILi256ELi64ELi64ELi8ES3_EELb0ELb0ELb1ELb0ELb0ELb1ELb0EEEvNS_16Flash_bwd_paramsE:
        /* <DEDUP_REMOVED lines=16> */
[----:B------:R-:W-:Y:S01]  /*0100*/  IMAD.MOV.U32 R217, RZ, RZ, 0x20 ;  /* 0x00000020ffd97424 */ /* 0x000fe200078e00ff */
[----:B------:R-:W-:Y:S01]  /*0110*/  ULDC.64 UR6, c[0x0][0x208] ;  /* 0x0000820000067ab9 */ /* 0x000fe20000000a00 */
[----:B------:R-:W-:Y:S01]  /*0120*/  IMAD.MOV.U32 R219, RZ, RZ, 0x40 ;  /* 0x00000040ffdb7424 */ /* 0x000fe200078e00ff */
[----:B------:R-:W-:Y:S01]  /*0130*/  ULDC UR59, c[0x0][0x394] ;  /* 0x0000e500003b7ab9 */ /* 0x000fe20000000800 */
[----:B------:R-:W-:Y:S01]  /*0140*/  IMAD.MOV.U32 R243, RZ, RZ, -0x10 ;  /* 0xfffffff0fff37424 */ /* 0x000fe200078e00ff */
[----:B------:R-:W-:Y:S01]  /*0150*/  UMOV UR60, 0xffff8000 ;  /* 0xffff8000003c7882 */ /* 0x000fe20000000000 */
[----:B------:R-:W4:Y:S08]  /*0160*/  S2UR UR56, SR_CTAID.Z ;  /* 0x00000000003879c3 */ /* 0x000f300000002700 */
[----:B------:R-:W5:Y:S01]  /*0170*/  S2UR UR49, SR_CTAID.Y ;  /* 0x00000000003179c3 */ /* 0x000f620000002600 */
[----:B---3--:R-:W-:Y:S01]  /*0180*/  ULEA UR4, UR4, UR5, 0x18 ;  /* 0x0000000504047291 */ /* 0x008fe2000f8ec03f */
[----:B--2---:R-:W-:Y:S01]  /*0190*/  SHF.R.S32.HI R10, RZ, 0x1f, R16 ;  /* 0x0000001fff0a7819 */ /* 0x004fe20000011410 */
[----:B------:R-:W-:Y:S01]  /*01a0*/  IMAD.SHL.U32 R252, R16, 0x2, RZ ;  /* 0x0000000210fc7824 */ /* 0x000fe200078e00ff */
[----:B----4-:R-:W-:-:S02]  /*01b0*/  USHF.R.S32.HI UR5, URZ, 0x1f, UR56 ;  /* 0x0000001f3f057899 */ /* 0x010fc40008011438 */
[CC--:B------:R-:W-:Y:S02]  /*01c0*/  LEA.HI R4, R10.reuse, R16.reuse, RZ, 0x5 ;  /* 0x000000100a047211 */ /* 0x0c0fe400078f28ff */
[----:B------:R-:W-:Y:S02]  /*01d0*/  LEA.HI R8, R10, R16, RZ, 0x4 ;  /* 0x000000100a087211 */ /* 0x000fe400078f20ff */
[--C-:B------:R-:W-:Y:S01]  /*01e0*/  SHF.R.S32.HI R5, RZ, 0x5, R4.reuse ;  /* 0x00000005ff057819 */ /* 0x100fe20000011404 */
[----:B-----5:R-:W-:Y:S01]  /*01f0*/  USHF.R.S32.HI UR8, URZ, 0x1f, UR49 ;  /* 0x0000001f3f087899 */ /* 0x020fe20008011431 */
[----:B-1----:R-:W-:Y:S02]  /*0200*/  SHF.R.S32.HI R0, RZ, 0x1f, R4 ;  /* 0x0000001fff007819 */ /* 0x002fe40000011404 */
[-C--:B------:R-:W-:Y:S02]  /*0210*/  LEA.HI R3, R4, R5.reuse, RZ, 0x1 ;  /* 0x0000000504037211 */ /* 0x080fe400078f08ff */
[----:B------:R-:W-:-:S02]  /*0220*/  LEA.HI R0, R0, R5, RZ, 0x2 ;  /* 0x0000000500007211 */ /* 0x000fc400078f10ff */
[----:B------:R-:W-:Y:S02]  /*0230*/  SHF.R.S32.HI R7, RZ, 0x4, R8 ;  /* 0x00000004ff077819 */ /* 0x000fe40000011408 */
[----:B------:R-:W-:Y:S02]  /*0240*/  LEA.HI R19, R10, R16, RZ, 0x2 ;  /* 0x000000100a137211 */ /* 0x000fe400078f10ff */
[----:B------:R-:W-:Y:S02]  /*0250*/  LOP3.LUT R2, R0, 0xfffffffc, RZ, 0xc0, !PT ;  /* 0xfffffffc00027812 */ /* 0x000fe400078ec0ff */
[----:B------:R-:W-:Y:S02]  /*0260*/  LOP3.LUT R0, R3, 0xfffffffe, RZ, 0xc0, !PT ;  /* 0xfffffffe03007812 */ /* 0x000fe400078ec0ff */
[----:B------:R-:W-:Y:S01]  /*0270*/  LEA.HI R3, R8, R7, RZ, 0x1 ;  /* 0x0000000708037211 */ /* 0x000fe200078f08ff */
[C---:B------:R-:W-:Y:S01]  /*0280*/  IMAD.IADD R15, R5.reuse, 0x1, -R2 ;  /* 0x00000001050f7824 */ /* 0x040fe200078e0a02 */
[--C-:B------:R-:W-:Y:S01]  /*0290*/  SHF.R.S32.HI R9, RZ, 0x2, R19.reuse ;  /* 0x00000002ff097819 */ /* 0x100fe20000011413 */
[----:B------:R-:W-:Y:S01]  /*02a0*/  IMAD.IADD R226, R5, 0x1, -R0 ;  /* 0x0000000105e27824 */ /* 0x000fe200078e0a00 */
[----:B------:R-:W-:-:S02]  /*02b0*/  SHF.R.S32.HI R6, RZ, 0x1f, R19 ;  /* 0x0000001fff067819 */ /* 0x000fc40000011413 */
[----:B------:R-:W-:Y:S02]  /*02c0*/  LOP3.LUT R2, R3, 0xfffffffe, RZ, 0xc0, !PT ;  /* 0xfffffffe03027812 */ /* 0x000fe400078ec0ff */
[----:B------:R-:W-:Y:S02]  /*02d0*/  LOP3.LUT R3, R4, 0xffffffe0, RZ, 0xc0, !PT ;  /* 0xffffffe004037812 */ /* 0x000fe400078ec0ff */
[----:B------:R-:W-:Y:S01]  /*02e0*/  LEA.HI R0, R6, R9, RZ, 0x3 ;  /* 0x0000000906007211 */ /* 0x000fe200078f18ff */
[----:B------:R-:W-:Y:S01]  /*02f0*/  IMAD.IADD R12, R7, 0x1, -R2 ;  /* 0x00000001070c7824 */ /* 0x000fe200078e0a02 */
[----:B------:R-:W-:Y:S01]  /*0300*/  LEA.HI R17, R10, R16, RZ, 0x3 ;  /* 0x000000100a117211 */ /* 0x000fe200078f18ff */
[----:B------:R-:W-:Y:S01]  /*0310*/  IMAD.IADD R2, R16, 0x1, -R3 ;  /* 0x0000000110027824 */ /* 0x000fe200078e0a03 */
[----:B------:R-:W-:Y:S01]  /*0320*/  LOP3.LUT R0, R0, 0xfffffff8, RZ, 0xc0, !PT ;  /* 0xfffffff800007812 */ /* 0x000fe200078ec0ff */
[----:B------:R-:W-:Y:S01]  /*0330*/  IMAD.SHL.U32 R6, R12, 0x200, RZ ;  /* 0x000002000c067824 */ /* 0x000fe200078e00ff */
[----:B------:R-:W-:-:S02]  /*0340*/  SHF.R.S32.HI R3, RZ, 0x3, R17 ;  /* 0x00000003ff037819 */ /* 0x000fc40000011411 */
[----:B------:R-:W-:Y:S01]  /*0350*/  LOP3.LUT R4, R17, 0xfffffff8, RZ, 0xc0, !PT ;  /* 0xfffffff811047812 */ /* 0x000fe200078ec0ff */
[----:B------:R-:W-:Y:S01]  /*0360*/  IMAD.IADD R9, R9, 0x1, -R0 ;  /* 0x0000000109097824 */ /* 0x000fe200078e0a00 */
[----:B------:R-:W-:Y:S01]  /*0370*/  SHF.R.S32.HI R5, RZ, 0x1f, R2 ;  /* 0x0000001fff057819 */ /* 0x000fe20000011402 */
[----:B------:R-:W-:Y:S02]  /*0380*/  IMAD.SHL.U32 R3, R3, 0x40, RZ ;  /* 0x0000004003037824 */ /* 0x000fe400078e00ff */
[----:B------:R-:W-:Y:S01]  /*0390*/  IMAD.IADD R0, R16, 0x1, -R4 ;  /* 0x0000000110007824 */ /* 0x000fe200078e0a04 */
[----:B------:R-:W-:Y:S02]  /*03a0*/  LOP3.LUT R4, R8, 0xfffffff0, RZ, 0xc0, !PT ;  /* 0xfffffff008047812 */ /* 0x000fe400078ec0ff */
[----:B------:R-:W-:Y:S01]  /*03b0*/  LEA.HI R18, R5, R2, RZ, 0x2 ;  /* 0x0000000205127211 */ /* 0x000fe200078f10ff */
[----:B------:R-:W-:Y:S01]  /*03c0*/  IMAD.SHL.U32 R5, R0, 0x8, RZ ;  /* 0x0000000800057824 */ /* 0x000fe200078e00ff */
[----:B------:R-:W-:Y:S01]  /*03d0*/  LOP3.LUT R2, R3, 0x1c0, RZ, 0xc0, !PT ;  /* 0x000001c003027812 */ /* 0x000fe200078ec0ff */
[----:B------:R-:W-:Y:S01]  /*03e0*/  IMAD.IADD R3, R16, 0x1, -R4 ;  /* 0x0000000110037824 */ /* 0x000fe200078e0a04 */
[----:B------:R-:W-:-:S02]  /*03f0*/  LOP3.LUT P4, RZ, R0, 0x2, RZ, 0xc0, !PT ;  /* 0x0000000200ff7812 */ /* 0x000fc4000788c0ff */
[C---:B------:R-:W-:Y:S01]  /*0400*/  LOP3.LUT P3, RZ, R0.reuse, 0x4, RZ, 0xc0, !PT ;  /* 0x0000000400ff7812 */ /* 0x040fe2000786c0ff */
[----:B------:R-:W-:Y:S01]  /*0410*/  IMAD.SHL.U32 R0, R0, 0x40, RZ ;  /* 0x0000004000007824 */ /* 0x000fe200078e00ff */
[----:B------:R-:W-:Y:S02]  /*0420*/  LOP3.LUT R4, R2, 0x38, R5, 0xf8, !PT ;  /* 0x0000003802047812 */ /* 0x000fe400078ef805 */
[----:B------:R-:W-:Y:S02]  /*0430*/  SHF.R.S32.HI R5, RZ, 0x1f, R3 ;  /* 0x0000001fff057819 */ /* 0x000fe40000011403 */
[----:B------:R-:W-:Y:S02]  /*0440*/  SHF.R.U32.HI R2, RZ, 0x3, R2 ;  /* 0x00000003ff027819 */ /* 0x000fe40000011602 */
[----:B------:R-:W-:Y:S02]  /*0450*/  LEA.HI R8, R10, R16, RZ, 0x7 ;  /* 0x000000100a087211 */ /* 0x000fe400078f38ff */
[----:B------:R-:W-:-:S02]  /*0460*/  LOP3.LUT R0, R0, 0x1c0, RZ, 0xc0, !PT ;  /* 0x000001c000007812 */ /* 0x000fc400078ec0ff */
[----:B------:R-:W-:Y:S02]  /*0470*/  LEA.HI R14, R5, R3, RZ, 0x3 ;  /* 0x00000003050e7211 */ /* 0x000fe400078f18ff */
[----:B------:R-:W-:Y:S01]  /*0480*/  LOP3.LUT R11, R4, R2, RZ, 0x3c, !PT ;  /* 0x00000002040b7212 */ /* 0x000fe200078e3cff */
[----:B------:R-:W-:Y:S01]  /*0490*/  IMAD.SHL.U32 R2, R226, 0x10, RZ ;  /* 0x00000010e2027824 */ /* 0x000fe200078e00ff */
[----:B------:R-:W-:Y:S02]  /*04a0*/  SHF.R.S32.HI R8, RZ, 0x7, R8 ;  /* 0x00000007ff087819 */ /* 0x000fe40000011408 */
[----:B------:R-:W-:Y:S02]  /*04b0*/  LOP3.LUT R218, R0, 0x8, R17, 0xf8, !PT ;  /* 0x0000000800da7812 */ /* 0x000fe400078ef811 */
[----:B------:R-:W-:Y:S02]  /*04c0*/  LOP3.LUT R5, R14, 0xfffffff8, RZ, 0xc0, !PT ;  /* 0xfffffff80e057812 */ /* 0x000fe400078ec0ff */
[----:B------:R-:W-:-:S02]  /*04d0*/  SHF.R.U32.HI R222, RZ, 0x3, R0 ;  /* 0x00000003ffde7819 */ /* 0x000fc40000011600 */
[----:B------:R-:W-:Y:S01]  /*04e0*/  LOP3.LUT R7, R0, 0x10, R2, 0xf8, !PT ;  /* 0x0000001000077812 */ /* 0x000fe200078ef802 */
[----:B------:R-:W-:Y:S01]  /*04f0*/  IMAD.IADD R13, R3, 0x1, -R5 ;  /* 0x00000001030d7824 */ /* 0x000fe200078e0a05 */
[----:B------:R-:W-:Y:S01]  /*0500*/  LOP3.LUT R218, R218, R222, RZ, 0x3c, !PT ;  /* 0x000000dedada7212 */ /* 0x000fe200078e3cff */
[----:B------:R-:W-:Y:S01]  /*0510*/  IMAD R0, R8, 0x800, R6 ;  /* 0x0000080008007824 */ /* 0x000fe200078e0206 */
[----:B------:R-:W-:Y:S02]  /*0520*/  LEA.HI R3, R10, R16, RZ, 0x6 ;  /* 0x000000100a037211 */ /* 0x000fe400078f30ff */
[----:B------:R-:W-:Y:S01]  /*0530*/  LOP3.LUT R2, R19, 0x7ffffffc, RZ, 0xc0, !PT ;  /* 0x7ffffffc13027812 */ /* 0x000fe200078ec0ff */
[----:B------:R-:W-:Y:S01]  /*0540*/  IMAD.IADD R218, R0, 0x1, R218 ;  /* 0x0000000100da7824 */ /* 0x000fe200078e02da */
[----:B------:R-:W-:Y:S01]  /*0550*/  SHF.R.S32.HI R0, RZ, 0x6, R3 ;  /* 0x00000006ff007819 */ /* 0x000fe20000011403 */
[C---:B------:R-:W-:Y:S01]  /*0560*/  IMAD.SHL.U32 R3, R9.reuse, 0x40, RZ ;  /* 0x0000004009037824 */ /* 0x040fe200078e00ff */
[----:B------:R-:W-:Y:S01]  /*0570*/  LOP3.LUT R4, R9, 0x1, RZ, 0xc0, !PT ;  /* 0x0000000109047812 */ /* 0x000fe200078ec0ff */
[----:B------:R-:W-:Y:S01]  /*0580*/  IMAD.IADD R10, R16, 0x1, -R2 ;  /* 0x00000001100a7824 */ /* 0x000fe200078e0a02 */
[----:B------:R-:W-:Y:S01]  /*0590*/  LOP3.LUT R5, R7, 0x8, R17, 0xf8, !PT ;  /* 0x0000000807057812 */ /* 0x000fe200078ef811 */
[----:B------:R-:W-:Y:S01]  /*05a0*/  IMAD R7, R0, 0x200, R11 ;  /* 0x0000020000077824 */ /* 0x000fe200078e020b */
[----:B------:R-:W-:Y:S01]  /*05b0*/  ISETP.NE.U32.AND P0, PT, R4, 0x1, PT ;  /* 0x000000010400780c */ /* 0x000fe20003f05070 */
[----:B------:R-:W-:Y:S01]  /*05c0*/  IMAD.SHL.U32 R2, R0, 0x8, RZ ;  /* 0x0000000800027824 */ /* 0x000fe200078e00ff */
[----:B------:R-:W-:Y:S01]  /*05d0*/  LOP3.LUT R0, R3, 0x1c0, RZ, 0xc0, !PT ;  /* 0x000001c003007812 */ /* 0x000fe200078ec0ff */
[----:B------:R-:W-:Y:S01]  /*05e0*/  IMAD.SHL.U32 R4, R8, 0x20, RZ ;  /* 0x0000002008047824 */ /* 0x000fe200078e00ff */
[----:B------:R-:W-:Y:S01]  /*05f0*/  LOP3.LUT R222, R6, R5, R222, 0xf6, !PT ;  /* 0x0000000506de7212 */ /* 0x000fe200078ef6de */
[----:B------:R1:W-:Y:S01]  /*0600*/  STL [R1], R7 ;  /* 0x0000000701007387 */ /* 0x0003e20000100800 */
[----:B------:R-:W-:Y:S01]  /*0610*/  LOP3.LUT R2, R2, 0x18, RZ, 0xc0, !PT ;  /* 0x0000001802027812 */ /* 0x000fe200078ec0ff */
[----:B------:R-:W-:Y:S01]  /*0620*/  IMAD.SHL.U32 R5, R12, 0x20, RZ ;  /* 0x000000200c057824 */ /* 0x000fe200078e00ff */
[----:B------:R-:W-:Y:S01]  /*0630*/  SHF.R.U32.HI R3, RZ, 0x3, R0 ;  /* 0x00000003ff037819 */ /* 0x000fe20000011600 */
[----:B------:R-:W-:Y:S01]  /*0640*/  IMAD.SHL.U32 R218, R218, 0x2, RZ ;  /* 0x00000002dada7824 */ /* 0x000fe200078e00ff */
[----:B------:R-:W-:-:S02]  /*0650*/  LOP3.LUT R252, R4, 0x6, R252, 0xf8, !PT ;  /* 0x0000000604fc7812 */ /* 0x000fc400078ef8fc */
[----:B------:R-:W-:Y:S02]  /*0660*/  LOP3.LUT R4, R0, 0x20, R4, 0xf8, !PT ;  /* 0x0000002000047812 */ /* 0x000fe400078ef804 */
[----:B------:R-:W-:Y:S02]  /*0670*/  LOP3.LUT R8, R2, 0x20, R5, 0xf8, !PT ;  /* 0x0000002002087812 */ /* 0x000fe400078ef805 */
[----:B------:R-:W-:Y:S01]  /*0680*/  LOP3.LUT R6, R4, R3, RZ, 0x3c, !PT ;  /* 0x0000000304067212 */ /* 0x000fe200078e3cff */
[----:B------:R-:W-:Y:S01]  /*0690*/  IMAD.SHL.U32 R4, R12, 0x8, RZ ;  /* 0x000000080c047824 */ /* 0x000fe200078e00ff */
[----:B------:R-:W-:Y:S02]  /*06a0*/  R2P PR, R9, 0x6 ;  /* 0x0000000609007804 */ /* 0x000fe40000000000 */
[----:B------:R-:W-:Y:S02]  /*06b0*/  SEL R217, R217, 0xffffffe0, !P4 ;  /* 0xffffffe0d9d97807 */ /* 0x000fe40006000000 */
[----:B------:R-:W-:-:S02]  /*06c0*/  SEL R219, R219, 0xffffffc0, !P3 ;  /* 0xffffffc0dbdb7807 */ /* 0x000fc40005800000 */
[----:B------:R-:W-:Y:S02]  /*06d0*/  SEL R243, R243, 0x10, !P0 ;  /* 0x00000010f3f37807 */ /* 0x000fe40004000000 */
[----:B------:R-:W-:Y:S02]  /*06e0*/  LEA R222, R222, UR4, 0x1 ;  /* 0x00000004dede7c11 */ /* 0x000fe4000f8e08ff */
[----:B-1----:R-:W-:Y:S01]  /*06f0*/  LOP3.LUT R7, R3, R0, R2, 0x1e, !PT ;  /* 0x0000000003077212 */ /* 0x002fe200078e1e02 */
[----:B------:R-:W-:Y:S02]  /*0700*/  IMAD.SHL.U32 R0, R10, 0x2, RZ ;  /* 0x000000020a007824 */ /* 0x000fe400078e00ff */
[----:B------:R-:W-:Y:S02]  /*0710*/  IMAD.SHL.U32 R3, R13, 0x40, RZ ;  /* 0x000000400d037824 */ /* 0x000fe400078e00ff */
[--C-:B------:R-:W-:Y:S02]  /*0720*/  IMAD R5, R15, 0x400, R0.reuse ;  /* 0x000004000f057824 */ /* 0x100fe400078e0200 */
[----:B------:R-:W-:Y:S01]  /*0730*/  IMAD R0, R226, 0x400, R0 ;  /* 0x00000400e2007824 */ /* 0x000fe200078e0200 */
[----:B------:R-:W-:Y:S01]  /*0740*/  LOP3.LUT R3, R3, 0x1c0, RZ, 0xc0, !PT ;  /* 0x000001c003037812 */ /* 0x000fe200078ec0ff */
[----:B------:R-:W-:-:S02]  /*0750*/  IMAD.IADD R6, R5, 0x1, R6 ;  /* 0x0000000105067824 */ /* 0x000fc400078e0206 */
[----:B------:R-:W-:Y:S01]  /*0760*/  IMAD.IADD R7, R0, 0x1, R7 ;  /* 0x0000000100077824 */ /* 0x000fe200078e0207 */
[--C-:B------:R-:W-:Y:S01]  /*0770*/  SHF.R.U32.HI R2, RZ, 0x3, R3.reuse ;  /* 0x00000003ff027819 */ /* 0x100fe20000011603 */
[----:B------:R-:W-:Y:S01]  /*0780*/  IMAD.SHL.U32 R0, R14, 0x40, RZ ;  /* 0x000000400e007824 */ /* 0x000fe200078e00ff */
[----:B------:R-:W-:Y:S01]  /*0790*/  LOP3.LUT R5, R3, 0x8, R4, 0xf8, !PT ;  /* 0x0000000803057812 */ /* 0x000fe200078ef804 */
[----:B------:R-:W-:Y:S01]  /*07a0*/  IMAD.IADD R223, R219, 0x1, R222 ;  /* 0x00000001dbdf7824 */ /* 0x000fe200078e02de */
[----:B------:R-:W-:Y:S02]  /*07b0*/  SHF.R.S32.HI R4, RZ, 0x2, R18 ;  /* 0x00000002ff047819 */ /* 0x000fe40000011412 */
[----:B------:R-:W-:Y:S02]  /*07c0*/  LOP3.LUT R0, R0, 0xfffffe00, RZ, 0xc0, !PT ;  /* 0xfffffe0000007812 */ /* 0x000fe400078ec0ff */
[----:B------:R-:W-:Y:S01]  /*07d0*/  LOP3.LUT R3, R2, R8, R3, 0x1e, !PT ;  /* 0x0000000802037212 */ /* 0x000fe200078e1e03 */
[----:B------:R-:W-:Y:S01]  /*07e0*/  IMAD R251, R15, 0x10, R4 ;  /* 0x000000100ffb7824 */ /* 0x000fe200078e0204 */
[----:B------:R-:W-:Y:S01]  /*07f0*/  LOP3.LUT R2, R5, R2, RZ, 0x3c, !PT ;  /* 0x0000000205027212 */ /* 0x000fe200078e3cff */
[--C-:B------:R-:W-:Y:S01]  /*0800*/  IMAD R4, R15, 0x400, R0.reuse ;  /* 0x000004000f047824 */ /* 0x100fe200078e0200 */
[----:B------:R-:W-:Y:S01]  /*0810*/  LOP3.LUT R231, R3, R0, RZ, 0xfc, !PT ;  /* 0x0000000003e77212 */ /* 0x000fe200078efcff */
[----:B------:R-:W-:Y:S01]  /*0820*/  IMAD R226, R226, 0x400, R0 ;  /* 0x00000400e2e27824 */ /* 0x000fe200078e0200 */
[----:B------:R-:W-:Y:S01]  /*0830*/  LEA R237, R6, UR4, 0x1 ;  /* 0x0000000406ed7c11 */ /* 0x000fe2000f8e08ff */
[----:B------:R-:W-:Y:S01]  /*0840*/  IMAD.U32 R0, RZ, RZ, UR5 ;  /* 0x00000005ff007e24 */ /* 0x000fe2000f8e00ff */
[----:B------:R-:W-:Y:S01]  /*0850*/  USHF.L.U32 UR5, UR49, 0x7, URZ ;  /* 0x0000000731057899 */ /* 0x000fe2000800063f */
[----:B------:R-:W-:-:S02]  /*0860*/  IMAD.IADD R230, R4, 0x1, R2 ;  /* 0x0000000104e67824 */ /* 0x000fc400078e0202 */
[----:B------:R-:W-:Y:S02]  /*0870*/  IMAD.IADD R226, R2, 0x1, R226 ;  /* 0x0000000102e27824 */ /* 0x000fe400078e02e2 */
[----:B------:R-:W-:Y:S01]  /*0880*/  IMAD.U32 R0, RZ, RZ, UR8 ;  /* 0x00000008ff007e24 */ /* 0x000fe2000f8e00ff */
[----:B------:R-:W-:Y:S01]  /*0890*/  UIADD3 UR8, UR4, 0x18000, URZ ;  /* 0x0001800004087890 */ /* 0x000fe2000fffe03f */
[----:B------:R-:W-:Y:S01]  /*08a0*/  IMAD.U32 R2, RZ, RZ, UR5 ;  /* 0x00000005ff027e24 */ /* 0x000fe2000f8e00ff */
[----:B------:R-:W-:Y:S01]  /*08b0*/  USHF.R.S32.HI UR5, URZ, 0x1f, UR56 ;  /* 0x0000001f3f057899 */ /* 0x000fe20008011438 */
[C---:B------:R-:W-:Y:S02]  /*08c0*/  VIADD R242, R237.reuse, 0x20 ;  /* 0x00000020edf27836 */ /* 0x040fe40000000000 */
[----:B------:R-:W-:Y:S01]  /*08d0*/  @P1 VIADD R242, R237, 0xffffffe0 ;  /* 0xffffffe0edf21836 */ /* 0x000fe20000000000 */
[----:B------:R-:W-:Y:S01]  /*08e0*/  LEA R249, R7, UR8, 0x1 ;  /* 0x0000000807f97c11 */ /* 0x000fe2000f8e08ff */
[----:B------:R-:W-:-:S02]  /*08f0*/  VIADD R220, R218, UR8 ;  /* 0x00000008dadc7c36 */ /* 0x000fc40008000000 */
[----:B------:R-:W-:Y:S01]  /*0900*/  IMAD.U32 R0, RZ, RZ, UR5 ;  /* 0x00000005ff007e24 */ /* 0x000fe2000f8e00ff */
[----:B------:R-:W-:Y:S01]  /*0910*/  UIADD3 UR5, UR4, 0x28000, URZ ;  /* 0x0002800004057890 */ /* 0x000fe2000fffe03f */
[C---:B------:R-:W-:Y:S02]  /*0920*/  IMAD.IADD R217, R220.reuse, 0x1, R217 ;  /* 0x00000001dcd97824 */ /* 0x040fe400078e02d9 */
[----:B------:R-:W-:Y:S02]  /*0930*/  IMAD.IADD R220, R220, 0x1, R219 ;  /* 0x00000001dcdc7824 */ /* 0x000fe400078e02db */
[----:B------:R-:W-:Y:S01]  /*0940*/  VIADD R250, R249, 0x40 ;  /* 0x00000040f9fa7836 */ /* 0x000fe20000000000 */
[----:B------:R-:W-:Y:S01]  /*0950*/  LEA R226, R226, UR5, 0x1 ;  /* 0x00000005e2e27c11 */ /* 0x000fe2000f8e08ff */
[----:B------:R-:W-:Y:S02]  /*0960*/  IMAD.IADD R244, R237, 0x1, R243 ;  /* 0x00000001edf47824 */ /* 0x000fe400078e02f3 */
[----:B------:R-:W-:-:S02]  /*0970*/  IMAD.IADD R219, R217, 0x1, R219 ;  /* 0x00000001d9db7824 */ /* 0x000fc400078e02db */
[----:B------:R-:W-:Y:S02]  /*0980*/  @P2 VIADD R250, R249, 0xffffffc0 ;  /* 0xffffffc0f9fa2836 */ /* 0x000fe40000000000 */
[----:B------:R-:W-:-:S07]  /*0990*/  IMAD.IADD R243, R243, 0x1, R242 ;  /* 0x00000001f3f37824 */ /* 0x000fce00078e02f2 */
.L_x_869:
        /* <DEDUP_REMOVED lines=42> */
[----:B------:R-:W-:-:S04]  /*0c40*/  @!UP3 ULDC.64 UR8, c[0x0][0x318] ;  /* 0x0000c6000008bab9 */ /* 0x000fc80000000a00 */
[----:B------:R-:W5:Y:S01]  /*0c50*/  @!P2 LDG.E R4, desc[UR6][R2.64] ;  /* 0x000000060204a981 */ /* 0x000f62000c1e1900 */
[----:B------:R-:W-:Y:S01]  /*0c60*/  @!UP3 UISETP.NE.U32.AND UP1, UPT, UR8, URZ, UPT ;  /* 0x0000003f0800b28c */ /* 0x000fe2000bf25070 */
[----:B------:R-:W-:Y:S02]  /*0c70*/  UMOV UR5, 0xffffffff ;  /* 0xffffffff00057882 */ /* 0x000fe40000000000 */
[----:B------:R-:W-:Y:S01]  /*0c80*/  @!UP3 ULDC UR8, c[0x0][0x2cc] ;  /* 0x0000b3000008bab9 */ /* 0x000fe20000000800 */
[----:B------:R-:W-:Y:S01]  /*0c90*/  @!UP3 UISETP.NE.AND.EX UP1, UPT, UR9, URZ, UPT, UP1 ;  /* 0x0000003f0900b28c */ /* 0x000fe2000bf25310 */
[----:B------:R-:W-:Y:S01]  /*0ca0*/  UMOV UR32, 0xffffffff ;  /* 0xffffffff00207882 */ /* 0x000fe20000000000 */
        /* <DEDUP_REMOVED lines=18> */
.L_x_833:
        /* <DEDUP_REMOVED lines=14> */
[----:B------:R-:W-:Y:S02]  /*0eb0*/  UISETP.NE.AND UP1, UPT, UR32, -0x1, UPT ;  /* 0xffffffff2000788c */ /* 0x000fe4000bf25270 */
[----:B------:R-:W-:Y:S01]  /*0ec0*/  UIMAD UR22, UR49, UR11, UR10 ;  /* 0x0000000b311672a4 */ /* 0x000fe2000f8e020a */
[----:B------:R-:W-:-:S02]  /*0ed0*/  ULDC UR12, c[0x0][0x394] ;  /* 0x0000e500000c7ab9 */ /* 0x000fc40000000800 */
[----:B------:R-:W-:Y:S01]  /*0ee0*/  @!UP2 ULDC.64 UR10, c[0x0][0x418] ;  /* 0x00010600000aaab9 */ /* 0x000fe20000000a00 */
[----:B------:R-:W-:Y:S01]  /*0ef0*/  ULDC UR58, c[0x0][0x2d4] ;  /* 0x0000b500003a7ab9 */ /* 0x000fe20000000800 */
[----:B------:R-:W-:Y:S02]  /*0f00*/  @!UP2 UIMAD.WIDE.U32 UR44, UR49, UR10, URZ ;  /* 0x0000000a312ca2a5 */ /* 0x000fe4000f8e003f */
[----:B------:R-:W-:Y:S02]  /*0f10*/  USHF.R.S32.HI UR31, URZ, 0x1f, UR58 ;  /* 0x0000001f3f1f7899 */ /* 0x000fe4000801143a */
[----:B------:R-:W-:Y:S01]  /*0f20*/  @UP1 ULDC.64 UR28, c[0x0][0x248] ;  /* 0x00009200001c1ab9 */ /* 0x000fe20000000a00 */
[----:B------:R-:W-:Y:S01]  /*0f30*/  ULDC.U8 UR39, c[0x0][0x3d8] ;  /* 0x0000f60000277ab9 */ /* 0x000fe20000000000 */
[----:B------:R-:W-:Y:S01]  /*0f40*/  USHF.L.U32 UR16, UR49, 0x7, URZ ;  /* 0x0000000731107899 */ /* 0x000fe2000800063f */
[----:B-1----:R-:W-:Y:S01]  /*0f50*/  IABS R5, R6 ;  /* 0x0000000600057213 */ /* 0x002fe20000000000 */
[----:B------:R-:W-:Y:S01]  /*0f60*/  UISETP.NE.AND UP3, UPT, UR39, URZ, UPT ;  /* 0x0000003f2700728c */ /* 0x000fe2000bf65270 */
[----:B------:R-:W-:Y:S01]  /*0f70*/  ISETP.NE.AND P3, PT, R6, RZ, PT ;  /* 0x000000ff0600720c */ /* 0x000fe20003f65270 */
[----:B------:R-:W-:Y:S01]  /*0f80*/  ULDC.64 UR34, c[0x0][0x240] ;  /* 0x0000900000227ab9 */ /* 0x000fe20000000a00 */
[----:B------:R-:W1:Y:S01]  /*0f90*/  I2F.RP R2, R5 ;  /* 0x0000000500027306 */ /* 0x000e620000209400 */
[----:B------:R-:W-:-:S02]  /*0fa0*/  USEL UR30, UR16, URZ, UP0 ;  /* 0x0000003f101e7287 */ /* 0x000fc40008000000 */
[----:B------:R-:W-:Y:S02]  /*0fb0*/  UIMAD.WIDE.U32 UR16, UR5, UR34, URZ ;  /* 0x00000022051072a5 */ /* 0x000fe4000f8e003f */
[----:B--2---:R-:W-:Y:S02]  /*0fc0*/  UIMAD.WIDE.U32 UR36, UR9, UR14, URZ ;  /* 0x0000000e092472a5 */ /* 0x004fe4000f8e003f */
[----:B------:R-:W-:Y:S02]  /*0fd0*/  USHF.L.U64.HI UR25, UR49, 0x7, UR57 ;  /* 0x0000000731197899 */ /* 0x000fe40008010239 */
[----:B------:R-:W-:Y:S02]  /*0fe0*/  UIMAD UR43, UR9, UR15, UR37 ;  /* 0x0000000f092b72a4 */ /* 0x000fe4000f8e0225 */
[----:B------:R-:W-:Y:S02]  /*0ff0*/  @!UP2 UIMAD UR9, UR57, UR10, URZ ;  /* 0x0000000a3909a2a4 */ /* 0x000fe4000f8e023f */
[----:B------:R-:W-:Y:S01]  /*1000*/  UIADD3 UR10, UR13, 0x40, UR20 ;  /* 0x000000400d0a7890 */ /* 0x000fe2000fffe014 */
[----:B-1----:R-:W1:Y:S01]  /*1010*/  MUFU.RCP R2, R2 ;  /* 0x0000000200027308 */ /* 0x002e620000001000 */
[----:B------:R-:W-:-:S02]  /*1020*/  @!UP2 UIMAD UR26, UR49, UR11, UR9 ;  /* 0x0000000b311aa2a4 */ /* 0x000fc4000f8e0209 */
[----:B------:R-:W-:Y:S02]  /*1030*/  UIADD3 UR9, UR13, 0x3f, URZ ;  /* 0x0000003f0d097890 */ /* 0x000fe4000fffe03f */
[----:B------:R-:W-:Y:S02]  /*1040*/  UIADD3 UR10, UR10, UR12, -UR8 ;  /* 0x0000000c0a0a7290 */ /* 0x000fe4000fffe808 */
[----:B------:R-:W-:Y:S02]  /*1050*/  USHF.R.S32.HI UR11, URZ, 0x1f, UR9 ;  /* 0x0000001f3f0b7899 */ /* 0x000fe40008011409 */
[----:B------:R-:W-:Y:S02]  /*1060*/  @UP1 UIADD3 UR12, UR24, UR32, URZ ;  /* 0x00000020180c1290 */ /* 0x000fe4000fffe03f */
[----:B------:R-:W-:Y:S02]  /*1070*/  ULEA.HI UR27, UR11, UR9, URZ, 0x6 ;  /* 0x000000090b1b7291 */ /* 0x000fe4000f8f303f */
[----:B------:R-:W-:-:S02]  /*1080*/  UIADD3 UR9, UR10, 0x3f, URZ ;  /* 0x0000003f0a097890 */ /* 0x000fc4000fffe03f */
[----:B------:R-:W-:Y:S01]  /*1090*/  @UP1 UIMAD.WIDE.U32 UR10, UR12, UR28, URZ ;  /* 0x0000001c0c0a12a5 */ /* 0x000fe2000f8e003f */
[----:B-1----:R-:W-:Y:S01]  /*10a0*/  VIADD R2, R2, 0xffffffe ;  /* 0x0ffffffe02027836 */ /* 0x002fe20000000000 */
[----:B------:R-:W-:Y:S01]  /*10b0*/  @UP1 UIMAD UR12, UR12, UR29, URZ ;  /* 0x0000001d0c0c12a4 */ /* 0x000fe2000f8e023f */
[----:B------:R-:W-:Y:S02]  /*10c0*/  @UP2 ULDC.64 UR14, c[0x0][0x420] ;  /* 0x00010800000e2ab9 */ /* 0x000fe40000000a00 */
[----:B------:R-:W1:Y:S01]  /*10d0*/  F2I.FTZ.U32.TRUNC.NTZ R3, R2 ;  /* 0x0000000200037305 */ /* 0x000e62000021f000 */
[----:B------:R-:W-:Y:S02]  /*10e0*/  @UP1 UIADD3 UR42, UR11, UR12, URZ ;  /* 0x0000000c0b2a1290 */ /* 0x000fe4000fffe03f */
[----:B------:R-:W-:Y:S02]  /*10f0*/  USHF.R.S32.HI UR12, URZ, 0x1f, UR9 ;  /* 0x0000001f3f0c7899 */ /* 0x000fe40008011409 */
[----:B------:R-:W-:-:S02]  /*1100*/  UIADD3 UR37, UR19, UR22, URZ ;  /* 0x0000001613257290 */ /* 0x000fc4000fffe03f */
[----:B------:R-:W-:Y:S02]  /*1110*/  @UP2 UIMAD.WIDE.U32 UR46, UR5, UR14, URZ ;  /* 0x0000000e052e22a5 */ /* 0x000fe4000f8e003f */
[----:B------:R-:W-:Y:S02]  /*1120*/  ULEA.HI UR22, UR12, UR9, URZ, 0x6 ;  /* 0x000000090c167291 */ /* 0x000fe4000f8f303f */
[----:B------:R-:W-:Y:S01]  /*1130*/  UIMAD UR9, UR31, UR49, URZ ;  /* 0x000000311f0972a4 */ /* 0x000fe2000f8e023f */
[----:B------:R-:W-:Y:S01]  /*1140*/  ULDC.U8 UR14, c[0x0][0x480] ;  /* 0x00012000000e7ab9 */ /* 0x000fe20000000000 */
[----:B------:R-:W-:Y:S01]  /*1150*/  @UP2 UIMAD UR51, UR5, UR15, UR47 ;  /* 0x0000000f053322a4 */ /* 0x000fe2000f8e022f */
[----:B-1----:R-:W-:Y:S01]  /*1160*/  IMAD.MOV R0, RZ, RZ, -R3 ;  /* 0x000000ffff007224 */ /* 0x002fe200078e0a03 */
[----:B------:R-:W-:Y:S01]  /*1170*/  UISETP.NE.AND UP4, UPT, UR14, URZ, UPT ;  /* 0x0000003f0e00728c */ /* 0x000fe2000bf85270 */
[----:B------:R-:W-:Y:S01]  /*1180*/  IMAD.MOV.U32 R2, RZ, RZ, RZ ;  /* 0x000000ffff027224 */ /* 0x000fe200078e00ff */
[----:B------:R-:W-:Y:S01]  /*1190*/  UIMAD.WIDE.U32 UR14, UR49, UR58, URZ ;  /* 0x0000003a310e72a5 */ /* 0x000fe2000f8e003f */
[----:B------:R-:W-:Y:S01]  /*11a0*/  IMAD R0, R0, R5, RZ ;  /* 0x0000000500007224 */ /* 0x000fe200078e02ff */
[----:B------:R-:W-:Y:S01]  /*11b0*/  UIMAD UR9, UR57, UR58, UR9 ;  /* 0x0000003a390972a4 */ /* 0x000fe2000f8e0209 */
[----:B------:R-:W-:-:S02]  /*11c0*/  ULDC UR41, c[0x0][0x2dc] ;  /* 0x0000b70000297ab9 */ /* 0x000fc40000000800 */
[----:B------:R-:W-:Y:S01]  /*11d0*/  IMAD.HI.U32 R0, R3, R0, R2 ;  /* 0x0000000003007227 */ /* 0x000fe200078e0002 */
[----:B------:R-:W-:Y:S01]  /*11e0*/  MOV R2, R4 ;  /* 0x0000000400027202 */ /* 0x000fe20000000f00 */
[----:B------:R-:W-:Y:S01]  /*11f0*/  UIADD3 UR15, UR15, UR9, URZ ;  /* 0x000000090f0f7290 */ /* 0x000fe2000fffe03f */
[----:B------:R-:W-:Y:S01]  /*1200*/  ULDC UR61, c[0x0][0x270] ;  /* 0x00009c00003d7ab9 */ /* 0x000fe20000000800 */
[----:B------:R-:W-:Y:S02]  /*1210*/  ULDC UR48, c[0x0][0x2c4] ;  /* 0x0000b10000307ab9 */ /* 0x000fe40000000800 */
[----:B------:R-:W-:Y:S01]  /*1220*/  IMAD.HI.U32 R0, R0, R2, RZ ;  /* 0x0000000200007227 */ /* 0x000fe200078e00ff */
[----:B------:R-:W-:Y:S02]  /*1230*/  USHF.R.S32.HI UR12, URZ, 0x6, UR27 ;  /* 0x000000063f0c7899 */ /* 0x000fe4000801141b */
[----:B------:R-:W-:Y:S01]  /*1240*/  USHF.R.S32.HI UR9, URZ, 0x6, UR22 ;  /* 0x000000063f097899 */ /* 0x000fe20008011416 */
[----:B------:R-:W-:Y:S01]  /*1250*/  IMAD.MOV R3, RZ, RZ, -R0 ;  /* 0x000000ffff037224 */ /* 0x000fe200078e0a00 */
[----:B------:R-:W-:Y:S01]  /*1260*/  USEL UR55, UR18, UR16, !UP2 ;  /* 0x0000001012377287 */ /* 0x000fe2000d000000 */
[----:B------:R-:W-:-:S02]  /*1270*/  @UP1 UMOV UR40, UR10 ;  /* 0x0000000a00281c82 */ /* 0x000fc40008000000 */
[C---:B------:R-:W-:Y:S01]  /*1280*/  IMAD R2, R5.reuse, R3, R2 ;  /* 0x0000000305027224 */ /* 0x040fe200078e0202 */
[----:B------:R-:W-:Y:S02]  /*1290*/  UIMAD UR23, UR5, UR35, URZ ;  /* 0x00000023051772a4 */ /* 0x000fe4000f8e023f */
[----:B------:R-:W-:Y:S02]  /*12a0*/  UIMAD.WIDE UR10, UR41, UR61, URZ ;  /* 0x0000003d290a72a5 */ /* 0x000fe4000f8e023f */
[----:B------:R-:W-:Y:S01]  /*12b0*/  ISETP.GT.U32.AND P1, PT, R5, R2, PT ;  /* 0x000000020500720c */ /* 0x000fe20003f24070 */
[----:B------:R-:W-:Y:S02]  /*12c0*/  @UP3 UIMAD UR18, UR49, UR48, URZ ;  /* 0x00000030311232a4 */ /* 0x000fe4000f8e023f */
[----:B------:R-:W-:Y:S02]  /*12d0*/  USEL UR25, UR25, URZ, UP0 ;  /* 0x0000003f19197287 */ /* 0x000fe40008000000 */
[----:B------:R-:W-:-:S02]  /*12e0*/  UISETP.LT.AND UP0, UPT, UR12, UR9, UPT ;  /* 0x000000090c00728c */ /* 0x000fc4000bf01270 */
[----:B------:R-:W-:Y:S02]  /*12f0*/  @UP2 UIADD3 UR37, UR17, UR23, URZ ;  /* 0x0000001711252290 */ /* 0x000fe4000fffe03f */
[----:B------:R-:W-:Y:S02]  /*1300*/  UIMAD UR19, UR11, UR14, URZ ;  /* 0x0000000e0b1372a4 */ /* 0x000fe4000f8e023f */
[----:B------:R-:W-:Y:S02]  /*1310*/  @UP3 USEL UR18, UR18, UR5, !UP2 ;  /* 0x0000000512123287 */ /* 0x000fe4000d000000 */
[----:B------:R-:W-:Y:S01]  /*1320*/  @!P1 IMAD.IADD R2, R2, 0x1, -R5 ;  /* 0x0000000102029824 */ /* 0x000fe200078e0a05 */
[----:B------:R-:W-:Y:S01]  /*1330*/  UIMAD.WIDE.U32 UR16, UR10, UR14, URZ ;  /* 0x0000000e0a1072a5 */ /* 0x000fe2000f8e003f */
[----:B------:R-:W-:Y:S01]  /*1340*/  @!P1 IADD3 R0, R0, 0x1, RZ ;  /* 0x0000000100009810 */ /* 0x000fe20007ffe0ff */
[----:B------:R-:W-:Y:S01]  /*1350*/  USEL UR39, UR12, UR9, UP0 ;  /* 0x000000090c277287 */ /* 0x000fe20008000000 */
[----:B------:R-:W-:Y:S01]  /*1360*/  PLOP3.LUT P1, PT, PT, PT, UP3, 0x80, 0x0 ;  /* 0x000000000000781c */ /* 0x000fe20003f2f038 */
[----:B------:R-:W-:Y:S01]  /*1370*/  @UP3 ULDC UR14, c[0x0][0x2e4] ;  /* 0x0000b900000e3ab9 */ /* 0x000fe20000000800 */
[----:B------:R-:W-:Y:S01]  /*1380*/  ISETP.GE.U32.AND P0, PT, R2, R5, PT ;  /* 0x000000050200720c */ /* 0x000fe20003f06070 */
[----:B------:R-:W-:Y:S01]  /*1390*/  UIMAD UR50, UR56, UR41, URZ ;  /* 0x00000029383272a4 */ /* 0x000fe2000f8e023f */
[----:B------:R-:W-:Y:S01]  /*13a0*/  LOP3.LUT R2, R6, UR56, RZ, 0x3c, !PT ;  /* 0x0000003806027c12 */ /* 0x000fe2000f8e3cff */
[----:B------:R-:W-:-:S02]  /*13b0*/  @UP3 UIMAD UR41, UR56, UR14, UR18 ;  /* 0x0000000e382932a4 */ /* 0x000fc4000f8e0212 */
[----:B------:R-:W-:Y:S01]  /*13c0*/  UIMAD UR19, UR10, UR15, UR19 ;  /* 0x0000000f0a1372a4 */ /* 0x000fe2000f8e0213 */
[----:B------:R-:W-:Y:S01]  /*13d0*/  ISETP.GE.AND P2, PT, R2, RZ, PT ;  /* 0x000000ff0200720c */ /* 0x000fe20003f46270 */
[----:B------:R-:W-:Y:S02]  /*13e0*/  UIMAD.WIDE.U32 UR14, UR10, UR5, URZ ;  /* 0x000000050a0e72a5 */ /* 0x000fe4000f8e003f */
[----:B------:R-:W-:Y:S02]  /*13f0*/  ULEA UR18, UR39, 0xffffffc0, 0x6 ;  /* 0xffffffc027127891 */ /* 0x000fe4000f8e303f */
[----:B------:R-:W-:Y:S02]  /*1400*/  USEL UR54, UR16, UR14, !UP2 ;  /* 0x0000000e10367287 */ /* 0x000fe4000d000000 */
[----:B------:R-:W-:Y:S01]  /*1410*/  USHF.R.S32.HI UR16, URZ, 0x1f, UR18 ;  /* 0x0000001f3f107899 */ /* 0x000fe20008011412 */
[----:B------:R-:W-:Y:S01]  /*1420*/  @P0 VIADD R0, R0, 0x1 ;  /* 0x0000000100000836 */ /* 0x000fe20000000000 */
[----:B------:R-:W-:Y:S01]  /*1430*/  UIADD3 UR9, UP0, UR18, UR30, URZ ;  /* 0x0000001e12097290 */ /* 0x000fe2000ff1e03f */
[----:B------:R-:W-:Y:S01]  /*1440*/  PLOP3.LUT P0, PT, PT, PT, UP1, 0x80, 0x0 ;  /* 0x000000000000781c */ /* 0x000fe20003f0f018 */
[----:B------:R-:W-:Y:S01]  /*1450*/  UIMAD UR12, UR11, UR5, URZ ;  /* 0x000000050b0c72a4 */ /* 0x000fe2000f8e023f */
[----:B------:R-:W-:Y:S01]  /*1460*/  IMAD.MOV.U32 R4, RZ, RZ, R0 ;  /* 0x000000ffff047224 */ /* 0x000fe200078e0000 */
[----:B------:R-:W-:-:S02]  /*1470*/  UIADD3.X UR14, UR16, UR25, URZ, UP0, !UPT ;  /* 0x00000019100e7290 */ /* 0x000fc400087fe43f */
[----:B------:R-:W-:Y:S02]  /*1480*/  UIMAD UR11, UR11, UR9, URZ ;  /* 0x000000090b0b72a4 */ /* 0x000fe4000f8e023f */
[----:B------:R-:W-:Y:S01]  /*1490*/  @UP1 UIADD3 UR33, UR24, UR32, URZ ;  /* 0x0000002018211290 */ /* 0x000fe2000fffe03f */
[----:B------:R-:W-:Y:S01]  /*14a0*/  @!P2 IADD3 R4, -R4, RZ, RZ ;  /* 0x000000ff0404a210 */ /* 0x000fe20007ffe1ff */
[----:B------:R-:W-:Y:S01]  /*14b0*/  @!UP3 UIMAD UR22, UR49, UR61, UR56 ;  /* 0x0000003d3116b2a4 */ /* 0x000fe2000f8e0238 */
[----:B------:R-:W-:Y:S01]  /*14c0*/  @!P3 LOP3.LUT R4, RZ, R6, RZ, 0x33, !PT ;  /* 0x00000006ff04b212 */ /* 0x000fe200078e33ff */
[----:B------:R-:W-:Y:S02]  /*14d0*/  @!UP2 UIADD3 UR51, UR45, UR26, URZ ;  /* 0x0000001a2d33a290 */ /* 0x000fe4000fffe03f */
[----:B------:R-:W-:Y:S01]  /*14e0*/  UIMAD.WIDE.U32 UR30, UR10, UR9, URZ ;  /* 0x000000090a1e72a5 */ /* 0x000fe2000f8e003f */
[----:B------:R-:W-:Y:S01]  /*14f0*/  @UP1 ULDC.64 UR26, c[0x0][0x250] ;  /* 0x00009400001a1ab9 */ /* 0x000fe20000000a00 */
[----:B------:R-:W-:-:S02]  /*1500*/  UIMAD UR9, UR10, UR14, UR11 ;  /* 0x0000000e0a0972a4 */ /* 0x000fc4000f8e020b */
[----:B------:R-:W-:Y:S02]  /*1510*/  @!UP3 UIMAD UR41, UR22, UR48, URZ ;  /* 0x000000301629b2a4 */ /* 0x000fe4000f8e023f */
[----:B------:R-:W-:Y:S02]  /*1520*/  @UP1 UIMAD.WIDE.U32 UR10, UR33, UR26, URZ ;  /* 0x0000001a210a12a5 */ /* 0x000fe4000f8e003f */
[----:B------:R-:W-:Y:S02]  /*1530*/  UIADD3 UR48, UR17, UR19, URZ ;  /* 0x0000001311307290 */ /* 0x000fe4000fffe03f */
[----:B------:R-:W-:Y:S02]  /*1540*/  @UP2 UIADD3 UR48, UR15, UR12, URZ ;  /* 0x0000000c0f302290 */ /* 0x000fe4000fffe03f */
[----:B------:R-:W-:Y:S02]  /*1550*/  @UP1 UIMAD UR12, UR33, UR27, URZ ;  /* 0x0000001b210c12a4 */ /* 0x000fe4000f8e023f */
[----:B------:R-:W-:-:S02]  /*1560*/  USHF.R.S32.HI UR38, URZ, 0x1f, UR20 ;  /* 0x0000001f3f267899 */ /* 0x000fc40008011414 */
[----:B------:R-:W-:Y:S02]  /*1570*/  USHF.R.S32.HI UR22, URZ, 0x1f, UR50 ;  /* 0x0000001f3f167899 */ /* 0x000fe40008011432 */
[----:B------:R-:W-:Y:S02]  /*1580*/  USEL UR53, UR36, URZ, UP4 ;  /* 0x0000003f24357287 */ /* 0x000fe4000a000000 */
        /* <DEDUP_REMOVED lines=17> */
.L_x_835:
        /* <DEDUP_REMOVED lines=13> */
.L_x_836:
        /* <DEDUP_REMOVED lines=11> */
.L_x_837:
[----:B------:R-:W-:-:S04]  /*1820*/  UIMAD UR5, UR49, UR61, UR56 ;  /* 0x0000003d310572a4 */ /* 0x000fc8000f8e0238 */
[----:B------:R-:W-:-:S12]  /*1830*/  UIMAD UR5, UR5, UR58, URZ ;  /* 0x0000003a050572a4 */ /* 0x000fd8000f8e023f */
.L_x_838:
[----:B------:R-:W1:Y:S01]  /*1840*/  S2R R26, SR_TID.X ;  /* 0x00000000001a7919 */ /* 0x000e620000002100 */
[----:B------:R-:W2:Y:S01]  /*1850*/  LDC.64 R10, c[0x0][0x420] ;  /* 0x00010800ff0a7b82 */ /* 0x000ea20000000a00 */
[----:B------:R-:W-:Y:S01]  /*1860*/  USHF.R.S32.HI UR15, URZ, 0x1f, UR56 ;  /* 0x0000001f3f0f7899 */ /* 0x000fe20008011438 */
[----:B------:R-:W-:Y:S01]  /*1870*/  BSSY B1, `(.L_x_834) ;  /* 0x000075a000017945 */ /* 0x000fe20003800000 */
[----:B------:R-:W-:Y:S01]  /*1880*/  ULDC UR9, c[0x0][0x2dc] ;  /* 0x0000b70000097ab9 */ /* 0x000fe20000000800 */
[----:B------:R-:W-:Y:S01]  /*1890*/  ULDC.64 UR10, c[0x0][0x428] ;  /* 0x00010a00000a7ab9 */ /* 0x000fe20000000a00 */
[----:B------:R-:W-:Y:S01]  /*18a0*/  UIADD3 UR43, UR18, UR5, URZ ;  /* 0x00000005122b7290 */ /* 0x000fe2000fffe03f */
[----:B------:R-:W-:Y:S01]  /*18b0*/  IMAD.U32 R14, RZ, RZ, UR10 ;  /* 0x0000000aff0e7e24 */ /* 0x000fe2000f8e00ff */
[----:B------:R-:W-:Y:S02]  /*18c0*/  UIMAD UR14, UR9, UR61, URZ ;  /* 0x0000003d090e72a4 */ /* 0x000fe4000f8e023f */
[----:B------:R-:W-:-:S02]  /*18d0*/  UIMAD UR5, UR15, UR10, URZ ;  /* 0x0000000a0f0572a4 */ /* 0x000fc4000f8e023f */
[----:B------:R-:W-:Y:S01]  /*18e0*/  UIADD3 UR9, -UR8, UR13, UR20 ;  /* 0x0000000d08097290 */ /* 0x000fe2000fffe114 */
[----:B------:R-:W-:Y:S01]  /*18f0*/  ULDC UR44, c[0x0][0x398] ;  /* 0x0000e600002c7ab9 */ /* 0x000fe20000000800 */
[----:B------:R-:W-:Y:S02]  /*1900*/  UIMAD UR33, UR56, UR11, UR5 ;  /* 0x0000000b382172a4 */ /* 0x000fe4000f8e0205 */
[----:B------:R-:W-:Y:S02]  /*1910*/  UIADD3 UR5, UR9, -UR44, URZ ;  /* 0x8000002c09057290 */ /* 0x000fe4000fffe03f */
[----:B------:R-:W-:Y:S01]  /*1920*/  USHF.L.U32 UR9, UR14, 0x6, URZ ;  /* 0x000000060e097899 */ /* 0x000fe2000800063f */
[----:B------:R-:W-:Y:S01]  /*1930*/  ULDC.64 UR10, c[0x0][0x258] ;  /* 0x00009600000a7ab9 */ /* 0x000fe20000000a00 */
[----:B------:R-:W-:Y:S02]  /*1940*/  UIADD3 UR41, UR18, UR41, URZ ;  /* 0x0000002912297290 */ /* 0x000fe4000fffe03f */
[----:B------:R-:W-:-:S02]  /*1950*/  UIADD3 UR19, UP2, UP0, UR30, UR9, UR50 ;  /* 0x000000091e137290 */ /* 0x000fc4000f85e032 */
[----:B------:R-:W-:Y:S01]  /*1960*/  USHF.R.S32.HI UR9, URZ, 0x1f, UR9 ;  /* 0x0000001f3f097899 */ /* 0x000fe20008011409 */
[----:B------:R-:W-:Y:S01]  /*1970*/  ULDC.64 UR46, c[0x0][0x2b0] ;  /* 0x0000ac00002e7ab9 */ /* 0x000fe20000000a00 */
[----:B------:R-:W-:Y:S02]  /*1980*/  ULDC.64 UR30, c[0x0][0x3e0] ;  /* 0x0000f800001e7ab9 */ /* 0x000fe40000000a00 */
[----:B------:R-:W-:Y:S01]  /*1990*/  UIADD3.X UR9, UR17, UR9, UR22, UP2, UP0 ;  /* 0x0000000911097290 */ /* 0x000fe200097e0416 */
[----:B-1----:R-:W-:-:S04]  /*19a0*/  SHF.R.S32.HI R27, RZ, 0x1f, R26 ;  /* 0x0000001fff1b7819 */ /* 0x002fc8000001141a */
[CC--:B------:R-:W-:Y:S02]  /*19b0*/  LEA.HI R0, R27.reuse, R26.reuse, RZ, 0x3 ;  /* 0x0000001a1b007211 */ /* 0x0c0fe400078f18ff */
[----:B------:R-:W-:Y:S02]  /*19c0*/  LEA.HI R13, R27, R26, RZ, 0x5 ;  /* 0x0000001a1b0d7211 */ /* 0x000fe400078f28ff */
[----:B------:R-:W-:Y:S02]  /*19d0*/  LOP3.LUT R2, R0, 0xfffffff8, RZ, 0xc0, !PT ;  /* 0xfffffff800027812 */ /* 0x000fe400078ec0ff */
[----:B------:R-:W-:Y:S02]  /*19e0*/  SHF.R.S32.HI R0, RZ, 0x3, R0 ;  /* 0x00000003ff007819 */ /* 0x000fe40000011400 */
[----:B------:R-:W-:Y:S01]  /*19f0*/  LOP3.LUT R12, R13, 0xffffffe0, RZ, 0xc0, !PT ;  /* 0xffffffe00d0c7812 */ /* 0x000fe200078ec0ff */
[----:B------:R-:W-:Y:S01]  /*1a00*/  IMAD.IADD R2, R26, 0x1, -R2 ;  /* 0x000000011a027824 */ /* 0x000fe200078e0a02 */
[----:B------:R-:W-:-:S02]  /*1a10*/  SHF.R.S32.HI R17, RZ, 0x1f, R0 ;  /* 0x0000001fff117819 */ /* 0x000fc40000011400 */
[----:B------:R-:W-:Y:S01]  /*1a20*/  IADD3 R5, P1, R0, UR18, RZ ;  /* 0x0000001200057c10 */ /* 0x000fe2000ff3e0ff */
[----:B------:R-:W-:Y:S01]  /*1a30*/  IMAD.SHL.U32 R2, R2, 0x8, RZ ;  /* 0x0000000802027824 */ /* 0x000fe200078e00ff */
[----:B------:R-:W-:Y:S01]  /*1a40*/  SHF.R.S32.HI R13, RZ, 0x5, R13 ;  /* 0x00000005ff0d7819 */ /* 0x000fe2000001140d */
[----:B------:R-:W-:Y:S01]  /*1a50*/  IMAD.IADD R12, R26, 0x1, -R12 ;  /* 0x000000011a0c7824 */ /* 0x000fe200078e0a0c */
[----:B------:R-:W-:Y:S02]  /*1a60*/  IADD3.X R6, R17, UR16, RZ, P1, !PT ;  /* 0x0000001011067c10 */ /* 0x000fe40008ffe4ff */
[----:B------:R-:W-:Y:S01]  /*1a70*/  SHF.R.S32.HI R3, RZ, 0x1f, R2 ;  /* 0x0000001fff037819 */ /* 0x000fe20000011402 */
[----:B------:R-:W-:Y:S02]  /*1a80*/  IMAD R12, R13, UR14, R12 ;  /* 0x0000000e0d0c7c24 */ /* 0x000fe4000f8e020c */
[----:B------:R-:W-:Y:S02]  /*1a90*/  IMAD R8, R6, UR34, RZ ;  /* 0x0000002206087c24 */ /* 0x000fe4000f8e02ff */
[----:B------:R-:W-:-:S04]  /*1aa0*/  IMAD.WIDE.U32 R6, R5, UR34, R2 ;  /* 0x0000002205067c25 */ /* 0x000fc8000f8e0002 */
[----:B------:R-:W-:Y:S01]  /*1ab0*/  IMAD R5, R5, UR35, R8 ;  /* 0x0000002305057c24 */ /* 0x000fe2000f8e0208 */
[----:B------:R-:W-:Y:S01]  /*1ac0*/  IADD3 R8, P1, R6, UR55, RZ ;  /* 0x0000003706087c10 */ /* 0x000fe2000ff3e0ff */
[----:B--2---:R-:W-:-:S03]  /*1ad0*/  IMAD R13, R17, R10, RZ ;  /* 0x0000000a110d7224 */ /* 0x004fc600078e02ff */
[----:B------:R-:W-:Y:S01]  /*1ae0*/  IADD3.X R9, R7, UR37, R5, P1, !PT ;  /* 0x0000002507097c10 */ /* 0x000fe20008ffe405 */
[----:B------:R-:W-:Y:S01]  /*1af0*/  IMAD R5, R10, UR16, RZ ;  /* 0x000000100a057c24 */ /* 0x000fe2000f8e02ff */
[----:B------:R-:W-:Y:S01]  /*1b00*/  IADD3 R6, P1, R2, UR12, RZ ;  /* 0x0000000c02067c10 */ /* 0x000fe2000ff3e0ff */
[----:B------:R-:W-:Y:S01]  /*1b10*/  USHF.R.S32.HI UR12, URZ, 0x1f, UR5 ;  /* 0x0000001f3f0c7899 */ /* 0x000fe20008011405 */
[----:B------:R-:W-:Y:S01]  /*1b20*/  IMAD R13, R0, R11, R13 ;  /* 0x0000000b000d7224 */ /* 0x000fe200078e020d */
[----:B------:R-:W-:Y:S01]  /*1b30*/  ULDC.64 UR16, c[0x0][0x400] ;  /* 0x0001000000107ab9 */ /* 0x000fe20000000a00 */
[----:B------:R-:W-:Y:S01]  /*1b40*/  IADD3.X R7, R3, UR51, RZ, P1, !PT ;  /* 0x0000003303077c10 */ /* 0x000fe20008ffe4ff */
[----:B------:R-:W-:Y:S01]  /*1b50*/  ULEA.HI UR12, UR12, UR5, URZ, 0x6 ;  /* 0x000000050c0c7291 */ /* 0x000fe2000f8f303f */
[----:B------:R-:W-:Y:S01]  /*1b60*/  IMAD R5, R11, UR18, R5 ;  /* 0x000000120b057c24 */ /* 0x000fe2000f8e0205 */
[----:B------:R-:W-:Y:S01]  /*1b70*/  UIMAD UR5, UR15, UR10, URZ ;  /* 0x0000000a0f0572a4 */ /* 0x000fe2000f8e023f */
[----:B------:R-:W-:Y:S01]  /*1b80*/  IMAD.WIDE.U32 R6, R10, UR18, R6 ;  /* 0x000000120a067c25 */ /* 0x000fe2000f8e0006 */
[----:B------:R-:W-:-:S02]  /*1b90*/  USHF.R.S32.HI UR22, URZ, 0x6, UR12 ;  /* 0x000000063f167899 */ /* 0x000fc4000801140c */
[----:B------:R-:W-:Y:S01]  /*1ba0*/  UIMAD UR15, UR56, UR11, UR5 ;  /* 0x0000000b380f72a4 */ /* 0x000fe2000f8e0205 */
[----:B------:R-:W-:Y:S01]  /*1bb0*/  IMAD.IADD R7, R7, 0x1, R5 ;  /* 0x0000000107077824 */ /* 0x000fe200078e0205 */
[----:B------:R-:W-:Y:S01]  /*1bc0*/  UIADD3 UR5, UP3, UP2, UR53, UR19, UR54 ;  /* 0x0000001335057290 */ /* 0x000fe2000fa7e036 */
[----:B------:R-:W-:Y:S01]  /*1bd0*/  IMAD.U32 R5, RZ, RZ, UR10 ;  /* 0x0000000aff057e24 */ /* 0x000fe2000f8e00ff */
[----:B------:R-:W-:Y:S01]  /*1be0*/  UISETP.LT.AND UP0, UPT, URZ, UR22, UPT ;  /* 0x000000163f00728c */ /* 0x000fe2000bf01270 */
[----:B------:R-:W-:Y:S01]  /*1bf0*/  IMAD.WIDE.U32 R6, R14, UR56, R6 ;  /* 0x000000380e067c25 */ /* 0x000fe2000f8e0006 */
[----:B------:R-:W-:Y:S02]  /*1c00*/  UIADD3.X UR9, UR52, UR9, UR48, UP3, UP2 ;  /* 0x0000000934097290 */ /* 0x000fe40009fe4430 */
[----:B------:R-:W-:Y:S01]  /*1c10*/  USEL UR22, URZ, UR22, !UP0 ;  /* 0x000000163f167287 */ /* 0x000fe2000c000000 */
[----:B------:R-:W-:Y:S01]  /*1c20*/  IMAD.WIDE.U32 R8, R5, UR56, R8 ;  /* 0x0000003805087c25 */ /* 0x000fe2000f8e0008 */
[C---:B------:R-:W-:Y:S01]  /*1c30*/  IADD3 R5, P1, R12.reuse, UR5, RZ ;  /* 0x000000050c057c10 */ /* 0x040fe2000ff3e0ff */
[----:B------:R-:W-:Y:S01]  /*1c40*/  ULDC.64 UR50, c[0x0][0x478] ;  /* 0x00011e0000327ab9 */ /* 0x000fe20000000a00 */
[----:B------:R-:W-:Y:S01]  /*1c50*/  UISETP.GT.AND UP0, UPT, UR39, UR22, UPT ;  /* 0x000000162700728c */ /* 0x000fe2000bf04270 */
[----:B------:R-:W-:Y:S01]  /*1c60*/  VIADD R7, R7, UR33 ;  /* 0x0000002107077c36 */ /* 0x000fe20008000000 */
[----:B------:R-:W-:Y:S01]  /*1c70*/  LEA.HI.X.SX32 R12, R12, UR9, 0x1, P1 ;  /* 0x000000090c0c7c11 */ /* 0x000fe200088f0eff */
[----:B------:R-:W-:Y:S01]  /*1c80*/  VIADD R9, R9, UR15 ;  /* 0x0000000f09097c36 */ /* 0x000fe20008000000 */
[----:B------:R-:W-:Y:S01]  /*1c90*/  LEA R232, P1, R5, UR16, 0x2 ;  /* 0x0000001005e87c11 */ /* 0x000fe2000f8210ff */
[----:B------:R-:W-:Y:S01]  /*1ca0*/  IMAD.WIDE.U32 R6, R0, R10, R6 ;  /* 0x0000000a00067225 */ /* 0x000fe200078e0006 */
[----:B------:R-:W-:-:S02]  /*1cb0*/  UIMAD.WIDE UR10, UR41, 0x4, UR46 ;  /* 0x00000004290a78a5 */ /* 0x000fc4000f8e022e */
[----:B------:R-:W-:Y:S01]  /*1cc0*/  LEA.HI.X R233, R5, UR17, R12, 0x2, P1 ;  /* 0x0000001105e97c11 */ /* 0x000fe200088f140c */
[----:B------:R-:W-:Y:S01]  /*1cd0*/  UIMAD.WIDE UR14, UR43, 0x4, UR50 ;  /* 0x000000042b0e78a5 */ /* 0x000fe2000f8e0232 */
[----:B------:R-:W-:Y:S01]  /*1ce0*/  PLOP3.LUT P1, PT, PT, PT, UP0, 0x80, 0x0 ;  /* 0x000000000000781c */ /* 0x000fe20003f2f008 */
[----:B------:R-:W-:Y:S01]  /*1cf0*/  ULDC.64 UR36, c[0x0][0x210] ;  /* 0x0000840000247ab9 */ /* 0x000fe20000000a00 */
[----:B------:R-:W-:Y:S01]  /*1d00*/  IMAD.IADD R7, R7, 0x1, R13 ;  /* 0x0000000107077824 */ /* 0x000fe200078e020d */
[----:B------:R-:W-:Y:S01]  /*1d10*/  LEA R240, P3, R8, UR36, 0x1 ;  /* 0x0000002408f07c11 */ /* 0x000fe2000f8608ff */
[----:B------:R-:W-:Y:S01]  /*1d20*/  UIADD3 UR5, UR39, -0x1, URZ ;  /* 0xffffffff27057890 */ /* 0x000fe2000fffe03f */
[----:B------:R-:W-:Y:S01]  /*1d30*/  LEA R238, P2, R6, UR30, 0x1 ;  /* 0x0000001e06ee7c11 */ /* 0x000fe2000f8408ff */
[----:B------:R-:W-:Y:S01]  /*1d40*/  UMOV UR17, UR10 ;  /* 0x0000000a00117c82 */ /* 0x000fe20008000000 */
[----:B------:R-:W-:Y:S01]  /*1d50*/  LEA.HI.X R241, R8, UR37, R9, 0x1, P3 ;  /* 0x0000002508f17c11 */ /* 0x000fe200098f0c09 */
[----:B------:R-:W-:Y:S01]  /*1d60*/  UMOV UR16, UR11 ;  /* 0x0000000b00107c82 */ /* 0x000fe20008000000 */
[----:B------:R-:W-:Y:S01]  /*1d70*/  LEA.HI.X R239, R6, UR31, R7, 0x1, P2 ;  /* 0x0000001f06ef7c11 */ /* 0x000fe200090f0c07 */
[----:B------:R-:W-:Y:S01]  /*1d80*/  UMOV UR19, UR14 ;  /* 0x0000000e00137c82 */ /* 0x000fe20008000000 */
[----:B------:R-:W-:-:S02]  /*1d90*/  UMOV UR18, UR15 ;  /* 0x0000000f00127c82 */ /* 0x000fc40008000000 */
        /* <DEDUP_REMOVED lines=20> */
.L_x_840:
        /* <DEDUP_REMOVED lines=19> */
.L_x_841:
[----:B------:R-:W-:Y:S01]  /*2010*/  UIMAD UR5, UR38, UR10, URZ ;  /* 0x0000000a260572a4 */ /* 0x000fe2000f8e023f */
[----:B------:R-:W-:Y:S01]  /*2020*/  IMAD.U32 R4, RZ, RZ, UR10 ;  /* 0x0000000aff047e24 */ /* 0x000fe2000f8e00ff */
[----:B------:R-:W-:Y:S01]  /*2030*/  UIMAD UR8, UR21, -0x40, UR8 ;  /* 0xffffffc0150878a4 */ /* 0x000fe2000f8e0208 */
        /* <DEDUP_REMOVED lines=30> */
.L_x_843:
[----:B------:R-:W-:Y:S05]  /*2220*/  BSYNC B0 ;  /* 0x0000000000007941 */ /* 0x000fea0003800000 */
.L_x_842:
        /* <DEDUP_REMOVED lines=16> */
.L_x_845:
[----:B------:R-:W-:Y:S05]  /*2330*/  BSYNC B0 ;  /* 0x0000000000007941 */ /* 0x000fea0003800000 */
.L_x_844:
[----:B-12---:R-:W-:Y:S01]  /*2340*/  IMAD.U32 R4, RZ, RZ, UR12 ;  /* 0x0000000cff047e24 */ /* 0x006fe2000f8e00ff */
[----:B------:R-:W-:Y:S01]  /*2350*/  UIMAD UR5, UR38, UR12, URZ ;  /* 0x0000000c260572a4 */ /* 0x000fe2000f8e023f */
[----:B------:R-:W-:Y:S01]  /*2360*/  BSSY B0, `(.L_x_846) ;  /* 0x000001b000007945 */ /* 0x000fe20003800000 */
[----:B------:R-:W-:Y:S01]  /*2370*/  USHF.R.S32.HI UR10, URZ, 0x1f, UR56 ;  /* 0x0000001f3f0a7899 */ /* 0x000fe20008011438 */
[----:B------:R-:W-:Y:S01]  /*2380*/  IMAD.WIDE.U32 R2, R4, UR20, R2 ;  /* 0x0000001404027c25 */ /* 0x000fe2000f8e0002 */
[----:B------:R-:W-:Y:S01]  /*2390*/  UIMAD UR5, UR20, UR13, UR5 ;  /* 0x0000000d140572a4 */ /* 0x000fe2000f8e0205 */
[----:B------:R-:W-:Y:S01]  /*23a0*/  ULDC.64 UR8, c[0x0][0x470] ;  /* 0x00011c0000087ab9 */ /* 0x000fe20000000a00 */
        /* <DEDUP_REMOVED lines=22> */
.L_x_847:
[----:B------:R-:W-:Y:S05]  /*2510*/  BSYNC B0 ;  /* 0x0000000000007941 */ /* 0x000fea0003800000 */
.L_x_846:
        /* <DEDUP_REMOVED lines=14> */
[----:B------:R1:W-:Y:S01]  /*2600*/  STG.E.128 desc[UR6][R2.64+0x180], RZ ;  /* 0x000180ff02007986 */ /* 0x0003e2000c101d06 */
[----:B------:R-:W-:Y:S05]  /*2610*/  BRA `(.L_x_848) ;  /* 0x0000006400fc7947 */ /* 0x000fea0003800000 */
.L_x_839:
[----:B------:R-:W2:Y:S01]  /*2620*/  LDL R9, [R1] ;  /* 0x0000000001097983 */ /* 0x000ea20000100800 */
[----:B------:R-:W-:Y:S01]  /*2630*/  PLOP3.LUT P0, PT, PT, PT, UP4, 0x80, 0x0 ;  /* 0x000000000000781c */ /* 0x000fe20003f0f048 */
[----:B------:R-:W-:Y:S01]  /*2640*/  UIMAD UR9, UR5, -0x40, UR13 ;  /* 0xffffffc0050978a4 */ /* 0x000fe2000f8e020d */
[----:B------:R-:W-:Y:S01]  /*2650*/  VIADD R8, R0, 0x20 ;  /* 0x0000002000087836 */ /* 0x000fe20000000000 */
[----:B------:R-:W-:Y:S01]  /*2660*/  ULEA.HI UR10, UR5, UR5, URZ, 0x1 ;  /* 0x00000005050a7291 */ /* 0x000fe2000f8f083f */
[----:B------:R-:W-:Y:S01]  /*2670*/  IMAD.WIDE.U32 R6, R10, 0x40, RZ ;  /* 0x000000400a067825 */ /* 0x000fe200078e00ff */
[----:B------:R-:W-:Y:S08]  /*2680*/  BSSY B0, `(.L_x_849) ;  /* 0x000003e000007945 */ /* 0x000ff00003800000 */
[----:B------:R-:W-:Y:S01]  /*2690*/  @P0 BAR.SYNC.DEFER_BLOCKING 0x0 ;  /* 0x0000000000000b1d */ /* 0x000fe20000010000 */
[----:B------:R-:W-:Y:S01]  /*26a0*/  ISETP.GE.AND P1, PT, R8, UR9, PT ;  /* 0x0000000908007c0c */ /* 0x000fe2000bf26270 */
[----:B------:R-:W-:Y:S01]  /*26b0*/  IMAD.SHL.U32 R11, R11, 0x40, RZ ;  /* 0x000000400b0b7824 */ /* 0x000fe200078e00ff */
[----:B------:R-:W-:Y:S01]  /*26c0*/  ISETP.GE.AND P2, PT, R0, UR9, PT ;  /* 0x0000000900007c0c */ /* 0x000fe2000bf46270 */
[----:B------:R-:W-:-:S04]  /*26d0*/  ULOP3.LUT UR10, UR10, 0xfffffffe, URZ, 0xc0, !UPT ;  /* 0xfffffffe0a0a7892 */ /* 0x000fc8000f8ec03f */
[----:B------:R-:W-:-:S04]  /*26e0*/  UIADD3 UR10, UR5, -UR10, URZ ;  /* 0x8000000a050a7290 */ /* 0x000fc8000fffe03f */
[----:B------:R-:W-:Y:S02]  /*26f0*/  UISETP.NE.AND UP0, UPT, UR10, 0x1, UPT ;  /* 0x000000010a00788c */ /* 0x000fe4000bf05270 */
[----:B------:R-:W-:-:S04]  /*2700*/  @!P1 IADD3 R6, P3, R238, R6, RZ ;  /* 0x00000006ee069210 */ /* 0x000fc80007f7e0ff */
[----:B------:R-:W-:Y:S02]  /*2710*/  @!P1 IADD3.X R7, R239, R7, R11, P3, !PT ;  /* 0x00000007ef079210 */ /* 0x000fe40001ffe40b */
[----:B------:R-:W-:Y:S02]  /*2720*/  PLOP3.LUT P0, PT, PT, PT, UP0, 0x80, 0x0 ;  /* 0x000000000000781c */ /* 0x000fe40003f0f008 */
        /* <DEDUP_REMOVED lines=44> */
.L_x_850:
[----:B------:R-:W-:Y:S01]  /*29f0*/  @!PT LDS RZ, [RZ] ;  /* 0x00000000fffff984 */ /* 0x000fe20000000800 */
[----:B------:R-:W-:Y:S01]  /*2a00*/  @!PT LDS RZ, [RZ] ;  /* 0x00000000fffff984 */ /* 0x000fe20000000800 */
[----:B------:R-:W-:Y:S01]  /*2a10*/  @!PT LDS RZ, [RZ] ;  /* 0x00000000fffff984 */ /* 0x000fe20000000800 */
[----:B------:R2:W-:Y:S04]  /*2a20*/  LDGSTS.E.BYPASS.LTC128B.128 [R235], desc[UR6][R240.64] ;  /* 0x00000000f0eb7fae */ /* 0x0005e8000b901d46 */
[----:B------:R2:W-:Y:S04]  /*2a30*/  LDGSTS.E.BYPASS.LTC128B.128 [R235+0x2000], desc[UR6][R240.64+0x80] ;  /* 0x02000080f0eb7fae */ /* 0x0005e8000b901d46 */
[----:B------:R2:W-:Y:S04]  /*2a40*/  LDGSTS.E.BYPASS.LTC128B.128 [R235+0x4000], desc[UR6][R240.64+0x100] ;  /* 0x04000100f0eb7fae */ /* 0x0005e8000b901d46 */
[----:B------:R2:W-:Y:S02]  /*2a50*/  LDGSTS.E.BYPASS.LTC128B.128 [R235+0x6000], desc[UR6][R240.64+0x180] ;  /* 0x06000180f0eb7fae */ /* 0x0005e4000b901d46 */
.L_x_851:
[----:B------:R-:W-:Y:S05]  /*2a60*/  BSYNC B0 ;  /* 0x0000000000007941 */ /* 0x000fea0003800000 */
.L_x_849:
        /* <DEDUP_REMOVED lines=21> */
.L_x_853:
        /* <DEDUP_REMOVED lines=10> */
.L_x_854:
[----:B------:R-:W-:Y:S05]  /*2c60*/  BSYNC B0 ;  /* 0x0000000000007941 */ /* 0x000fea0003800000 */
.L_x_852:
[----:B------:R-:W-:Y:S01]  /*2c70*/  UIMAD UR10, UR38, UR28, URZ ;  /* 0x0000001c260a72a4 */ /* 0x000fe2000f8e023f */
[----:B-1----:R-:W-:Y:S01]  /*2c80*/  IMAD.U32 R6, RZ, RZ, UR28 ;  /* 0x0000001cff067e24 */ /* 0x002fe2000f8e00ff */
[----:B------:R-:W-:Y:S01]  /*2c90*/  UIMAD UR11, UR38, UR26, URZ ;  /* 0x0000001a260b72a4 */ /* 0x000fe2000f8e023f */
[----:B------:R-:W-:Y:S01]  /*2ca0*/  IMAD.U32 R5, RZ, RZ, UR26 ;  /* 0x0000001aff057e24 */ /* 0x000fe2000f8e00ff */
[----:B------:R-:W-:Y:S01]  /*2cb0*/  UIMAD UR12, UR20, UR29, UR10 ;  /* 0x0000001d140c72a4 */ /* 0x000fe2000f8e020a */
[--C-:B------:R-:W-:Y:S01]  /*2cc0*/  IMAD.WIDE.U32 R6, R6, UR20, R2.reuse ;  /* 0x0000001406067c25 */ /* 0x100fe2000f8e0002 */
[----:B------:R-:W-:Y:S02]  /*2cd0*/  UIMAD UR10, UR21, -0x40, UR8 ;  /* 0xffffffc0150a78a4 */ /* 0x000fe4000f8e0208 */
[----:B------:R-:W-:Y:S01]  /*2ce0*/  UIMAD UR11, UR20, UR27, UR11 ;  /* 0x0000001b140b72a4 */ /* 0x000fe2000f8e020b */
[----:B------:R-:W-:Y:S01]  /*2cf0*/  IMAD.WIDE.U32 R2, R5, UR20, R2 ;  /* 0x0000001405027c25 */ /* 0x000fe2000f8e0002 */
[----:B------:R-:W-:Y:S01]  /*2d00*/  IADD3 R6, P2, R6, UR40, RZ ;  /* 0x0000002806067c10 */ /* 0x000fe2000ff5e0ff */
[----:B------:R-:W-:Y:S01]  /*2d10*/  ULDC.64 UR14, c[0x0][0x260] ;  /* 0x00009800000e7ab9 */ /* 0x000fe20000000a00 */
[----:B------:R-:W-:Y:S01]  /*2d20*/  ISETP.GE.AND P1, PT, R8, UR10, PT ;  /* 0x0000000a08007c0c */ /* 0x000fe2000bf26270 */
[----:B------:R-:W-:Y:S01]  /*2d30*/  IMAD.U32 R5, RZ, RZ, UR12 ;  /* 0x0000000cff057e24 */ /* 0x000fe2000f8e00ff */
[----:B------:R-:W-:Y:S01]  /*2d40*/  IADD3 R2, P3, R2, UR23, RZ ;  /* 0x0000001702027c10 */ /* 0x000fe2000ff7e0ff */
[----:B------:R-:W-:-:S02]  /*2d50*/  IMAD R8, R15, UR14, RZ ;  /* 0x0000000e0f087c24 */ /* 0x000fc4000f8e02ff */
[----:B------:R-:W-:Y:S01]  /*2d60*/  IMAD.SHL.U32 R248, R251, 0x4, RZ ;  /* 0x00000004fbf87824 */ /* 0x000fe200078e00ff */
[----:B------:R-:W-:Y:S01]  /*2d70*/  IADD3.X R7, R7, UR42, R5, P2, !PT ;  /* 0x0000002a07077c10 */ /* 0x000fe200097fe405 */
[----:B------:R-:W-:Y:S01]  /*2d80*/  IMAD.U32 R5, RZ, RZ, UR11 ;  /* 0x0000000bff057e24 */ /* 0x000fe2000f8e00ff */
[----:B------:R-:W-:Y:S01]  /*2d90*/  ISETP.GE.AND P2, PT, R0, UR10, PT ;  /* 0x0000000a00007c0c */ /* 0x000fe2000bf46270 */
[----:B------:R-:W-:Y:S01]  /*2da0*/  ULDC.64 UR10, c[0x0][0x268] ;  /* 0x00009a00000a7ab9 */ /* 0x000fe20000000a00 */
[----:B------:R-:W-:Y:S02]  /*2db0*/  IMAD R10, R4, UR15, R8 ;  /* 0x0000000f040a7c24 */ /* 0x000fe4000f8e0208 */
[----:B------:R-:W-:Y:S01]  /*2dc0*/  IADD3.X R3, R3, UR25, R5, P3, !PT ;  /* 0x0000001903037c10 */ /* 0x000fe20009ffe405 */
[----:B------:R-:W-:Y:S01]  /*2dd0*/  IMAD R5, R15, UR10, RZ ;  /* 0x0000000a0f057c24 */ /* 0x000fe2000f8e02ff */
[----:B------:R-:W-:Y:S01]  /*2de0*/  @!P1 IADD3 R8, P3, R0, 0x20, RZ ;  /* 0x0000002000089810 */ /* 0x000fe20007f7e0ff */
[----:B------:R-:W-:Y:S01]  /*2df0*/  IMAD.WIDE.U32 R6, R4, UR14, R6 ;  /* 0x0000000e04067c25 */ /* 0x000fe2000f8e0006 */
[----:B------:R-:W1:Y:S03]  /*2e00*/  @!P1 LDC.64 R24, c[0x0][0x218] ;  /* 0x00008600ff189b82 */ /* 0x000e660000000a00 */
[----:B------:R-:W-:-:S02]  /*2e10*/  IMAD.MOV.U32 R245, RZ, RZ, 0x7f800000 ;  /* 0x7f800000fff57424 */ /* 0x000fc400078e00ff */
[----:B------:R-:W-:Y:S01]  /*2e20*/  IMAD.MOV.U32 R246, RZ, RZ, 0x7f800000 ;  /* 0x7f800000fff67424 */ /* 0x000fe200078e00ff */
[----:B------:R1:W-:Y:S01]  /*2e30*/  @P2 STS.128 [R236+0x18000], RZ ;  /* 0x018000ffec002388 */ /* 0x0003e20000000c00 */
[C---:B------:R-:W-:Y:S01]  /*2e40*/  IMAD R9, R4.reuse, UR11, R5 ;  /* 0x0000000b04097c24 */ /* 0x040fe2000f8e0205 */
[----:B------:R-:W2:Y:S01]  /*2e50*/  @!P2 LDC.64 R20, c[0x0][0x218] ;  /* 0x00008600ff14ab82 */ /* 0x000ea20000000a00 */
[----:B------:R-:W-:Y:S01]  /*2e60*/  IMAD.WIDE.U32 R2, R4, UR10, R2 ;  /* 0x0000000a04027c25 */ /* 0x000fe2000f8e0002 */
[----:B------:R1:W-:Y:S03]  /*2e70*/  @P2 STS.128 [R236+0x1a000], RZ ;  /* 0x01a000ffec002388 */ /* 0x0003e60000000c00 */
[----:B------:R-:W-:Y:S01]  /*2e80*/  IMAD.MOV.U32 R225, RZ, RZ, 0x20 ;  /* 0x00000020ffe17424 */ /* 0x000fe200078e00ff */
[----:B------:R1:W-:Y:S01]  /*2e90*/  @P2 STS.128 [R236+0x1c000], RZ ;  /* 0x01c000ffec002388 */ /* 0x0003e20000000c00 */
[----:B------:R-:W-:Y:S01]  /*2ea0*/  VIADD R4, R251, 0x8 ;  /* 0x00000008fb047836 */ /* 0x000fe20000000000 */
[----:B------:R-:W3:Y:S01]  /*2eb0*/  @!P2 LDC.64 R22, c[0x0][0x220] ;  /* 0x00008800ff16ab82 */ /* 0x000ee20000000a00 */
[----:B------:R-:W-:Y:S01]  /*2ec0*/  IMAD.IADD R3, R3, 0x1, R9 ;  /* 0x0000000103037824 */ /* 0x000fe200078e0209 */
[----:B------:R1:W-:Y:S01]  /*2ed0*/  @P2 STS.128 [R236+0x1e000], RZ ;  /* 0x01e000ffec002388 */ /* 0x0003e20000000c00 */
[----:B------:R-:W-:Y:S01]  /*2ee0*/  IMAD.IADD R5, R7, 0x1, R10 ;  /* 0x0000000107057824 */ /* 0x000fe200078e020a */
[----:B------:R-:W-:Y:S01]  /*2ef0*/  ISETP.GE.AND P5, PT, R4, UR9, PT ;  /* 0x0000000904007c0c */ /* 0x000fe2000bfa6270 */
[----:B------:R-:W-:Y:S01]  /*2f00*/  @!P1 IMAD.X R9, RZ, RZ, R17, P3 ;  /* 0x000000ffff099224 */ /* 0x000fe200018e0611 */
[----:B------:R-:W-:Y:S01]  /*2f10*/  @!P1 IADD3 R10, P3, R0, 0x20, RZ ;  /* 0x00000020000a9810 */ /* 0x000fe20007f7e0ff */
[----:B------:R-:W-:-:S02]  /*2f20*/  @!P2 IMAD.MOV.U32 R4, RZ, RZ, R6 ;  /* 0x000000ffff04a224 */ /* 0x000fc400078e0006 */
[----:B------:R-:W-:Y:S01]  /*2f30*/  IMAD.MOV.U32 R224, RZ, RZ, 0x40 ;  /* 0x00000040ffe07424 */ /* 0x000fe200078e00ff */
[----:B------:R-:W-:Y:S01]  /*2f40*/  CS2R R190, SRZ ;  /* 0x0000000000be7805 */ /* 0x000fe2000001ff00 */
[----:B------:R-:W-:Y:S01]  /*2f50*/  @!P2 IMAD R11, R17, UR28, RZ ;  /* 0x0000001c110bac24 */ /* 0x000fe2000f8e02ff */
[----:B------:R-:W-:Y:S01]  /*2f60*/  CS2R R188, SRZ ;  /* 0x0000000000bc7805 */ /* 0x000fe2000001ff00 */
[----:B------:R-:W-:Y:S01]  /*2f70*/  @!P1 IMAD.MOV.U32 R7, RZ, RZ, R5 ;  /* 0x000000ffff079224 */ /* 0x000fe200078e0005 */
[----:B------:R-:W-:Y:S01]  /*2f80*/  CS2R R194, SRZ ;  /* 0x0000000000c27805 */ /* 0x000fe2000001ff00 */
[----:B------:R-:W-:Y:S01]  /*2f90*/  @!P1 IMAD R9, R9, UR28, RZ ;  /* 0x0000001c09099c24 */ /* 0x000fe2000f8e02ff */
[----:B------:R-:W-:Y:S01]  /*2fa0*/  CS2R R192, SRZ ;  /* 0x0000000000c07805 */ /* 0x000fe2000001ff00 */
[C---:B------:R-:W-:Y:S01]  /*2fb0*/  @!P2 IMAD R18, R0.reuse, UR29, R11 ;  /* 0x0000001d0012ac24 */ /* 0x040fe2000f8e020b */
[----:B------:R-:W-:Y:S01]  /*2fc0*/  CS2R R186, SRZ ;  /* 0x0000000000ba7805 */ /* 0x000fe2000001ff00 */
[----:B------:R-:W-:Y:S01]  /*2fd0*/  @!P2 IMAD.WIDE.U32 R12, R0, UR28, R4 ;  /* 0x0000001c000cac25 */ /* 0x000fe2000f8e0004 */
[----:B------:R-:W-:-:S02]  /*2fe0*/  CS2R R184, SRZ ;  /* 0x0000000000b87805 */ /* 0x000fc4000001ff00 */
[----:B------:R-:W-:Y:S02]  /*2ff0*/  CS2R R182, SRZ ;  /* 0x0000000000b67805 */ /* 0x000fe4000001ff00 */
[----:B------:R-:W-:Y:S01]  /*3000*/  CS2R R180, SRZ ;  /* 0x0000000000b47805 */ /* 0x000fe2000001ff00 */
[----:B------:R-:W-:Y:S01]  /*3010*/  @!P2 IMAD R16, R17, UR26, RZ ;  /* 0x0000001a1110ac24 */ /* 0x000fe2000f8e02ff */
[----:B------:R-:W-:Y:S01]  /*3020*/  CS2R R174, SRZ ;  /* 0x0000000000ae7805 */ /* 0x000fe2000001ff00 */
[----:B------:R-:W-:Y:S01]  /*3030*/  @!P1 IMAD.X R11, RZ, RZ, R17, P3 ;  /* 0x000000ffff0b9224 */ /* 0x000fe200018e0611 */
[----:B------:R-:W-:Y:S01]  /*3040*/  CS2R R172, SRZ ;  /* 0x0000000000ac7805 */ /* 0x000fe2000001ff00 */
[C---:B------:R-:W-:Y:S01]  /*3050*/  @!P1 IMAD R17, R8.reuse, UR29, R9 ;  /* 0x0000001d08119c24 */ /* 0x040fe2000f8e0209 */
[----:B------:R-:W-:Y:S01]  /*3060*/  CS2R R178, SRZ ;  /* 0x0000000000b27805 */ /* 0x000fe2000001ff00 */
[----:B------:R-:W-:Y:S01]  /*3070*/  @!P1 IMAD.WIDE.U32 R4, R8, UR28, R6 ;  /* 0x0000001c08049c25 */ /* 0x000fe2000f8e0006 */
[----:B------:R-:W-:-:S02]  /*3080*/  CS2R R176, SRZ ;  /* 0x0000000000b07805 */ /* 0x000fc4000001ff00 */
[----:B------:R-:W-:Y:S02]  /*3090*/  CS2R R170, SRZ ;  /* 0x0000000000aa7805 */ /* 0x000fe4000001ff00 */
[----:B------:R-:W-:Y:S01]  /*30a0*/  CS2R R168, SRZ ;  /* 0x0000000000a87805 */ /* 0x000fe2000001ff00 */
[--C-:B------:R-:W-:Y:S01]  /*30b0*/  @!P1 IMAD.MOV.U32 R15, RZ, RZ, R3.reuse ;  /* 0x000000ffff0f9224 */ /* 0x100fe200078e0003 */
[----:B-1----:R-:W-:Y:S01]  /*30c0*/  @!P1 LEA R6, P3, R4, R24, 0x1 ;  /* 0x0000001804069211 */ /* 0x002fe200078608ff */
[----:B------:R-:W-:Y:S01]  /*30d0*/  @!P2 IMAD.WIDE.U32 R8, R0, UR26, R2 ;  /* 0x0000001a0008ac25 */ /* 0x000fe2000f8e0002 */
[----:B------:R-:W-:Y:S02]  /*30e0*/  CS2R R166, SRZ ;  /* 0x0000000000a67805 */ /* 0x000fe4000001ff00 */
[----:B------:R-:W-:Y:S02]  /*30f0*/  CS2R R164, SRZ ;  /* 0x0000000000a47805 */ /* 0x000fe4000001ff00 */
[----:B------:R-:W-:Y:S01]  /*3100*/  CS2R R158, SRZ ;  /* 0x00000000009e7805 */ /* 0x000fe2000001ff00 */
[----:B------:R-:W-:Y:S01]  /*3110*/  @!P1 IMAD.MOV.U32 R14, RZ, RZ, R2 ;  /* 0x000000ffff0e9224 */ /* 0x000fe200078e0002 */
[----:B--2---:R-:W-:Y:S01]  /*3120*/  @!P2 LEA R2, P4, R12, R20, 0x1 ;  /* 0x000000140c02a211 */ /* 0x004fe200078808ff */
[----:B------:R-:W-:Y:S01]  /*3130*/  @!P2 IMAD.IADD R3, R13, 0x1, R18 ;  /* 0x000000010d03a824 */ /* 0x000fe200078e0212 */
[----:B------:R-:W-:Y:S01]  /*3140*/  CS2R R156, SRZ ;  /* 0x00000000009c7805 */ /* 0x000fe2000001ff00 */
[----:B------:R-:W-:Y:S01]  /*3150*/  @!P2 IMAD R19, R0, UR27, R16 ;  /* 0x0000001b0013ac24 */ /* 0x000fe2000f8e0210 */
[----:B------:R-:W-:Y:S01]  /*3160*/  CS2R R162, SRZ ;  /* 0x0000000000a27805 */ /* 0x000fe2000001ff00 */
[----:B------:R-:W-:Y:S01]  /*3170*/  @!P1 IMAD R0, R11, UR26, RZ ;  /* 0x0000001a0b009c24 */ /* 0x000fe2000f8e02ff */
[----:B------:R-:W-:Y:S01]  /*3180*/  @!P2 LEA.HI.X R3, R12, R21, R3, 0x1, P4 ;  /* 0x000000150c03a211 */ /* 0x000fe200020f0c03 */
[----:B------:R-:W-:Y:S01]  /*3190*/  @!P1 IMAD.IADD R5, R5, 0x1, R17 ;  /* 0x0000000105059824 */ /* 0x000fe200078e0211 */
[----:B------:R-:W1:Y:S01]  /*31a0*/  @!P1 LDC.64 R12, c[0x0][0x220] ;  /* 0x00008800ff0c9b82 */ /* 0x000e620000000a00 */
[----:B------:R-:W-:Y:S01]  /*31b0*/  @!P1 IMAD R16, R10, UR27, R0 ;  /* 0x0000001b0a109c24 */ /* 0x000fe2000f8e0200 */
[----:B------:R-:W-:Y:S01]  /*31c0*/  CS2R R160, SRZ ;  /* 0x0000000000a07805 */ /* 0x000fe2000001ff00 */
[----:B------:R-:W-:Y:S01]  /*31d0*/  @!P2 IMAD.IADD R0, R9, 0x1, R19 ;  /* 0x000000010900a824 */ /* 0x000fe200078e0213 */
[----:B------:R-:W-:Y:S01]  /*31e0*/  @!P1 LEA.HI.X R7, R4, R25, R5, 0x1, P3 ;  /* 0x0000001904079211 */ /* 0x000fe200018f0c05 */
[----:B------:R-:W-:Y:S01]  /*31f0*/  @!P1 IMAD.WIDE.U32 R10, R10, UR26, R14 ;  /* 0x0000001a0a0a9c25 */ /* 0x000fe2000f8e000e */
[----:B------:R-:W-:Y:S01]  /*3200*/  @!PT LDS RZ, [RZ] ;  /* 0x00000000fffff984 */ /* 0x000fe20000000800 */
[----:B------:R-:W-:Y:S01]  /*3210*/  @!PT LDS RZ, [RZ] ;  /* 0x00000000fffff984 */ /* 0x000fe20000000800 */
[----:B------:R-:W-:Y:S01]  /*3220*/  @!PT LDS RZ, [RZ] ;  /* 0x00000000fffff984 */ /* 0x000fe20000000800 */
[----:B------:R-:W-:Y:S01]  /*3230*/  @!P2 LDGSTS.E.BYPASS.LTC128B.128 [R236+0x18000], desc[UR6][R2.64] ;  /* 0x1800000002ecafae */ /* 0x000fe2000b901d46 */
[----:B---3--:R-:W-:-:S02]  /*3240*/  @!P2 LEA R4, P3, R8, R22, 0x1 ;  /* 0x000000160804a211 */ /* 0x008fc400078608ff */
[----:B------:R-:W-:Y:S02]  /*3250*/  CS2R R154, SRZ ;  /* 0x00000000009a7805 */ /* 0x000fe4000001ff00 */
[----:B------:R-:W-:Y:S01]  /*3260*/  CS2R R152, SRZ ;  /* 0x0000000000987805 */ /* 0x000fe2000001ff00 */
[----:B------:R-:W-:Y:S01]  /*3270*/  @!P2 LDGSTS.E.BYPASS.LTC128B.128 [R236+0x1a000], desc[UR6][R2.64+0x80] ;  /* 0x1a00008002ecafae */ /* 0x000fe2000b901d46 */
[----:B------:R-:W-:Y:S02]  /*3280*/  @!P2 LEA.HI.X R5, R8, R23, R0, 0x1, P3 ;  /* 0x000000170805a211 */ /* 0x000fe400018f0c00 */
[----:B------:R-:W-:Y:S02]  /*3290*/  CS2R R150, SRZ ;  /* 0x0000000000967805 */ /* 0x000fe4000001ff00 */
[----:B------:R-:W-:Y:S01]  /*32a0*/  SHF.R.S32.HI R0, RZ, 0x1f, R251 ;  /* 0x0000001fff007819 */ /* 0x000fe200000114fb */
[----:B------:R-:W-:Y:S01]  /*32b0*/  @!P2 LDGSTS.E.BYPASS.LTC128B.128 [R236+0x1c000], desc[UR6][R2.64+0x100] ;  /* 0x1c00010002ecafae */ /* 0x000fe2000b901d46 */
[----:B------:R-:W-:-:S02]  /*32c0*/  CS2R R148, SRZ ;  /* 0x0000000000947805 */ /* 0x000fc4000001ff00 */
[----:B------:R-:W-:Y:S02]  /*32d0*/  CS2R R142, SRZ ;  /* 0x00000000008e7805 */ /* 0x000fe4000001ff00 */
[----:B------:R-:W-:Y:S01]  /*32e0*/  SHF.L.U64.HI R247, R251, 0x2, R0 ;  /* 0x00000002fbf77819 */ /* 0x000fe20000010200 */
[----:B------:R2:W-:Y:S01]  /*32f0*/  @!P2 LDGSTS.E.BYPASS.LTC128B.128 [R236+0x1e000], desc[UR6][R2.64+0x180] ;  /* 0x1e00018002ecafae */ /* 0x0005e2000b901d46 */
        /* <DEDUP_REMOVED lines=28> */
[----:B------:R-:W-:Y:S01]  /*34c0*/  CS2R R58, SRZ ;  /* 0x00000000003a7805 */ /* 0x000fe2000001ff00 */
[----:B--2---:R-:W-:Y:S01]  /*34d0*/  @!P1 IMAD.IADD R3, R11, 0x1, R16 ;  /* 0x000000010b039824 */ /* 0x004fe200078e0210 */
[----:B-1----:R-:W-:Y:S01]  /*34e0*/  @!P1 LEA R2, P3, R10, R12, 0x1 ;  /* 0x0000000c0a029211 */ /* 0x002fe200078608ff */
[----:B------:R-:W-:Y:S01]  /*34f0*/  @!P1 LDGSTS.E.BYPASS.LTC128B.128 [R236+0x1d000], desc[UR6][R6.64+0x100] ;  /* 0x1d00010006ec9fae */ /* 0x000fe2000b901d46 */
[----:B------:R-:W-:-:S02]  /*3500*/  CS2R R56, SRZ ;  /* 0x0000000000387805 */ /* 0x000fc4000001ff00 */
[----:B------:R-:W-:Y:S02]  /*3510*/  CS2R R54, SRZ ;  /* 0x0000000000367805 */ /* 0x000fe4000001ff00 */
[----:B------:R-:W-:Y:S01]  /*3520*/  @!P1 LEA.HI.X R3, R10, R13, R3, 0x1, P3 ;  /* 0x0000000d0a039211 */ /* 0x000fe200018f0c03 */
[----:B------:R-:W-:Y:S01]  /*3530*/  @!P1 LDGSTS.E.BYPASS.LTC128B.128 [R236+0x1f000], desc[UR6][R6.64+0x180] ;  /* 0x1f00018006ec9fae */ /* 0x000fe2000b901d46 */
[----:B------:R-:W-:Y:S02]  /*3540*/  ISETP.GE.AND P3, PT, R251, UR9, PT ;  /* 0x00000009fb007c0c */ /* 0x000fe4000bf66270 */
        /* <DEDUP_REMOVED lines=22> */
[----:B------:R-:W-:Y:S01]  /*36b0*/  CS2R R20, SRZ ;  /* 0x0000000000147805 */ /* 0x000fe2000001ff00 */
[----:B------:R-:W-:Y:S01]  /*36c0*/  ULDC UR30, c[0x0][0x394] ;  /* 0x0000e500001e7ab9 */ /* 0x000fe20000000800 */
[----:B------:R-:W-:Y:S01]  /*36d0*/  ULDC UR25, c[0x0][0x398] ;  /* 0x0000e60000197ab9 */ /* 0x000fe20000000800 */
[----:B------:R-:W-:Y:S01]  /*36e0*/  @!P2 LDGSTS.E.BYPASS.LTC128B.128 [R236+0x22000], desc[UR6][R4.64+0x80] ;  /* 0x2200008004ecafae */ /* 0x000fe2000b901d46 */
[----:B------:R-:W-:-:S03]  /*36f0*/  ULDC UR26, c[0x0][0x2dc] ;  /* 0x0000b700001a7ab9 */ /* 0x000fc60000000800 */
[----:B------:R-:W-:Y:S04]  /*3700*/  @!P2 LDGSTS.E.BYPASS.LTC128B.128 [R236+0x24000], desc[UR6][R4.64+0x100] ;  /* 0x2400010004ecafae */ /* 0x000fe8000b901d46 */
[----:B------:R1:W-:Y:S01]  /*3710*/  @!P2 LDGSTS.E.BYPASS.LTC128B.128 [R236+0x26000], desc[UR6][R4.64+0x180] ;  /* 0x2600018004ecafae */ /* 0x0003e2000b901d46 */
[----:B------:R-:W-:-:S03]  /*3720*/  LEA.HI R0, R27, R26, RZ, 0x4 ;  /* 0x0000001a1b007211 */ /* 0x000fc600078f20ff */
[----:B------:R3:W-:Y:S01]  /*3730*/  @P1 STS.128 [R236+0x21000], RZ ;  /* 0x021000ffec001388 */ /* 0x0007e20000000c00 */
[----:B-1----:R-:W-:-:S03]  /*3740*/  IADD3 R4, P2, R248, UR17, RZ ;  /* 0x00000011f8047c10 */ /* 0x002fc6000ff5e0ff */
[----:B------:R3:W-:Y:S01]  /*3750*/  @P1 STS.128 [R236+0x23000], RZ ;  /* 0x023000ffec001388 */ /* 0x0007e20000000c00 */
[----:B------:R-:W-:-:S03]  /*3760*/  IADD3.X R5, R247, UR16, RZ, P2, !PT ;  /* 0x00000010f7057c10 */ /* 0x000fc600097fe4ff */
[----:B------:R3:W-:Y:S04]  /*3770*/  @P1 STS.128 [R236+0x25000], RZ ;  /* 0x025000ffec001388 */ /* 0x0007e80000000c00 */
[----:B------:R-:W5:Y:S04]  /*3780*/  @!P3 LDG.E R245, desc[UR6][R4.64] ;  /* 0x0000000604f5b981 */ /* 0x000f68000c1e1900 */
[----:B------:R-:W5:Y:S01]  /*3790*/  @!P5 LDG.E R246, desc[UR6][R4.64+0x20] ;  /* 0x0000200604f6d981 */ /* 0x000f62000c1e1900 */
[----:B------:R-:W-:-:S03]  /*37a0*/  LOP3.LUT R0, R0, 0xfffffff0, RZ, 0xc0, !PT ;  /* 0xfffffff000007812 */ /* 0x000fc600078ec0ff */
[----:B------:R3:W-:Y:S02]  /*37b0*/  @P1 STS.128 [R236+0x27000], RZ ;  /* 0x027000ffec001388 */ /* 0x0007e40000000c00 */
[----:B------:R-:W-:Y:S02]  /*37c0*/  IMAD.IADD R0, R26, 0x1, -R0 ;  /* 0x000000011a007824 */ /* 0x000fe400078e0a00 */
[----:B------:R-:W-:Y:S01]  /*37d0*/  @!PT LDS RZ, [RZ] ;  /* 0x00000000fffff984 */ /* 0x000fe20000000800 */
[----:B------:R-:W-:Y:S01]  /*37e0*/  @!PT LDS RZ, [RZ] ;  /* 0x00000000fffff984 */ /* 0x000fe20000000800 */
[----:B------:R-:W-:Y:S01]  /*37f0*/  @!PT LDS RZ, [RZ] ;  /* 0x00000000fffff984 */ /* 0x000fe20000000800 */
[----:B------:R-:W-:Y:S04]  /*3800*/  @!P1 LDGSTS.E.BYPASS.LTC128B.128 [R236+0x21000], desc[UR6][R2.64] ;  /* 0x2100000002ec9fae */ /* 0x000fe8000b901d46 */
[----:B------:R-:W-:Y:S04]  /*3810*/  @!P1 LDGSTS.E.BYPASS.LTC128B.128 [R236+0x23000], desc[UR6][R2.64+0x80] ;  /* 0x2300008002ec9fae */ /* 0x000fe8000b901d46 */
[----:B------:R-:W-:Y:S04]  /*3820*/  @!P1 LDGSTS.E.BYPASS.LTC128B.128 [R236+0x25000], desc[UR6][R2.64+0x100] ;  /* 0x2500010002ec9fae */ /* 0x000fe8000b901d46 */
[----:B------:R1:W-:Y:S04]  /*3830*/  @!P1 LDGSTS.E.BYPASS.LTC128B.128 [R236+0x27000], desc[UR6][R2.64+0x180] ;  /* 0x2700018002ec9fae */ /* 0x0003e8000b901d46 */
[----:B------:R-:W0:Y:S01]  /*3840*/  LDGDEPBAR ;  /* 0x00000000000079af */ /* 0x000e220000000000 */
[----:B-1----:R-:W-:-:S04]  /*3850*/  SHF.R.S32.HI R2, RZ, 0x1f, R0 ;  /* 0x0000001fff027819 */ /* 0x002fc80000011400 */
[----:B------:R-:W-:-:S04]  /*3860*/  LEA.HI R2, R2, R0, RZ, 0x3 ;  /* 0x0000000002027211 */ /* 0x000fc800078f18ff */
[----:B------:R-:W-:-:S05]  /*3870*/  LOP3.LUT R2, R2, 0xfffffff8, RZ, 0xc0, !PT ;  /* 0xfffffff802027812 */ /* 0x000fca00078ec0ff */
[----:B------:R-:W-:-:S05]  /*3880*/  IMAD.IADD R0, R0, 0x1, -R2 ;  /* 0x0000000100007824 */ /* 0x000fca00078e0a02 */
[----:B------:R-:W-:Y:S01]  /*3890*/  R2P PR, R0, 0x6 ;  /* 0x0000000600007804 */ /* 0x000fe20000000000 */
[----:B------:R-:W-:Y:S02]  /*38a0*/  VIADD R2, R230, 0x4000 ;  /* 0x00004000e6027836 */ /* 0x000fe40000000000 */
[----:B------:R-:W-:Y:S02]  /*38b0*/  VIADD R0, R231, 0x4000 ;  /* 0x00004000e7007836 */ /* 0x000fe40000000000 */
[----:B------:R-:W-:Y:S01]  /*38c0*/  SEL R225, R225, 0xffffffe0, !P1 ;  /* 0xffffffe0e1e17807 */ /* 0x000fe20004800000 */
[----:B------:R-:W-:Y:S01]  /*38d0*/  UIADD3 UR9, UR20, UR13, URZ ;  /* 0x0000000d14097290 */ /* 0x000fe2000fffe03f */
[----:B------:R-:W-:Y:S02]  /*38e0*/  SEL R224, R224, 0xffffffc0, !P2 ;  /* 0xffffffc0e0e07807 */ /* 0x000fe40005000000 */
[----:B------:R-:W-:Y:S01]  /*38f0*/  SEL R2, R2, R230, !P0 ;  /* 0x000000e602027207 */ /* 0x000fe20004000000 */
[----:B------:R-:W-:Y:S01]  /*3900*/  IMAD.IADD R227, R226, 0x1, R225 ;  /* 0x00000001e2e37824 */ /* 0x000fe200078e02e1 */
[----:B------:R-:W-:Y:S01]  /*3910*/  SEL R0, R0, R231, !P0 ;  /* 0x000000e700007207 */ /* 0x000fe20004000000 */
[----:B------:R-:W-:Y:S01]  /*3920*/  UIADD3 UR9, -UR8, 0x40, UR9 ;  /* 0x0000004008097890 */ /* 0x000fe2000fffe109 */
[----:B------:R-:W-:-:S02]  /*3930*/  CS2R R26, SRZ ;  /* 0x00000000001a7805 */ /* 0x000fc4000001ff00 */
[----:B------:R-:W-:Y:S02]  /*3940*/  CS2R R22, SRZ ;  /* 0x0000000000167805 */ /* 0x000fe4000001ff00 */
[----:B------:R-:W-:Y:S01]  /*3950*/  LEA R221, R2, UR4, 0x1 ;  /* 0x0000000402dd7c11 */ /* 0x000fe2000f8e08ff */
[----:B------:R-:W-:Y:S01]  /*3960*/  IMAD.IADD R228, R226, 0x1, R224 ;  /* 0x00000001e2e47824 */ /* 0x000fe200078e02e0 */
[----:B------:R-:W-:Y:S01]  /*3970*/  LEA R216, R0, UR4, 0x1 ;  /* 0x0000000400d87c11 */ /* 0x000fe2000f8e08ff */
[----:B------:R-:W-:Y:S01]  /*3980*/  IMAD.IADD R229, R224, 0x1, R227 ;  /* 0x00000001e0e57824 */ /* 0x000fe200078e02e3 */
[----:B------:R-:W-:Y:S01]  /*3990*/  UMOV UR15, UR30 ;  /* 0x0000001e000f7c82 */ /* 0x000fe20008000000 */
[----:B------:R-:W-:Y:S01]  /*39a0*/  UIADD3 UR23, UR9, -UR44, URZ ;  /* 0x8000002c09177290 */ /* 0x000fe2000fffe03f */
[----:B---3--:R-:W-:-:S11]  /*39b0*/  ULDC UR20, c[0x0][0x2ec] ;  /* 0x0000bb0000147ab9 */ /* 0x008fd60000000800 */
.L_x_859:
[----:B------:R-:W0:Y:S01]  /*39c0*/  LDGDEPBAR ;  /* 0x00000000000079af */ /* 0x000e220000000000 */
[C---:B------:R-:W-:Y:S01]  /*39d0*/  IMAD.IADD R3, R221.reuse, 0x1, R225 ;  /* 0x00000001dd037824 */ /* 0x040fe200078e02e1 */
[----:B------:R-:W-:Y:S01]  /*39e0*/  IADD3 R108, P0, R248, UR19, RZ ;  /* 0x00000013f86c7c10 */ /* 0x000fe2000ff1e0ff */
[--C-:B------:R-:W-:Y:S01]  /*39f0*/  IMAD.IADD R2, R221, 0x1, R224.reuse ;  /* 0x00000001dd027824 */ /* 0x100fe200078e02e0 */
[----:B------:R-:W-:Y:S01]  /*3a00*/  USHF.L.U32 UR10, UR5, 0x6, URZ ;  /* 0x00000006050a7899 */ /* 0x000fe2000800063f */
[----:B------:R-:W-:Y:S01]  /*3a10*/  IMAD.IADD R0, R3, 0x1, R224 ;  /* 0x0000000103007824 */ /* 0x000fe200078e02e0 */
[----:B------:R-:W-:Y:S01]  /*3a20*/  IADD3.X R109, R247, UR18, RZ, P0, !PT ;  /* 0x00000012f76d7c10 */ /* 0x000fe200087fe4ff */
[----:B------:R-:W-:Y:S01]  /*3a30*/  UMOV UR9, UR59 ;  /* 0x0000003b00097c82 */ /* 0x000fe20008000000 */
[----:B------:R-:W-:Y:S06]  /*3a40*/  UISETP.GE.AND UP0, UPT, UR10, UR23, UPT ;  /* 0x000000170a00728c */ /* 0x000fec000bf06270 */
[----:B------:R-:W-:Y:S01]  /*3a50*/  PLOP3.LUT P0, PT, PT, PT, UP0, 0x80, 0x0 ;  /* 0x000000000000781c */ /* 0x000fe20003f0f008 */
[----:B------:R-:W-:Y:S04]  /*3a60*/  DEPBAR.LE SB0, 0x0 ;  /* 0x000080000000791a */ /* 0x000fe80000000000 */
[----:B------:R-:W-:Y:S06]  /*3a70*/  BAR.SYNC.DEFER_BLOCKING 0x0 ;  /* 0x0000000000007b1d */ /* 0x000fec0000010000 */
[----:B------:R-:W-:Y:S04]  /*3a80*/  LDSM.16.M88.4 R16, [R221] ;  /* 0x00000000dd10783b */ /* 0x000fe80000000200 */
[----:B------:R-:W1:Y:S04]  /*3a90*/  LDSM.16.M88.4 R8, [R218+UR4+0x18000] ;  /* 0x01800004da08783b */ /* 0x000e680008000200 */
[----:B------:R-:W2:Y:S04]  /*3aa0*/  LDSM.16.M88.4 R84, [R218+UR4+0x18800] ;  /* 0x01880004da54783b */ /* 0x000ea80008000200 */
[----:B------:R-:W-:Y:S04]  /*3ab0*/  LDSM.16.M88.4 R88, [R3] ;  /* 0x000000000358783b */ /* 0x000fe80000000200 */
[----:B------:R-:W3:Y:S04]  /*3ac0*/  LDSM.16.M88.4 R92, [R217] ;  /* 0x00000000d95c783b */ /* 0x000ee80000000200 */
[----:B------:R-:W4:Y:S04]  /*3ad0*/  LDSM.16.M88.4 R96, [R217+0x800] ;  /* 0x00080000d960783b */ /* 0x000f280000000200 */
[----:B------:R-:W-:Y:S04]  /*3ae0*/  LDSM.16.M88.4 R100, [R220] ;  /* 0x00000000dc64783b */ /* 0x000fe80000000200 */
[----:B------:R-:W-:Y:S04]  /*3af0*/  LDSM.16.M88.4 R104, [R220+0x800] ;  /* 0x00080000dc68783b */ /* 0x000fe80000000200 */
[----:B-----5:R3:W5:Y:S04]  /*3b00*/  LDG.E R114, desc[UR6][R108.64] ;  /* 0x000000066c727981 */ /* 0x020768000c1e1900 */
[----:B------:R3:W5:Y:S01]  /*3b10*/  LDG.E R113, desc[UR6][R108.64+0x20] ;  /* 0x000020066c717981 */ /* 0x000762000c1e1900 */
[C---:B-1----:R-:W-:Y:S06]  /*3b20*/  HMMA.16816.F32.BF16 R4, R16.reuse, R8, RZ ;  /* 0x000000081004723c */ /* 0x042fec00000418ff */
[C---:B------:R-:W-:Y:S06]  /*3b30*/  HMMA.16816.F32.BF16 R8, R16.reuse, R10, RZ ;  /* 0x0000000a1008723c */ /* 0x040fec00000418ff */
[C---:B--2---:R-:W-:Y:S06]  /*3b40*/  HMMA.16816.F32.BF16 R12, R16.reuse, R84, RZ ;  /* 0x00000054100c723c */ /* 0x044fec00000418ff */
[----:B------:R-:W-:Y:S01]  /*3b50*/  HMMA.16816.F32.BF16 R16, R16, R86, RZ ;  /* 0x000000561010723c */ /* 0x000fe200000418ff */
[----:B------:R-:W1:Y:S05]  /*3b60*/  LDSM.16.M88.4 R84, [R2] ;  /* 0x000000000254783b */ /* 0x000e6a0000000200 */
[C---:B---3--:R-:W-:Y:S06]  /*3b70*/  HMMA.16816.F32.BF16 R4, R88.reuse, R92, R4 ;  /* 0x0000005c5804723c */ /* 0x048fec0000041804 */
        /* <DEDUP_REMOVED lines=113> */
.L_x_855:
[----:B------:R-:W-:Y:S01]  /*4290*/  UIADD3 UR12, UR8, 0x1, -UR13 ;  /* 0x00000001080c7890 */ /* 0x000fe2000fffe80d */
[----:B------:R-:W-:Y:S01]  /*42a0*/  IMAD.U32 R0, RZ, RZ, UR21 ;  /* 0x00000015ff007e24 */ /* 0x000fe2000f8e00ff */
[----:B------:R-:W-:Y:S01]  /*42b0*/  UIADD3 UR11, -UR9, UR8, -UR13 ;  /* 0x00000008090b7290 */ /* 0x000fe2000fffe90d */
[----:B------:R-:W-:Y:S01]  /*42c0*/  VIADD R84, R251, UR10 ;  /* 0x0000000afb547c36 */ /* 0x000fe20008000000 */
[----:B------:R-:W-:Y:S01]  /*42d0*/  UIADD3 UR10, UR12, UR25, URZ ;  /* 0x000000190c0a7290 */ /* 0x000fe2000fffe03f */
[----:B------:R-:W-:Y:S01]  /*42e0*/  IMAD R0, R0, 0x40, R252 ;  /* 0x0000004000007824 */ /* 0x000fe200078e02fc */
[----:B------:R-:W-:Y:S01]  /*42f0*/  UMOV UR15, UR9 ;  /* 0x00000009000f7c82 */ /* 0x000fe20008000000 */
[C---:B------:R-:W-:Y:S01]  /*4300*/  VIADD R3, R84.reuse, 0x8 ;  /* 0x0000000854037836 */ /* 0x040fe20000000000 */
[----:B------:R-:W-:Y:S01]  /*4310*/  VIADDMNMX R2, R84, UR11, RZ, !PT ;  /* 0x0000000b54027c46 */ /* 0x000fe2000f8001ff */
[C---:B------:R-:W-:Y:S02]  /*4320*/  VIADD R91, R0.reuse, 0x1 ;  /* 0x00000001005b7836 */ /* 0x040fe40000000000 */
[----:B------:R-:W-:Y:S01]  /*4330*/  IMAD.U32 R85, RZ, RZ, UR10 ;  /* 0x0000000aff557e24 */ /* 0x000fe2000f8e00ff */
[CC--:B------:R-:W-:Y:S01]  /*4340*/  ISETP.GE.AND P1, PT, R0.reuse, R2.reuse, PT ;  /* 0x000000020000720c */ /* 0x0c0fe20003f26270 */
[----:B------:R-:W-:Y:S01]  /*4350*/  IMAD.U32 R92, RZ, RZ, UR25 ;  /* 0x00000019ff5c7e24 */ /* 0x000fe2000f8e00ff */
[----:B------:R-:W-:Y:S01]  /*4360*/  ISETP.GE.AND P0, PT, R91, R2, PT ;  /* 0x000000025b00720c */ /* 0x000fe20003f06270 */
[C---:B------:R-:W-:Y:S01]  /*4370*/  VIADD R90, R0.reuse, 0x8 ;  /* 0x00000008005a7836 */ /* 0x040fe20000000000 */
[----:B------:R-:W-:Y:S01]  /*4380*/  VIADDMNMX R84, R85, R84, UR8, PT ;  /* 0x0000000855547e46 */ /* 0x000fe2000b800154 */
[C---:B------:R-:W-:Y:S01]  /*4390*/  VIADD R89, R0.reuse, 0x9 ;  /* 0x0000000900597836 */ /* 0x040fe20000000000 */
[----:B------:R-:W-:Y:S01]  /*43a0*/  IADD3 R92, R3, UR12, R92 ;  /* 0x0000000c035c7c10 */ /* 0x000fe2000fffe05c */
[C---:B------:R-:W-:Y:S01]  /*43b0*/  VIADD R88, R0.reuse, 0x10 ;  /* 0x0000001000587836 */ /* 0x040fe20000000000 */
[CC--:B------:R-:W-:Y:S01]  /*43c0*/  ISETP.GE.OR P1, PT, R0.reuse, R84.reuse, !P1 ;  /* 0x000000540000720c */ /* 0x0c0fe20004f26670 */
[C---:B------:R-:W-:Y:S01]  /*43d0*/  VIADD R87, R0.reuse, 0x11 ;  /* 0x0000001100577836 */ /* 0x040fe20000000000 */
[----:B------:R-:W-:Y:S01]  /*43e0*/  ISETP.GE.OR P0, PT, R91, R84, !P0 ;  /* 0x000000545b00720c */ /* 0x000fe20004706670 */
[C---:B------:R-:W-:Y:S01]  /*43f0*/  VIADD R86, R0.reuse, 0x18 ;  /* 0x0000001800567836 */ /* 0x040fe20000000000 */
[----:B------:R-:W-:Y:S01]  /*4400*/  VIADDMNMX R3, R3, UR11, RZ, !PT ;  /* 0x0000000b03037c46 */ /* 0x000fe2000f8001ff */
[----:B------:R-:W-:Y:S01]  /*4410*/  VIADD R85, R0, 0x19 ;  /* 0x0000001900557836 */ /* 0x000fe20000000000 */
        /* <DEDUP_REMOVED lines=45> */
.L_x_856:
        /* <DEDUP_REMOVED lines=11> */
[--C-:B------:R-:W-:Y:S01]  /*47a0*/  FFMA.FTZ R9, R9, UR20, -R2.reuse ;  /* 0x0000001409097c23 */ /* 0x100fe20008010802 */
[----:B------:R-:W-:Y:S01]  /*47b0*/  FFMA.FTZ R16, R16, UR20, -R2 ;  /* 0x0000001410107c23 */ /* 0x000fe20008010802 */
[--C-:B------:R-:W-:Y:S01]  /*47c0*/  FFMA.FTZ R6, R6, UR20, -R0.reuse ;  /* 0x0000001406067c23 */ /* 0x100fe20008010800 */
[----:B------:R-:W-:Y:S01]  /*47d0*/  FFMA.FTZ R7, R7, UR20, -R0 ;  /* 0x0000001407077c23 */ /* 0x000fe20008010800 */
[--C-:B------:R-:W-:Y:S01]  /*47e0*/  FFMA.FTZ R12, R12, UR20, -R2.reuse ;  /* 0x000000140c0c7c23 */ /* 0x100fe20008010802 */
[--C-:B------:R-:W-:Y:S01]  /*47f0*/  FFMA.FTZ R13, R13, UR20, -R2.reuse ;  /* 0x000000140d0d7c23 */ /* 0x100fe20008010802 */
[----:B------:R-:W-:Y:S01]  /*4800*/  FFMA.FTZ R2, R17, UR20, -R2 ;  /* 0x0000001411027c23 */ /* 0x000fe20008010802 */
[----:B------:R-:W-:Y:S01]  /*4810*/  MUFU.EX2 R125, R4 ;  /* 0x00000004007d7308 */ /* 0x000fe20000000800 */
[--C-:B------:R-:W-:Y:S01]  /*4820*/  FFMA.FTZ R10, R10, UR20, -R0.reuse ;  /* 0x000000140a0a7c23 */ /* 0x100fe20008010800 */
[--C-:B------:R-:W-:Y:S01]  /*4830*/  FFMA.FTZ R11, R11, UR20, -R0.reuse ;  /* 0x000000140b0b7c23 */ /* 0x100fe20008010800 */
[--C-:B------:R-:W-:Y:S01]  /*4840*/  FFMA.FTZ R18, R18, UR20, -R0.reuse ;  /* 0x0000001412127c23 */ /* 0x100fe20008010800 */
[--C-:B------:R-:W-:Y:S01]  /*4850*/  FFMA.FTZ R14, R14, UR20, -R0.reuse ;  /* 0x000000140e0e7c23 */ /* 0x100fe20008010800 */
[--C-:B------:R-:W-:Y:S01]  /*4860*/  FFMA.FTZ R15, R15, UR20, -R0.reuse ;  /* 0x000000140f0f7c23 */ /* 0x100fe20008010800 */
[----:B------:R-:W-:Y:S04]  /*4870*/  FFMA.FTZ R0, R19, UR20, -R0 ;  /* 0x0000001413007c23 */ /* 0x000fe80008010800 */
[----:B------:R-:W1:Y:S10]  /*4880*/  MUFU.EX2 R121, R5 ;  /* 0x0000000500797308 */ /* 0x000e740000000800 */
[----:B------:R-:W-:Y:S10]  /*4890*/  MUFU.EX2 R119, R6 ;  /* 0x0000000600777308 */ /* 0x000ff40000000800 */
[----:B------:R-:W2:Y:S10]  /*48a0*/  MUFU.EX2 R116, R7 ;  /* 0x0000000700747308 */ /* 0x000eb40000000800 */
[----:B------:R-:W-:Y:S10]  /*48b0*/  MUFU.EX2 R123, R8 ;  /* 0x00000008007b7308 */ /* 0x000ff40000000800 */
[----:B------:R-:W3:Y:S10]  /*48c0*/  MUFU.EX2 R120, R9 ;  /* 0x0000000900787308 */ /* 0x000ef40000000800 */
[----:B------:R3:W-:Y:S10]  /*48d0*/  MUFU.EX2 R124, R2 ;  /* 0x00000002007c7308 */ /* 0x0007f40000000800 */
[----:B------:R-:W-:Y:S10]  /*48e0*/  MUFU.EX2 R118, R10 ;  /* 0x0000000a00767308 */ /* 0x000ff40000000800 */
[----:B------:R-:W4:Y:S10]  /*48f0*/  MUFU.EX2 R115, R11 ;  /* 0x0000000b00737308 */ /* 0x000f340000000800 */
[----:B------:R4:W-:Y:S10]  /*4900*/  MUFU.EX2 R117, R0 ;  /* 0x0000000000757308 */ /* 0x0009f40000000800 */
[----:B------:R-:W-:Y:S10]  /*4910*/  MUFU.EX2 R130, R12 ;  /* 0x0000000c00827308 */ /* 0x000ff40000000800 */
[----:B------:R-:W4:Y:S10]  /*4920*/  MUFU.EX2 R129, R13 ;  /* 0x0000000d00817308 */ /* 0x000f340000000800 */
[----:B------:R-:W-:Y:S10]  /*4930*/  MUFU.EX2 R128, R14 ;  /* 0x0000000e00807308 */ /* 0x000ff40000000800 */
[----:B------:R-:W4:Y:S10]  /*4940*/  MUFU.EX2 R126, R15 ;  /* 0x0000000f007e7308 */ /* 0x000f340000000800 */
[----:B------:R-:W-:Y:S10]  /*4950*/  MUFU.EX2 R122, R18 ;  /* 0x00000012007a7308 */ /* 0x000ff40000000800 */
[----:B------:R-:W4:Y:S01]  /*4960*/  MUFU.EX2 R127, R16 ;  /* 0x00000010007f7308 */ /* 0x000f220000000800 */
[----:B-1----:R-:W-:Y:S02]  /*4970*/  F2FP.BF16.F32.PACK_AB R4, R121, R125 ;  /* 0x0000007d7904723e */ /* 0x002fe400000010ff */
[----:B--2---:R-:W-:Y:S02]  /*4980*/  F2FP.BF16.F32.PACK_AB R3, R116, R119 ;  /* 0x000000777403723e */ /* 0x004fe400000010ff */
[----:B---3--:R-:W-:Y:S01]  /*4990*/  F2FP.BF16.F32.PACK_AB R2, R120, R123 ;  /* 0x0000007b7802723e */ /* 0x008fe200000010ff */
[----:B------:R1:W-:Y:S01]  /*49a0*/  STS [R237+0x2a000], R4 ;  /* 0x02a00004ed007388 */ /* 0x0003e20000000800 */
[----:B----4-:R-:W-:Y:S02]  /*49b0*/  F2FP.BF16.F32.PACK_AB R0, R115, R118 ;  /* 0x000000767300723e */ /* 0x010fe400000010ff */
[----:B------:R-:W-:Y:S01]  /*49c0*/  F2FP.BF16.F32.PACK_AB R5, R129, R130 ;  /* 0x000000828105723e */ /* 0x000fe200000010ff */
[----:B------:R2:W-:Y:S04]  /*49d0*/  STS [R237+0x2a400], R3 ;  /* 0x02a40003ed007388 */ /* 0x0005e80000000800 */
[----:B------:R3:W-:Y:S04]  /*49e0*/  STS [R244+0x2a000], R2 ;  /* 0x02a00002f4007388 */ /* 0x0007e80000000800 */
[----:B------:R4:W-:Y:S04]  /*49f0*/  STS [R244+0x2a400], R0 ;  /* 0x02a40000f4007388 */ /* 0x0009e80000000800 */
[----:B------:R-:W-:Y:S01]  /*4a00*/  STS [R242+0x2a000], R5 ;  /* 0x02a00005f2007388 */ /* 0x000fe20000000800 */
[----:B-1----:R-:W-:Y:S02]  /*4a10*/  F2FP.BF16.F32.PACK_AB R4, R126, R128 ;  /* 0x000000807e04723e */ /* 0x002fe400000010ff */
[----:B--2---:R-:W-:Y:S03]  /*4a20*/  F2FP.BF16.F32.PACK_AB R3, R124, R127 ;  /* 0x0000007f7c03723e */ /* 0x004fe600000010ff */
[----:B------:R-:W-:Y:S01]  /*4a30*/  STS [R242+0x2a400], R4 ;  /* 0x02a40004f2007388 */ /* 0x000fe20000000800 */
[----:B---3--:R-:W-:Y:S03]  /*4a40*/  F2FP.BF16.F32.PACK_AB R2, R117, R122 ;  /* 0x0000007a7502723e */ /* 0x008fe600000010ff */
[----:B------:R1:W-:Y:S01]  /*4a50*/  STS [R243+0x2a000], R3 ;  /* 0x02a00003f3007388 */ /* 0x0003e20000000800 */
[----:B----4-:R-:W-:Y:S03]  /*4a60*/  LEA R0, R230, UR4, 0x1 ;  /* 0x00000004e6007c11 */ /* 0x010fe6000f8e08ff */
[----:B------:R2:W-:Y:S04]  /*4a70*/  STS [R243+0x2a400], R2 ;  /* 0x02a40002f3007388 */ /* 0x0005e80000000800 */
[----:B------:R-:W-:Y:S04]  /*4a80*/  LDSM.16.M88.4 R16, [R0+0x10000] ;  /* 0x010000000010783b */ /* 0x000fe80000000200 */
[----:B------:R-:W3:Y:S04]  /*4a90*/  LDSM.16.M88.4 R8, [R218+UR4+0x20000] ;  /* 0x02000004da08783b */ /* 0x000ee80008000200 */
[----:B------:R-:W4:Y:S04]  /*4aa0*/  LDSM.16.M88.4 R84, [R218+UR4+0x20800] ;  /* 0x02080004da54783b */ /* 0x000f280008000200 */
[----:B------:R-:W-:Y:S04]  /*4ab0*/  LDSM.16.M88.4 R92, [R217+0x8000] ;  /* 0x00800000d95c783b */ /* 0x000fe80000000200 */
[----:B------:R-:W-:Y:S01]  /*4ac0*/  LDSM.16.M88.4 R96, [R217+0x8800] ;  /* 0x00880000d960783b */ /* 0x000fe20000000200 */
[CC--:B-1----:R-:W-:Y:S03]  /*4ad0*/  IADD3 R3, R224.reuse, R0.reuse, RZ ;  /* 0x00000000e0037210 */ /* 0x0c2fe60007ffe0ff */
[----:B------:R-:W-:Y:S01]  /*4ae0*/  LDSM.16.M88.4 R104, [R220+0x8000] ;  /* 0x00800000dc68783b */ /* 0x000fe20000000200 */
[----:B--2---:R-:W-:Y:S03]  /*4af0*/  IADD3 R2, R225, R0, RZ ;  /* 0x00000000e1027210 */ /* 0x004fe60007ffe0ff */
[----:B------:R-:W-:Y:S01]  /*4b00*/  LDSM.16.M88.4 R100, [R3+0x10000] ;  /* 0x010000000364783b */ /* 0x000fe20000000200 */
[----:B------:R-:W-:Y:S03]  /*4b10*/  IADD3 R112, R224, R2, RZ ;  /* 0x00000002e0707210 */ /* 0x000fe60007ffe0ff */
[----:B------:R-:W1:Y:S04]  /*4b20*/  LDSM.16.M88.4 R88, [R2+0x10000] ;  /* 0x010000000258783b */ /* 0x000e680000000200 */
[----:B------:R-:W-:Y:S01]  /*4b30*/  LDSM.16.M88.4 R108, [R219+0x8000] ;  /* 0x00800000db6c783b */ /* 0x000fe20000000200 */
[C---:B---3--:R-:W-:Y:S06]  /*4b40*/  HMMA.16816.F32.BF16 R4, R16.reuse, R8, RZ ;  /* 0x000000081004723c */ /* 0x048fec00000418ff */
[C---:B------:R-:W-:Y:S06]  /*4b50*/  HMMA.16816.F32.BF16 R8, R16.reuse, R10, RZ ;  /* 0x0000000a1008723c */ /* 0x040fec00000418ff */
[C---:B----4-:R-:W-:Y:S06]  /*4b60*/  HMMA.16816.F32.BF16 R12, R16.reuse, R84, RZ ;  /* 0x00000054100c723c */ /* 0x050fec00000418ff */
[----:B------:R-:W-:Y:S01]  /*4b70*/  HMMA.16816.F32.BF16 R16, R16, R86, RZ ;  /* 0x000000561010723c */ /* 0x000fe200000418ff */
[----:B------:R-:W2:Y:S05]  /*4b80*/  LDSM.16.M88.4 R84, [R220+0x8800] ;  /* 0x00880000dc54783b */ /* 0x000eaa0000000200 */
[C---:B-1----:R-:W-:Y:S06]  /*4b90*/  HMMA.16816.F32.BF16 R4, R88.reuse, R92, R4 ;  /* 0x0000005c5804723c */ /* 0x042fec0000041804 */
[C---:B------:R-:W-:Y:S01]  /*4ba0*/  HMMA.16816.F32.BF16 R8, R88.reuse, R94, R8 ;  /* 0x0000005e5808723c */ /* 0x040fe20000041808 */
[----:B------:R-:W1:Y:S05]  /*4bb0*/  LDSM.16.M88.4 R92, [R112+0x10000] ;  /* 0x01000000705c783b */ /* 0x000e6a0000000200 */
[C---:B------:R-:W-:Y:S06]  /*4bc0*/  HMMA.16816.F32.BF16 R12, R88.reuse, R96, R12 ;  /* 0x00000060580c723c */ /* 0x040fec000004180c */
[----:B------:R-:W-:Y:S01]  /*4bd0*/  HMMA.16816.F32.BF16 R16, R88, R98, R16 ;  /* 0x000000625810723c */ /* 0x000fe20000041810 */
[----:B------:R-:W3:Y:S04]  /*4be0*/  LDSM.16.M88.4 R88, [R219+0x8800] ;  /* 0x00880000db58783b */ /* 0x000ee80000000200 */
        /* <DEDUP_REMOVED lines=83> */
[----:B------:R-:W3:Y:S05]  /*5120*/  LDSM.16.M88.4 R88, [R219+0xe800] ;  /* 0x00e80000db58783b */ /* 0x000eea0000000200 */
[C---:B----4-:R-:W-:Y:S06]  /*5130*/  HMMA.16816.F32.BF16 R4, R100.reuse, R104, R4 ;  /* 0x000000686404723c */ /* 0x050fec0000041804 */
[C---:B------:R-:W-:Y:S06]  /*5140*/  HMMA.16816.F32.BF16 R8, R100.reuse, R106, R8 ;  /* 0x0000006a6408723c */ /* 0x040fec0000041808 */
[C---:B--2---:R-:W-:Y:S06]  /*5150*/  HMMA.16816.F32.BF16 R12, R100.reuse, R84, R12 ;  /* 0x00000054640c723c */ /* 0x044fec000004180c */
[----:B------:R-:W-:Y:S06]  /*5160*/  HMMA.16816.F32.BF16 R16, R100, R86, R16 ;  /* 0x000000566410723c */ /* 0x000fec0000041810 */
[C---:B-1----:R-:W-:Y:S06]  /*5170*/  HMMA.16816.F32.BF16 R4, R92.reuse, R108, R4 ;  /* 0x0000006c5c04723c */ /* 0x042fec0000041804 */
[C---:B------:R-:W-:Y:S06]  /*5180*/  HMMA.16816.F32.BF16 R8, R92.reuse, R110, R8 ;  /* 0x0000006e5c08723c */ /* 0x040fec0000041808 */
[C---:B---3--:R-:W-:Y:S06]  /*5190*/  HMMA.16816.F32.BF16 R12, R92.reuse, R88, R12 ;  /* 0x000000585c0c723c */ /* 0x048fec000004180c */
[----:B------:R-:W-:Y:S06]  /*51a0*/  HMMA.16816.F32.BF16 R16, R92, R90, R16 ;  /* 0x0000005a5c10723c */ /* 0x000fec0000041810 */
[C---:B-----5:R-:W-:Y:S01]  /*51b0*/  FADD.FTZ R6, -R113.reuse, R6 ;  /* 0x0000000671067221 */ /* 0x060fe20000010100 */
[----:B------:R-:W-:Y:S01]  /*51c0*/  FADD.FTZ R7, -R113, R7 ;  /* 0x0000000771077221 */ /* 0x000fe20000010100 */
[C---:B------:R-:W-:Y:S03]  /*51d0*/  FADD.FTZ R4, -R114.reuse, R4 ;  /* 0x0000000472047221 */ /* 0x040fe60000010100 */
[C---:B------:R-:W-:Y:S01]  /*51e0*/  FADD.FTZ R5, -R114.reuse, R5 ;  /* 0x0000000572057221 */ /* 0x040fe20000010100 */
        /* <DEDUP_REMOVED lines=8> */
[----:B------:R-:W-:Y:S01]  /*5270*/  FMUL.FTZ R2, R120, R9 ;  /* 0x0000000978027220 */ /* 0x000fe20000410000 */
[----:B------:R-:W-:Y:S01]  /*5280*/  F2FP.BF16.F32.PACK_AB R9, R7, R6 ;  /* 0x000000060709723e */ /* 0x000fe200000010ff */
[C---:B------:R-:W-:Y:S01]  /*5290*/  FADD.FTZ R11, -R113.reuse, R11 ;  /* 0x0000000b710b7221 */ /* 0x040fe20000010100 */
[C---:B------:R-:W-:Y:S01]  /*52a0*/  FADD.FTZ R12, -R114.reuse, R12 ;  /* 0x0000000c720c7221 */ /* 0x040fe20000010100 */
[C---:B------:R-:W-:Y:S01]  /*52b0*/  FADD.FTZ R13, -R114.reuse, R13 ;  /* 0x0000000d720d7221 */ /* 0x040fe20000010100 */
[C---:B------:R-:W-:Y:S01]  /*52c0*/  FADD.FTZ R14, -R113.reuse, R14 ;  /* 0x0000000e710e7221 */ /* 0x040fe20000010100 */
[C---:B------:R-:W-:Y:S01]  /*52d0*/  FADD.FTZ R15, -R113.reuse, R15 ;  /* 0x0000000f710f7221 */ /* 0x040fe20000010100 */
[----:B------:R-:W-:Y:S01]  /*52e0*/  FADD.FTZ R16, -R114, R16 ;  /* 0x0000001072107221 */ /* 0x000fe20000010100 */
[----:B------:R-:W-:Y:S01]  /*52f0*/  F2FP.BF16.F32.PACK_AB R6, R2, R8 ;  /* 0x000000080206723e */ /* 0x000fe200000010ff */
[----:B------:R-:W-:Y:S01]  /*5300*/  FADD.FTZ R17, -R114, R17 ;  /* 0x0000001172117221 */ /* 0x000fe20000010100 */
[C---:B------:R-:W-:Y:S01]  /*5310*/  FADD.FTZ R18, -R113.reuse, R18 ;  /* 0x0000001271127221 */ /* 0x040fe20000010100 */
[----:B------:R-:W-:Y:S01]  /*5320*/  FADD.FTZ R19, -R113, R19 ;  /* 0x0000001371137221 */ /* 0x000fe20000010100 */
[----:B------:R-:W-:Y:S01]  /*5330*/  FMUL.FTZ R3, R118, R10 ;  /* 0x0000000a76037220 */ /* 0x000fe20000410000 */
[----:B------:R-:W-:Y:S01]  /*5340*/  F2FP.BF16.F32.PACK_AB R10, R5, R4 ;  /* 0x00000004050a723e */ /* 0x000fe200000010ff */
        /* <DEDUP_REMOVED lines=11> */
[----:B------:R-:W-:Y:S02]  /*5400*/  FMUL.FTZ R7, R117, R19 ;  /* 0x0000001375077220 */ /* 0x000fe40000410000 */
[----:B------:R-:W-:Y:S03]  /*5410*/  F2FP.BF16.F32.PACK_AB R8, R8, R16 ;  /* 0x000000100808723e */ /* 0x000fe600000010ff */
[----:B------:R-:W-:Y:S01]  /*5420*/  F2FP.BF16.F32.PACK_AB R7, R7, R18 ;  /* 0x000000120707723e */ /* 0x000fe200000010ff */
        /* <DEDUP_REMOVED lines=8> */
[C---:B-1----:R-:W-:Y:S05]  /*54b0*/  IMAD.U32 R2, R11.reuse, -0x40, RZ ;  /* 0xffffffc00b027824 */ /* 0x042fea00078e00ff */
        /* <DEDUP_REMOVED lines=18> */
.L_x_857:
[----:B------:R-:W-:Y:S01]  /*55e0*/  STS [R237+0x28000], R10 ;  /* 0x0280000aed007388 */ /* 0x000fe20000000800 */
[----:B------:R-:W2:Y:S04]  /*55f0*/  LDC R234, c[0x0][0x270] ;  /* 0x00009c00ffea7b82 */ /* 0x000ea80000000800 */
[----:B------:R-:W-:Y:S05]  /*5600*/  STS [R237+0x28400], R9 ;  /* 0x02840009ed007388 */ /* 0x000fea0000000800 */
[----:B------:R-:W-:Y:S05]  /*5610*/  STS [R244+0x28000], R6 ;  /* 0x02800006f4007388 */ /* 0x000fea0000000800 */
[----:B------:R-:W-:Y:S05]  /*5620*/  STS [R244+0x28400], R5 ;  /* 0x02840005f4007388 */ /* 0x000fea0000000800 */
[----:B------:R-:W-:Y:S05]  /*5630*/  STS [R242+0x28000], R4 ;  /* 0x02800004f2007388 */ /* 0x000fea0000000800 */
[----:B------:R3:W-:Y:S05]  /*5640*/  STS [R242+0x28400], R0 ;  /* 0x02840000f2007388 */ /* 0x0007ea0000000800 */
[----:B------:R-:W-:Y:S01]  /*5650*/  STS [R243+0x28000], R8 ;  /* 0x02800008f3007388 */ /* 0x000fe20000000800 */
[----:B--2---:R-:W-:Y:S04]  /*5660*/  IMAD R234, R234, UR26, RZ ;  /* 0x0000001aeaea7c24 */ /* 0x004fe8000f8e02ff */
[----:B------:R-:W-:Y:S01]  /*5670*/  STS [R243+0x28400], R7 ;  /* 0x02840007f3007388 */ /* 0x000fe20000000800 */
[----:B-1----:R-:W-:Y:S01]  /*5680*/  IMAD.U32 R2, R234, -0x40, RZ ;  /* 0xffffffc0ea027824 */ /* 0x002fe200078e00ff */
[----:B------:R-:W-:Y:S04]  /*5690*/  BAR.SYNC.DEFER_BLOCKING 0x0 ;  /* 0x0000000000007b1d */ /* 0x000fe80000010000 */
[C---:B------:R-:W-:Y:S04]  /*56a0*/  LEA R232, P0, R2.reuse, R232, 0x2 ;  /* 0x000000e802e87211 */ /* 0x040fe800078010ff */
[----:B------:R-:W-:Y:S02]  /*56b0*/  LEA.HI.X.SX32 R233, R2, R233, 0x2, P0 ;  /* 0x000000e902e97211 */ /* 0x000fe400000f16ff */
[----:B---3--:R-:W-:Y:S01]  /*56c0*/  LEA R0, R231, UR4, 0x1 ;  /* 0x00000004e7007c11 */ /* 0x008fe2000f8e08ff */
        /* <DEDUP_REMOVED lines=113> */
.L_x_858:
[----:B------:R-:W-:Y:S01]  /*5de0*/  LDSM.16.M88.4 R128, [R226] ;  /* 0x00000000e280783b */ /* 0x000fe20000000200 */
[----:B-1----:R-:W-:Y:S01]  /*5df0*/  @P1 IADD3 R2, P0, R248, UR17, RZ ;  /* 0x00000011f8021c10 */ /* 0x002fe2000ff1e0ff */
[----:B------:R-:W-:Y:S02]  /*5e00*/  ULOP3.LUT UR9, UR5, 0x1, URZ, 0xc0, !UPT ;  /* 0x0000000105097892 */ /* 0x000fe4000f8ec03f */
[----:B------:R-:W1:Y:S01]  /*5e10*/  LDSM.16.MT88.4 R16, [R0+0x18000] ;  /* 0x018000000010783b */ /* 0x000e620000004200 */
[----:B------:R-:W-:Y:S01]  /*5e20*/  @P1 IADD3.X R3, R247, UR16, RZ, P0, !PT ;  /* 0x00000010f7031c10 */ /* 0x000fe200087fe4ff */
[----:B------:R-:W-:Y:S02]  /*5e30*/  UISETP.NE.U32.AND UP0, UPT, UR9, 0x1, UPT ;  /* 0x000000010900788c */ /* 0x000fe4000bf05070 */
[----:B------:R-:W2:Y:S01]  /*5e40*/  LDSM.16.M88.4 R124, [R226+0x1000] ;  /* 0x00100000e27c783b */ /* 0x000ea20000000200 */
[----:B------:R-:W-:Y:S02]  /*5e50*/  UISETP.GT.AND UP2, UPT, UR5, UR22, UPT ;  /* 0x000000160500728c */ /* 0x000fe4000bf44270 */
[----:B------:R-:W-:Y:S01]  /*5e60*/  @UP3 UIADD3 UR10, UP1, UR17, -0x100, URZ ;  /* 0xffffff00110a3890 */ /* 0x000fe2000ff3e03f */
[----:B------:R-:W3:Y:S01]  /*5e70*/  LDSM.16.MT88.4 R96, [R0+0x1a000] ;  /* 0x01a000000060783b */ /* 0x000ee20000004200 */
[----:B------:R-:W-:Y:S02]  /*5e80*/  UIADD3 UR5, UR5, -0x1, URZ ;  /* 0xffffffff05057890 */ /* 0x000fe4000fffe03f */
[----:B------:R-:W-:Y:S01]  /*5e90*/  @UP3 UIADD3.X UR9, UR16, -0x1, URZ, UP1, !UPT ;  /* 0xffffffff10093890 */ /* 0x000fe20008ffe43f */
[----:B------:R-:W4:Y:S02]  /*5ea0*/  LDSM.16.MT88.4 R112, [R0+0x1c000] ;  /* 0x01c000000070783b */ /* 0x000f240000004200 */
[----:B------:R-:W-:Y:S02]  /*5eb0*/  @UP3 UMOV UR17, UR10 ;  /* 0x0000000a00113c82 */ /* 0x000fe40008000000 */
[----:B------:R-:W4:Y:S02]  /*5ec0*/  LDSM.16.MT88.4 R196, [R0+0x1e000] ;  /* 0x01e0000000c4783b */ /* 0x000f240000004200 */
[----:B------:R-:W-:Y:S02]  /*5ed0*/  @UP3 UMOV UR16, UR9 ;  /* 0x0000000900103c82 */ /* 0x000fe40008000000 */
[----:B------:R-:W-:Y:S04]  /*5ee0*/  LDSM.16.M88.4 R200, [R227] ;  /* 0x00000000e3c8783b */ /* 0x000fe80000000200 */
[----:B------:R-:W4:Y:S04]  /*5ef0*/  LDSM.16.MT88.4 R204, [R0+0x18800] ;  /* 0x0188000000cc783b */ /* 0x000f280000004200 */
[----:B------:R-:W4:Y:S04]  /*5f00*/  LDSM.16.M88.4 R208, [R227+0x1000] ;  /* 0x00100000e3d0783b */ /* 0x000f280000000200 */
[----:B------:R-:W4:Y:S04]  /*5f10*/  LDSM.16.MT88.4 R212, [R0+0x1a800] ;  /* 0x01a8000000d4783b */ /* 0x000f280000004200 */
[----:B------:R-:W5:Y:S01]  /*5f20*/  @P1 LDG.E R245, desc[UR6][R2.64+-0x100] ;  /* 0xffff000602f51981 */ /* 0x000f62000c1e1900 */
[-C--:B-1----:R-:W-:Y:S03]  /*5f30*/  HMMA.16816.F32.BF16 R4, R128, R16.reuse, RZ ;  /* 0x000000108004723c */ /* 0x082fe600000418ff */
[----:B------:R1:W5:Y:S03]  /*5f40*/  @P1 LDG.E R246, desc[UR6][R2.64+-0xe0] ;  /* 0xffff200602f61981 */ /* 0x000366000c1e1900 */
        /* <DEDUP_REMOVED lines=25> */
[----:B------:R-:W-:Y:S05]  /*60e0*/  LDSM.16.M88.4 R212, [R228+0x1000] ;  /* 0x00100000e4d4783b */ /* 0x000fea0000000200 */
[-C--:B--2---:R-:W-:Y:S06]  /*60f0*/  HMMA.16816.F32.BF16 R100, R200, R196.reuse, R100 ;  /* 0x000000c4c864723c */ /* 0x084fec0000041864 */
[C---:B------:R-:W-:Y:S06]  /*6100*/  HMMA.16816.F32.BF16 R104, R208.reuse, R196, R104 ;  /* 0x000000c4d068723c */ /* 0x040fec0000041868 */
[-C--:B------:R-:W-:Y:S06]  /*6110*/  HMMA.16816.F32.BF16 R108, R208, R198.reuse, R108 ;  /* 0x000000c6d06c723c */ /* 0x080fec000004186c */
[C---:B------:R-:W-:Y:S01]  /*6120*/  HMMA.16816.F32.BF16 R112, R200.reuse, R198, R112 ;  /* 0x000000c6c870723c */ /* 0x040fe20000041870 */
[----:B------:R-:W-:Y:S05]  /*6130*/  LDSM.16.M88.4 R196, [R228] ;  /* 0x00000000e4c4783b */ /* 0x000fea0000000200 */
[-C--:B---3--:R-:W-:Y:S06]  /*6140*/  HMMA.16816.F32.BF16 R116, R200, R204.reuse, R116 ;  /* 0x000000ccc874723c */ /* 0x088fec0000041874 */
[C---:B------:R-:W-:Y:S06]  /*6150*/  HMMA.16816.F32.BF16 R120, R208.reuse, R204, R120 ;  /* 0x000000ccd078723c */ /* 0x040fec0000041878 */
[-C--:B------:R-:W-:Y:S01]  /*6160*/  HMMA.16816.F32.BF16 R124, R208, R206.reuse, R124 ;  /* 0x000000ced07c723c */ /* 0x080fe2000004187c */
[----:B------:R-:W2:Y:S05]  /*6170*/  LDSM.16.MT88.4 R208, [R0+0x19000] ;  /* 0x0190000000d0783b */ /* 0x000eaa0000004200 */
[----:B------:R-:W-:Y:S01]  /*6180*/  HMMA.16816.F32.BF16 R128, R200, R206, R128 ;  /* 0x000000cec880723c */ /* 0x000fe20000041880 */
[----:B------:R-:W3:Y:S04]  /*6190*/  LDSM.16.MT88.4 R200, [R0+0x1b000] ;  /* 0x01b0000000c8783b */ /* 0x000ee80000004200 */
[----:B------:R-:W4:Y:S01]  /*61a0*/  LDSM.16.MT88.4 R204, [R0+0x1d000] ;  /* 0x01d0000000cc783b */ /* 0x000f220000004200 */
[-C--:B--2---:R-:W-:Y:S06]  /*61b0*/  HMMA.16816.F32.BF16 R4, R196, R208.reuse, R4 ;  /* 0x000000d0c404723c */ /* 0x084fec0000041804 */
[C---:B------:R-:W-:Y:S06]  /*61c0*/  HMMA.16816.F32.BF16 R8, R212.reuse, R208, R8 ;  /* 0x000000d0d408723c */ /* 0x040fec0000041808 */
[-C--:B------:R-:W-:Y:S06]  /*61d0*/  HMMA.16816.F32.BF16 R12, R212, R210.reuse, R12 ;  /* 0x000000d2d40c723c */ /* 0x080fec000004180c */
[C---:B------:R-:W-:Y:S01]  /*61e0*/  HMMA.16816.F32.BF16 R16, R196.reuse, R210, R16 ;  /* 0x000000d2c410723c */ /* 0x040fe20000041810 */
[----:B------:R-:W2:Y:S05]  /*61f0*/  LDSM.16.MT88.4 R208, [R0+0x1f000] ;  /* 0x01f0000000d0783b */ /* 0x000eaa0000004200 */
        /* <DEDUP_REMOVED lines=9> */
[----:B------:R-:W3:Y:S05]  /*6290*/  LDSM.16.MT88.4 R204, [R0+0x19800] ;  /* 0x0198000000cc783b */ /* 0x000eea0000004200 */
[-C--:B--2---:R-:W-:Y:S06]  /*62a0*/  HMMA.16816.F32.BF16 R116, R196, R208.reuse, R116 ;  /* 0x000000d0c474723c */ /* 0x084fec0000041874 */
[C---:B------:R-:W-:Y:S06]  /*62b0*/  HMMA.16816.F32.BF16 R120, R212.reuse, R208, R120 ;  /* 0x000000d0d478723c */ /* 0x040fec0000041878 */
[-C--:B------:R-:W-:Y:S01]  /*62c0*/  HMMA.16816.F32.BF16 R124, R212, R210.reuse, R124 ;  /* 0x000000d2d47c723c */ /* 0x080fe2000004187c */
[----:B------:R-:W2:Y:S05]  /*62d0*/  LDSM.16.M88.4 R212, [R229+0x1000] ;  /* 0x00100000e5d4783b */ /* 0x000eaa0000000200 */
[----:B------:R-:W-:Y:S01]  /*62e0*/  HMMA.16816.F32.BF16 R128, R196, R210, R128 ;  /* 0x000000d2c480723c */ /* 0x000fe20000041880 */
[----:B------:R-:W4:Y:S04]  /*62f0*/  LDSM.16.MT88.4 R196, [R0+0x1b800] ;  /* 0x01b8000000c4783b */ /* 0x000f280000004200 */
[----:B------:R-:W-:Y:S01]  /*6300*/  LDSM.16.MT88.4 R208, [R0+0x1f800] ;  /* 0x01f8000000d0783b */ /* 0x000fe20000004200 */
[-C--:B---3--:R-:W-:Y:S06]  /*6310*/  HMMA.16816.F32.BF16 R4, R200, R204.reuse, R4 ;  /* 0x000000ccc804723c */ /* 0x088fec0000041804 */
[C---:B--2---:R-:W-:Y:S11]  /*6320*/  HMMA.16816.F32.BF16 R8, R212.reuse, R204, R8 ;  /* 0x000000ccd408723c */ /* 0x044ff60000041808 */
[----:B------:R-:W-:Y:S06]  /*6330*/  @!UPT UIADD3 URZ, URZ, URZ, URZ ;  /* 0x0000003f3f3ff290 */ /* 0x000fec000fffe03f */
[----:B------:R-:W-:Y:S01]  /*6340*/  REDG.E.ADD.F32.FTZ.RN.STRONG.GPU desc[UR6][R232.64], R4 ;  /* 0x00000004e80079a6 */ /* 0x000fe2000c10f386 */
[-C--:B------:R-:W-:Y:S06]  /*6350*/  HMMA.16816.F32.BF16 R12, R212, R206.reuse, R12 ;  /* 0x000000ced40c723c */ /* 0x080fec000004180c */
[C---:B------:R-:W-:Y:S01]  /*6360*/  HMMA.16816.F32.BF16 R16, R200.reuse, R206, R16 ;  /* 0x000000cec810723c */ /* 0x040fe20000041810 */
[----:B------:R2:W3:Y:S05]  /*6370*/  LDSM.16.MT88.4 R204, [R0+0x1d800] ;  /* 0x01d8000000cc783b */ /* 0x0004ea0000004200 */
[-C--:B----4-:R-:W-:Y:S06]  /*6380*/  HMMA.16816.F32.BF16 R84, R200, R196.reuse, R84 ;  /* 0x000000c4c854723c */ /* 0x090fec0000041854 */
[C---:B------:R-:W-:Y:S06]  /*6390*/  HMMA.16816.F32.BF16 R88, R212.reuse, R196, R88 ;  /* 0x000000c4d458723c */ /* 0x040fec0000041858 */
[-C--:B------:R-:W-:Y:S05]  /*63a0*/  HMMA.16816.F32.BF16 R92, R212, R198.reuse, R92 ;  /* 0x000000c6d45c723c */ /* 0x080fea000004185c */
[C---:B------:R-:W-:Y:S01]  /*63b0*/  IMAD.SHL.U32 R197, R234.reuse, 0x20, RZ ;  /* 0x00000020eac57824 */ /* 0x040fe200078e00ff */
[C---:B------:R-:W-:Y:S05]  /*63c0*/  HMMA.16816.F32.BF16 R96, R200.reuse, R198, R96 ;  /* 0x000000c6c860723c */ /* 0x040fea0000041860 */
[C---:B--2---:R-:W-:Y:S01]  /*63d0*/  IMAD R0, R234.reuse, 0x18, RZ ;  /* 0x00000018ea007824 */ /* 0x044fe200078e02ff */
[-C--:B---3--:R-:W-:Y:S06]  /*63e0*/  HMMA.16816.F32.BF16 R100, R200, R204.reuse, R100 ;  /* 0x000000ccc864723c */ /* 0x088fec0000041864 */
[C---:B------:R-:W-:Y:S06]  /*63f0*/  HMMA.16816.F32.BF16 R104, R212.reuse, R204, R104 ;  /* 0x000000ccd468723c */ /* 0x040fec0000041868 */
[-C--:B------:R-:W-:Y:S05]  /*6400*/  HMMA.16816.F32.BF16 R108, R212, R206.reuse, R108 ;  /* 0x000000ced46c723c */ /* 0x080fea000004186c */
[C---:B------:R-:W-:Y:S01]  /*6410*/  IMAD.SHL.U32 R205, R234.reuse, 0x8, RZ ;  /* 0x00000008eacd7824 */ /* 0x040fe200078e00ff */
[C---:B------:R-:W-:Y:S05]  /*6420*/  HMMA.16816.F32.BF16 R112, R200.reuse, R206, R112 ;  /* 0x000000cec870723c */ /* 0x040fea0000041870 */
[CC--:B-1----:R-:W-:Y:S01]  /*6430*/  LEA R2, P0, R205.reuse, R232.reuse, 0x2 ;  /* 0x000000e8cd027211 */ /* 0x0c2fe200078010ff */
[-C--:B------:R-:W-:Y:S05]  /*6440*/  HMMA.16816.F32.BF16 R116, R200, R208.reuse, R116 ;  /* 0x000000d0c874723c */ /* 0x080fea0000041874 */
[-C--:B------:R-:W-:Y:S01]  /*6450*/  LEA.HI.X.SX32 R3, R205, R233.reuse, 0x2, P0 ;  /* 0x000000e9cd037211 */ /* 0x080fe200000f16ff */
[C---:B------:R-:W-:Y:S04]  /*6460*/  HMMA.16816.F32.BF16 R120, R212.reuse, R208, R120 ;  /* 0x000000d0d478723c */ /* 0x040fe80000041878 */
[----:B------:R1:W-:Y:S01]  /*6470*/  REDG.E.ADD.F32.FTZ.RN.STRONG.GPU desc[UR6][R2.64], R5 ;  /* 0x00000005020079a6 */ /* 0x0003e2000c10f386 */
[----:B------:R-:W-:Y:S01]  /*6480*/  IMAD.SHL.U32 R204, R234, 0x10, RZ ;  /* 0x00000010eacc7824 */ /* 0x000fe200078e00ff */
[-C--:B------:R-:W-:Y:S05]  /*6490*/  HMMA.16816.F32.BF16 R124, R212, R210.reuse, R124 ;  /* 0x000000d2d47c723c */ /* 0x080fea000004187c */
[-C--:B------:R-:W-:Y:S01]  /*64a0*/  LEA R198, P1, R204, R232.reuse, 0x2 ;  /* 0x000000e8ccc67211 */ /* 0x080fe200078210ff */
[----:B------:R-:W-:Y:S05]  /*64b0*/  HMMA.16816.F32.BF16 R128, R200, R210, R128 ;  /* 0x000000d2c880723c */ /* 0x000fea0000041880 */
[-C--:B------:R-:W-:Y:S02]  /*64c0*/  LEA R4, P0, R0, R232.reuse, 0x2 ;  /* 0x000000e800047211 */ /* 0x080fe400078010ff */
[-C--:B------:R-:W-:Y:S01]  /*64d0*/  LEA.HI.X.SX32 R199, R204, R233.reuse, 0x2, P1 ;  /* 0x000000e9ccc77211 */ /* 0x080fe200008f16ff */
[----:B------:R-:W-:Y:S03]  /*64e0*/  IMAD R200, R234, 0x28, RZ ;  /* 0x00000028eac87824 */ /* 0x000fe600078e02ff */
[CC--:B------:R-:W-:Y:S01]  /*64f0*/  LEA R196, P1, R197.reuse, R232.reuse, 0x2 ;  /* 0x000000e8c5c47211 */ /* 0x0c0fe200078210ff */
[----:B------:R2:W-:Y:S03]  /*6500*/  REDG.E.ADD.F32.FTZ.RN.STRONG.GPU desc[UR6][R198.64], R6 ;  /* 0x00000006c60079a6 */ /* 0x0005e6000c10f386 */
[-C--:B------:R-:W-:Y:S02]  /*6510*/  LEA.HI.X.SX32 R197, R197, R233.reuse, 0x2, P1 ;  /* 0x000000e9c5c57211 */ /* 0x080fe400008f16ff */
[-C--:B-1----:R-:W-:Y:S01]  /*6520*/  LEA.HI.X.SX32 R5, R0, R233.reuse, 0x2, P0 ;  /* 0x000000e900057211 */ /* 0x082fe200000f16ff */
[C---:B------:R-:W-:Y:S02]  /*6530*/  IMAD R0, R234.reuse, 0x30, RZ ;  /* 0x00000030ea007824 */ /* 0x040fe400078e02ff */
[----:B------:R-:W-:Y:S02]  /*6540*/  IMAD R234, R234, 0x38, RZ ;  /* 0x00000038eaea7824 */ /* 0x000fe400078e02ff */
[----:B------:R1:W-:Y:S04]  /*6550*/  REDG.E.ADD.F32.FTZ.RN.STRONG.GPU desc[UR6][R4.64], R7 ;  /* 0x00000007040079a6 */ /* 0x0003e8000c10f386 */
[----:B------:R3:W-:Y:S01]  /*6560*/  REDG.E.ADD.F32.FTZ.RN.STRONG.GPU desc[UR6][R196.64], R8 ;  /* 0x00000008c40079a6 */ /* 0x0007e2000c10f386 */
[CC--:B--2---:R-:W-:Y:S04]  /*6570*/  LEA R6, P0, R200.reuse, R232.reuse, 0x2 ;  /* 0x000000e8c8067211 */ /* 0x0c4fe800078010ff */
[-C--:B-1----:R-:W-:Y:S02]  /*6580*/  LEA.HI.X.SX32 R7, R200, R233.reuse, 0x2, P0 ;  /* 0x000000e9c8077211 */ /* 0x082fe400000f16ff */
        /* <DEDUP_REMOVED lines=195> */
[----:B------:R-:W-:Y:S03]  /*71c0*/  PLOP3.LUT P0, PT, PT, PT, UP2, 0x80, 0x0 ;  /* 0x000000000000781c */ /* 0x000fe60003f0f028 */
[----:B------:R-:W-:Y:S01]  /*71d0*/  LDSM.16.MT88.4 R8, [R216] ;  /* 0x00000000d808783b */ /* 0x000fe20000004200 */
[C---:B-1----:R-:W-:Y:S04]  /*71e0*/  LEA R6, P1, R0.reuse, R232, 0x2 ;  /* 0x000000e800067211 */ /* 0x042fe800078210ff */
[----:B------:R-:W-:Y:S01]  /*71f0*/  LEA.HI.X.SX32 R7, R0, R233, 0x2, P1 ;  /* 0x000000e900077211 */ /* 0x000fe200008f16ff */
[C---:B------:R-:W-:Y:S01]  /*7200*/  VIADD R0, R216.reuse, 0xffff8000 ;  /* 0xffff8000d8007836 */ /* 0x040fe20000000000 */
[----:B------:R-:W-:Y:S01]  /*7210*/  PLOP3.LUT P1, PT, PT, PT, UP0, 0x80, 0x0 ;  /* 0x000000000000781c */ /* 0x000fe20003f2f008 */
[----:B------:R-:W-:Y:S02]  /*7220*/  @UP3 UIADD3 UR19, UP0, UR19, -0x100, URZ ;  /* 0xffffff0013133890 */ /* 0x000fe4000ff1e03f */
[----:B------:R-:W-:Y:S02]  /*7230*/  REDG.E.ADD.F32.FTZ.RN.STRONG.GPU desc[UR6][R6.64], R126 ;  /* 0x0000007e060079a6 */ /* 0x000fe4000c10f386 */
[----:B------:R-:W-:Y:S02]  /*7240*/  @UP3 UIADD3.X UR18, UR18, -0x1, URZ, UP0, !UPT ;  /* 0xffffffff12123890 */ /* 0x000fe400087fe43f */
[----:B------:R-:W1:Y:S04]  /*7250*/  LDSM.16.MT88.4 R4, [R222+0x28000] ;  /* 0x02800000de04783b */ /* 0x000e680000004200 */
[----:B------:R-:W-:Y:S02]  /*7260*/  REDG.E.ADD.F32.FTZ.RN.STRONG.GPU desc[UR6][R2.64], R127 ;  /* 0x0000007f020079a6 */ /* 0x000fe4000c10f386 */
[----:B------:R-:W-:Y:S01]  /*7270*/  @P1 VIADD R0, R216, 0x8000 ;  /* 0x00008000d8001836 */ /* 0x000fe20000000000 */
        /* <DEDUP_REMOVED lines=299> */
.L_x_860:
[----:B------:R-:W3:Y:S01]  /*8530*/  LDL R3, [R1] ;  /* 0x0000000001037983 */ /* 0x000ee20000100800 */
[----:B------:R-:W-:Y:S01]  /*8540*/  @UP0 UIADD3 UR9, UR24, UR32, URZ ;  /* 0x0000002018090290 */ /* 0x000fe2000fffe03f */
[----:B--2---:R-:W-:Y:S01]  /*8550*/  LOP3.LUT R2, R6, 0xfffffff8, RZ, 0xc0, !PT ;  /* 0xfffffff806027812 */ /* 0x004fe200078ec0ff */
[----:B------:R-:W-:Y:S01]  /*8560*/  @UP0 ULDC.64 UR12, c[0x0][0x458] ;  /* 0x00011600000c0ab9 */ /* 0x000fe20000000a00 */
[----:B------:R-:W-:Y:S02]  /*8570*/  USHF.L.U32 UR5, UR21, 0x6, URZ ;  /* 0x0000000615057899 */ /* 0x000fe4000800063f */
[----:B------:R-:W-:Y:S01]  /*8580*/  @UP0 UIMAD.WIDE.U32 UR14, UR9, UR12, URZ ;  /* 0x0000000c090e02a5 */ /* 0x000fe2000f8e003f */
[----:B------:R-:W-:Y:S01]  /*8590*/  IMAD.IADD R2, R0, 0x1, -R2 ;  /* 0x0000000100027824 */ /* 0x000fe200078e0a02 */
        /* <DEDUP_REMOVED lines=16> */
.L_x_861:
        /* <DEDUP_REMOVED lines=13> */
[----:B------:R-:W-:Y:S01]  /*8770*/  ULDC.64 UR16, c[0x0][0x468] ;  /* 0x00011a0000107ab9 */ /* 0x000fe20000000a00 */
[----:B------:R-:W-:Y:S01]  /*8780*/  ISETP.GE.AND P1, PT, R7, UR8, PT ;  /* 0x0000000807007c0c */ /* 0x000fe2000bf26270 */
[----:B------:R-:W-:Y:S01]  /*8790*/  BSSY B0, `(.L_x_862) ;  /* 0x0000024000007945 */ /* 0x000fe20003800000 */
[----:B------:R-:W-:Y:S01]  /*87a0*/  IMAD.U32 R6, RZ, RZ, UR15 ;  /* 0x0000000fff067e24 */ /* 0x000fe2000f8e00ff */
[----:B------:R-:W-:Y:S01]  /*87b0*/  IADD3 R2, P0, R2, UR19, RZ ;  /* 0x0000001302027c10 */ /* 0x000fe2000ff1e0ff */
[----:B------:R-:W-:Y:S01]  /*87c0*/  UIMAD UR15, UR22, UR16, URZ ;  /* 0x00000010160f72a4 */ /* 0x000fe2000f8e023f */
[----:B------:R-:W-:-:S02]  /*87d0*/  SHF.R.S32.HI R45, RZ, 0x1f, R10 ;  /* 0x0000001fff2d7819 */ /* 0x000fc4000001140a */
[----:B------:R-:W-:Y:S01]  /*87e0*/  IADD3.X R3, R3, UR20, R6, P0, !PT ;  /* 0x0000001403037c10 */ /* 0x000fe200087fe406 */
[----:B------:R-:W-:Y:S01]  /*87f0*/  IMAD.U32 R6, RZ, RZ, UR16 ;  /* 0x00000010ff067e24 */ /* 0x000fe2000f8e00ff */
[----:B------:R-:W-:Y:S01]  /*8800*/  UIMAD UR17, UR56, UR17, UR15 ;  /* 0x00000011381172a4 */ /* 0x000fe2000f8e020f */
[----:B------:R1:W2:Y:S02]  /*8810*/  LDS.128 R40, [R0+0x19000] ;  /* 0x0190000000287984 */ /* 0x0002a40000000c00 */
[----:B------:R-:W-:Y:S02]  /*8820*/  IMAD.WIDE.U32 R6, R6, UR56, R2 ;  /* 0x0000003806067c25 */ /* 0x000fe4000f8e0002 */
        /* <DEDUP_REMOVED lines=26> */
.L_x_863:
[----:B------:R-:W-:Y:S05]  /*89d0*/  BSYNC B0 ;  /* 0x0000000000007941 */ /* 0x000fea0003800000 */
.L_x_862:
        /* <DEDUP_REMOVED lines=16> */
.L_x_865:
[----:B------:R-:W-:Y:S05]  /*8ae0*/  BSYNC B0 ;  /* 0x0000000000007941 */ /* 0x000fea0003800000 */
.L_x_864:
[----:B--2---:R-:W-:Y:S01]  /*8af0*/  IMAD.U32 R2, RZ, RZ, UR12 ;  /* 0x0000000cff027e24 */ /* 0x004fe2000f8e00ff */
[----:B------:R-:W-:Y:S01]  /*8b00*/  UIMAD UR9, UR9, UR12, URZ ;  /* 0x0000000c090972a4 */ /* 0x000fe2000f8e023f */
[----:B------:R-:W2:Y:S01]  /*8b10*/  LDS.128 R24, [R0+0x20000] ;  /* 0x0200000000187984 */ /* 0x000ea20000000c00 */
[----:B------:R-:W-:Y:S01]  /*8b20*/  USHF.R.S32.HI UR10, URZ, 0x1f, UR56 ;  /* 0x0000001f3f0a7899 */ /* 0x000fe20008011438 */
[----:B------:R-:W-:Y:S01]  /*8b30*/  IMAD.WIDE.U32 R2, R2, UR5, R4 ;  /* 0x0000000502027c25 */ /* 0x000fe2000f8e0004 */
[----:B------:R-:W-:Y:S01]  /*8b40*/  UIMAD UR5, UR5, UR13, UR9 ;  /* 0x0000000d050572a4 */ /* 0x000fe2000f8e0209 */
[----:B------:R-:W2:Y:S01]  /*8b50*/  LDS.128 R20, [R0+0x22000] ;  /* 0x0220000000147984 */ /* 0x000ea20000000c00 */
[----:B------:R-:W-:Y:S01]  /*8b60*/  BSSY B0, `(.L_x_866) ;  /* 0x000001a000007945 */ /* 0x000fe20003800000 */
[----:B------:R-:W-:Y:S01]  /*8b70*/  ULDC.64 UR8, c[0x0][0x470] ;  /* 0x00011c0000087ab9 */ /* 0x000fe20000000a00 */
[----:B------:R-:W-:Y:S01]  /*8b80*/  IADD3 R2, P0, R2, UR14, RZ ;  /* 0x0000000e02027c10 */ /* 0x000fe2000ff1e0ff */
[----:B------:R-:W2:Y:S04]  /*8b90*/  LDS.128 R16, [R0+0x24000] ;  /* 0x0240000000107984 */ /* 0x000ea80000000c00 */
        /* <DEDUP_REMOVED lines=22> */
.L_x_867:
[----:B------:R-:W-:Y:S05]  /*8d00*/  BSYNC B0 ;  /* 0x0000000000007941 */ /* 0x000fea0003800000 */
.L_x_866:
        /* <DEDUP_REMOVED lines=15> */
[----:B------:R2:W-:Y:S02]  /*8e00*/  STG.E.128 desc[UR6][R2.64+0x180], R48 ;  /* 0x0001803002007986 */ /* 0x0005e4000c101d06 */
.L_x_848:
[----:B------:R-:W-:Y:S05]  /*8e10*/  BSYNC B1 ;  /* 0x0000000000017941 */ /* 0x000fea0003800000 */
.L_x_834:
        /* <DEDUP_REMOVED lines=8> */
.L_x_868:
[----:B------:R-:W-:Y:S05]  /*8ea0*/  EXIT ;  /* 0x000000000000794d */ /* 0x000fea0003800000 */
.L_x_870:
        /* <DEDUP_REMOVED lines=13> */
.L_x_2044:


//--------------------- .text._ZN5flash44flash_bwd_dq_dk_dv_loop_seqk_parallel_kernelI23Flash_bwd_kernel_traitsILi256ELi64ELi64ELi8ELi4ELi2ELi2ELb0ELb0EN7cutlass10bfloat16_tE19Flash_kernel_traitsILi256ELi64ELi64ELi8ES3_EELb0ELb0ELb1ELb1ELb0ELb0ELb0EEEvNS_16Flash_bwd_paramsE --------------------------
	.section	.text._ZN5flash44flash_bwd_dq_dk_dv_loop_seqk_parallel_kernelI23Flash_bwd_kernel_traitsILi256ELi64ELi64ELi8ELi4ELi2ELi2ELb0ELb0EN7cutlass10bfloat16_tE19Flash_kernel_traitsILi256ELi64ELi64ELi8ES3_EELb0ELb0ELb1ELb1ELb0ELb0ELb0EEEvNS_16Flash_bwd_paramsE,"ax",@progbits
	.align	128
        .global         _ZN5flash44flash_bwd_dq_dk_dv_loop_seqk_parallel_kernelI23Flash_bwd_kernel_traitsILi256ELi64ELi64ELi8ELi4ELi2ELi2ELb0ELb0EN7cutlass10bfloat16_tE19Flash_kernel_traitsILi256ELi64ELi64ELi8ES3_EELb0ELb0ELb1ELb1ELb0ELb0ELb0EEEvNS_16Flash_bwd_paramsE
        .type           _ZN5flash44flash_bwd_dq_dk_dv_loop_seqk_parallel_kernelI23Flash_bwd_kernel_traitsILi256ELi64ELi64ELi8ELi4ELi2ELi2ELb0ELb0EN7cutlass10bfloat16_tE19Flash_kernel_traitsILi256ELi64ELi64ELi8ES3_EELb0ELb0ELb1ELb1ELb0ELb0ELb0EEEvNS_16Flash_bwd_paramsE,@function
        .size           _ZN5flash44flash_bwd_dq_dk_dv_loop_seqk_parallel_kernelI23Flash_bwd_kernel_traitsILi256ELi64ELi64ELi8ELi4ELi2ELi2ELb0ELb0EN7cutlass10bfloat16_tE19Flash_kernel_traitsILi256ELi64ELi64ELi8ES3_EELb0ELb0ELb1ELb1ELb0ELb0ELb0EEEvNS_16Flash_bwd_paramsE,(.L_x_2045 - _ZN5flash44flash_bwd_dq_dk_dv_loop_seqk_parallel_kernelI23Flash_bwd_kernel_traitsILi256ELi64ELi64ELi8ELi4ELi2ELi2ELb0ELb0EN7cutlass10bfloat16_tE19Flash_kernel_traitsILi256ELi64ELi64ELi8ES3_EELb0ELb0ELb1ELb1ELb0ELb0ELb0EEEvNS_16Flash_bwd_paramsE)
        .other          _ZN5flash44flash_bwd_dq_dk_dv_loop_seqk_parallel_kernelI23Flash_bwd_kernel_traitsILi256ELi64ELi64ELi8ELi4ELi2ELi2ELb0ELb0EN7cutlass10bfloat16_tE19Flash_kernel_traitsILi256ELi64ELi64ELi8ES3_EELb0ELb0ELb1ELb1ELb0ELb0ELb0EEEvNS_16Flash_bwd_paramsE,@"STO_CUDA_ENTRY STV_DEFAULT"
_ZN5flash44flash_bwd_dq_dk_dv_loop_seqk_parallel_kernelI23Flash_bwd_kernel_traitsILi256ELi64ELi64ELi8ELi4ELi2ELi2ELb0ELb0EN7cutlass10bfloat16_tE19Flash_kernel_traitsILi256ELi64ELi64ELi8ES3_EELb0ELb0ELb1ELb1ELb0ELb0ELb0EEEvNS_16Flash_bwd_paramsE:
.text._ZN5flash44flash_bwd_dq_dk_dv_loop_seqk_parallel_kernelI23Flash_bwd_kernel_traitsILi256ELi64ELi64ELi8ELi4ELi2ELi2ELb0ELb0EN7cutlass10bfloat16_tE19Flash_kernel_traitsILi256ELi64ELi64ELi8ES3_EELb0ELb0ELb1ELb1ELb0ELb0ELb0EEEvNS_16Flash_bwd_paramsE:
        /* <DEDUP_REMOVED lines=161> */
.L_x_919:
        /* <DEDUP_REMOVED lines=23> */
[----:B-12-4-:R-:W-:Y:S01]  /*0b80*/  IMAD.U32 R4, RZ, RZ, UR10 ;  /* 0x0000000aff047e24 */ /* 0x016fe2000f8e00ff */
[----:B------:R-:W-:Y:S01]  /*0b90*/  UISETP.NE.AND UP4, UPT, UR17, URZ, UPT ;  /* 0x0000003f1100728c */ /* 0x000fe2000bf85270 */
[----:B------:R-:W-:Y:S01]  /*0ba0*/  IMAD.U32 R13, RZ, RZ, UR9 ;  /* 0x00000009ff0d7e24 */ /* 0x000fe2000f8e00ff */
[----:B------:R-:W-:Y:S01]  /*0bb0*/  UISETP.EQ.U32.AND UP2, UPT, UR12, URZ, UPT ;  /* 0x0000003f0c00728c */ /* 0x000fe2000bf42070 */
[----:B------:R-:W-:Y:S01]  /*0bc0*/  PLOP3.LUT P3, PT, PT, PT, UP0, 0x80, 0x0 ;  /* 0x000000000000781c */ /* 0x000fe20003f6f008 */
[----:B------:R-:W-:Y:S01]  /*0bd0*/  IMAD.U32 R5, RZ, RZ, UR11 ;  /* 0x0000000bff057e24 */ /* 0x000fe2000f8e00ff */
[----:B------:R-:W-:Y:S01]  /*0be0*/  UIADD3 UR10, UP1, UR16, UR12, URZ ;  /* 0x0000000c100a7290 */ /* 0x000fe2000ff3e03f */
[----:B------:R-:W2:Y:S01]  /*0bf0*/  @P0 LDG.E R2, desc[UR6][R12.64] ;  /* 0x000000060c020981 */ /* 0x000ea2000c1e1900 */
[----:B------:R-:W-:Y:S01]  /*0c00*/  UISETP.EQ.OR.EX UP2, UPT, UR13, URZ, !UP4, UP2 ;  /* 0x0000003f0d00728c */ /* 0x000fe2000e742720 */
[----:B------:R-:W-:Y:S01]  /*0c10*/  IMAD.U32 R10, RZ, RZ, UR15 ;  /* 0x0000000fff0a7e24 */ /* 0x000fe2000f8e00ff */
[----:B------:R-:W1:Y:S01]  /*0c20*/  S2UR UR43, SR_CTAID.X ;  /* 0x00000000002b79c3 */ /* 0x000e620000002500 */
[----:B------:R3:W4:Y:S01]  /*0c30*/  @P1 LDG.E R4, desc[UR6][R4.64] ;  /* 0x0000000604041981 */ /* 0x000722000c1e1900 */
[----:B------:R-:W-:Y:S01]  /*0c40*/  UIADD3.X UR5, UR5, UR13, URZ, UP1, !UPT ;  /* 0x0000000d05057290 */ /* 0x000fe20008ffe43f */
[----:B------:R-:W-:Y:S01]  /*0c50*/  IMAD.U32 R11, RZ, RZ, UR14 ;  /* 0x0000000eff0b7e24 */ /* 0x000fe2000f8e00ff */
[----:B------:R-:W-:Y:S01]  /*0c60*/  PLOP3.LUT P2, PT, PT, PT, UP2, 0x80, 0x0 ;  /* 0x000000000000781c */ /* 0x000fe20003f4f028 */
[----:B------:R-:W-:Y:S01]  /*0c70*/  IMAD.U32 R8, RZ, RZ, UR10 ;  /* 0x0000000aff087e24 */ /* 0x000fe2000f8e00ff */
[----:B------:R-:W-:Y:S01]  /*0c80*/  UMOV UR26, URZ ;  /* 0x0000003f001a7c82 */ /* 0x000fe20008000000 */
[----:B------:R-:W-:Y:S01]  /*0c90*/  @!UP3 ULDC.64 UR8, c[0x0][0x318] ;  /* 0x0000c6000008bab9 */ /* 0x000fe20000000a00 */
[----:B------:R-:W-:Y:S01]  /*0ca0*/  IMAD.U32 R9, RZ, RZ, UR5 ;  /* 0x00000005ff097e24 */ /* 0x000fe2000f8e00ff */
[----:B------:R-:W5:Y:S04]  /*0cb0*/  @P3 LDG.E R7, desc[UR6][R10.64] ;  /* 0x000000060a073981 */ /* 0x000f68000c1e1900 */
[----:B------:R-:W5:Y:S04]  /*0cc0*/  @P3 LDG.E R3, desc[UR6][R10.64+0x4] ;  /* 0x000004060a033981 */ /* 0x000f68000c1e1900 */
[----:B------:R-:W5:Y:S01]  /*0cd0*/  @!P2 LDG.E R6, desc[UR6][R8.64] ;  /* 0x000000060806a981 */ /* 0x000f62000c1e1900 */
[----:B---3--:R-:W3:Y:S01]  /*0ce0*/  S2R R5, SR_TID.X ;  /* 0x0000000000057919 */ /* 0x008ee20000002100 */
        /* <DEDUP_REMOVED lines=9> */
[----:B-1----:R-:W-:Y:S01]  /*0d80*/  USHF.L.U32 UR15, UR43, 0x6, URZ ;  /* 0x000000062b0f7899 */ /* 0x002fe2000800063f */
[----:B------:R-:W-:Y:S01]  /*0d90*/  ULDC UR9, c[0x0][0x2c8] ;  /* 0x0000b20000097ab9 */ /* 0x000fe20000000800 */
[----:B--2---:R-:W-:Y:S02]  /*0da0*/  @P0 R2UR UR11, R2 ;  /* 0x00000000020b02ca */ /* 0x004fe400000e0000 */
[----:B------:R-:W-:-:S02]  /*0db0*/  ISETP.NE.U32.AND P0, PT, RZ, UR12, PT ;  /* 0x0000000cff007c0c */ /* 0x000fc4000bf05070 */
[----:B----4-:R-:W-:Y:S02]  /*0dc0*/  @P1 R2UR UR26, R4 ;  /* 0x00000000041a12ca */ /* 0x010fe400000e0000 */
[----:B------:R-:W-:Y:S02]  /*0dd0*/  ISETP.NE.AND.EX P0, PT, RZ, UR13, PT, P0 ;  /* 0x0000000dff007c0c */ /* 0x000fe4000bf05300 */
[----:B---3--:R-:W-:Y:S02]  /*0de0*/  SHF.R.S32.HI R4, RZ, 0x1f, R5 ;  /* 0x0000001fff047819 */ /* 0x008fe40000011405 */
[----:B-----5:R-:W-:Y:S02]  /*0df0*/  @P3 R2UR UR5, R7 ;  /* 0x00000000070532ca */ /* 0x020fe400000e0000 */
[----:B------:R-:W-:-:S05]  /*0e00*/  @P3 R2UR UR12, R3 ;  /* 0x00000000030c32ca */ /* 0x000fca00000e0000 */
        /* <DEDUP_REMOVED lines=9> */
.L_x_871:
        /* <DEDUP_REMOVED lines=16> */
[----:B------:R-:W-:Y:S02]  /*0fa0*/  UIADD3 UR11, UR10, 0x3f, URZ ;  /* 0x0000003f0a0b7890 */ /* 0x000fe4000fffe03f */
[----:B------:R-:W-:Y:S02]  /*0fb0*/  UIMAD.WIDE.U32 UR20, UR50, UR12, URZ ;  /* 0x0000000c321472a5 */ /* 0x000fe4000f8e003f */
[----:B------:R-:W-:Y:S01]  /*0fc0*/  UIMAD UR12, UR57, UR12, URZ ;  /* 0x0000000c390c72a4 */ /* 0x000fe2000f8e023f */
[----:B------:R-:W-:Y:S01]  /*0fd0*/  ULDC.64 UR16, c[0x0][0x488] ;  /* 0x0001220000107ab9 */ /* 0x000fe20000000a00 */
[----:B------:R-:W-:Y:S02]  /*0fe0*/  USHF.R.S32.HI UR22, URZ, 0x1f, UR11 ;  /* 0x0000001f3f167899 */ /* 0x000fe4000801140b */
[----:B------:R-:W-:-:S02]  /*0ff0*/  UIMAD UR24, UR50, UR13, UR12 ;  /* 0x0000000d321872a4 */ /* 0x000fc4000f8e020c */
[----:B------:R-:W-:Y:S01]  /*1000*/  UIMAD.WIDE.U32 UR30, UR43, UR16, URZ ;  /* 0x000000102b1e72a5 */ /* 0x000fe2000f8e003f */
[----:B------:R-:W-:Y:S01]  /*1010*/  @!UP2 ULDC.64 UR12, c[0x0][0x418] ;  /* 0x00010600000caab9 */ /* 0x000fe20000000a00 */
[----:B------:R-:W-:Y:S02]  /*1020*/  USHF.L.U32 UR18, UR50, 0x7, URZ ;  /* 0x0000000732127899 */ /* 0x000fe4000800063f */
[----:B------:R-:W-:Y:S02]  /*1030*/  @!UP2 UIMAD UR9, UR57, UR12, URZ ;  /* 0x0000000c3909a2a4 */ /* 0x000fe4000f8e023f */
[----:B------:R-:W-:Y:S01]  /*1040*/  @!UP2 UIMAD.WIDE.U32 UR44, UR50, UR12, URZ ;  /* 0x0000000c322ca2a5 */ /* 0x000fe2000f8e003f */
[----:B-1----:R-:W-:Y:S01]  /*1050*/  IABS R11, R2 ;  /* 0x00000002000b7213 */ /* 0x002fe20000000000 */
[----:B------:R-:W-:Y:S01]  /*1060*/  @!UP2 UIMAD UR34, UR50, UR13, UR9 ;  /* 0x0000000d3222a2a4 */ /* 0x000fe2000f8e0209 */
[----:B------:R-:W-:Y:S01]  /*1070*/  ISETP.NE.AND P3, PT, R2, RZ, PT ;  /* 0x000000ff0200720c */ /* 0x000fe20003f65270 */
[----:B------:R-:W-:Y:S01]  /*1080*/  UIADD3 UR9, UR10, 0x40, UR33 ;  /* 0x000000400a097890 */ /* 0x000fe2000fffe021 */
[----:B------:R-:W1:Y:S01]  /*1090*/  I2F.RP R12, R11 ;  /* 0x0000000b000c7306 */ /* 0x000e620000209400 */
[----:B------:R-:W-:Y:S01]  /*10a0*/  ULDC UR12, c[0x0][0x394] ;  /* 0x0000e500000c7ab9 */ /* 0x000fe20000000800 */
[----:B------:R-:W-:-:S02]  /*10b0*/  ULEA.HI UR22, UR22, UR11, URZ, 0x6 ;  /* 0x0000000b16167291 */ /* 0x000fc4000f8f303f */
[----:B------:R-:W-:Y:S02]  /*10c0*/  UIADD3 UR9, UR9, UR12, -UR8 ;  /* 0x0000000c09097290 */ /* 0x000fe4000fffe808 */
[----:B------:R-:W-:Y:S02]  /*10d0*/  UIMAD UR43, UR43, UR17, UR31 ;  /* 0x000000112b2b72a4 */ /* 0x000fe4000f8e021f */
[----:B------:R-:W-:Y:S01]  /*10e0*/  UIADD3 UR9, UR9, 0x3f, URZ ;  /* 0x0000003f09097890 */ /* 0x000fe2000fffe03f */
[----:B------:R-:W-:Y:S01]  /*10f0*/  ULDC.64 UR28, c[0x0][0x240] ;  /* 0x00009000001c7ab9 */ /* 0x000fe20000000a00 */
[----:B------:R-:W-:Y:S02]  /*1100*/  ULDC UR58, c[0x0][0x2d4] ;  /* 0x0000b500003a7ab9 */ /* 0x000fe40000000800 */
[----:B------:R-:W-:Y:S02]  /*1110*/  USHF.R.S32.HI UR11, URZ, 0x1f, UR9 ;  /* 0x0000001f3f0b7899 */ /* 0x000fe40008011409 */
[----:B------:R-:W-:Y:S01]  /*1120*/  USEL UR31, UR18, URZ, UP0 ;  /* 0x0000003f121f7287 */ /* 0x000fe20008000000 */
[----:B-1----:R-:W1:Y:S01]  /*1130*/  MUFU.RCP R12, R12 ;  /* 0x0000000c000c7308 */ /* 0x002e620000001000 */
[----:B------:R-:W-:-:S02]  /*1140*/  UIMAD.WIDE.U32 UR18, UR5, UR28, URZ ;  /* 0x0000001c051272a5 */ /* 0x000fc4000f8e003f */
[----:B------:R-:W-:Y:S01]  /*1150*/  USHF.R.S32.HI UR38, URZ, 0x1f, UR58 ;  /* 0x0000001f3f267899 */ /* 0x000fe2000801143a */
[----:B------:R-:W-:Y:S01]  /*1160*/  @UP2 ULDC.64 UR14, c[0x0][0x420] ;  /* 0x00010800000e2ab9 */ /* 0x000fe20000000a00 */
[----:B------:R-:W-:Y:S02]  /*1170*/  ULEA.HI UR9, UR11, UR9, URZ, 0x6 ;  /* 0x000000090b097291 */ /* 0x000fe4000f8f303f */
[----:B------:R-:W-:Y:S02]  /*1180*/  @UP2 UIMAD.WIDE.U32 UR48, UR5, UR14, URZ ;  /* 0x0000000e053022a5 */ /* 0x000fe4000f8e003f */
[----:B------:R-:W-:Y:S02]  /*1190*/  USEL UR41, UR20, UR18, !UP2 ;  /* 0x0000001214297287 */ /* 0x000fe4000d000000 */
[----:B------:R-:W-:Y:S02]  /*11a0*/  USHF.L.U64.HI UR14, UR50, 0x7, UR57 ;  /* 0x00000007320e7899 */ /* 0x000fe40008010239 */
[----:B------:R-:W-:-:S02]  /*11b0*/  UIMAD UR20, UR38, UR50, URZ ;  /* 0x00000032261472a4 */ /* 0x000fc4000f8e023f */
[----:B------:R-:W-:Y:S01]  /*11c0*/  USHF.R.S32.HI UR11, URZ, 0x6, UR22 ;  /* 0x000000063f0b7899 */ /* 0x000fe20008011416 */
[----:B-1----:R-:W-:Y:S01]  /*11d0*/  VIADD R12, R12, 0xffffffe ;  /* 0x0ffffffe0c0c7836 */ /* 0x002fe20000000000 */
[----:B------:R-:W-:Y:S01]  /*11e0*/  USHF.R.S32.HI UR9, URZ, 0x6, UR9 ;  /* 0x000000063f097899 */ /* 0x000fe20008011409 */
[----:B------:R-:W-:Y:S02]  /*11f0*/  ULDC UR37, c[0x0][0x2dc] ;  /* 0x0000b70000257ab9 */ /* 0x000fe40000000800 */
[----:B------:R-:W1:Y:S01]  /*1200*/  F2I.FTZ.U32.TRUNC.NTZ R13, R12 ;  /* 0x0000000c000d7305 */ /* 0x000e62000021f000 */
[----:B------:R-:W-:Y:S01]  /*1210*/  ULDC UR52, c[0x0][0x270] ;  /* 0x00009c0000347ab9 */ /* 0x000fe20000000800 */
[----:B------:R-:W-:Y:S02]  /*1220*/  UIMAD.WIDE.U32 UR16, UR50, UR58, URZ ;  /* 0x0000003a321072a5 */ /* 0x000fe4000f8e003f */
[----:B------:R-:W-:Y:S02]  /*1230*/  UIMAD.WIDE UR12, UR37, UR52, URZ ;  /* 0x00000034250c72a5 */ /* 0x000fe4000f8e023f */
[----:B------:R-:W-:-:S02]  /*1240*/  USEL UR32, UR14, URZ, UP0 ;  /* 0x0000003f0e207287 */ /* 0x000fc40008000000 */
[----:B------:R-:W-:Y:S02]  /*1250*/  UIMAD UR20, UR57, UR58, UR20 ;  /* 0x0000003a391472a4 */ /* 0x000fe4000f8e0214 */
[----:B------:R-:W-:Y:S02]  /*1260*/  UISETP.LT.AND UP0, UPT, UR11, UR9, UPT ;  /* 0x000000090b00728c */ /* 0x000fe4000bf01270 */
[----:B------:R-:W-:Y:S02]  /*1270*/  UIMAD UR27, UR5, UR29, URZ ;  /* 0x0000001d051b72a4 */ /* 0x000fe4000f8e023f */
[----:B------:R-:W-:Y:S01]  /*1280*/  @UP2 UIMAD UR42, UR5, UR15, UR49 ;  /* 0x0000000f052a22a4 */ /* 0x000fe2000f8e0231 */
[--C-:B-1----:R-:W-:Y:S01]  /*1290*/  IMAD.MOV R3, RZ, RZ, -R13.reuse ;  /* 0x000000ffff037224 */ /* 0x102fe200078e0a0d */
[----:B------:R-:W-:Y:S01]  /*12a0*/  UIMAD UR22, UR13, UR16, URZ ;  /* 0x000000100d1672a4 */ /* 0x000fe2000f8e023f */
[----:B------:R-:W-:Y:S01]  /*12b0*/  IMAD.MOV.U32 R12, RZ, RZ, RZ ;  /* 0x000000ffff0c7224 */ /* 0x000fe200078e00ff */
[----:B------:R-:W-:Y:S01]  /*12c0*/  UIADD3 UR20, UR17, UR20, URZ ;  /* 0x0000001411147290 */ /* 0x000fe2000fffe03f */
[----:B------:R-:W-:Y:S01]  /*12d0*/  IMAD R8, R3, R11, RZ ;  /* 0x0000000b03087224 */ /* 0x000fe200078e02ff */
[----:B------:R-:W-:Y:S01]  /*12e0*/  IABS R3, UR56 ;  /* 0x0000003800037c13 */ /* 0x000fe20008000000 */
[----:B------:R-:W-:Y:S01]  /*12f0*/  ULDC.U8 UR15, c[0x0][0x3d8] ;  /* 0x0000f600000f7ab9 */ /* 0x000fe20000000000 */
[----:B------:R-:W-:Y:S01]  /*1300*/  UIMAD UR51, UR56, UR37, URZ ;  /* 0x00000025383372a4 */ /* 0x000fe2000f8e023f */
[----:B------:R-:W-:Y:S01]  /*1310*/  IMAD.HI.U32 R8, R13, R8, R12 ;  /* 0x000000080d087227 */ /* 0x000fe200078e000c */
[----:B------:R-:W-:-:S02]  /*1320*/  USEL UR46, UR11, UR9, UP0 ;  /* 0x000000090b2e7287 */ /* 0x000fc40008000000 */
[----:B------:R-:W-:Y:S02]  /*1330*/  UIADD3 UR37, UR21, UR24, URZ ;  /* 0x0000001815257290 */ /* 0x000fe4000fffe03f */
[----:B------:R-:W-:Y:S01]  /*1340*/  UISETP.NE.AND UP3, UPT, UR15, URZ, UPT ;  /* 0x0000003f0f00728c */ /* 0x000fe2000bf65270 */
[----:B------:R-:W-:Y:S01]  /*1350*/  IMAD.HI.U32 R12, R8, R3, RZ ;  /* 0x00000003080c7227 */ /* 0x000fe200078e00ff */
[----:B------:R-:W-:Y:S02]  /*1360*/  @UP2 UIADD3 UR37, UR19, UR27, URZ ;  /* 0x0000001b13252290 */ /* 0x000fe4000fffe03f */
[----:B------:R-:W-:Y:S02]  /*1370*/  UIMAD.WIDE.U32 UR18, UR12, UR16, URZ ;  /* 0x000000100c1272a5 */ /* 0x000fe4000f8e003f */
[----:B------:R-:W-:Y:S01]  /*1380*/  IADD3 R8, -R12, RZ, RZ ;  /* 0x000000ff0c087210 */ /* 0x000fe20007ffe1ff */
[----:B------:R-:W-:Y:S02]  /*1390*/  UIMAD UR9, UR12, UR20, UR22 ;  /* 0x000000140c0972a4 */ /* 0x000fe4000f8e0216 */
[----:B------:R-:W-:-:S02]  /*13a0*/  ULEA UR11, UR46, 0xffffffc0, 0x6 ;  /* 0xffffffc02e0b7891 */ /* 0x000fc4000f8e303f */
[C---:B------:R-:W-:Y:S01]  /*13b0*/  IMAD R8, R11.reuse, R8, R3 ;  /* 0x000000080b087224 */ /* 0x040fe200078e0203 */
[----:B------:R-:W-:Y:S01]  /*13c0*/  UISETP.NE.AND UP1, UPT, UR40, -0x1, UPT ;  /* 0xffffffff2800788c */ /* 0x000fe2000bf25270 */
[----:B------:R-:W-:Y:S01]  /*13d0*/  LOP3.LUT R3, R2, UR56, RZ, 0x3c, !PT ;  /* 0x0000003802037c12 */ /* 0x000fe2000f8e3cff */
[----:B------:R-:W-:Y:S02]  /*13e0*/  UIADD3 UR22, UR19, UR9, URZ ;  /* 0x0000000913167290 */ /* 0x000fe4000fffe03f */
[----:B------:R-:W-:Y:S01]  /*13f0*/  ISETP.GT.U32.AND P1, PT, R11, R8, PT ;  /* 0x000000080b00720c */ /* 0x000fe20003f24070 */
[----:B------:R-:W-:Y:S01]  /*1400*/  UIMAD.WIDE.U32 UR16, UR12, UR5, URZ ;  /* 0x000000050c1072a5 */ /* 0x000fe2000f8e003f */
[----:B------:R-:W-:Y:S01]  /*1410*/  ISETP.GE.AND P2, PT, R3, RZ, PT ;  /* 0x000000ff0300720c */ /* 0x000fe20003f46270 */
[----:B------:R-:W-:Y:S02]  /*1420*/  UIADD3 UR9, UP0, UR11, UR31, URZ ;  /* 0x0000001f0b097290 */ /* 0x000fe4000ff1e03f */
[----:B------:R-:W-:-:S02]  /*1430*/  USHF.R.S32.HI UR20, URZ, 0x1f, UR11 ;  /* 0x0000001f3f147899 */ /* 0x000fc4000801140b */
[----:B------:R-:W-:Y:S01]  /*1440*/  UIMAD UR21, UR13, UR5, URZ ;  /* 0x000000050d1572a4 */ /* 0x000fe2000f8e023f */
[----:B------:R-:W-:Y:S01]  /*1450*/  ULDC UR27, c[0x0][0x2c4] ;  /* 0x0000b100001b7ab9 */ /* 0x000fe20000000800 */
[----:B------:R-:W-:Y:S02]  /*1460*/  USEL UR55, UR18, UR16, !UP2 ;  /* 0x0000001012377287 */ /* 0x000fe4000d000000 */
[----:B------:R-:W-:Y:S02]  /*1470*/  UIMAD UR13, UR13, UR9, URZ ;  /* 0x000000090d0d72a4 */ /* 0x000fe4000f8e023f */
[----:B------:R-:W-:Y:S01]  /*1480*/  @!P1 IMAD.IADD R8, R8, 0x1, -R11 ;  /* 0x0000000108089824 */ /* 0x000fe200078e0a0b */
[----:B------:R-:W-:Y:S01]  /*1490*/  UIMAD.WIDE.U32 UR38, UR12, UR9, URZ ;  /* 0x000000090c2672a5 */ /* 0x000fe2000f8e003f */
[----:B------:R-:W-:Y:S01]  /*14a0*/  @!P1 VIADD R12, R12, 0x1 ;  /* 0x000000010c0c9836 */ /* 0x000fe20000000000 */
[----:B------:R-:W-:Y:S01]  /*14b0*/  UIADD3.X UR16, UR20, UR32, URZ, UP0, !UPT ;  /* 0x0000002014107290 */ /* 0x000fe200087fe43f */
[----:B------:R-:W-:Y:S01]  /*14c0*/  PLOP3.LUT P1, PT, PT, PT, UP1, 0x80, 0x0 ;  /* 0x000000000000781c */ /* 0x000fe20003f2f018 */
[----:B------:R-:W-:Y:S01]  /*14d0*/  @UP3 UIMAD UR9, UR50, UR27, URZ ;  /* 0x0000001b320932a4 */ /* 0x000fe2000f8e023f */
[----:B------:R-:W-:Y:S01]  /*14e0*/  ISETP.GE.U32.AND P0, PT, R8, R11, PT ;  /* 0x0000000b0800720c */ /* 0x000fe20003f06070 */
[----:B------:R-:W-:Y:S01]  /*14f0*/  ULDC.U8 UR25, c[0x0][0x480] ;  /* 0x0001200000197ab9 */ /* 0x000fe20000000000 */
[----:B------:R-:W-:-:S02]  /*1500*/  @UP1 UIADD3 UR35, UR26, UR40, URZ ;  /* 0x000000281a231290 */ /* 0x000fc4000fffe03f */
[----:B------:R-:W-:Y:S02]  /*1510*/  @UP1 UIADD3 UR36, UR26, UR40, URZ ;  /* 0x000000281a241290 */ /* 0x000fe4000fffe03f */
[----:B------:R-:W-:Y:S02]  /*1520*/  UISETP.NE.AND UP4, UPT, UR25, URZ, UPT ;  /* 0x0000003f1900728c */ /* 0x000fe4000bf85270 */
[----:B------:R-:W-:Y:S01]  /*1530*/  UIMAD UR13, UR12, UR16, UR13 ;  /* 0x000000100c0d72a4 */ /* 0x000fe2000f8e020d */
[----:B------:R-:W-:Y:S01]  /*1540*/  @UP1 ULDC.64 UR14, c[0x0][0x248] ;  /* 0x00009200000e1ab9 */ /* 0x000fe20000000a00 */
[----:B------:R-:W-:Y:S01]  /*1550*/  @UP1 ULDC.64 UR24, c[0x0][0x250] ;  /* 0x0000940000181ab9 */ /* 0x000fe20000000a00 */
[----:B------:R-:W-:Y:S02]  /*1560*/  @UP3 USEL UR12, UR9, UR5, !UP2 ;  /* 0x00000005090c3287 */ /* 0x000fe4000d000000 */
[----:B------:R-:W-:Y:S01]  /*1570*/  @P0 IADD3 R12, R12, 0x1, RZ ;  /* 0x000000010c0c0810 */ /* 0x000fe20007ffe0ff */
[----:B------:R-:W-:Y:S01]  /*1580*/  @UP2 UIADD3 UR22, UR17, UR21, URZ ;  /* 0x0000001511162290 */ /* 0x000fe2000fffe03f */
[----:B------:R-:W-:Y:S01]  /*1590*/  PLOP3.LUT P0, PT, PT, PT, UP3, 0x80, 0x0 ;  /* 0x000000000000781c */ /* 0x000fe20003f0f038 */
[----:B------:R-:W-:-:S02]  /*15a0*/  @UP1 UIMAD.WIDE.U32 UR18, UR35, UR14, URZ ;  /* 0x0000000e231212a5 */ /* 0x000fc4000f8e003f */
[----:B------:R-:W-:Y:S01]  /*15b0*/  @UP1 UIMAD.WIDE.U32 UR16, UR36, UR24, URZ ;  /* 0x00000018241012a5 */ /* 0x000fe2000f8e003f */
[----:B------:R-:W-:Y:S01]  /*15c0*/  IMAD.MOV.U32 R8, RZ, RZ, R12 ;  /* 0x000000ffff087224 */ /* 0x000fe200078e000c */
[----:B------:R-:W-:Y:S01]  /*15d0*/  @UP3 ULDC UR9, c[0x0][0x2e4] ;  /* 0x0000b90000093ab9 */ /* 0x000fe20000000800 */
[----:B------:R-:W-:Y:S02]  /*15e0*/  @UP1 UIMAD UR35, UR35, UR15, URZ ;  /* 0x0000000f232312a4 */ /* 0x000fe4000f8e023f */
[----:B------:R-:W-:Y:S01]  /*15f0*/  @UP3 UIMAD UR47, UR56, UR9, UR12 ;  /* 0x00000009382f32a4 */ /* 0x000fe2000f8e020c */
[----:B------:R-:W-:Y:S01]  /*1600*/  @!P2 IADD3 R8, -R8, RZ, RZ ;  /* 0x000000ff0808a210 */ /* 0x000fe20007ffe1ff */
[----:B------:R-:W-:Y:S01]  /*1610*/  @UP1 UIMAD UR36, UR36, UR25, URZ ;  /* 0x00000019242412a4 */ /* 0x000fe2000f8e023f */
[----:B------:R-:W-:Y:S01]  /*1620*/  @!P3 LOP3.LUT R8, RZ, R2, RZ, 0x33, !PT ;  /* 0x00000002ff08b212 */ /* 0x000fe200078e33ff */
[----:B------:R-:W-:Y:S02]  /*1630*/  @!UP3 UIMAD UR9, UR50, UR52, UR56 ;  /* 0x000000343209b2a4 */ /* 0x000fe4000f8e0238 */
[----:B------:R-:W-:-:S02]  /*1640*/  @!UP2 UIADD3 UR42, UR45, UR34, URZ ;  /* 0x000000222d2aa290 */ /* 0x000fc4000fffe03f */
[----:B------:R-:W-:Y:S02]  /*1650*/  USHF.R.S32.HI UR53, URZ, 0x1f, UR51 ;  /* 0x0000001f3f357899 */ /* 0x000fe40008011433 */
[----:B------:R-:W-:Y:S02]  /*1660*/  USEL UR54, UR30, URZ, UP4 ;  /* 0x0000003f1e367287 */ /* 0x000fe4000a000000 */
[----:B------:R-:W-:Y:S02]  /*1670*/  @UP1 UIADD3 UR36, UR17, UR36, URZ ;  /* 0x0000002411241290 */ /* 0x000fe4000fffe03f */
[----:B------:R-:W-:Y:S02]  /*1680*/  USEL UR52, UR43, URZ, UP4 ;  /* 0x0000003f2b347287 */ /* 0x000fe4000a000000 */
[----:B------:R-:W-:Y:S02]  /*1690*/  @!UP3 UIMAD UR47, UR9, UR27, URZ ;  /* 0x0000001b092fb2a4 */ /* 0x000fe4000f8e023f */
[----:B------:R-:W-:-:S02]  /*16a0*/  UIADD3 UR21, UR39, UR13, URZ ;  /* 0x0000000d27157290 */ /* 0x000fc4000fffe03f */
        /* <DEDUP_REMOVED lines=16> */
.L_x_873:
        /* <DEDUP_REMOVED lines=13> */
.L_x_874:
        /* <DEDUP_REMOVED lines=11> */
.L_x_875:
[----:B------:R-:W-:Y:S02]  /*1930*/  ULDC UR5, c[0x0][0x270] ;  /* 0x00009c0000057ab9 */ /* 0x000fe40000000800 */
[----:B------:R-:W-:-:S04]  /*1940*/  UIMAD UR5, UR50, UR5, UR56 ;  /* 0x00000005320572a4 */ /* 0x000fc8000f8e0238 */
[----:B------:R-:W-:-:S12]  /*1950*/  UIMAD UR5, UR5, UR58, URZ ;  /* 0x0000003a050572a4 */ /* 0x000fd8000f8e023f */
.L_x_876:
[----:B------:R-:W2:Y:S01]  /*1960*/  LDL.64 R12, [R1+0x10] ;  /* 0x00001000010c7983 */ /* 0x000ea20000100a00 */
[----:B------:R-:W1:Y:S01]  /*1970*/  LDC.64 R2, c[0x0][0x420] ;  /* 0x00010800ff027b82 */ /* 0x000e620000000a00 */
[----:B------:R-:W-:Y:S01]  /*1980*/  ULDC UR9, c[0x0][0x2dc] ;  /* 0x0000b70000097ab9 */ /* 0x000fe20000000800 */
[----:B------:R-:W-:Y:S01]  /*1990*/  ULDC UR12, c[0x0][0x270] ;  /* 0x00009c00000c7ab9 */ /* 0x000fe20000000800 */
[----:B------:R3:W4:Y:S01]  /*19a0*/  LDL.64 R32, [R1+0x10] ;  /* 0x0000100001207983 */ /* 0x0007220000100a00 */
[----:B------:R-:W-:Y:S01]  /*19b0*/  LEA.HI R17, R4, R5, RZ, 0x5 ;  /* 0x0000000504117211 */ /* 0x000fe200078f28ff */
[----:B------:R-:W-:Y:S01]  /*19c0*/  UIMAD UR12, UR9, UR12, URZ ;  /* 0x0000000c090c72a4 */ /* 0x000fe2000f8e023f */
[----:B------:R-:W-:Y:S01]  /*19d0*/  IADD3 R15, P2, R6, UR11, RZ ;  /* 0x0000000b060f7c10 */ /* 0x000fe2000ff5e0ff */
[----:B------:R-:W-:Y:S01]  /*19e0*/  UIADD3 UR43, UR11, UR5, URZ ;  /* 0x000000050b2b7290 */ /* 0x000fe2000fffe03f */
[----:B------:R-:W-:Y:S01]  /*19f0*/  BSSY B1, `(.L_x_872) ;  /* 0x0000997000017945 */ /* 0x000fe20003800000 */
[----:B------:R-:W-:Y:S01]  /*1a00*/  USHF.L.U32 UR5, UR12, 0x6, URZ ;  /* 0x000000060c057899 */ /* 0x000fe2000800063f */
[----:B------:R-:W-:Y:S01]  /*1a10*/  IADD3.X R19, R7, UR20, RZ, P2, !PT ;  /* 0x0000001407137c10 */ /* 0x000fe200097fe4ff */
[----:B------:R-:W-:-:S02]  /*1a20*/  UIADD3 UR13, -UR8, UR10, UR33 ;  /* 0x0000000a080d7290 */ /* 0x000fc4000fffe121 */
[----:B------:R-:W-:Y:S02]  /*1a30*/  UIADD3 UR17, UP2, UP0, UR38, UR5, UR51 ;  /* 0x0000000526117290 */ /* 0x000fe4000f85e033 */
[----:B------:R-:W-:Y:S01]  /*1a40*/  USHF.R.S32.HI UR5, URZ, 0x1f, UR5 ;  /* 0x0000001f3f057899 */ /* 0x000fe20008011405 */
[----:B------:R-:W-:Y:S01]  /*1a50*/  IMAD R16, R19, UR28, RZ ;  /* 0x0000001c13107c24 */ /* 0x000fe2000f8e02ff */
[----:B------:R-:W-:Y:S01]  /*1a60*/  ULDC UR44, c[0x0][0x398] ;  /* 0x0000e600002c7ab9 */ /* 0x000fe20000000800 */
[----:B------:R-:W-:Y:S01]  /*1a70*/  USHF.R.S32.HI UR45, URZ, 0x1f, UR56 ;  /* 0x0000001f3f2d7899 */ /* 0x000fe20008011438 */
[----:B------:R-:W-:Y:S01]  /*1a80*/  ULDC.64 UR18, c[0x0][0x428] ;  /* 0x00010a0000127ab9 */ /* 0x000fe20000000a00 */
[----:B------:R-:W-:Y:S02]  /*1a90*/  ULDC.64 UR38, c[0x0][0x400] ;  /* 0x0001000000267ab9 */ /* 0x000fe40000000a00 */
[----:B------:R-:W-:Y:S01]  /*1aa0*/  UIMAD UR27, UR45, UR18, URZ ;  /* 0x000000122d1b72a4 */ /* 0x000fe2000f8e023f */
[----:B------:R-:W-:Y:S01]  /*1ab0*/  IMAD R16, R15, UR29, R16 ;  /* 0x0000001d0f107c24 */ /* 0x000fe2000f8e0210 */
[----:B------:R-:W-:Y:S01]  /*1ac0*/  ULDC.64 UR30, c[0x0][0x258] ;  /* 0x00009600001e7ab9 */ /* 0x000fe20000000a00 */
[----:B-1----:R-:W-:Y:S01]  /*1ad0*/  IMAD R14, R2, UR20, RZ ;  /* 0x00000014020e7c24 */ /* 0x002fe2000f8e02ff */
[----:B------:R-:W-:Y:S01]  /*1ae0*/  UIMAD UR27, UR56, UR19, UR27 ;  /* 0x00000013381b72a4 */ /* 0x000fe2000f8e021b */
[----:B------:R-:W-:Y:S01]  /*1af0*/  ULDC.64 UR48, c[0x0][0x2b0] ;  /* 0x0000ac0000307ab9 */ /* 0x000fe20000000a00 */
[----:B------:R-:W-:Y:S01]  /*1b00*/  UIADD3 UR9, UR46, -0x1, URZ ;  /* 0xffffffff2e097890 */ /* 0x000fe2000fffe03f */
[----:B--2---:R-:W-:-:S02]  /*1b10*/  IMAD R13, R3, UR11, R14 ;  /* 0x0000000b030d7c24 */ /* 0x004fc4000f8e020e */
[----:B----4-:R-:W-:Y:S01]  /*1b20*/  IMAD.MOV.U32 R32, RZ, RZ, R12 ;  /* 0x000000ffff207224 */ /* 0x010fe200078e000c */
[----:B------:R-:W-:Y:S02]  /*1b30*/  LOP3.LUT R12, R17, 0xffffffe0, RZ, 0xc0, !PT ;  /* 0xffffffe0110c7812 */ /* 0x000fe400078ec0ff */
[----:B------:R-:W-:Y:S01]  /*1b40*/  SHF.R.S32.HI R17, RZ, 0x5, R17 ;  /* 0x00000005ff117819 */ /* 0x000fe20000011411 */
[C---:B------:R-:W-:Y:S01]  /*1b50*/  VIADD R30, R32.reuse, 0x80 ;  /* 0x00000080201e7836 */ /* 0x040fe20000000000 */
[----:B------:R-:W-:Y:S01]  /*1b60*/  SHF.R.S32.HI R33, RZ, 0x1f, R32 ;  /* 0x0000001fff217819 */ /* 0x000fe20000011420 */
[----:B------:R-:W-:Y:S01]  /*1b70*/  IMAD.IADD R12, R5, 0x1, -R12 ;  /* 0x00000001050c7824 */ /* 0x000fe200078e0a0c */
[C---:B------:R-:W-:Y:S01]  /*1b80*/  IADD3 R20, P0, R32.reuse, UR16, RZ ;  /* 0x0000001020147c10 */ /* 0x040fe2000ff1e0ff */
[C---:B------:R-:W-:Y:S01]  /*1b90*/  VIADD R29, R32.reuse, 0xc0 ;  /* 0x000000c0201d7836 */ /* 0x040fe20000000000 */
[----:B------:R-:W-:Y:S01]  /*1ba0*/  IADD3 R31, R32, 0x40, RZ ;  /* 0x00000040201f7810 */ /* 0x000fe20007ffe0ff */
[----:B------:R-:W-:Y:S01]  /*1bb0*/  IMAD R12, R17, UR12, R12 ;  /* 0x0000000c110c7c24 */ /* 0x000fe2000f8e020c */
[----:B------:R-:W-:Y:S01]  /*1bc0*/  IADD3.X R21, R33, UR42, RZ, P0, !PT ;  /* 0x0000002a21157c10 */ /* 0x000fe200087fe4ff */
[----:B------:R-:W-:Y:S01]  /*1bd0*/  UIADD3.X UR12, UR21, UR5, UR53, UP2, UP0 ;  /* 0x00000005150c7290 */ /* 0x000fe200097e0435 */
[----:B------:R-:W-:Y:S01]  /*1be0*/  MOV R17, UR18 ;  /* 0x0000001200117c02 */ /* 0x000fe20008000f00 */
[----:B------:R-:W-:Y:S01]  /*1bf0*/  UIADD3 UR5, UR13, -UR44, URZ ;  /* 0x8000002c0d057290 */ /* 0x000fe2000fffe03f */
[----:B------:R-:W-:Y:S01]  /*1c00*/  STL [R1+0x14], R33 ;  /* 0x0000142101007387 */ /* 0x000fe20000100800 */
[----:B------:R-:W-:Y:S01]  /*1c10*/  UIADD3 UR13, UP2, UP0, UR54, UR17, UR55 ;  /* 0x00000011360d7290 */ /* 0x000fe2000f85e037 */
[----:B------:R-:W-:Y:S01]  /*1c20*/  IMAD.WIDE.U32 R24, R2, UR11, R20 ;  /* 0x0000000b02187c25 */ /* 0x000fe2000f8e0014 */
[----:B------:R-:W-:-:S02]  /*1c30*/  UIMAD UR21, UR45, UR30, URZ ;  /* 0x0000001e2d1572a4 */ /* 0x000fc4000f8e023f */
[----:B------:R-:W-:Y:S01]  /*1c40*/  UIADD3.X UR12, UR52, UR12, UR22, UP2, UP0 ;  /* 0x0000000c340c7290 */ /* 0x000fe200097e0416 */
[----:B------:R-:W-:Y:S01]  /*1c50*/  IMAD.IADD R25, R25, 0x1, R13 ;  /* 0x0000000119197824 */ /* 0x000fe200078e020d */
[C---:B------:R-:W-:Y:S01]  /*1c60*/  IADD3 R13, P0, R12.reuse, UR13, RZ ;  /* 0x0000000d0c0d7c10 */ /* 0x040fe2000ff1e0ff */
[----:B------:R-:W-:Y:S01]  /*1c70*/  IMAD.WIDE.U32 R20, R15, UR28, R32 ;  /* 0x0000001c0f147c25 */ /* 0x000fe2000f8e0020 */
[----:B------:R-:W-:Y:S02]  /*1c80*/  USHF.R.S32.HI UR22, URZ, 0x1f, UR5 ;  /* 0x0000001f3f167899 */ /* 0x000fe40008011405 */
[----:B------:R-:W-:Y:S01]  /*1c90*/  LEA.HI.X.SX32 R12, R12, UR12, 0x1, P0 ;  /* 0x0000000c0c0c7c11 */ /* 0x000fe200080f0eff */
[----:B------:R-:W-:Y:S01]  /*1ca0*/  IMAD.WIDE.U32 R24, R17, UR56, R24 ;  /* 0x0000003811187c25 */ /* 0x000fe2000f8e0018 */
[----:B------:R-:W-:Y:S01]  /*1cb0*/  LEA R22, P0, R13, UR38, 0x2 ;  /* 0x000000260d167c11 */ /* 0x000fe2000f8010ff */
[----:B------:R-:W-:Y:S01]  /*1cc0*/  ULEA.HI UR22, UR22, UR5, URZ, 0x6 ;  /* 0x0000000516167291 */ /* 0x000fe2000f8f303f */
[----:B------:R-:W-:Y:S01]  /*1cd0*/  IADD3 R20, P2, R20, UR41, RZ ;  /* 0x0000002914147c10 */ /* 0x000fe2000ff5e0ff */
[----:B------:R-:W-:Y:S01]  /*1ce0*/  VIADD R25, R25, UR27 ;  /* 0x0000001b19197c36 */ /* 0x000fe20008000000 */
[----:B------:R-:W-:Y:S01]  /*1cf0*/  LEA.HI.X R23, R13, UR39, R12, 0x2, P0 ;  /* 0x000000270d177c11 */ /* 0x000fe200080f140c */
[----:B------:R-:W-:Y:S01]  /*1d00*/  IMAD.U32 R13, RZ, RZ, UR30 ;  /* 0x0000001eff0d7e24 */ /* 0x000fe2000f8e00ff */
[----:B------:R-:W-:Y:S01]  /*1d10*/  IADD3.X R21, R21, UR37, R16, P2, !PT ;  /* 0x0000002515157c10 */ /* 0x000fe200097fe410 */
[----:B------:R-:W-:Y:S01]  /*1d20*/  UIMAD UR21, UR56, UR31, UR21 ;  /* 0x0000001f381572a4 */ /* 0x000fe2000f8e0215 */
[----:B------:R-:W-:Y:S01]  /*1d30*/  IMAD.WIDE.U32 R24, R6, R2, R24 ;  /* 0x0000000206187225 */ /* 0x000fe200078e0018 */
[----:B------:R1:W-:Y:S01]  /*1d40*/  STL.64 [R1+0x68], R22 ;  /* 0x0000681601007387 */ /* 0x0003e20000100a00 */
[----:B------:R-:W-:-:S02]  /*1d50*/  USHF.R.S32.HI UR22, URZ, 0x6, UR22 ;  /* 0x000000063f167899 */ /* 0x000fc40008011416 */
[----:B------:R-:W-:Y:S01]  /*1d60*/  IMAD.WIDE.U32 R20, R13, UR56, R20 ;  /* 0x000000380d147c25 */ /* 0x000fe2000f8e0014 */
[----:B------:R-:W-:Y:S01]  /*1d70*/  ULDC.64 UR12, c[0x0][0x210] ;  /* 0x00008400000c7ab9 */ /* 0x000fe20000000a00 */
[----:B------:R-:W-:Y:S01]  /*1d80*/  ULDC.64 UR30, c[0x0][0x3e0] ;  /* 0x0000f800001e7ab9 */ /* 0x000fe20000000a00 */
[----:B------:R-:W-:Y:S01]  /*1d90*/  UISETP.LT.AND UP0, UPT, URZ, UR22, UPT ;  /* 0x000000163f00728c */ /* 0x000fe2000bf01270 */
[----:B------:R-:W-:Y:S01]  /*1da0*/  LEA R37, P2, R24, UR30, 0x1 ;  /* 0x0000001e18257c11 */ /* 0x000fe2000f8408ff */
[----:B------:R3:W-:Y:S01]  /*1db0*/  STL [R1+0x40], R31 ;  /* 0x0000401f01007387 */ /* 0x0007e20000100800 */
[----:B------:R-:W-:Y:S01]  /*1dc0*/  LEA R35, P3, R20, UR12, 0x1 ;  /* 0x0000000c14237c11 */ /* 0x000fe2000f8608ff */
[----:B------:R-:W-:Y:S01]  /*1dd0*/  USEL UR22, URZ, UR22, !UP0 ;  /* 0x000000163f167287 */ /* 0x000fe2000c000000 */
[----:B------:R-:W-:Y:S01]  /*1de0*/  IADD3 R14, R21, UR21, RZ ;  /* 0x00000015150e7c10 */ /* 0x000fe2000fffe0ff */
[----:B------:R3:W-:Y:S01]  /*1df0*/  STL [R1+0x3c], R30 ;  /* 0x00003c1e01007387 */ /* 0x0007e20000100800 */
[----:B------:R-:W-:-:S02]  /*1e00*/  UIADD3 UR38, UR11, UR47, URZ ;  /* 0x0000002f0b267290 */ /* 0x000fc4000fffe03f */
[----:B------:R-:W-:Y:S01]  /*1e10*/  LEA.HI.X R34, R20, UR13, R14, 0x1, P3 ;  /* 0x0000000d14227c11 */ /* 0x000fe200098f0c0e */
[----:B------:R3:W-:Y:S01]  /*1e20*/  STL [R1+0x38], R29 ;  /* 0x0000381d01007387 */ /* 0x0007e20000100800 */
[----:B------:R-:W-:Y:S01]  /*1e30*/  UISETP.GT.AND UP0, UPT, UR46, UR22, UPT ;  /* 0x000000162e00728c */ /* 0x000fe2000bf04270 */
[----:B------:R-:W-:Y:S02]  /*1e40*/  ULDC.64 UR54, c[0x0][0x478] ;  /* 0x00011e0000367ab9 */ /* 0x000fe40000000a00 */
[----:B------:R3:W-:Y:S01]  /*1e50*/  STL [R1+0x4c], R35 ;  /* 0x00004c2301007387 */ /* 0x0007e20000100800 */
[----:B------:R-:W-:Y:S02]  /*1e60*/  UIMAD.WIDE UR18, UR43, 0x4, UR54 ;  /* 0x000000042b1278a5 */ /* 0x000fe4000f8e0236 */
[----:B------:R-:W-:Y:S01]  /*1e70*/  PLOP3.LUT P0, PT, PT, PT, UP0, 0x80, 0x0 ;  /* 0x000000000000781c */ /* 0x000fe20003f0f008 */
[----:B------:R3:W-:Y:S01]  /*1e80*/  STL [R1+0x54], R37 ;  /* 0x0000542501007387 */ /* 0x0007e20000100800 */
[----:B------:R-:W-:Y:S01]  /*1e90*/  UIMAD.WIDE UR38, UR38, 0x4, UR48 ;  /* 0x00000004262678a5 */ /* 0x000fe2000f8e0230 */
[----:B-1----:R-:W-:-:S02]  /*1ea0*/  IMAD R23, R7, R2, RZ ;  /* 0x0000000207177224 */ /* 0x002fc400078e02ff */
[----:B------:R3:W-:Y:S01]  /*1eb0*/  STL [R1+0x48], R34 ;  /* 0x0000482201007387 */ /* 0x0007e20000100800 */
[----:B------:R-:W-:Y:S01]  /*1ec0*/  UMOV UR20, UR18 ;  /* 0x0000001200147c82 */ /* 0x000fe20008000000 */
[----:B------:R-:W-:Y:S02]  /*1ed0*/  IMAD R23, R6, R3, R23 ;  /* 0x0000000306177224 */ /* 0x000fe400078e0217 */
[----:B------:R-:W-:Y:S01]  /*1ee0*/  UMOV UR18, UR38 ;  /* 0x0000002600127c82 */ /* 0x000fe20008000000 */
[----:B------:R-:W-:Y:S01]  /*1ef0*/  UMOV UR17, UR39 ;  /* 0x0000002700117c82 */ /* 0x000fe20008000000 */
[----:B------:R-:W-:-:S05]  /*1f00*/  IMAD.IADD R18, R25, 0x1, R23 ;  /* 0x0000000119127824 */ /* 0x000fca00078e0217 */
[----:B------:R-:W-:-:S05]  /*1f10*/  LEA.HI.X R36, R24, UR31, R18, 0x1, P2 ;  /* 0x0000001f18247c11 */ /* 0x000fca00090f0c12 */
        /* <DEDUP_REMOVED lines=21> */
.L_x_878:
        /* <DEDUP_REMOVED lines=20> */
.L_x_879:
        /* <DEDUP_REMOVED lines=37> */
.L_x_881:
[----:B------:R-:W-:Y:S05]  /*2400*/  BSYNC B0 ;  /* 0x0000000000007941 */ /* 0x000fea0003800000 */
.L_x_880:
        /* <DEDUP_REMOVED lines=21> */
.L_x_883:
[----:B------:R-:W-:Y:S05]  /*2560*/  BSYNC B0 ;  /* 0x0000000000007941 */ /* 0x000fea0003800000 */
.L_x_882:
[----:B------:R-:W-:Y:S01]  /*2570*/  IMAD.U32 R2, RZ, RZ, UR10 ;  /* 0x0000000aff027e24 */ /* 0x000fe2000f8e00ff */
[----:B------:R-:W-:Y:S01]  /*2580*/  UIMAD UR5, UR18, UR10, URZ ;  /* 0x0000000a120572a4 */ /* 0x000fe2000f8e023f */
[----:B------:R-:W-:Y:S01]  /*2590*/  BSSY B0, `(.L_x_884) ;  /* 0x000001f000007945 */ /* 0x000fe20003800000 */
[----:B------:R-:W-:Y:S01]  /*25a0*/  USHF.R.S32.HI UR12, URZ, 0x1f, UR56 ;  /* 0x0000001f3f0c7899 */ /* 0x000fe20008011438 */
[----:B------:R-:W-:Y:S01]  /*25b0*/  IMAD.WIDE.U32 R2, R2, UR33, R32 ;  /* 0x0000002102027c25 */ /* 0x000fe2000f8e0020 */
[----:B------:R-:W-:Y:S01]  /*25c0*/  UIMAD UR5, UR33, UR11, UR5 ;  /* 0x0000000b210572a4 */ /* 0x000fe2000f8e0205 */
[----:B------:R-:W-:Y:S01]  /*25d0*/  ULDC.64 UR8, c[0x0][0x470] ;  /* 0x00011c0000087ab9 */ /* 0x000fe20000000a00 */
[----:B-12---:R-:W-:-:S04]  /*25e0*/  IADD3 R4, P0, R2, UR16, RZ ;  /* 0x0000001002047c10 */ /* 0x006fc8000ff1e0ff */
[----:B------:R-:W-:Y:S01]  /*25f0*/  IMAD.U32 R2, RZ, RZ, UR5 ;  /* 0x00000005ff027e24 */ /* 0x000fe2000f8e00ff */
[----:B------:R-:W-:Y:S01]  /*2600*/  UIMAD UR5, UR12, UR8, URZ ;  /* 0x000000080c0572a4 */ /* 0x000fe2000f8e023f */
[----:B------:R-:W-:-:S03]  /*2610*/  MOV R8, UR8 ;  /* 0x0000000800087c02 */ /* 0x000fc60008000f00 */
        /* <DEDUP_REMOVED lines=22> */
.L_x_885:
[----:B------:R-:W-:Y:S05]  /*2780*/  BSYNC B0 ;  /* 0x0000000000007941 */ /* 0x000fea0003800000 */
.L_x_884:
        /* <DEDUP_REMOVED lines=22> */
.L_x_877:
        /* <DEDUP_REMOVED lines=20> */
[----:B------:R-:W-:Y:S01]  /*2a30*/  IMAD R22, R19, R2, RZ ;  /* 0x0000000213167224 */ /* 0x000fe200078e02ff */
        /* <DEDUP_REMOVED lines=38> */
.L_x_888:
[----:B------:R-:W-:Y:S05]  /*2ca0*/  BSYNC B0 ;  /* 0x0000000000007941 */ /* 0x000fea0003800000 */
.L_x_887:
        /* <DEDUP_REMOVED lines=10> */
[----:B----4-:R-:W-:Y:S01]  /*2d50*/  IMAD.WIDE.U32 R22, R2, 0x20, RZ ;  /* 0x0000002002167825 */ /* 0x010fe200078e00ff */
        /* <DEDUP_REMOVED lines=14> */
[C---:B------:R-:W-:Y:S02]  /*2e40*/  @!P4 LEA.HI.X R3, R24.reuse, UR31, R17, 0x1, P1 ;  /* 0x0000001f1803cc11 */ /* 0x040fe400088f0c11 */
        /* <DEDUP_REMOVED lines=21> */
.L_x_890:
[----:B------:R-:W-:Y:S05]  /*2fa0*/  BSYNC B0 ;  /* 0x0000000000007941 */ /* 0x000fea0003800000 */
.L_x_889:
[----:B--2-4-:R-:W-:Y:S01]  /*2fb0*/  LEA R26, R19, UR4, 0x1 ;  /* 0x00000004131a7c11 */ /* 0x014fe2000f8e08ff */
        /* <DEDUP_REMOVED lines=20> */
.L_x_892:
[----:B------:R-:W4:Y:S01]  /*3100*/  LDC.64 R2, c[0x0][0x210] ;  /* 0x00008400ff027b82 */ /* 0x000f220000000a00 */
        /* <DEDUP_REMOVED lines=13> */
[----:B----4-:R-:W-:-:S03]  /*31e0*/  IMAD.WIDE R18, R32, 0x2, R2 ;  /* 0x0000000220127825 */ /* 0x010fc600078e0202 */
        /* <DEDUP_REMOVED lines=35> */
.L_x_893:
[----:B------:R-:W-:Y:S05]  /*3420*/  BSYNC B0 ;  /* 0x0000000000007941 */ /* 0x000fea0003800000 */
.L_x_891:
        /* <DEDUP_REMOVED lines=21> */
.L_x_895:
        /* <DEDUP_REMOVED lines=51> */
.L_x_896:
[----:B------:R-:W-:Y:S05]  /*38b0*/  BSYNC B0 ;  /* 0x0000000000007941 */ /* 0x000fea0003800000 */
.L_x_894:
        /* <DEDUP_REMOVED lines=10> */
[----:B----4-:R-:W-:Y:S01]  /*3960*/  IADD3 R18, P1, R14, UR32, RZ ;  /* 0x000000200e127c10 */ /* 0x010fe2000ff3e0ff */
        /* <DEDUP_REMOVED lines=61> */
.L_x_898:
[----:B------:R-:W-:Y:S05]  /*3d40*/  BSYNC B0 ;  /* 0x0000000000007941 */ /* 0x000fea0003800000 */
.L_x_897:
        /* <DEDUP_REMOVED lines=58> */
.L_x_900:
[----:B------:R-:W-:Y:S05]  /*40f0*/  BSYNC B0 ;  /* 0x0000000000007941 */ /* 0x000fea0003800000 */
.L_x_899:
[----:B------:R-:W-:Y:S01]  /*4100*/  UIMAD UR5, UR11, UR24, URZ ;  /* 0x000000180b0572a4 */ /* 0x000fe2000f8e023f */
[----:B------:R2:W-:Y:S01]  /*4110*/  @P3 STS.128 [R28+0x20000], RZ ;  /* 0x020000ff1c003388 */ /* 0x0005e20000000c00 */
[----:B-1--4-:R-:W-:Y:S01]  /*4120*/  IMAD.WIDE.U32 R2, R12, UR33, R32 ;  /* 0x000000210c027c25 */ /* 0x012fe2000f8e0020 */
[----:B------:R-:W-:Y:S01]  /*4130*/  ULDC.64 UR12, c[0x0][0x268] ;  /* 0x00009a00000c7ab9 */ /* 0x000fe20000000a00 */
[----:B------:R-:W-:Y:S01]  /*4140*/  UIMAD UR5, UR33, UR25, UR5 ;  /* 0x00000019210572a4 */ /* 0x000fe2000f8e0205 */
[----:B------:R2:W-:Y:S01]  /*4150*/  @P3 STS.128 [R28+0x22000], RZ ;  /* 0x022000ff1c003388 */ /* 0x0005e20000000c00 */
[----:B------:R-:W-:Y:S01]  /*4160*/  IMAD R11, R11, UR12, RZ ;  /* 0x0000000c0b0b7c24 */ /* 0x000fe2000f8e02ff */
[----:B------:R-:W-:Y:S01]  /*4170*/  IADD3 R16, P1, R2, UR34, RZ ;  /* 0x0000002202107c10 */ /* 0x000fe2000ff3e0ff */
        /* <DEDUP_REMOVED lines=56> */
.L_x_902:
[----:B------:R-:W-:Y:S05]  /*4500*/  BSYNC B0 ;  /* 0x0000000000007941 */ /* 0x000fea0003800000 */
.L_x_901:
        /* <DEDUP_REMOVED lines=56> */
.L_x_904:
[----:B------:R-:W-:Y:S05]  /*4890*/  BSYNC B0 ;  /* 0x0000000000007941 */ /* 0x000fea0003800000 */
.L_x_903:
[----:B------:R-:W-:Y:S01]  /*48a0*/  ULDC.64 UR14, c[0x0][0x3c8] ;  /* 0x0000f200000e7ab9 */ /* 0x000fe20000000a00 */
[----:B------:R-:W-:Y:S01]  /*48b0*/  USHF.R.S32.HI UR11, URZ, 0x1f, UR56 ;  /* 0x0000001f3f0b7899 */ /* 0x000fe20008011438 */
[----:B------:R-:W0:Y:S01]  /*48c0*/  LDGDEPBAR ;  /* 0x00000000000079af */ /* 0x000e220000000000 */
[----:B------:R-:W-:Y:S01]  /*48d0*/  UISETP.NE.U32.AND UP1, UPT, UR14, URZ, UPT ;  /* 0x0000003f0e00728c */ /* 0x000fe2000bf25070 */
[----:B------:R-:W-:Y:S01]  /*48e0*/  IMAD.SHL.U32 R8, R84, 0x4, RZ ;  /* 0x0000000454087824 */ /* 0x000fe200078e00ff */
[----:B-1--4-:R-:W-:Y:S01]  /*48f0*/  SHF.R.S32.HI R2, RZ, 0x1f, R84 ;  /* 0x0000001fff027819 */ /* 0x012fe20000011454 */
[----:B------:R-:W-:Y:S01]  /*4900*/  IMAD.MOV.U32 R12, RZ, RZ, 0x7f800000 ;  /* 0x7f800000ff0c7424 */ /* 0x000fe200078e00ff */
[----:B------:R-:W-:Y:S01]  /*4910*/  UISETP.NE.AND.EX UP1, UPT, UR15, URZ, UPT, UP1 ;  /* 0x0000003f0f00728c */ /* 0x000fe2000bf25310 */
[----:B------:R-:W-:Y:S01]  /*4920*/  IMAD.MOV.U32 R7, RZ, RZ, 0x7f800000 ;  /* 0x7f800000ff077424 */ /* 0x000fe200078e00ff */
[----:B------:R-:W-:Y:S01]  /*4930*/  LEA.HI R4, R4, R5, RZ, 0x4 ;  /* 0x0000000504047211 */ /* 0x000fe200078f20ff */
[----:B------:R-:W-:Y:S01]  /*4940*/  IMAD.MOV.U32 R242, RZ, RZ, 0x20 ;  /* 0x00000020fff27424 */ /* 0x000fe200078e00ff */
[----:B------:R-:W-:Y:S01]  /*4950*/  ULDC UR27, c[0x0][0x398] ;  /* 0x0000e600001b7ab9 */ /* 0x000fe20000000800 */
[----:B------:R-:W-:Y:S01]  /*4960*/  IMAD.MOV.U32 R241, RZ, RZ, 0x40 ;  /* 0x00000040fff17424 */ /* 0x000fe200078e00ff */
[----:B------:R-:W-:Y:S01]  /*4970*/  PLOP3.LUT P3, PT, PT, PT, UP1, 0x80, 0x0 ;  /* 0x000000000000781c */ /* 0x000fe20003f6f018 */
[----:B------:R-:W-:-:S02]  /*4980*/  VIADD R244, R251, 0x4000 ;  /* 0x00004000fbf47836 */ /* 0x000fc40000000000 */
[----:B------:R-:W-:Y:S01]  /*4990*/  VIADD R243, R252, 0x4000 ;  /* 0x00004000fcf37836 */ /* 0x000fe20000000000 */
[----:B------:R-:W-:Y:S01]  /*49a0*/  UIADD3 UR33, UR33, UR10, URZ ;  /* 0x0000000a21217290 */ /* 0x000fe2000fffe03f */
        /* <DEDUP_REMOVED lines=9> */
[----:B------:R-:W-:Y:S02]  /*4a40*/  IADD3 R8, P1, R8, UR18, RZ ;  /* 0x0000001208087c10 */ /* 0x000fe4000ff3e0ff */
[----:B------:R-:W-:Y:S02]  /*4a50*/  CS2R R188, SRZ ;  /* 0x0000000000bc7805 */ /* 0x000fe4000001ff00 */
[----:B------:R-:W-:Y:S01]  /*4a60*/  SHF.L.U64.HI R6, R84, 0x2, R2 ;  /* 0x0000000254067819 */ /* 0x000fe20000010202 */
[----:B------:R-:W-:Y:S01]  /*4a70*/  @UP1 ULEA.HI.X UR15, UR12, UR15, UR5, 0x2, UP0 ;  /* 0x0000000f0c0f1291 */ /* 0x000fe200080f1405 */
[----:B------:R-:W-:Y:S01]  /*4a80*/  IMAD.U32 R10, RZ, RZ, UR14 ;  /* 0x0000000eff0a7e24 */ /* 0x000fe2000f8e00ff */
[----:B------:R-:W-:Y:S01]  /*4a90*/  LOP3.LUT R4, R4, 0xfffffff0, RZ, 0xc0, !PT ;  /* 0xfffffff004047812 */ /* 0x000fe200078ec0ff */
[----:B------:R-:W-:Y:S01]  /*4aa0*/  @UP1 ULDC UR5, c[0x0][0x2e8] ;  /* 0x0000ba0000051ab9 */ /* 0x000fe20000000800 */
[----:B------:R-:W-:-:S02]  /*4ab0*/  SEL R244, R244, R251, !P0 ;  /* 0x000000fbf4f47207 */ /* 0x000fc40004000000 */
[----:B------:R-:W-:Y:S01]  /*4ac0*/  CS2R R194, SRZ ;  /* 0x0000000000c27805 */ /* 0x000fe2000001ff00 */
[----:B------:R-:W-:Y:S01]  /*4ad0*/  IMAD.U32 R11, RZ, RZ, UR15 ;  /* 0x0000000fff0b7e24 */ /* 0x000fe2000f8e00ff */
[----:B------:R-:W-:Y:S02]  /*4ae0*/  SEL R243, R243, R252, !P0 ;  /* 0x000000fcf3f37207 */ /* 0x000fe40004000000 */
[----:B------:R-:W-:Y:S02]  /*4af0*/  CS2R R192, SRZ ;  /* 0x0000000000c07805 */ /* 0x000fe4000001ff00 */
[----:B------:R-:W-:Y:S02]  /*4b00*/  CS2R R186, SRZ ;  /* 0x0000000000ba7805 */ /* 0x000fe4000001ff00 */
[----:B------:R-:W-:Y:S01]  /*4b10*/  CS2R R184, SRZ ;  /* 0x0000000000b87805 */ /* 0x000fe2000001ff00 */
[----:B------:R-:W4:Y:S01]  /*4b20*/  @P3 LDG.E R3, desc[UR6][R10.64] ;  /* 0x000000060a033981 */ /* 0x000f22000c1e1900 */
[----:B------:R-:W-:-:S02]  /*4b30*/  IADD3.X R9, R6, UR17, RZ, P1, !PT ;  /* 0x0000001106097c10 */ /* 0x000fc40008ffe4ff */
[----:B------:R-:W-:Y:S02]  /*4b40*/  CS2R R182, SRZ ;  /* 0x0000000000b67805 */ /* 0x000fe4000001ff00 */
[----:B------:R-:W-:Y:S02]  /*4b50*/  CS2R R180, SRZ ;  /* 0x0000000000b47805 */ /* 0x000fe4000001ff00 */
[----:B------:R-:W-:Y:S02]  /*4b60*/  CS2R R174, SRZ ;  /* 0x0000000000ae7805 */ /* 0x000fe4000001ff00 */
[----:B------:R-:W-:Y:S01]  /*4b70*/  CS2R R172, SRZ ;  /* 0x0000000000ac7805 */ /* 0x000fe2000001ff00 */
[----:B------:R-:W5:Y:S01]  /*4b80*/  @!P6 LDG.E R12, desc[UR6][R8.64] ;  /* 0x00000006080ce981 */ /* 0x000f62000c1e1900 */
[----:B------:R-:W-:Y:S02]  /*4b90*/  CS2R R178, SRZ ;  /* 0x0000000000b27805 */ /* 0x000fe4000001ff00 */
[----:B------:R-:W-:-:S02]  /*4ba0*/  CS2R R176, SRZ ;  /* 0x0000000000b07805 */ /* 0x000fc4000001ff00 */
[----:B------:R-:W-:Y:S01]  /*4bb0*/  CS2R R170, SRZ ;  /* 0x0000000000aa7805 */ /* 0x000fe2000001ff00 */
[----:B------:R-:W5:Y:S01]  /*4bc0*/  @!P5 LDG.E R7, desc[UR6][R8.64+0x20] ;  /* 0x000020060807d981 */ /* 0x000f62000c1e1900 */
[----:B------:R-:W-:Y:S01]  /*4bd0*/  IMAD.IADD R5, R5, 0x1, -R4 ;  /* 0x0000000105057824 */ /* 0x000fe200078e0a04 */
[----:B------:R-:W4:Y:S01]  /*4be0*/  @P3 MUFU.RCP R6, UR5 ;  /* 0x0000000500063d08 */ /* 0x000f220008001000 */
[----:B------:R-:W-:Y:S01]  /*4bf0*/  SHF.L.U64.HI R2, R84, 0x2, R2 ;  /* 0x0000000254027819 */ /* 0x000fe20000010202 */
[----:B------:R-:W-:Y:S01]  /*4c00*/  UIADD3 UR25, -UR8, 0x40, UR33 ;  /* 0x0000004008197890 */ /* 0x000fe2000fffe121 */
[----:B------:R-:W-:Y:S02]  /*4c10*/  CS2R R168, SRZ ;  /* 0x0000000000a87805 */ /* 0x000fe4000001ff00 */
[----:B------:R-:W-:Y:S02]  /*4c20*/  SHF.R.S32.HI R4, RZ, 0x1f, R5 ;  /* 0x0000001fff047819 */ /* 0x000fe40000011405 */
[----:B------:R-:W-:-:S02]  /*4c30*/  CS2R R166, SRZ ;  /* 0x0000000000a67805 */ /* 0x000fc4000001ff00 */
[----:B------:R-:W-:Y:S02]  /*4c40*/  CS2R R164, SRZ ;  /* 0x0000000000a47805 */ /* 0x000fe4000001ff00 */
[----:B------:R-:W-:Y:S02]  /*4c50*/  CS2R R158, SRZ ;  /* 0x00000000009e7805 */ /* 0x000fe4000001ff00 */
[----:B------:R-:W-:Y:S02]  /*4c60*/  LEA.HI R4, R4, R5, RZ, 0x3 ;  /* 0x0000000504047211 */ /* 0x000fe400078f18ff */
[----:B------:R-:W-:Y:S02]  /*4c70*/  CS2R R156, SRZ ;  /* 0x00000000009c7805 */ /* 0x000fe4000001ff00 */
[----:B------:R-:W-:Y:S02]  /*4c80*/  CS2R R162, SRZ ;  /* 0x0000000000a27805 */ /* 0x000fe4000001ff00 */
[----:B------:R-:W-:-:S02]  /*4c90*/  CS2R R160, SRZ ;  /* 0x0000000000a07805 */ /* 0x000fc4000001ff00 */
[----:B------:R-:W-:Y:S02]  /*4ca0*/  LOP3.LUT R4, R4, 0xfffffff8, RZ, 0xc0, !PT ;  /* 0xfffffff804047812 */ /* 0x000fe400078ec0ff */
[----:B------:R-:W-:Y:S02]  /*4cb0*/  CS2R R154, SRZ ;  /* 0x00000000009a7805 */ /* 0x000fe4000001ff00 */
[----:B------:R-:W-:Y:S02]  /*4cc0*/  CS2R R152, SRZ ;  /* 0x0000000000987805 */ /* 0x000fe4000001ff00 */
[----:B------:R-:W-:Y:S02]  /*4cd0*/  CS2R R150, SRZ ;  /* 0x0000000000967805 */ /* 0x000fe4000001ff00 */
[----:B------:R-:W-:Y:S01]  /*4ce0*/  CS2R R148, SRZ ;  /* 0x0000000000947805 */ /* 0x000fe2000001ff00 */
[----:B------:R-:W-:Y:S01]  /*4cf0*/  IMAD.IADD R4, R5, 0x1, -R4 ;  /* 0x0000000105047824 */ /* 0x000fe200078e0a04 */
[----:B------:R-:W-:-:S02]  /*4d00*/  CS2R R142, SRZ ;  /* 0x00000000008e7805 */ /* 0x000fc4000001ff00 */
[----:B------:R-:W-:Y:S02]  /*4d10*/  CS2R R140, SRZ ;  /* 0x00000000008c7805 */ /* 0x000fe4000001ff00 */
[----:B------:R-:W-:Y:S02]  /*4d20*/  CS2R R146, SRZ ;  /* 0x0000000000927805 */ /* 0x000fe4000001ff00 */
[----:B------:R-:W-:Y:S02]  /*4d30*/  CS2R R144, SRZ ;  /* 0x0000000000907805 */ /* 0x000fe4000001ff00 */
[----:B------:R-:W-:Y:S01]  /*4d40*/  R2P PR, R4, 0x6 ;  /* 0x0000000604007804 */ /* 0x000fe20000000000 */
[----:B------:R-:W-:Y:S01]  /*4d50*/  IMAD.MOV.U32 R4, RZ, RZ, R26 ;  /* 0x000000ffff047224 */ /* 0x000fe200078e001a */
[----:B------:R-:W-:Y:S02]  /*4d60*/  CS2R R138, SRZ ;  /* 0x00000000008a7805 */ /* 0x000fe4000001ff00 */
[----:B------:R-:W-:-:S02]  /*4d70*/  CS2R R136, SRZ ;  /* 0x0000000000887805 */ /* 0x000fc4000001ff00 */
[----:B------:R-:W-:Y:S02]  /*4d80*/  CS2R R134, SRZ ;  /* 0x0000000000867805 */ /* 0x000fe4000001ff00 */
[----:B------:R-:W-:Y:S01]  /*4d90*/  SEL R242, R242, 0xffffffe0, !P1 ;  /* 0xffffffe0f2f27807 */ /* 0x000fe20004800000 */
[----:B------:R-:W-:Y:S01]  /*4da0*/  STL [R1+0x58], R4 ;  /* 0x0000580401007387 */ /* 0x000fe20000100800 */
[----:B------:R-:W-:Y:S02]  /*4db0*/  SEL R241, R241, 0xffffffc0, !P2 ;  /* 0xffffffc0f1f17807 */ /* 0x000fe40005000000 */
[----:B------:R-:W-:Y:S02]  /*4dc0*/  CS2R R132, SRZ ;  /* 0x0000000000847805 */ /* 0x000fe4000001ff00 */
[----:B------:R-:W-:Y:S01]  /*4dd0*/  CS2R R78, SRZ ;  /* 0x00000000004e7805 */ /* 0x000fe2000001ff00 */
[----:B------:R-:W-:Y:S01]  /*4de0*/  IMAD.IADD R240, R245, 0x1, R242 ;  /* 0x00000001f5f07824 */ /* 0x000fe200078e02f2 */
        /* <DEDUP_REMOVED lines=22> */
[----:B---3--:R-:W-:Y:S02]  /*4f50*/  CS2R R36, SRZ ;  /* 0x0000000000247805 */ /* 0x008fe4000001ff00 */
[----:B------:R-:W-:Y:S02]  /*4f60*/  CS2R R30, SRZ ;  /* 0x00000000001e7805 */ /* 0x000fe4000001ff00 */
[----:B--2---:R-:W-:-:S02]  /*4f70*/  CS2R R28, SRZ ;  /* 0x00000000001c7805 */ /* 0x004fc4000001ff00 */
[----:B------:R-:W-:Y:S02]  /*4f80*/  CS2R R34, SRZ ;  /* 0x0000000000227805 */ /* 0x000fe4000001ff00 */
[----:B------:R-:W-:Y:S02]  /*4f90*/  CS2R R32, SRZ ;  /* 0x0000000000207805 */ /* 0x000fe4000001ff00 */
[----:B------:R-:W-:Y:S02]  /*4fa0*/  CS2R R26, SRZ ;  /* 0x00000000001a7805 */ /* 0x000fe4000001ff00 */
[----:B------:R-:W-:Y:S02]  /*4fb0*/  CS2R R24, SRZ ;  /* 0x0000000000187805 */ /* 0x000fe4000001ff00 */
[----:B------:R-:W-:Y:S02]  /*4fc0*/  CS2R R22, SRZ ;  /* 0x0000000000167805 */ /* 0x000fe4000001ff00 */
[----:B------:R-:W-:-:S02]  /*4fd0*/  CS2R R20, SRZ ;  /* 0x0000000000147805 */ /* 0x000fc4000001ff00 */
[----:B------:R-:W-:Y:S01]  /*4fe0*/  LEA R244, R244, UR4, 0x1 ;  /* 0x00000004f4f47c11 */ /* 0x000fe2000f8e08ff */
[----:B------:R-:W-:Y:S01]  /*4ff0*/  UMOV UR5, URZ ;  /* 0x0000003f00057c82 */ /* 0x000fe20008000000 */
[----:B------:R-:W-:Y:S01]  /*5000*/  LEA R243, R243, UR4, 0x1 ;  /* 0x00000004f3f37c11 */ /* 0x000fe2000f8e08ff */
[----:B------:R-:W-:Y:S01]  /*5010*/  ULDC UR24, c[0x0][0x2d0] ;  /* 0x0000b40000187ab9 */ /* 0x000fe20000000800 */
[----:B------:R-:W-:Y:S01]  /*5020*/  ULDC UR16, c[0x0][0x394] ;  /* 0x0000e50000107ab9 */ /* 0x000fe20000000800 */
[----:B------:R-:W-:Y:S01]  /*5030*/  UIADD3 UR25, UR25, -UR44, URZ ;  /* 0x8000002c19197290 */ /* 0x000fe2000fffe03f */
[----:B------:R-:W-:Y:S01]  /*5040*/  ULDC UR28, c[0x0][0x2dc] ;  /* 0x0000b700001c7ab9 */ /* 0x000fe20000000800 */
[----:B------:R-:W-:Y:S01]  /*5050*/  ULDC UR21, c[0x0][0x2ec] ;  /* 0x0000bb0000157ab9 */ /* 0x000fe20000000800 */
[----:B----4-:R-:W-:-:S05]  /*5060*/  @P3 FMUL.FTZ R3, R3, R6 ;  /* 0x0000000603033220 */ /* 0x010fca0000410000 */
[----:B------:R-:W-:Y:S01]  /*5070*/  @P3 R2UR UR11, R3 ;  /* 0x00000000030b32ca */ /* 0x000fe200000e0000 */
[----:B------:R-:W-:-:S05]  /*5080*/  IMAD.SHL.U32 R3, R84, 0x4, RZ ;  /* 0x0000000454037824 */ /* 0x000fca00078e00ff */
[----:B------:R1:W-:Y:S04]  /*5090*/  STL [R1+0x2c], R3 ;  /* 0x00002c0301007387 */ /* 0x0003e80000100800 */
[----:B-----5:R-:W-:Y:S03]  /*50a0*/  STL [R1+0x5c], R12 ;  /* 0x00005c0c01007387 */ /* 0x020fe60000100800 */
[----:B------:R-:W-:Y:S01]  /*50b0*/  @UP1 UMOV UR5, UR11 ;  /* 0x0000000b00051c82 */ /* 0x000fe20008000000 */
[----:B------:R-:W-:Y:S04]  /*50c0*/  STL [R1+0x60], R7 ;  /* 0x0000600701007387 */ /* 0x000fe80000100800 */
[----:B------:R2:W-:Y:S01]  /*50d0*/  STL [R1+0x30], R2 ;  /* 0x0000300201007387 */ /* 0x0005e20000100800 */
[----:B-1----:R-:W-:-:S02]  /*50e0*/  IMAD.IADD R3, R241, 0x1, R240 ;  /* 0x00000001f1037824 */ /* 0x002fc400078e02f0 */
[----:B--2---:R-:W-:-:S07]  /*50f0*/  IMAD.IADD R2, R245, 0x1, R241 ;  /* 0x00000001f5027824 */ /* 0x004fce00078e02f1 */
.L_x_909:
        /* <DEDUP_REMOVED lines=8> */
[----:B------:R-:W-:Y:S03]  /*5180*/  UMOV UR12, UR60 ;  /* 0x0000003c000c7c82 */ /* 0x000fe60008000000 */
[----:B------:R-:W4:Y:S04]  /*5190*/  LDL R120, [R1] ;  /* 0x0000000001787983 */ /* 0x000f280000100800 */
        /* <DEDUP_REMOVED lines=57> */
[----:B------:R-:W3:Y:S04]  /*5530*/  LDSM.16.M88.4 R84, [R250+UR4+0x1c800] ;  /* 0x01c80004fa54783b */ /* 0x000ee80008000200 */
[----:B------:R-:W-:Y:S01]  /*5540*/  LDSM.16.M88.4 R96, [R114+0x4000] ;  /* 0x004000007260783b */ /* 0x000fe20000000200 */
[C---:B------:R-:W-:Y:S06]  /*5550*/  HMMA.16816.F32.BF16 R4, R100.reuse, R104, R4 ;  /* 0x000000686404723c */ /* 0x040fec0000041804 */
[C---:B------:R-:W-:Y:S01]  /*5560*/  HMMA.16816.F32.BF16 R8, R100.reuse, R106, R8 ;  /* 0x0000006a6408723c */ /* 0x040fe20000041808 */
[----:B------:R-:W4:Y:S05]  /*5570*/  LDSM.16.M88.4 R104, [R249+0x4000] ;  /* 0x00400000f968783b */ /* 0x000f2a0000000200 */
[C---:B------:R-:W-:Y:S06]  /*5580*/  HMMA.16816.F32.BF16 R12, R100.reuse, R88, R12 ;  /* 0x00000058640c723c */ /* 0x040fec000004180c */
[----:B------:R-:W-:Y:S01]  /*5590*/  HMMA.16816.F32.BF16 R16, R100, R90, R16 ;  /* 0x0000005a6410723c */ /* 0x000fe20000041810 */
[----:B------:R-:W4:Y:S04]  /*55a0*/  LDSM.16.M88.4 R88, [R249+0x4800] ;  /* 0x00480000f958783b */ /* 0x000f280000000200 */
[----:B------:R-:W-:Y:S01]  /*55b0*/  LDSM.16.M88.4 R100, [R113+0x4000] ;  /* 0x004000007164783b */ /* 0x000fe20000000200 */
[C---:B-1----:R-:W-:Y:S05]  /*55c0*/  HMMA.16816.F32.BF16 R4, R92.reuse, R108, R4 ;  /* 0x0000006c5c04723c */ /* 0x042fea0000041804 */
[----:B--2---:R-:W-:Y:S01]  /*55d0*/  IADD3 R118, P0, R115, UR20, RZ ;  /* 0x0000001473767c10 */ /* 0x004fe2000ff1e0ff */
[C---:B------:R-:W-:Y:S01]  /*55e0*/  HMMA.16816.F32.BF16 R8, R92.reuse, R110, R8 ;  /* 0x0000006e5c08723c */ /* 0x040fe20000041808 */
[----:B------:R-:W1:Y:S01]  /*55f0*/  LDSM.16.M88.4 R108, [R248+0x4000] ;  /* 0x00400000f86c783b */ /* 0x000e620000000200 */
[----:B------:R-:W-:Y:S03]  /*5600*/  IMAD.U32 R115, RZ, RZ, UR23 ;  /* 0x00000017ff737e24 */ /* 0x000fe6000f8e00ff */
[----:B---3--:R-:W-:Y:S01]  /*5610*/  IADD3.X R119, R237, UR19, RZ, P0, !PT ;  /* 0x00000013ed777c10 */ /* 0x008fe200087fe4ff */
[C---:B------:R-:W-:Y:S04]  /*5620*/  HMMA.16816.F32.BF16 R12, R92.reuse, R84, R12 ;  /* 0x000000545c0c723c */ /* 0x040fe8000004180c */
[----:B------:R-:W5:Y:S01]  /*5630*/  LDG.E R117, desc[UR6][R118.64] ;  /* 0x0000000676757981 */ /* 0x000f62000c1e1900 */
[----:B----4-:R-:W-:Y:S01]  /*5640*/  IMAD R115, R115, 0x40, R120 ;  /* 0x0000004073737824 */ /* 0x010fe200078e0278 */
[----:B------:R-:W-:Y:S02]  /*5650*/  HMMA.16816.F32.BF16 R16, R92, R86, R16 ;  /* 0x000000565c10723c */ /* 0x000fe40000041810 */
[----:B------:R2:W5:Y:S04]  /*5660*/  LDG.E R116, desc[UR6][R118.64+0x20] ;  /* 0x0000200676747981 */ /* 0x000568000c1e1900 */
[C---:B------:R-:W-:Y:S01]  /*5670*/  HMMA.16816.F32.BF16 R4, R96.reuse, R104, R4 ;  /* 0x000000686004723c */ /* 0x040fe20000041804 */
[----:B------:R-:W3:Y:S04]  /*5680*/  LDSM.16.M88.4 R84, [R248+0x4800] ;  /* 0x00480000f854783b */ /* 0x000ee80000000200 */
[----:B------:R-:W-:Y:S01]  /*5690*/  LDSM.16.M88.4 R92, [R112+0x4000] ;  /* 0x00400000705c783b */ /* 0x000fe20000000200 */
[C---:B------:R-:W-:Y:S03]  /*56a0*/  HMMA.16816.F32.BF16 R8, R96.reuse, R106, R8 ;  /* 0x0000006a6008723c */ /* 0x040fe60000041808 */
[----:B------:R-:W4:Y:S03]  /*56b0*/  LDSM.16.M88.4 R104, [R247+0x4000] ;  /* 0x00400000f768783b */ /* 0x000f260000000200 */
[C---:B------:R-:W-:Y:S06]  /*56c0*/  HMMA.16816.F32.BF16 R12, R96.reuse, R88, R12 ;  /* 0x00000058600c723c */ /* 0x040fec000004180c */
[----:B------:R-:W-:Y:S01]  /*56d0*/  HMMA.16816.F32.BF16 R16, R96, R90, R16 ;  /* 0x0000005a6010723c */ /* 0x000fe20000041810 */
[----:B------:R-:W4:Y:S04]  /*56e0*/  LDSM.16.M88.4 R88, [R247+0x4800] ;  /* 0x00480000f758783b */ /* 0x000f280000000200 */
[----:B------:R-:W-:Y:S01]  /*56f0*/  LDSM.16.M88.4 R96, [R243+0x6000] ;  /* 0x00600000f360783b */ /* 0x000fe20000000200 */
[C---:B-1----:R-:W-:Y:S05]  /*5700*/  HMMA.16816.F32.BF16 R4, R100.reuse, R108, R4 ;  /* 0x0000006c6404723c */ /* 0x042fea0000041804 */
[----:B--2---:R-:W-:Y:S01]  /*5710*/  IADD3 R118, R129, -UR10, -R115 ;  /* 0x8000000a81767c10 */ /* 0x004fe2000fffe873 */
[C---:B------:R-:W-:Y:S01]  /*5720*/  HMMA.16816.F32.BF16 R8, R100.reuse, R110, R8 ;  /* 0x0000006e6408723c */ /* 0x040fe20000041808 */
[----:B------:R-:W1:Y:S04]  /*5730*/  LDSM.16.M88.4 R108, [R250+UR4+0x1e000] ;  /* 0x01e00004fa6c783b */ /* 0x000e680008000200 */
[----:B------:R-:W-:Y:S01]  /*5740*/  VIADD R118, R118, UR8 ;  /* 0x0000000876767c36 */ /* 0x000fe20008000000 */
[C---:B---3--:R-:W-:Y:S05]  /*5750*/  HMMA.16816.F32.BF16 R12, R100.reuse, R84, R12 ;  /* 0x00000054640c723c */ /* 0x048fea000004180c */
[----:B------:R-:W-:Y:S01]  /*5760*/  VIADD R118, R118, UR11 ;  /* 0x0000000b76767c36 */ /* 0x000fe20008000000 */
[----:B------:R-:W-:Y:S01]  /*5770*/  HMMA.16816.F32.BF16 R16, R100, R86, R16 ;  /* 0x000000566410723c */ /* 0x000fe20000041810 */
[----:B------:R-:W2:Y:S04]  /*5780*/  LDSM.16.M88.4 R84, [R250+UR4+0x1e800] ;  /* 0x01e80004fa54783b */ /* 0x000ea80008000200 */
[----:B------:R-:W-:Y:S01]  /*5790*/  LDSM.16.M88.4 R100, [R114+0x6000] ;  /* 0x006000007264783b */ /* 0x000fe20000000200 */
[C---:B----4-:R-:W-:Y:S05]  /*57a0*/  HMMA.16816.F32.BF16 R4, R92.reuse, R104, R4 ;  /* 0x000000685c04723c */ /* 0x050fea0000041804 */
[----:B------:R-:W-:Y:S01]  /*57b0*/  VIADD R120, R118, 0x7 ;  /* 0x0000000776787836 */ /* 0x000fe20000000000 */
[C---:B------:R-:W-:Y:S01]  /*57c0*/  HMMA.16816.F32.BF16 R8, R92.reuse, R106, R8 ;  /* 0x0000006a5c08723c */ /* 0x040fe20000041808 */
[----:B------:R-:W3:Y:S03]  /*57d0*/  LDSM.16.M88.4 R104, [R249+0x6000] ;  /* 0x00600000f968783b */ /* 0x000ee60000000200 */
[----:B------:R-:W-:Y:S01]  /*57e0*/  ISETP.GE.AND P0, PT, R120, RZ, PT ;  /* 0x000000ff7800720c */ /* 0x000fe20003f06270 */
[C---:B------:R-:W-:Y:S01]  /*57f0*/  VIADD R121, R118.reuse, 0x8 ;  /* 0x0000000876797836 */ /* 0x040fe20000000000 */
[C---:B------:R-:W-:Y:S04]  /*5800*/  HMMA.16816.F32.BF16 R12, R92.reuse, R88, R12 ;  /* 0x000000585c0c723c */ /* 0x040fe8000004180c */
[----:B------:R-:W-:Y:S01]  /*5810*/  ISETP.GE.AND P1, PT, R121, RZ, PT ;  /* 0x000000ff7900720c */ /* 0x000fe20003f26270 */
[C---:B------:R-:W-:Y:S01]  /*5820*/  VIADD R122, R118.reuse, 0xffffffe7 ;  /* 0xffffffe7767a7836 */ /* 0x040fe20000000000 */
[----:B------:R-:W-:Y:S01]  /*5830*/  HMMA.16816.F32.BF16 R16, R92, R90, R16 ;  /* 0x0000005a5c10723c */ /* 0x000fe20000041810 */
[----:B------:R-:W4:Y:S04]  /*5840*/  LDSM.16.M88.4 R88, [R249+0x6800] ;  /* 0x00680000f958783b */ /* 0x000f280000000200 */
[----:B------:R-:W-:Y:S01]  /*5850*/  LDSM.16.M88.4 R92, [R113+0x6000] ;  /* 0x00600000715c783b */ /* 0x000fe20000000200 */
[C---:B-1----:R-:W-:Y:S05]  /*5860*/  HMMA.16816.F32.BF16 R4, R96.reuse, R108, R4 ;  /* 0x0000006c6004723c */ /* 0x042fea0000041804 */
[----:B------:R-:W-:Y:S01]  /*5870*/  @!P0 IADD3 R120, -R118, -0x7, RZ ;  /* 0xfffffff976788810 */ /* 0x000fe20007ffe1ff */
[C---:B------:R-:W-:Y:S01]  /*5880*/  HMMA.16816.F32.BF16 R8, R96.reuse, R110, R8 ;  /* 0x0000006e6008723c */ /* 0x040fe20000041808 */
[----:B------:R-:W1:Y:S02]  /*5890*/  LDSM.16.M88.4 R108, [R248+0x6000] ;  /* 0x00600000f86c783b */ /* 0x000e640000000200 */
[----:B------:R-:W-:Y:S02]  /*58a0*/  ISETP.GE.AND P0, PT, R122, RZ, PT ;  /* 0x000000ff7a00720c */ /* 0x000fe40003f06270 */
[----:B------:R-:W-:Y:S01]  /*58b0*/  VIADD R128, R118, 0xffffffff ;  /* 0xffffffff76807836 */ /* 0x000fe20000000000 */
[C---:B--2---:R-:W-:Y:S04]  /*58c0*/  HMMA.16816.F32.BF16 R12, R96.reuse, R84, R12 ;  /* 0x00000054600c723c */ /* 0x044fe8000004180c */
[----:B------:R-:W-:Y:S01]  /*58d0*/  ISETP.GE.AND P6, PT, R128, RZ, PT ;  /* 0x000000ff8000720c */ /* 0x000fe20003fc6270 */
[C---:B------:R-:W-:Y:S01]  /*58e0*/  VIADD R127, R118.reuse, 0xfffffff8 ;  /* 0xfffffff8767f7836 */ /* 0x040fe20000000000 */
[----:B------:R-:W-:Y:S01]  /*58f0*/  HMMA.16816.F32.BF16 R16, R96, R86, R16 ;  /* 0x000000566010723c */ /* 0x000fe20000041810 */
[----:B------:R-:W2:Y:S03]  /*5900*/  LDSM.16.M88.4 R84, [R248+0x6800] ;  /* 0x00680000f854783b */ /* 0x000ea60000000200 */
[----:B------:R-:W-:Y:S01]  /*5910*/  ISETP.GE.AND P5, PT, R127, RZ, PT ;  /* 0x000000ff7f00720c */ /* 0x000fe20003fa6270 */
[----:B------:R-:W-:Y:S01]  /*5920*/  LDSM.16.M88.4 R96, [R112+0x6000] ;  /* 0x006000007060783b */ /* 0x000fe20000000200 */
[C---:B---3--:R-:W-:Y:S05]  /*5930*/  HMMA.16816.F32.BF16 R4, R100.reuse, R104, R4 ;  /* 0x000000686404723c */ /* 0x048fea0000041804 */
[----:B------:R-:W-:Y:S01]  /*5940*/  VIADD R126, R118, 0xfffffff7 ;  /* 0xfffffff7767e7836 */ /* 0x000fe20000000000 */
[C---:B------:R-:W-:Y:S01]  /*5950*/  HMMA.16816.F32.BF16 R8, R100.reuse, R106, R8 ;  /* 0x0000006a6408723c */ /* 0x040fe20000041808 */
[----:B------:R-:W3:Y:S03]  /*5960*/  LDSM.16.M88.4 R104, [R247+0x6000] ;  /* 0x00600000f768783b */ /* 0x000ee60000000200 */
[----:B------:R-:W-:Y:S01]  /*5970*/  ISETP.GE.AND P4, PT, R126, RZ, PT ;  /* 0x000000ff7e00720c */ /* 0x000fe20003f86270 */
[C---:B------:R-:W-:Y:S01]  /*5980*/  VIADD R125, R118.reuse, 0xfffffff0 ;  /* 0xfffffff0767d7836 */ /* 0x040fe20000000000 */
[C---:B----4-:R-:W-:Y:S04]  /*5990*/  HMMA.16816.F32.BF16 R12, R100.reuse, R88, R12 ;  /* 0x00000058640c723c */ /* 0x050fe8000004180c */
[----:B------:R-:W-:Y:S01]  /*59a0*/  ISETP.GE.AND P3, PT, R125, RZ, PT ;  /* 0x000000ff7d00720c */ /* 0x000fe20003f66270 */
[----:B------:R-:W-:Y:S01]  /*59b0*/  VIADD R124, R118, 0xffffffef ;  /* 0xffffffef767c7836 */ /* 0x000fe20000000000 */
[----:B------:R-:W-:Y:S01]  /*59c0*/  HMMA.16816.F32.BF16 R16, R100, R90, R16 ;  /* 0x0000005a6410723c */ /* 0x000fe20000041810 */
[----:B------:R-:W4:Y:S03]  /*59d0*/  LDSM.16.M88.4 R88, [R247+0x6800] ;  /* 0x00680000f758783b */ /* 0x000f260000000200 */
[----:B------:R-:W-:Y:S01]  /*59e0*/  ISETP.GE.AND P2, PT, R124, RZ, PT ;  /* 0x000000ff7c00720c */ /* 0x000fe20003f46270 */
[C---:B------:R-:W-:Y:S01]  /*59f0*/  VIADD R123, R118.reuse, 0xffffffe8 ;  /* 0xffffffe8767b7836 */ /* 0x040fe20000000000 */
[C---:B-1----:R-:W-:Y:S05]  /*5a00*/  HMMA.16816.F32.BF16 R4, R92.reuse, R108, R4 ;  /* 0x0000006c5c04723c */ /* 0x042fea0000041804 */
[C---:B------:R-:W-:Y:S01]  /*5a10*/  @!P1 IADD3 R121, -R118.reuse, -0x8, RZ ;  /* 0xfffffff876799810 */ /* 0x040fe20007ffe1ff */
[C---:B------:R-:W-:Y:S03]  /*5a20*/  HMMA.16816.F32.BF16 R8, R92.reuse, R110, R8 ;  /* 0x0000006e5c08723c */ /* 0x040fe60000041808 */
[----:B------:R-:W-:Y:S02]  /*5a30*/  ISETP.GE.AND P1, PT, R123, RZ, PT ;  /* 0x000000ff7b00720c */ /* 0x000fe40003f26270 */
[C---:B------:R-:W-:Y:S01]  /*5a40*/  @!P0 IADD3 R122, -R118.reuse, 0x19, RZ ;  /* 0x00000019767a8810 */ /* 0x040fe20007ffe1ff */
[C---:B--2---:R-:W-:Y:S01]  /*5a50*/  HMMA.16816.F32.BF16 R12, R92.reuse, R84, R12 ;  /* 0x000000545c0c723c */ /* 0x044fe2000004180c */
[----:B------:R-:W-:Y:S04]  /*5a60*/  PLOP3.LUT P0, PT, PT, PT, UP0, 0x80, 0x0 ;  /* 0x000000000000781c */ /* 0x000fe80003f0f008 */
[----:B------:R-:W-:Y:S01]  /*5a70*/  IABS R119, R118 ;  /* 0x0000007600777213 */ /* 0x000fe20000000000 */
[----:B------:R-:W-:Y:S05]  /*5a80*/  HMMA.16816.F32.BF16 R16, R92, R86, R16 ;  /* 0x000000565c10723c */ /* 0x000fea0000041810 */
[C---:B------:R-:W-:Y:S01]  /*5a90*/  @!P6 IADD3 R128, -R118.reuse, 0x1, RZ ;  /* 0x000000017680e810 */ /* 0x040fe20007ffe1ff */
[C---:B---3--:R-:W-:Y:S05]  /*5aa0*/  HMMA.16816.F32.BF16 R4, R96.reuse, R104, R4 ;  /* 0x000000686004723c */ /* 0x048fea0000041804 */
[C---:B------:R-:W-:Y:S01]  /*5ab0*/  @!P5 IADD3 R127, -R118.reuse, 0x8, RZ ;  /* 0x00000008767fd810 */ /* 0x040fe20007ffe1ff */
[C---:B------:R-:W-:Y:S05]  /*5ac0*/  HMMA.16816.F32.BF16 R8, R96.reuse, R106, R8 ;  /* 0x0000006a6008723c */ /* 0x040fea0000041808 */
[C---:B------:R-:W-:Y:S01]  /*5ad0*/  @!P4 IADD3 R126, -R118.reuse, 0x9, RZ ;  /* 0x00000009767ec810 */ /* 0x040fe20007ffe1ff */
[C---:B----4-:R-:W-:Y:S05]  /*5ae0*/  HMMA.16816.F32.BF16 R12, R96.reuse, R88, R12 ;  /* 0x00000058600c723c */ /* 0x050fea000004180c */
[C---:B------:R-:W-:Y:S01]  /*5af0*/  @!P3 IADD3 R125, -R118.reuse, 0x10, RZ ;  /* 0x00000010767db810 */ /* 0x040fe20007ffe1ff */
[----:B------:R-:W-:Y:S05]  /*5b00*/  HMMA.16816.F32.BF16 R16, R96, R90, R16 ;  /* 0x0000005a6010723c */ /* 0x000fea0000041810 */
[C---:B------:R-:W-:Y:S02]  /*5b10*/  @!P2 IADD3 R124, -R118.reuse, 0x11, RZ ;  /* 0x00000011767ca810 */ /* 0x040fe40007ffe1ff */
[----:B------:R-:W-:Y:S04]  /*5b20*/  @!P1 IADD3 R123, -R118, 0x18, RZ ;  /* 0x00000018767b9810 */ /* 0x000fe80007ffe1ff */
[----:B------:R-:W-:Y:S02]  /*5b30*/  I2FP.F32.S32 R119, R119 ;  /* 0x0000007700777245 */ /* 0x000fe40000201400 */
[----:B------:R-:W-:Y:S02]  /*5b40*/  I2FP.F32.S32 R121, R121 ;  /* 0x0000007900797245 */ /* 0x000fe40000201400 */
[----:B------:R-:W-:Y:S01]  /*5b50*/  I2FP.F32.S32 R120, R120 ;  /* 0x0000007800787245 */ /* 0x000fe20000201400 */
[----:B------:R-:W-:Y:S01]  /*5b60*/  FFMA.FTZ R4, R119, -UR5, R4 ;  /* 0x8000000577047c23 */ /* 0x000fe20008010004 */
        /* <DEDUP_REMOVED lines=9> */
[----:B------:R-:W-:Y:S01]  /*5c00*/  FFMA.FTZ R10, R119, -UR5, R10 ;  /* 0x80000005770a7c23 */ /* 0x000fe2000801000a */
[----:B------:R-:W-:Y:S01]  /*5c10*/  I2FP.F32.S32 R123, R123 ;  /* 0x0000007b007b7245 */ /* 0x000fe20000201400 */
[C---:B------:R-:W-:Y:S01]  /*5c20*/  FFMA.FTZ R8, R127.reuse, -UR5, R8 ;  /* 0x800000057f087c23 */ /* 0x040fe20008010008 */
[----:B------:R-:W-:Y:S01]  /*5c30*/  I2FP.F32.S32 R122, R122 ;  /* 0x0000007a007a7245 */ /* 0x000fe20000201400 */
[C---:B------:R-:W-:Y:S01]  /*5c40*/  FFMA.FTZ R9, R126.reuse, -UR5, R9 ;  /* 0x800000057e097c23 */ /* 0x040fe20008010009 */
        /* <DEDUP_REMOVED lines=21> */
.L_x_905:
[----:B------:R-:W-:Y:S01]  /*5da0*/  UIADD3 UR14, UR8, 0x1, -UR10 ;  /* 0x00000001080e7890 */ /* 0x000fe2000fffe80a */
[----:B------:R-:W-:Y:S01]  /*5db0*/  VIADD R85, R129, UR11 ;  /* 0x0000000b81557c36 */ /* 0x000fe20008000000 */
[----:B------:R-:W-:Y:S01]  /*5dc0*/  UIADD3 UR13, -UR12, UR8, -UR10 ;  /* 0x000000080c0d7290 */ /* 0x000fe2000fffe90a */
[C---:B------:R-:W-:Y:S01]  /*5dd0*/  VIADD R92, R115.reuse, 0x1 ;  /* 0x00000001735c7836 */ /* 0x040fe20000000000 */
[----:B------:R-:W-:Y:S01]  /*5de0*/  UIADD3 UR11, UR14, UR27, URZ ;  /* 0x0000001b0e0b7290 */ /* 0x000fe2000fffe03f */
[----:B------:R-:W-:Y:S01]  /*5df0*/  IMAD.U32 R84, RZ, RZ, UR27 ;  /* 0x0000001bff547e24 */ /* 0x000fe2000f8e00ff */
[----:B------:R-:W-:Y:S01]  /*5e00*/  UMOV UR16, UR12 ;  /* 0x0000000c00107c82 */ /* 0x000fe20008000000 */
[----:B------:R-:W-:Y:S01]  /*5e10*/  VIADD R91, R115, 0x8 ;  /* 0x00000008735b7836 */ /* 0x000fe20000000000 */
[----:B------:R-:W-:Y:S01]  /*5e20*/  VIADDMNMX R94, R85, UR13, RZ, !PT ;  /* 0x0000000d555e7c46 */ /* 0x000fe2000f8001ff */
[C---:B------:R-:W-:Y:S02]  /*5e30*/  VIADD R90, R115.reuse, 0x9 ;  /* 0x00000009735a7836 */ /* 0x040fe40000000000 */
[----:B------:R-:W-:Y:S01]  /*5e40*/  IMAD.U32 R86, RZ, RZ, UR11 ;  /* 0x0000000bff567e24 */ /* 0x000fe2000f8e00ff */
[CC--:B------:R-:W-:Y:S01]  /*5e50*/  ISETP.GE.AND P1, PT, R115.reuse, R94.reuse, PT ;  /* 0x0000005e7300720c */ /* 0x0c0fe20003f26270 */
[C---:B------:R-:W-:Y:S01]  /*5e60*/  VIADD R89, R115.reuse, 0x10 ;  /* 0x0000001073597836 */ /* 0x040fe20000000000 */
[-C--:B------:R-:W-:Y:S01]  /*5e70*/  ISETP.GE.AND P0, PT, R92, R94.reuse, PT ;  /* 0x0000005e5c00720c */ /* 0x080fe20003f06270 */
[----:B------:R-:W-:Y:S01]  /*5e80*/  VIADD R88, R115, 0x11 ;  /* 0x0000001173587836 */ /* 0x000fe20000000000 */
[----:B------:R-:W-:Y:S01]  /*5e90*/  VIADDMNMX R93, R86, R85, UR8, PT ;  /* 0x00000008565d7e46 */ /* 0x000fe2000b800155 */
[----:B------:R-:W-:Y:S01]  /*5ea0*/  VIADD R85, R85, 0x8 ;  /* 0x0000000855557836 */ /* 0x000fe20000000000 */
[-C--:B------:R-:W-:Y:S01]  /*5eb0*/  ISETP.GE.AND P6, PT, R91, R94.reuse, PT ;  /* 0x0000005e5b00720c */ /* 0x080fe20003fc6270 */
[C---:B------:R-:W-:Y:S01]  /*5ec0*/  VIADD R87, R115.reuse, 0x18 ;  /* 0x0000001873577836 */ /* 0x040fe20000000000 */
[CC--:B------:R-:W-:Y:S01]  /*5ed0*/  ISETP.GE.OR P1, PT, R115.reuse, R93.reuse, !P1 ;  /* 0x0000005d7300720c */ /* 0x0c0fe20004f26670 */
[----:B------:R-:W-:Y:S01]  /*5ee0*/  VIADD R86, R115, 0x19 ;  /* 0x0000001973567836 */ /* 0x000fe20000000000 */
[C---:B------:R-:W-:Y:S02]  /*5ef0*/  IADD3 R84, R85.reuse, UR14, R84 ;  /* 0x0000000e55547c10 */ /* 0x040fe4000fffe054 */
[----:B------:R-:W-:Y:S02]  /*5f00*/  ISETP.GE.OR P0, PT, R92, R93, !P0 ;  /* 0x0000005d5c00720c */ /* 0x000fe40004706670 */
[----:B------:R-:W-:Y:S02]  /*5f10*/  VIADDMNMX R85, R85, UR13, RZ, !PT ;  /* 0x0000000d55557c46 */ /* 0x000fe4000f8001ff */
[----:B------:R-:W-:Y:S02]  /*5f20*/  FSEL R4, R4, -INF , !P1 ;  /* 0xff80000004047808 */ /* 0x000fe40004800000 */
[----:B------:R-:W-:Y:S02]  /*5f30*/  FSEL R5, R5, -INF , !P0 ;  /* 0xff80000005057808 */ /* 0x000fe40004000000 */
[-C--:B------:R-:W-:Y:S02]  /*5f40*/  ISETP.GE.AND P5, PT, R90, R94.reuse, PT ;  /* 0x0000005e5a00720c */ /* 0x080fe40003fa6270 */
[-C--:B------:R-:W-:Y:S02]  /*5f50*/  ISETP.GE.AND P4, PT, R89, R94.reuse, PT ;  /* 0x0000005e5900720c */ /* 0x080fe40003f86270 */
[-C--:B------:R-:W-:Y:S02]  /*5f60*/  ISETP.GE.AND P3, PT, R88, R94.reuse, PT ;  /* 0x0000005e5800720c */ /* 0x080fe40003f66270 */
[-C--:B------:R-:W-:Y:S02]  /*5f70*/  ISETP.GE.AND P2, PT, R87, R94.reuse, PT ;  /* 0x0000005e5700720c */ /* 0x080fe40003f46270 */
[----:B------:R-:W-:Y:S02]  /*5f80*/  ISETP.GE.AND P1, PT, R86, R94, PT ;  /* 0x0000005e5600720c */ /* 0x000fe40003f26270 */
        /* <DEDUP_REMOVED lines=37> */
.L_x_906:
        /* <DEDUP_REMOVED lines=183> */
[C---:B------:R-:W-:Y:S01]  /*6d50*/  FADD.FTZ R5, -R117.reuse, R5 ;  /* 0x0000000575057221 */ /* 0x040fe20000010100 */
[C---:B------:R-:W-:Y:S03]  /*6d60*/  FADD.FTZ R6, -R116.reuse, R6 ;  /* 0x0000000674067221 */ /* 0x040fe60000010100 */
[C---:B------:R-:W-:Y:S01]  /*6d70*/  FADD.FTZ R7, -R116.reuse, R7 ;  /* 0x0000000774077221 */ /* 0x040fe20000010100 */
[C---:B------:R-:W-:Y:S01]  /*6d80*/  FADD.FTZ R8, -R117.reuse, R8 ;  /* 0x0000000875087221 */ /* 0x040fe20000010100 */
[----:B------:R-:W-:Y:S01]  /*6d90*/  FADD.FTZ R9, -R117, R9 ;  /* 0x0000000975097221 */ /* 0x000fe20000010100 */
[C---:B------:R-:W-:Y:S01]  /*6da0*/  FADD.FTZ R10, -R116.reuse, R10 ;  /* 0x0000000a740a7221 */ /* 0x040fe20000010100 */
[----:B------:R-:W-:Y:S01]  /*6db0*/  FADD.FTZ R11, -R116, R11 ;  /* 0x0000000b740b7221 */ /* 0x000fe20000010100 */
[----:B------:R-:W-:Y:S01]  /*6dc0*/  FMUL.FTZ R4, R197, R4 ;  /* 0x00000004c5047220 */ /* 0x000fe20000410000 */
[----:B------:R-:W-:Y:S01]  /*6dd0*/  FMUL.FTZ R5, R196, R5 ;  /* 0x00000005c4057220 */ /* 0x000fe20000410000 */
[C---:B------:R-:W-:Y:S01]  /*6de0*/  FADD.FTZ R12, -R117.reuse, R12 ;  /* 0x0000000c750c7221 */ /* 0x040fe20000010100 */
[----:B------:R-:W-:Y:S01]  /*6df0*/  FADD.FTZ R13, -R117, R13 ;  /* 0x0000000d750d7221 */ /* 0x000fe20000010100 */
[C---:B------:R-:W-:Y:S01]  /*6e00*/  FADD.FTZ R14, -R116.reuse, R14 ;  /* 0x0000000e740e7221 */ /* 0x040fe20000010100 */
[C---:B------:R-:W-:Y:S01]  /*6e10*/  FADD.FTZ R15, -R116.reuse, R15 ;  /* 0x0000000f740f7221 */ /* 0x040fe20000010100 */
[----:B------:R-:W-:Y:S01]  /*6e20*/  F2FP.BF16.F32.PACK_AB R84, R5, R4 ;  /* 0x000000040554723e */ /* 0x000fe200000010ff */
[----:B------:R-:W-:Y:S01]  /*6e30*/  FMUL.FTZ R6, R125, R6 ;  /* 0x000000067d067220 */ /* 0x000fe20000410000 */
[C---:B------:R-:W-:Y:S01]  /*6e40*/  FADD.FTZ R16, -R117.reuse, R16 ;  /* 0x0000001075107221 */ /* 0x040fe20000010100 */
[----:B------:R-:W-:Y:S01]  /*6e50*/  FADD.FTZ R17, -R117, R17 ;  /* 0x0000001175117221 */ /* 0x000fe20000010100 */
[C---:B------:R-:W-:Y:S01]  /*6e60*/  FADD.FTZ R18, -R116.reuse, R18 ;  /* 0x0000001274127221 */ /* 0x040fe20000010100 */
[----:B------:R-:W-:Y:S01]  /*6e70*/  FADD.FTZ R19, -R116, R19 ;  /* 0x0000001374137221 */ /* 0x000fe20000010100 */
        /* <DEDUP_REMOVED lines=122> */
.L_x_907:
        /* <DEDUP_REMOVED lines=177> */
.L_x_908:
        /* <DEDUP_REMOVED lines=638> */
.L_x_910:
[----:B------:R-:W2:Y:S01]  /*a910*/  LDL R3, [R1+0x8] ;  /* 0x0000080001037983 */ /* 0x000ea20000100800 */
[----:B------:R-:W-:Y:S01]  /*a920*/  @UP0 UIADD3 UR9, UR26, UR40, URZ ;  /* 0x000000281a090290 */ /* 0x000fe2000fffe03f */
[----:B------:R-:W-:Y:S01]  /*a930*/  @UP0 ULDC.64 UR12, c[0x0][0x458] ;  /* 0x00011600000c0ab9 */ /* 0x000fe20000000a00 */
[----:B------:R-:W-:Y:S02]  /*a940*/  USHF.L.U32 UR5, UR23, 0x6, URZ ;  /* 0x0000000617057899 */ /* 0x000fe4000800063f */
[----:B------:R-:W-:Y:S02]  /*a950*/  @UP0 UIMAD.WIDE.U32 UR14, UR9, UR12, URZ ;  /* 0x0000000c090e02a5 */ /* 0x000fe4000f8e003f */
        /* <DEDUP_REMOVED lines=16> */
.L_x_911:
[----:B------:R-:W2:Y:S01]  /*aa60*/  LDL.64 R66, [R1+0x10] ;  /* 0x0000100001427983 */ /* 0x000ea20000100a00 */
        /* <DEDUP_REMOVED lines=42> */
[----:B------:R-:W-:Y:S01]  /*ad10*/  IMAD R56, R52, UR10, RZ ;  /* 0x0000000a34387c24 */ /* 0x000fe2000f8e02ff */
[----:B------:R-:W-:Y:S01]  /*ad20*/  ISETP.GE.AND P2, PT, R2, UR15, PT ;  /* 0x0000000f02007c0c */ /* 0x000fe2000bf46270 */
[----:B------:R-:W2:Y:S01]  /*ad30*/  LDS.128 R12, [R54+0x1c000] ;  /* 0x01c00000360c7984 */ /* 0x000ea20000000c00 */
[----:B------:R-:W-:Y:S01]  /*ad40*/  IMAD.MOV.U32 R62, RZ, RZ, R60 ;  /* 0x000000ffff3e7224 */ /* 0x000fe200078e003c */
[----:B------:R-:W-:Y:S01]  /*ad50*/  ISETP.GE.AND P1, PT, R55, UR15, PT ;  /* 0x0000000f37007c0c */ /* 0x000fe2000bf26270 */
[----:B------:R-:W-:Y:S01]  /*ad60*/  IMAD.MOV.U32 R63, RZ, RZ, R57 ;  /* 0x000000ffff3f7224 */ /* 0x000fe200078e0039 */
[----:B------:R-:W3:Y:S01]  /*ad70*/  LDS.128 R8, [R54+0x1e000] ;  /* 0x01e0000036087984 */ /* 0x000ee20000000c00 */
[----:B------:R-:W-:Y:S01]  /*ad80*/  IMAD R56, R53, UR11, R56 ;  /* 0x0000000b35387c24 */ /* 0x000fe2000f8e0238 */
[----:B------:R-:W-:Y:S01]  /*ad90*/  ISETP.GE.AND P0, PT, R3, UR15, PT ;  /* 0x0000000f03007c0c */ /* 0x000fe2000bf06270 */
[----:B------:R-:W-:Y:S01]  /*ada0*/  IMAD.WIDE.U32 R62, R53, UR10, R62 ;  /* 0x0000000a353e7c25 */ /* 0x000fe2000f8e003e */
[----:B------:R-:W-:-:S02]  /*adb0*/  ULDC.64 UR16, c[0x0][0x3f0] ;  /* 0x0000fc0000107ab9 */ /* 0x000fc40000000a00 */
[----:B------:R-:W4:Y:S01]  /*adc0*/  @!P3 LDS.128 R4, [R54+0x18000] ;  /* 0x018000003604b984 */ /* 0x000f220000000c00 */
[----:B------:R-:W-:Y:S01]  /*add0*/  IMAD.IADD R56, R56, 0x1, R63 ;  /* 0x0000000138387824 */ /* 0x000fe200078e023f */
[----:B------:R-:W-:-:S04]  /*ade0*/  LEA R64, P6, R62, UR16, 0x1 ;  /* 0x000000103e407c11 */ /* 0x000fc8000f8c08ff */
[----:B------:R-:W-:-:S05]  /*adf0*/  LEA.HI.X R65, R62, UR17, R56, 0x1, P6 ;  /* 0x000000113e417c11 */ /* 0x000fca000b0f0c38 */
[----:B-1----:R1:W-:Y:S04]  /*ae00*/  @!P2 STG.E.128 desc[UR6][R64.64+0x80], R16 ;  /* 0x000080104000a986 */ /* 0x0023e8000c101d06 */
[----:B--2---:R1:W-:Y:S04]  /*ae10*/  @!P1 STG.E.128 desc[UR6][R64.64+0x100], R12 ;  /* 0x0001000c40009986 */ /* 0x0043e8000c101d06 */
[----:B---3--:R1:W-:Y:S04]  /*ae20*/  @!P0 STG.E.128 desc[UR6][R64.64+0x180], R8 ;  /* 0x0001800840008986 */ /* 0x0083e8000c101d06 */
[----:B----4-:R1:W-:Y:S02]  /*ae30*/  @!P3 STG.E.128 desc[UR6][R64.64], R4 ;  /* 0x000000044000b986 */ /* 0x0103e4000c101d06 */
.L_x_913:
[----:B------:R-:W-:Y:S05]  /*ae40*/  BSYNC B0 ;  /* 0x0000000000007941 */ /* 0x000fea0003800000 */
.L_x_912:
        /* <DEDUP_REMOVED lines=21> */
.L_x_915:
[----:B------:R-:W-:Y:S05]  /*afa0*/  BSYNC B0 ;  /* 0x0000000000007941 */ /* 0x000fea0003800000 */
.L_x_914:
        /* <DEDUP_REMOVED lines=34> */
[----:B---3--:R3:W-:Y:S04]  /*b1d0*/  @!P3 STG.E.128 desc[UR6][R42.64], R12 ;  /* 0x0000000c2a00b986 */ /* 0x0087e8000c101d06 */
[----:B--2---:R3:W-:Y:S04]  /*b1e0*/  @!P2 STG.E.128 desc[UR6][R42.64+0x80], R8 ;  /* 0x000080082a00a986 */ /* 0x0047e8000c101d06 */
[----:B----4-:R3:W-:Y:S04]  /*b1f0*/  @!P1 STG.E.128 desc[UR6][R42.64+0x100], R4 ;  /* 0x000100042a009986 */ /* 0x0107e8000c101d06 */
[----:B-1----:R3:W-:Y:S02]  /*b200*/  @!P0 STG.E.128 desc[UR6][R42.64+0x180], R16 ;  /* 0x000180102a008986 */ /* 0x0027e4000c101d06 */
.L_x_917:
[----:B------:R-:W-:Y:S05]  /*b210*/  BSYNC B0 ;  /* 0x0000000000007941 */ /* 0x000fea0003800000 */
.L_x_916:
        /* <DEDUP_REMOVED lines=20> */
.L_x_886:
[----:B------:R-:W-:Y:S05]  /*b360*/  BSYNC B1 ;  /* 0x0000000000017941 */ /* 0x000fea0003800000 */
.L_x_872:
        /* <DEDUP_REMOVED lines=12> */
.L_x_918:
[----:B------:R-:W-:Y:S05]  /*b430*/  EXIT ;  /* 0x000000000000794d */ /* 0x000fea0003800000 */
.L_x_920:
        /* <DEDUP_REMOVED lines=12> */
.L_x_2045:


//--------------------- .text._ZN5flash27flash_bwd_convert_dq_kernelI23Flash_bwd_kernel_traitsILi256ELi64ELi64ELi8ELi4ELi2ELi2ELb0ELb1EN7cutlass10bfloat16_tE19Flash_kernel_traitsILi256ELi64ELi64ELi8ES3_EEEEvNS_16Flash_bwd_paramsEi --------------------------
	.section	.text._ZN5flash27flash_bwd_convert_dq_kernelI23Flash_bwd_kernel_traitsILi256ELi64ELi64ELi8ELi4ELi2ELi2ELb0ELb1EN7cutlass10bfloat16_tE19Flash_kernel_traitsILi256ELi64ELi64ELi8ES3_EEEEvNS_16Flash_bwd_paramsEi,"ax",@progbits
	.align	128
        .global         _ZN5flash27flash_bwd_convert_dq_kernelI23Flash_bwd_kernel_traitsILi256ELi64ELi64ELi8ELi4ELi2ELi2ELb0ELb1EN7cutlass10bfloat16_tE19Flash_kernel_traitsILi256ELi64ELi64ELi8ES3_EEEEvNS_16Flash_bwd_paramsEi
        .type           _ZN5flash27flash_bwd_convert_dq_kernelI23Flash_bwd_kernel_traitsILi256ELi64ELi64ELi8ELi4ELi2ELi2ELb0ELb1EN7cutlass10bfloat16_tE19Flash_kernel_traitsILi256ELi64ELi64ELi8ES3_EEEEvNS_16Flash_bwd_paramsEi,@function
        .size           _ZN5flash27flash_bwd_convert_dq_kernelI23Flash_bwd_kernel_traitsILi256ELi64ELi64ELi8ELi4ELi2ELi2ELb0ELb1EN7cutlass10bfloat16_tE19Flash_kernel_traitsILi256ELi64ELi64ELi8ES3_EEEEvNS_16Flash_bwd_paramsEi,(.L_x_2046 - _ZN5flash27flash_bwd_convert_dq_kernelI23Flash_bwd_kernel_traitsILi256ELi64ELi64ELi8ELi4ELi2ELi2ELb0ELb1EN7cutlass10bfloat16_tE19Flash_kernel_traitsILi256ELi64ELi64ELi8ES3_EEEEvNS_16Flash_bwd_paramsEi)
        .other          _ZN5flash27flash_bwd_convert_dq_kernelI23Flash_bwd_kernel_traitsILi256ELi64ELi64ELi8ELi4ELi2ELi2ELb0ELb1EN7cutlass10bfloat16_tE19Flash_kernel_traitsILi256ELi64ELi64ELi8ES3_EEEEvNS_16Flash_bwd_paramsEi,@"STO_CUDA_ENTRY STV_DEFAULT"
_ZN5flash27flash_bwd_convert_dq_kernelI23Flash_bwd_kernel_traitsILi256ELi64ELi64ELi8ELi4ELi2ELi2ELb0ELb1EN7cutlass10bfloat16_tE19Flash_kernel_traitsILi256ELi64ELi64ELi8ES3_EEEEvNS_16Flash_bwd_paramsEi:
.text._ZN5flash27flash_bwd_convert_dq_kernelI23Flash_bwd_kernel_traitsILi256ELi64ELi64ELi8ELi4ELi2ELi2ELb0ELb1EN7cutlass10bfloat16_tE19Flash_kernel_traitsILi256ELi64ELi64ELi8ES3_EEEEvNS_16Flash_bwd_paramsEi:
        /* <DEDUP_REMOVED lines=40> */
.L_x_921:
        /* <DEDUP_REMOVED lines=106> */
.L_x_923:
        /* <DEDUP_REMOVED lines=172> */
.L_x_922:
        /* <DEDUP_REMOVED lines=207> */
.L_x_925:
[----:B------:R-:W-:Y:S05]  /*20d0*/  BSYNC B0 ;  /* 0x0000000000007941 */ /* 0x000fea0003800000 */
.L_x_924:
        /* <DEDUP_REMOVED lines=24> */
.L_x_926:
        /* <DEDUP_REMOVED lines=10> */
.L_x_2046:


//--------------------- .text._ZN5flash44flash_bwd_dq_dk_dv_loop_seqk_parallel_kernelI23Flash_bwd_kernel_traitsILi256ELi64ELi64ELi8ELi4ELi2ELi2ELb0ELb1EN7cutlass10bfloat16_tE19Flash_kernel_traitsILi256ELi64ELi64ELi8ES3_EELb1ELb0ELb0ELb0ELb0ELb0ELb0EEEvNS_16Flash_bwd_paramsE --------------------------
	.section	.text._ZN5flash44flash_bwd_dq_dk_dv_loop_seqk_parallel_kernelI23Flash_bwd_kernel_traitsILi256ELi64ELi64ELi8ELi4ELi2ELi2ELb0ELb1EN7cutlass10bfloat16_tE19Flash_kernel_traitsILi256ELi64ELi64ELi8ES3_EELb1ELb0ELb0ELb0ELb0ELb0ELb0EEEvNS_16Flash_bwd_paramsE,"ax",@progbits
	.align	128
        .global         _ZN5flash44flash_bwd_dq_dk_dv_loop_seqk_parallel_kernelI23Flash_bwd_kernel_traitsILi256ELi64ELi64ELi8ELi4ELi2ELi2ELb0ELb1EN7cutlass10bfloat16_tE19Flash_kernel_traitsILi256ELi64ELi64ELi8ES3_EELb1ELb0ELb0ELb0ELb0ELb0ELb0EEEvNS_16Flash_bwd_paramsE
        .type           _ZN5flash44flash_bwd_dq_dk_dv_loop_seqk_parallel_kernelI23Flash_bwd_kernel_traitsILi256ELi64ELi64ELi8ELi4ELi2ELi2ELb0ELb1EN7cutlass10bfloat16_tE19Flash_kernel_traitsILi256ELi64ELi64ELi8ES3_EELb1ELb0ELb0ELb0ELb0ELb0ELb0EEEvNS_16Flash_bwd_paramsE,@function
        .size           _ZN5flash44flash_bwd_dq_dk_dv_loop_seqk_parallel_kernelI23Flash_bwd_kernel_traitsILi256ELi64ELi64ELi8ELi4ELi2ELi2ELb0ELb1EN7cutlass10bfloat16_tE19Flash_kernel_traitsILi256ELi64ELi64ELi8ES3_EELb1ELb0ELb0ELb0ELb0ELb0ELb0EEEvNS_16Flash_bwd_paramsE,(.L_x_2047 - _ZN5flash44flash_bwd_dq_dk_dv_loop_seqk_parallel_kernelI23Flash_bwd_kernel_traitsILi256ELi64ELi64ELi8ELi4ELi2ELi2ELb0ELb1EN7cutlass10bfloat16_tE19Flash_kernel_traitsILi256ELi64ELi64ELi8ES3_EELb1ELb0ELb0ELb0ELb0ELb0ELb0EEEvNS_16Flash_bwd_paramsE)
        .other          _ZN5flash44flash_bwd_dq_dk_dv_loop_seqk_parallel_kernelI23Flash_bwd_kernel_traitsILi256ELi64ELi64ELi8ELi4ELi2ELi2ELb0ELb1EN7cutlass10bfloat16_tE19Flash_kernel_traitsILi256ELi64ELi64ELi8ES3_EELb1ELb0ELb0ELb0ELb0ELb0ELb0EEEvNS_16Flash_bwd_paramsE,@"STO_CUDA_ENTRY STV_DEFAULT"
_ZN5flash44flash_bwd_dq_dk_dv_loop_seqk_parallel_kernelI23Flash_bwd_kernel_traitsILi256ELi64ELi64ELi8ELi4ELi2ELi2ELb0ELb1EN7cutlass10bfloat16_tE19Flash_kernel_traitsILi256ELi64ELi64ELi8ES3_EELb1ELb0ELb0ELb0ELb0ELb0ELb0EEEvNS_16Flash_bwd_paramsE:
.text._ZN5flash44flash_bwd_dq_dk_dv_loop_seqk_parallel_kernelI23Flash_bwd_kernel_traitsILi256ELi64ELi64ELi8ELi4ELi2ELi2ELb0ELb1EN7cutlass10bfloat16_tE19Flash_kernel_traitsILi256ELi64ELi64ELi8ES3_EELb1ELb0ELb0ELb0ELb0ELb0ELb0EEEvNS_16Flash_bwd_paramsE:
        /* <DEDUP_REMOVED lines=11> */
[----:B------:R-:W2:Y:S01]  /*00b0*/  S2UR UR48, SR_CTAID.Y ;  /* 0x00000000003079c3 */ /* 0x000ea20000002600 */
[----:B------:R-:W-:Y:S01]  /*00c0*/  UMOV UR4, 0x400 ;  /* 0x0000040000047882 */ /* 0x000fe20000000000 */
[----:B------:R-:W-:Y:S01]  /*00d0*/  IMAD.MOV.U32 R222, RZ, RZ, 0x20 ;  /* 0x00000020ffde7424 */ /* 0x000fe200078e00ff */
[----:B------:R-:W-:Y:S01]  /*00e0*/  UMOV UR57, URZ ;  /* 0x0000003f00397c82 */ /* 0x000fe20008000000 */
[----:B------:R-:W-:Y:S02]  /*00f0*/  IMAD.MOV.U32 R218, RZ, RZ, 0x40 ;  /* 0x00000040ffda7424 */ /* 0x000fe400078e00ff */
[----:B------:R-:W-:Y:S02]  /*0100*/  IMAD.MOV.U32 R236, RZ, RZ, -0x10 ;  /* 0xfffffff0ffec7424 */ /* 0x000fe400078e00ff */
[----:B------:R-:W3:Y:S08]  /*0110*/  S2UR UR5, SR_CgaCtaId ;  /* 0x00000000000579c3 */ /* 0x000ef00000008800 */
[----:B------:R-:W4:Y:S01]  /*0120*/  S2UR UR54, SR_CTAID.Z ;  /* 0x00000000003679c3 */ /* 0x000f220000002700 */
[----:B--2---:R-:W-:Y:S01]  /*0130*/  USHF.L.U32 UR6, UR48, 0x7, URZ ;  /* 0x0000000730067899 */ /* 0x004fe2000800063f */
[----:B-1----:R-:W-:Y:S01]  /*0140*/  SHF.R.S32.HI R2, RZ, 0x1f, R7 ;  /* 0x0000001fff027819 */ /* 0x002fe20000011407 */
[----:B---3--:R-:W-:-:S03]  /*0150*/  ULEA UR4, UR5, UR4, 0x18 ;  /* 0x0000000405047291 */ /* 0x008fc6000f8ec03f */
[CC--:B------:R-:W-:Y:S02]  /*0160*/  LEA.HI R0, R2.reuse, R7.reuse, RZ, 0x5 ;  /* 0x0000000702007211 */ /* 0x0c0fe400078f28ff */
[CC--:B------:R-:W-:Y:S02]  /*0170*/  LEA.HI R11, R2.reuse, R7.reuse, RZ, 0x3 ;  /* 0x00000007020b7211 */ /* 0x0c0fe400078f18ff */
[CC--:B------:R-:W-:Y:S01]  /*0180*/  LEA.HI R3, R2.reuse, R7.reuse, RZ, 0x4 ;  /* 0x0000000702037211 */ /* 0x0c0fe200078f20ff */
[----:B----4-:R-:W-:Y:S01]  /*0190*/  USHF.R.S32.HI UR5, URZ, 0x1f, UR54 ;  /* 0x0000001f3f057899 */ /* 0x010fe20008011436 */
[CC--:B------:R-:W-:Y:S02]  /*01a0*/  LEA.HI R249, R2.reuse, R7.reuse, RZ, 0x7 ;  /* 0x0000000702f97211 */ /* 0x0c0fe400078f38ff */
[CC--:B------:R-:W-:Y:S02]  /*01b0*/  LEA.HI R14, R2.reuse, R7.reuse, RZ, 0x6 ;  /* 0x00000007020e7211 */ /* 0x0c0fe400078f30ff */
[----:B------:R-:W-:-:S02]  /*01c0*/  LEA.HI R2, R2, R7, RZ, 0x2 ;  /* 0x0000000702027211 */ /* 0x000fc400078f10ff */
[----:B------:R-:W-:Y:S02]  /*01d0*/  LOP3.LUT R4, R0, 0xffffffe0, RZ, 0xc0, !PT ;  /* 0xffffffe000047812 */ /* 0x000fe400078ec0ff */
[----:B------:R-:W-:Y:S02]  /*01e0*/  LOP3.LUT R5, R11, 0xfffffff8, RZ, 0xc0, !PT ;  /* 0xfffffff80b057812 */ /* 0x000fe400078ec0ff */
[----:B------:R-:W-:Y:S01]  /*01f0*/  LOP3.LUT R9, R3, 0xfffffff0, RZ, 0xc0, !PT ;  /* 0xfffffff003097812 */ /* 0x000fe200078ec0ff */
[C---:B------:R-:W-:Y:S01]  /*0200*/  IMAD.IADD R10, R7.reuse, 0x1, -R4 ;  /* 0x00000001070a7824 */ /* 0x040fe200078e0a04 */
[----:B------:R-:W-:Y:S01]  /*0210*/  LOP3.LUT R6, R2, 0x7ffffffc, RZ, 0xc0, !PT ;  /* 0x7ffffffc02067812 */ /* 0x000fe200078ec0ff */
[C---:B------:R-:W-:Y:S01]  /*0220*/  IMAD.IADD R5, R7.reuse, 0x1, -R5 ;  /* 0x0000000107057824 */ /* 0x040fe200078e0a05 */
[--C-:B------:R-:W-:Y:S01]  /*0230*/  SHF.R.S32.HI R4, RZ, 0x5, R0.reuse ;  /* 0x00000005ff047819 */ /* 0x100fe20000011400 */
[C---:B------:R-:W-:Y:S01]  /*0240*/  IMAD.IADD R9, R7.reuse, 0x1, -R9 ;  /* 0x0000000107097824 */ /* 0x040fe200078e0a09 */
[----:B------:R-:W-:Y:S01]  /*0250*/  SHF.R.S32.HI R8, RZ, 0x1f, R0 ;  /* 0x0000001fff087819 */ /* 0x000fe20000011400 */
[----:B------:R-:W-:Y:S01]  /*0260*/  IMAD.IADD R15, R7, 0x1, -R6 ;  /* 0x00000001070f7824 */ /* 0x000fe200078e0a06 */
[----:B------:R-:W-:Y:S01]  /*0270*/  SHF.R.S32.HI R7, RZ, 0x2, R2 ;  /* 0x00000002ff077819 */ /* 0x000fe20000011402 */
[----:B------:R-:W-:Y:S01]  /*0280*/  IMAD.SHL.U32 R228, R5, 0x8, RZ ;  /* 0x0000000805e47824 */ /* 0x000fe200078e00ff */
[----:B------:R-:W-:-:S02]  /*0290*/  SHF.R.S32.HI R6, RZ, 0x4, R3 ;  /* 0x00000004ff067819 */ /* 0x000fc40000011403 */
[----:B------:R-:W-:Y:S02]  /*02a0*/  SHF.R.S32.HI R2, RZ, 0x1f, R2 ;  /* 0x0000001fff027819 */ /* 0x000fe40000011402 */
[----:B------:R-:W-:Y:S02]  /*02b0*/  SHF.R.S32.HI R12, RZ, 0x3, R11 ;  /* 0x00000003ff0c7819 */ /* 0x000fe4000001140b */
[----:B------:R-:W-:Y:S02]  /*02c0*/  LEA.HI R0, R0, R4, RZ, 0x1 ;  /* 0x0000000400007211 */ /* 0x000fe400078f08ff */
[----:B------:R-:W-:Y:S01]  /*02d0*/  LEA.HI R3, R3, R6, RZ, 0x1 ;  /* 0x0000000603037211 */ /* 0x000fe200078f08ff */
[----:B------:R-:W-:Y:S01]  /*02e0*/  IMAD.SHL.U32 R12, R12, 0x40, RZ ;  /* 0x000000400c0c7824 */ /* 0x000fe200078e00ff */
[----:B------:R-:W-:Y:S02]  /*02f0*/  LEA.HI R2, R2, R7, RZ, 0x3 ;  /* 0x0000000702027211 */ /* 0x000fe400078f18ff */
[----:B------:R-:W-:-:S02]  /*0300*/  LOP3.LUT R0, R0, 0xfffffffe, RZ, 0xc0, !PT ;  /* 0xfffffffe00007812 */ /* 0x000fc400078ec0ff */
[----:B------:R-:W-:Y:S02]  /*0310*/  LOP3.LUT R3, R3, 0xfffffffe, RZ, 0xc0, !PT ;  /* 0xfffffffe03037812 */ /* 0x000fe400078ec0ff */
[----:B------:R-:W-:Y:S01]  /*0320*/  LEA.HI R8, R8, R4, RZ, 0x2 ;  /* 0x0000000408087211 */ /* 0x000fe200078f10ff */
[----:B------:R-:W-:Y:S01]  /*0330*/  IMAD.IADD R220, R4, 0x1, -R0 ;  /* 0x0000000104dc7824 */ /* 0x000fe200078e0a00 */
[----:B------:R-:W-:Y:S01]  /*0340*/  LOP3.LUT R2, R2, 0xfffffff8, RZ, 0xc0, !PT ;  /* 0xfffffff802027812 */ /* 0x000fe200078ec0ff */
[----:B------:R-:W-:Y:S01]  /*0350*/  IMAD.IADD R13, R6, 0x1, -R3 ;  /* 0x00000001060d7824 */ /* 0x000fe200078e0a03 */
[----:B------:R-:W-:Y:S02]  /*0360*/  LOP3.LUT R0, R12, 0x1c0, RZ, 0xc0, !PT ;  /* 0x000001c00c007812 */ /* 0x000fe400078ec0ff */
[----:B------:R-:W-:Y:S01]  /*0370*/  LOP3.LUT R8, R8, 0xfffffffc, RZ, 0xc0, !PT ;  /* 0xfffffffc08087812 */ /* 0x000fe200078ec0ff */
[----:B------:R-:W-:Y:S01]  /*0380*/  IMAD.IADD R6, R7, 0x1, -R2 ;  /* 0x0000000107067824 */ /* 0x000fe200078e0a02 */
[----:B------:R-:W-:-:S02]  /*0390*/  SHF.R.U32.HI R3, RZ, 0x3, R0 ;  /* 0x00000003ff037819 */ /* 0x000fc40000011600 */
[----:B------:R-:W-:Y:S01]  /*03a0*/  LOP3.LUT R2, R0, 0x38, R228, 0xf8, !PT ;  /* 0x0000003800027812 */ /* 0x000fe200078ef8e4 */
[C---:B------:R-:W-:Y:S01]  /*03b0*/  IMAD.SHL.U32 R0, R5.reuse, 0x40, RZ ;  /* 0x0000004005007824 */ /* 0x040fe200078e00ff */
[----:B------:R-:W-:Y:S01]  /*03c0*/  LOP3.LUT P4, RZ, R5, 0x4, RZ, 0xc0, !PT ;  /* 0x0000000405ff7812 */ /* 0x000fe2000788c0ff */
[----:B------:R-:W-:Y:S01]  /*03d0*/  IMAD.IADD R251, R4, 0x1, -R8 ;  /* 0x0000000104fb7824 */ /* 0x000fe200078e0a08 */
[----:B------:R-:W-:Y:S01]  /*03e0*/  LOP3.LUT R8, R2, R3, RZ, 0x3c, !PT ;  /* 0x0000000302087212 */ /* 0x000fe200078e3cff */
[----:B------:R-:W-:Y:S01]  /*03f0*/  IMAD.SHL.U32 R2, R220, 0x10, RZ ;  /* 0x00000010dc027824 */ /* 0x000fe200078e00ff */
[----:B------:R-:W-:Y:S02]  /*0400*/  SHF.R.S32.HI R3, RZ, 0x1f, R9 ;  /* 0x0000001fff037819 */ /* 0x000fe40000011409 */
[----:B------:R-:W-:Y:S02]  /*0410*/  LOP3.LUT R0, R0, 0x1c0, RZ, 0xc0, !PT ;  /* 0x000001c000007812 */ /* 0x000fe400078ec0ff */
[----:B------:R-:W-:-:S02]  /*0420*/  SHF.R.S32.HI R4, RZ, 0x1f, R10 ;  /* 0x0000001fff047819 */ /* 0x000fc4000001140a */
[----:B------:R-:W-:Y:S02]  /*0430*/  LEA.HI R12, R3, R9, RZ, 0x3 ;  /* 0x00000009030c7211 */ /* 0x000fe400078f18ff */
[----:B------:R-:W-:Y:S02]  /*0440*/  LOP3.LUT P3, RZ, R5, 0x2, RZ, 0xc0, !PT ;  /* 0x0000000205ff7812 */ /* 0x000fe4000786c0ff */
[C---:B------:R-:W-:Y:S02]  /*0450*/  LOP3.LUT R3, R0.reuse, 0x8, R11, 0xf8, !PT ;  /* 0x0000000800037812 */ /* 0x040fe400078ef80b */
[----:B------:R-:W-:Y:S02]  /*0460*/  LOP3.LUT R5, R0, 0x10, R2, 0xf8, !PT ;  /* 0x0000001000057812 */ /* 0x000fe400078ef802 */
[----:B------:R-:W-:Y:S02]  /*0470*/  SHF.R.U32.HI R215, RZ, 0x3, R0 ;  /* 0x00000003ffd77819 */ /* 0x000fe40000011600 */
[----:B------:R-:W-:Y:S01]  /*0480*/  LEA.HI R240, R4, R10, RZ, 0x2 ;  /* 0x0000000a04f07211 */ /* 0x000fe200078f10ff */
[----:B------:R-:W-:Y:S01]  /*0490*/  IMAD.SHL.U32 R10, R13, 0x200, RZ ;  /* 0x000002000d0a7824 */ /* 0x000fe200078e00ff */
[----:B------:R-:W-:-:S02]  /*04a0*/  SHF.R.S32.HI R249, RZ, 0x7, R249 ;  /* 0x00000007fff97819 */ /* 0x000fc400000114f9 */
[----:B------:R-:W-:Y:S02]  /*04b0*/  LOP3.LUT R0, R6, 0x1, RZ, 0xc0, !PT ;  /* 0x0000000106007812 */ /* 0x000fe400078ec0ff */
[----:B------:R-:W-:Y:S02]  /*04c0*/  LOP3.LUT R4, R12, 0xfffffff8, RZ, 0xc0, !PT ;  /* 0xfffffff80c047812 */ /* 0x000fe400078ec0ff */
[----:B------:R-:W-:Y:S01]  /*04d0*/  LOP3.LUT R2, R3, R215, RZ, 0x3c, !PT ;  /* 0x000000d703027212 */ /* 0x000fe200078e3cff */
[----:B------:R-:W-:Y:S01]  /*04e0*/  IMAD R3, R249, 0x800, R10 ;  /* 0x00000800f9037824 */ /* 0x000fe200078e020a */
[----:B------:R-:W-:Y:S01]  /*04f0*/  ISETP.NE.U32.AND P0, PT, R0, 0x1, PT ;  /* 0x000000010000780c */ /* 0x000fe20003f05070 */
[----:B------:R-:W-:Y:S01]  /*0500*/  IMAD.IADD R7, R9, 0x1, -R4 ;  /* 0x0000000109077824 */ /* 0x000fe200078e0a04 */
[----:B------:R-:W-:Y:S01]  /*0510*/  SHF.R.S32.HI R0, RZ, 0x6, R14 ;  /* 0x00000006ff007819 */ /* 0x000fe2000001140e */
[C---:B------:R-:W-:Y:S01]  /*0520*/  IMAD.SHL.U32 R4, R6.reuse, 0x40, RZ ;  /* 0x0000004006047824 */ /* 0x040fe200078e00ff */
[----:B------:R-:W-:Y:S01]  /*0530*/  R2P PR, R6, 0x6 ;  /* 0x0000000606007804 */ /* 0x000fe20000000000 */
[----:B------:R-:W-:Y:S01]  /*0540*/  IMAD.IADD R2, R3, 0x1, R2 ;  /* 0x0000000103027824 */ /* 0x000fe200078e0202 */
[----:B------:R-:W-:Y:S01]  /*0550*/  LOP3.LUT R11, R5, 0x8, R11, 0xf8, !PT ;  /* 0x00000008050b7812 */ /* 0x000fe200078ef80b */
[C---:B------:R-:W-:Y:S01]  /*0560*/  IMAD.SHL.U32 R3, R0.reuse, 0x8, RZ ;  /* 0x0000000800037824 */ /* 0x040fe200078e00ff */
[----:B------:R-:W-:Y:S01]  /*0570*/  LOP3.LUT P6, RZ, R7, 0x4, RZ, 0xc0, !PT ;  /* 0x0000000407ff7812 */ /* 0x000fe200078cc0ff */
[----:B------:R-:W-:Y:S01]  /*0580*/  IMAD R226, R0, 0x200, R8 ;  /* 0x0000020000e27824 */ /* 0x000fe200078e0208 */
[----:B------:R-:W-:Y:S01]  /*0590*/  LOP3.LUT R0, R4, 0x1c0, RZ, 0xc0, !PT ;  /* 0x000001c004007812 */ /* 0x000fe200078ec0ff */
[----:B------:R-:W-:Y:S01]  /*05a0*/  IMAD.SHL.U32 R8, R13, 0x20, RZ ;  /* 0x000000200d087824 */ /* 0x000fe200078e00ff */
[----:B------:R-:W-:Y:S01]  /*05b0*/  LOP3.LUT R3, R3, 0x18, RZ, 0xc0, !PT ;  /* 0x0000001803037812 */ /* 0x000fe200078ec0ff */
[----:B------:R-:W-:Y:S01]  /*05c0*/  IMAD.SHL.U32 R6, R249, 0x20, RZ ;  /* 0x00000020f9067824 */ /* 0x000fe200078e00ff */
[----:B------:R-:W-:Y:S01]  /*05d0*/  SHF.R.U32.HI R4, RZ, 0x3, R0 ;  /* 0x00000003ff047819 */ /* 0x000fe20000011600 */
[----:B------:R-:W-:Y:S01]  /*05e0*/  IMAD.SHL.U32 R5, R15, 0x2, RZ ;  /* 0x000000020f057824 */ /* 0x000fe200078e00ff */
[----:B------:R-:W-:-:S02]  /*05f0*/  LOP3.LUT R9, R3, 0x20, R8, 0xf8, !PT ;  /* 0x0000002003097812 */ /* 0x000fc400078ef808 */
[----:B------:R-:W-:Y:S02]  /*0600*/  LOP3.LUT R6, R0, 0x20, R6, 0xf8, !PT ;  /* 0x0000002000067812 */ /* 0x000fe400078ef806 */
[----:B------:R-:W-:Y:S01]  /*0610*/  LOP3.LUT R8, R4, R0, R3, 0x1e, !PT ;  /* 0x0000000004087212 */ /* 0x000fe200078e1e03 */
[----:B------:R-:W-:Y:S01]  /*0620*/  IMAD.SHL.U32 R0, R7, 0x40, RZ ;  /* 0x0000004007007824 */ /* 0x000fe200078e00ff */
[----:B------:R-:W-:Y:S01]  /*0630*/  LOP3.LUT R4, R6, R4, RZ, 0x3c, !PT ;  /* 0x0000000406047212 */ /* 0x000fe200078e3cff */
[--C-:B------:R-:W-:Y:S01]  /*0640*/  IMAD R3, R251, 0x400, R5.reuse ;  /* 0x00000400fb037824 */ /* 0x100fe200078e0205 */
[----:B------:R-:W-:Y:S01]  /*0650*/  LOP3.LUT P5, RZ, R7, 0x2, RZ, 0xc0, !PT ;  /* 0x0000000207ff7812 */ /* 0x000fe200078ac0ff */
[----:B------:R-:W-:Y:S01]  /*0660*/  IMAD R5, R220, 0x400, R5 ;  /* 0x00000400dc057824 */ /* 0x000fe200078e0205 */
[----:B------:R-:W-:Y:S01]  /*0670*/  LOP3.LUT R0, R0, 0x1c0, RZ, 0xc0, !PT ;  /* 0x000001c000007812 */ /* 0x000fe200078ec0ff */
[----:B------:R-:W-:Y:S01]  /*0680*/  IMAD.IADD R234, R3, 0x1, R4 ;  /* 0x0000000103ea7824 */ /* 0x000fe200078e0204 */
[----:B------:R-:W-:Y:S01]  /*0690*/  SEL R217, R218, 0xffffffc0, !P4 ;  /* 0xffffffc0dad97807 */ /* 0x000fe20006000000 */
[----:B------:R-:W-:Y:S01]  /*06a0*/  IMAD.IADD R8, R5, 0x1, R8 ;  /* 0x0000000105087824 */ /* 0x000fe200078e0208 */
[--C-:B------:R-:W-:Y:S01]  /*06b0*/  SHF.R.U32.HI R3, RZ, 0x3, R0.reuse ;  /* 0x00000003ff037819 */ /* 0x100fe20000011600 */
[----:B------:R-:W-:Y:S01]  /*06c0*/  IMAD.SHL.U32 R5, R13, 0x8, RZ ;  /* 0x000000080d057824 */ /* 0x000fe200078e00ff */
[----:B------:R-:W-:Y:S01]  /*06d0*/  LEA R2, R2, UR4, 0x1 ;  /* 0x0000000402027c11 */ /* 0x000fe2000f8e08ff */
[----:B------:R-:W-:Y:S01]  /*06e0*/  IMAD.SHL.U32 R4, R12, 0x40, RZ ;  /* 0x000000400c047824 */ /* 0x000fe200078e00ff */
[----:B------:R-:W-:-:S02]  /*06f0*/  LOP3.LUT R6, R3, R9, R0, 0x1e, !PT ;  /* 0x0000000903067212 */ /* 0x000fc400078e1e00 */
[----:B------:R-:W-:Y:S01]  /*0700*/  LOP3.LUT R5, R0, 0x8, R5, 0xf8, !PT ;  /* 0x0000000800057812 */ /* 0x000fe200078ef805 */
[----:B------:R-:W-:Y:S01]  /*0710*/  IMAD.IADD R213, R217, 0x1, R2 ;  /* 0x00000001d9d57824 */ /* 0x000fe200078e0202 */
[----:B------:R-:W-:Y:S01]  /*0720*/  LOP3.LUT R0, R4, 0xfffffe00, RZ, 0xc0, !PT ;  /* 0xfffffe0004007812 */ /* 0x000fe200078ec0ff */
[----:B------:R-:W-:Y:S01]  /*0730*/  IMAD.U32 R4, RZ, RZ, UR6 ;  /* 0x00000006ff047e24 */ /* 0x000fe2000f8e00ff */
[----:B------:R-:W-:Y:S01]  /*0740*/  LOP3.LUT R3, R5, R3, RZ, 0x3c, !PT ;  /* 0x0000000305037212 */ /* 0x000fe200078e3cff */
[----:B------:R-:W-:Y:S01]  /*0750*/  IMAD.U32 R4, RZ, RZ, UR5 ;  /* 0x00000005ff047e24 */ /* 0x000fe2000f8e00ff */
[----:B------:R-:W-:Y:S01]  /*0760*/  USHF.R.S32.HI UR5, URZ, 0x1f, UR48 ;  /* 0x0000001f3f057899 */ /* 0x000fe20008011430 */
[--C-:B------:R-:W-:Y:S01]  /*0770*/  IMAD R214, R251, 0x400, R0.reuse ;  /* 0x00000400fbd67824 */ /* 0x100fe200078e0200 */
[----:B------:R-:W-:Y:S01]  /*0780*/  USHF.R.S32.HI UR6, URZ, 0x1f, UR48 ;  /* 0x0000001f3f067899 */ /* 0x000fe20008011430 */
[----:B------:R-:W-:Y:S01]  /*0790*/  IMAD R220, R220, 0x400, R0 ;  /* 0x00000400dcdc7824 */ /* 0x000fe200078e0200 */
[----:B------:R-:W-:Y:S01]  /*07a0*/  LEA R234, R234, UR4, 0x1 ;  /* 0x00000004eaea7c11 */ /* 0x000fe2000f8e08ff */
[----:B------:R-:W-:Y:S01]  /*07b0*/  IMAD.IADD R214, R214, 0x1, R3 ;  /* 0x00000001d6d67824 */ /* 0x000fe200078e0203 */
[----:B------:R-:W-:Y:S01]  /*07c0*/  LOP3.LUT R215, R10, R11, R215, 0xf6, !PT ;  /* 0x0000000b0ad77212 */ /* 0x000fe200078ef6d7 */
[----:B------:R-:W-:Y:S01]  /*07d0*/  IMAD.IADD R220, R3, 0x1, R220 ;  /* 0x0000000103dc7824 */ /* 0x000fe200078e02dc */
[----:B------:R-:W-:Y:S01]  /*07e0*/  SEL R218, R218, 0xffffffc0, !P6 ;  /* 0xffffffc0dada7807 */ /* 0x000fe20007000000 */
[----:B------:R-:W-:Y:S01]  /*07f0*/  IMAD.U32 R3, RZ, RZ, UR5 ;  /* 0x00000005ff037e24 */ /* 0x000fe2000f8e00ff */
[----:B------:R-:W-:Y:S01]  /*0800*/  USHF.R.S32.HI UR5, URZ, 0x1f, UR54 ;  /* 0x0000001f3f057899 */ /* 0x000fe20008011436 */
[----:B------:R-:W-:Y:S01]  /*0810*/  LEA R214, R214, UR4, 0x1 ;  /* 0x00000004d6d67c11 */ /* 0x000fe2000f8e08ff */
[----:B------:R-:W-:Y:S01]  /*0820*/  VIADD R235, R234, 0x20 ;  /* 0x00000020eaeb7836 */ /* 0x000fe20000000000 */
[----:B------:R-:W-:Y:S01]  /*0830*/  SEL R236, R236, 0x10, !P0 ;  /* 0x00000010ecec7807 */ /* 0x000fe20004000000 */
[----:B------:R-:W-:Y:S01]  /*0840*/  @P1 VIADD R235, R234, 0xffffffe0 ;  /* 0xffffffe0eaeb1836 */ /* 0x000fe20000000000 */
[----:B------:R-:W-:Y:S01]  /*0850*/  SHF.R.S32.HI R240, RZ, 0x2, R240 ;  /* 0x00000002fff07819 */ /* 0x000fe200000114f0 */
[----:B------:R-:W-:Y:S01]  /*0860*/  IMAD.U32 R3, RZ, RZ, UR5 ;  /* 0x00000005ff037e24 */ /* 0x000fe2000f8e00ff */
        /* <DEDUP_REMOVED lines=8> */
[----:B------:R-:W-:Y:S01]  /*08f0*/  IMAD.IADD R219, R214, 0x1, R218 ;  /* 0x00000001d6db7824 */ /* 0x000fe200078e02da */
[----:B------:R-:W-:Y:S01]  /*0900*/  LEA R246, R8, UR6, 0x1 ;  /* 0x0000000608f67c11 */ /* 0x000fe2000f8e08ff */
[----:B------:R-:W-:Y:S01]  /*0910*/  IMAD.IADD R3, R3, 0x1, R2 ;  /* 0x0000000103037824 */ /* 0x000fe200078e0202 */
[----:B------:R-:W-:Y:S01]  /*0920*/  LEA R220, R220, UR5, 0x1 ;  /* 0x00000005dcdc7c11 */ /* 0x000fe2000f8e08ff */
[----:B------:R-:W-:Y:S01]  /*0930*/  IMAD.IADD R216, R214, 0x1, R222 ;  /* 0x00000001d6d87824 */ /* 0x000fe200078e02de */
[----:B------:R-:W-:Y:S01]  /*0940*/  LOP3.LUT R0, R6, R0, RZ, 0xfc, !PT ;  /* 0x0000000006007212 */ /* 0x000fe200078efcff */
[----:B------:R-:W-:Y:S01]  /*0950*/  IMAD.IADD R212, R217, 0x1, R3 ;  /* 0x00000001d9d47824 */ /* 0x000fe200078e0203 */
[----:B------:R-:W-:Y:S01]  /*0960*/  LEA R226, R226, UR4, 0x1 ;  /* 0x00000004e2e27c11 */ /* 0x000fe2000f8e08ff */
[--C-:B------:R-:W-:Y:S01]  /*0970*/  IMAD.IADD R221, R218, 0x1, R220.reuse ;  /* 0x00000001dadd7824 */ /* 0x100fe200078e02dc */
[----:B------:R-:W-:Y:S01]  /*0980*/  LEA R0, R0, UR4, 0x1 ;  /* 0x0000000400007c11 */ /* 0x000fe2000f8e08ff */
[----:B------:R-:W-:Y:S01]  /*0990*/  VIADD R247, R246, 0x40 ;  /* 0x00000040f6f77836 */ /* 0x000fe20000000000 */
[----:B------:R-:W-:Y:S01]  /*09a0*/  ULDC.64 UR4, c[0x0][0x208] ;  /* 0x0000820000047ab9 */ /* 0x000fe20000000a00 */
[----:B------:R-:W-:-:S02]  /*09b0*/  IMAD.IADD R223, R222, 0x1, R220 ;  /* 0x00000001dedf7824 */ /* 0x000fc400078e02dc */
[----:B------:R-:W-:Y:S02]  /*09c0*/  IMAD R240, R251, 0x10, R240 ;  /* 0x00000010fbf07824 */ /* 0x000fe400078e02f0 */
[----:B------:R-:W-:Y:S02]  /*09d0*/  IMAD.IADD R217, R217, 0x1, R215 ;  /* 0x00000001d9d97824 */ /* 0x000fe400078e02d7 */
[----:B------:R-:W-:Y:S02]  /*09e0*/  @P2 VIADD R247, R246, 0xffffffc0 ;  /* 0xffffffc0f6f72836 */ /* 0x000fe40000000000 */
[----:B------:R-:W-:Y:S02]  /*09f0*/  IMAD.IADD R236, R236, 0x1, R235 ;  /* 0x00000001ecec7824 */ /* 0x000fe400078e02eb */
[----:B------:R-:W-:Y:S02]  /*0a00*/  IMAD.IADD R218, R216, 0x1, R218 ;  /* 0x00000001d8da7824 */ /* 0x000fe400078e02da */
[----:B------:R-:W-:-:S07]  /*0a10*/  IMAD.IADD R222, R222, 0x1, R221 ;  /* 0x00000001dede7824 */ /* 0x000fce00078e02dd */
.L_x_971:
        /* <DEDUP_REMOVED lines=32> */
[----:B------:R-:W-:-:S03]  /*0c20*/  UIADD3.X UR6, UR10, UR15, URZ, UP0, !UPT ;  /* 0x0000000f0a067290 */ /* 0x000fc600087fe43f */
[----:B---3--:R1:W3:Y:S01]  /*0c30*/  @P1 LDG.E R10, desc[UR4][R4.64] ;  /* 0x00000004040a1981 */ /* 0x0082e2000c1e1900 */
[----:B------:R-:W-:Y:S01]  /*0c40*/  PLOP3.LUT P2, PT, PT, PT, UP1, 0x80, 0x0 ;  /* 0x000000000000781c */ /* 0x000fe20003f4f018 */
[----:B-1----:R-:W-:Y:S02]  /*0c50*/  IMAD.U32 R4, RZ, RZ, UR16 ;  /* 0x00000010ff047e24 */ /* 0x002fe4000f8e00ff */
[----:B------:R-:W-:-:S05]  /*0c60*/  IMAD.U32 R5, RZ, RZ, UR11 ;  /* 0x0000000bff057e24 */ /* 0x000fca000f8e00ff */
[----:B----4-:R-:W4:Y:S04]  /*0c70*/  @P3 LDG.E R9, desc[UR4][R4.64] ;  /* 0x0000000404093981 */ /* 0x010f28000c1e1900 */
[----:B-----5:R1:W5:Y:S02]  /*0c80*/  @P3 LDG.E R6, desc[UR4][R4.64+0x4] ;  /* 0x0000040404063981 */ /* 0x020364000c1e1900 */
[----:B-1----:R-:W-:Y:S02]  /*0c90*/  IMAD.U32 R4, RZ, RZ, UR8 ;  /* 0x00000008ff047e24 */ /* 0x002fe4000f8e00ff */
[----:B------:R-:W-:Y:S01]  /*0ca0*/  IMAD.U32 R5, RZ, RZ, UR6 ;  /* 0x00000006ff057e24 */ /* 0x000fe2000f8e00ff */
[----:B------:R-:W1:Y:S01]  /*0cb0*/  S2R R24, SR_TID.X ;  /* 0x0000000000187919 */ /* 0x000e620000002100 */
[----:B------:R-:W1:Y:S01]  /*0cc0*/  S2UR UR50, SR_CTAID.X ;  /* 0x00000000003279c3 */ /* 0x000e620000002500 */
[----:B------:R-:W-:Y:S01]  /*0cd0*/  UMOV UR32, URZ ;  /* 0x0000003f00207c82 */ /* 0x000fe20008000000 */
[----:B------:R-:W-:Y:S01]  /*0ce0*/  @!UP3 ULDC.64 UR6, c[0x0][0x318] ;  /* 0x0000c6000006bab9 */ /* 0x000fe20000000a00 */
        /* <DEDUP_REMOVED lines=19> */
[----:B------:R-:W-:Y:S02]  /*0e20*/  SHF.R.S32.HI R9, RZ, 0x1f, R24 ;  /* 0x0000001fff097819 */ /* 0x000fe40000011418 */
        /* <DEDUP_REMOVED lines=8> */
.L_x_927:
        /* <DEDUP_REMOVED lines=19> */
[----:B------:R-:W-:Y:S02]  /*0fe0*/  USHF.R.S32.HI UR27, URZ, 0x1f, UR56 ;  /* 0x0000001f3f1b7899 */ /* 0x000fe40008011438 */
[----:B------:R-:W-:-:S02]  /*0ff0*/  UIMAD UR26, UR48, UR9, UR8 ;  /* 0x00000009301a72a4 */ /* 0x000fc4000f8e0208 */
[----:B------:R-:W-:Y:S01]  /*1000*/  @UP1 ULDC.64 UR10, c[0x0][0x420] ;  /* 0x00010800000a1ab9 */ /* 0x000fe20000000a00 */
[----:B------:R-:W-:Y:S01]  /*1010*/  @!UP1 ULDC.64 UR8, c[0x0][0x418] ;  /* 0x0001060000089ab9 */ /* 0x000fe20000000a00 */
[----:B------:R-:W-:Y:S02]  /*1020*/  @UP1 UIMAD.WIDE.U32 UR44, UR12, UR10, URZ ;  /* 0x0000000a0c2c12a5 */ /* 0x000fe4000f8e003f */
[----:B------:R-:W-:Y:S01]  /*1030*/  @!UP1 UIMAD UR7, UR55, UR8, URZ ;  /* 0x00000008370792a4 */ /* 0x000fe2000f8e023f */
[----:B------:R-:W-:Y:S01]  /*1040*/  ULDC.64 UR14, c[0x0][0x488] ;  /* 0x00012200000e7ab9 */ /* 0x000fe20000000a00 */
[----:B------:R-:W-:Y:S02]  /*1050*/  ULDC UR59, c[0x0][0x2dc] ;  /* 0x0000b700003b7ab9 */ /* 0x000fe40000000800 */
[----:B------:R-:W-:Y:S02]  /*1060*/  @!UP1 UIMAD UR47, UR48, UR9, UR7 ;  /* 0x00000009302f92a4 */ /* 0x000fe4000f8e0207 */
[----:B------:R-:W-:Y:S01]  /*1070*/  UIADD3 UR7, UR39, 0x3f, URZ ;  /* 0x0000003f27077890 */ /* 0x000fe2000fffe03f */
[----:B-1----:R-:W-:Y:S01]  /*1080*/  IABS R7, R8 ;  /* 0x0000000800077213 */ /* 0x002fe20000000000 */
[----:B------:R-:W-:Y:S01]  /*1090*/  UIMAD.WIDE.U32 UR28, UR50, UR14, URZ ;  /* 0x0000000e321c72a5 */ /* 0x000fe2000f8e003f */
[----:B------:R-:W-:Y:S01]  /*10a0*/  ISETP.NE.AND P3, PT, R8, RZ, PT ;  /* 0x000000ff0800720c */ /* 0x000fe20003f65270 */
[----:B------:R-:W-:Y:S01]  /*10b0*/  USHF.R.S32.HI UR22, URZ, 0x1f, UR7 ;  /* 0x0000001f3f167899 */ /* 0x000fe20008011407 */
[----:B------:R-:W1:Y:S01]  /*10c0*/  I2F.RP R4, R7 ;  /* 0x0000000700047306 */ /* 0x000e620000209400 */
[----:B------:R-:W-:Y:S01]  /*10d0*/  ULDC UR58, c[0x0][0x270] ;  /* 0x00009c00003a7ab9 */ /* 0x000fe20000000800 */
[----:B------:R-:W-:-:S02]  /*10e0*/  @UP1 UIMAD UR38, UR12, UR11, UR45 ;  /* 0x0000000b0c2612a4 */ /* 0x000fc4000f8e022d */
[----:B------:R-:W-:Y:S02]  /*10f0*/  ULEA.HI UR46, UR22, UR7, URZ, 0x6 ;  /* 0x00000007162e7291 */ /* 0x000fe4000f8f303f */
[----:B------:R-:W-:Y:S02]  /*1100*/  UIMAD UR7, UR27, UR48, URZ ;  /* 0x000000301b0772a4 */ /* 0x000fe4000f8e023f */
[----:B------:R-:W-:Y:S02]  /*1110*/  @!UP1 UIMAD.WIDE.U32 UR40, UR48, UR8, URZ ;  /* 0x00000008302892a5 */ /* 0x000fe4000f8e003f */
[----:B------:R-:W-:Y:S02]  /*1120*/  USHF.L.U64.HI UR13, UR48, 0x7, UR55 ;  /* 0x00000007300d7899 */ /* 0x000fe40008010237 */
[----:B------:R-:W-:Y:S02]  /*1130*/  UIMAD.WIDE UR8, UR59, UR58, URZ ;  /* 0x0000003a3b0872a5 */ /* 0x000fe4000f8e023f */
[----:B------:R-:W-:Y:S01]  /*1140*/  UIMAD.WIDE.U32 UR10, UR48, UR56, URZ ;  /* 0x00000038300a72a5 */ /* 0x000fe2000f8e003f */
[----:B-1----:R-:W1:Y:S01]  /*1150*/  MUFU.RCP R4, R4 ;  /* 0x0000000400047308 */ /* 0x002e620000001000 */
[----:B------:R-:W-:Y:S01]  /*1160*/  UIMAD UR7, UR55, UR56, UR7 ;  /* 0x00000038370772a4 */ /* 0x000fe2000f8e0207 */
[----:B------:R-:W-:Y:S01]  /*1170*/  ULDC.64 UR24, c[0x0][0x240] ;  /* 0x0000900000187ab9 */ /* 0x000fe20000000a00 */
[----:B------:R-:W-:-:S02]  /*1180*/  UIMAD UR50, UR50, UR15, UR29 ;  /* 0x0000000f323272a4 */ /* 0x000fc4000f8e021d */
[----:B------:R-:W-:Y:S02]  /*1190*/  UIMAD.WIDE.U32 UR14, UR12, UR24, URZ ;  /* 0x000000180c0e72a5 */ /* 0x000fe4000f8e003f */
[----:B------:R-:W-:Y:S02]  /*11a0*/  UIMAD UR30, UR12, UR25, URZ ;  /* 0x000000190c1e72a4 */ /* 0x000fe4000f8e023f */
[----:B------:R-:W-:Y:S02]  /*11b0*/  USEL UR33, UR13, URZ, UP2 ;  /* 0x0000003f0d217287 */ /* 0x000fe40009000000 */
[----:B------:R-:W-:Y:S02]  /*11c0*/  UIMAD UR13, UR9, UR10, URZ ;  /* 0x0000000a090d72a4 */ /* 0x000fe4000f8e023f */
[----:B------:R-:W-:Y:S02]  /*11d0*/  UIADD3 UR7, UR11, UR7, URZ ;  /* 0x000000070b077290 */ /* 0x000fe4000fffe03f */
[----:B------:R-:W-:Y:S01]  /*11e0*/  UIADD3 UR37, UR17, UR26, URZ ;  /* 0x0000001a11257290 */ /* 0x000fe2000fffe03f */
[----:B-1----:R-:W-:Y:S01]  /*11f0*/  VIADD R4, R4, 0xffffffe ;  /* 0x0ffffffe04047836 */ /* 0x002fe20000000000 */
[----:B------:R-:W-:-:S02]  /*1200*/  USHF.L.U32 UR18, UR48, 0x7, URZ ;  /* 0x0000000730127899 */ /* 0x000fc4000800063f */
[----:B------:R-:W-:Y:S01]  /*1210*/  USEL UR42, UR16, UR14, !UP1 ;  /* 0x0000000e102a7287 */ /* 0x000fe2000c800000 */
[----:B------:R-:W1:Y:S01]  /*1220*/  F2I.FTZ.U32.TRUNC.NTZ R5, R4 ;  /* 0x0000000400057305 */ /* 0x000e62000021f000 */
[----:B------:R-:W-:Y:S02]  /*1230*/  @UP1 UIADD3 UR37, UR15, UR30, URZ ;  /* 0x0000001e0f251290 */ /* 0x000fe4000fffe03f */
[----:B------:R-:W-:Y:S02]  /*1240*/  UIMAD.WIDE.U32 UR14, UR8, UR10, URZ ;  /* 0x0000000a080e72a5 */ /* 0x000fe4000f8e003f */
[----:B------:R-:W-:Y:S02]  /*1250*/  UIMAD UR7, UR8, UR7, UR13 ;  /* 0x00000007080772a4 */ /* 0x000fe4000f8e020d */
[----:B------:R-:W-:Y:S02]  /*1260*/  UIMAD.WIDE.U32 UR10, UR8, UR12, URZ ;  /* 0x0000000c080a72a5 */ /* 0x000fe4000f8e003f */
[----:B------:R-:W-:-:S02]  /*1270*/  ULOP3.LUT UR13, UR46, 0xffffffc0, URZ, 0xc0, !UPT ;  /* 0xffffffc02e0d7892 */ /* 0x000fc4000f8ec03f */
[----:B------:R-:W-:Y:S02]  /*1280*/  UIADD3 UR49, UR15, UR7, URZ ;  /* 0x000000070f317290 */ /* 0x000fe4000fffe03f */
[----:B------:R-:W-:Y:S01]  /*1290*/  USEL UR43, UR18, URZ, UP2 ;  /* 0x0000003f122b7287 */ /* 0x000fe20009000000 */
[----:B-1----:R-:W-:Y:S01]  /*12a0*/  IMAD.MOV R4, RZ, RZ, -R5 ;  /* 0x000000ffff047224 */ /* 0x002fe200078e0a05 */
[----:B------:R-:W-:Y:S02]  /*12b0*/  USEL UR53, UR14, UR10, !UP1 ;  /* 0x0000000a0e357287 */ /* 0x000fe4000c800000 */
[----:B------:R-:W-:Y:S01]  /*12c0*/  UIMAD UR7, UR9, UR12, URZ ;  /* 0x0000000c090772a4 */ /* 0x000fe2000f8e023f */
[----:B------:R-:W-:Y:S01]  /*12d0*/  IMAD R6, R4, R7, RZ ;  /* 0x0000000704067224 */ /* 0x000fe200078e02ff */
[----:B------:R-:W-:Y:S01]  /*12e0*/  UISETP.NE.AND UP0, UPT, UR34, -0x1, UPT ;  /* 0xffffffff2200788c */ /* 0x000fe2000bf05270 */
[----:B------:R-:W-:Y:S01]  /*12f0*/  IMAD.MOV.U32 R4, RZ, RZ, RZ ;  /* 0x000000ffff047224 */ /* 0x000fe200078e00ff */
[----:B------:R-:W-:Y:S01]  /*1300*/  ULDC.U8 UR18, c[0x0][0x3d8] ;  /* 0x0000f60000127ab9 */ /* 0x000fe20000000000 */
[----:B------:R-:W-:-:S02]  /*1310*/  UIADD3 UR14, UR13, -0x40, URZ ;  /* 0xffffffc00d0e7890 */ /* 0x000fc4000fffe03f */
[----:B------:R-:W-:Y:S01]  /*1320*/  IMAD.HI.U32 R4, R5, R6, R4 ;  /* 0x0000000605047227 */ /* 0x000fe200078e0004 */
[----:B------:R-:W-:Y:S01]  /*1330*/  IABS R5, UR54 ;  /* 0x0000003600057c13 */ /* 0x000fe20008000000 */
[----:B------:R-:W-:Y:S02]  /*1340*/  UISETP.NE.AND UP3, UPT, UR18, URZ, UPT ;  /* 0x0000003f1200728c */ /* 0x000fe4000bf65270 */
[----:B------:R-:W-:Y:S02]  /*1350*/  @UP1 UIADD3 UR49, UR11, UR7, URZ ;  /* 0x000000070b311290 */ /* 0x000fe4000fffe03f */
[----:B------:R-:W-:Y:S01]  /*1360*/  IMAD.HI.U32 R4, R4, R5, RZ ;  /* 0x0000000504047227 */ /* 0x000fe200078e00ff */
[----:B------:R-:W-:Y:S02]  /*1370*/  USHF.R.S32.HI UR36, URZ, 0x1f, UR14 ;  /* 0x0000001f3f247899 */ /* 0x000fe4000801140e */
[----:B------:R-:W-:Y:S02]  /*1380*/  UIADD3 UR7, UP2, UR14, UR43, URZ ;  /* 0x0000002b0e077290 */ /* 0x000fe4000ff5e03f */
[----:B------:R-:W-:Y:S01]  /*1390*/  IADD3 R6, -R4, RZ, RZ ;  /* 0x000000ff04067210 */ /* 0x000fe20007ffe1ff */
[----:B------:R-:W-:Y:S01]  /*13a0*/  ULDC.U8 UR19, c[0x0][0x480] ;  /* 0x0001200000137ab9 */ /* 0x000fe20000000000 */
[----:B------:R-:W-:-:S02]  /*13b0*/  UIADD3.X UR13, UR36, UR33, URZ, UP2, !UPT ;  /* 0x00000021240d7290 */ /* 0x000fc400097fe43f */
[----:B------:R-:W-:Y:S01]  /*13c0*/  UIMAD UR9, UR9, UR7, URZ ;  /* 0x00000007090972a4 */ /* 0x000fe2000f8e023f */
[C---:B------:R-:W-:Y:S01]  /*13d0*/  IMAD R5, R7.reuse, R6, R5 ;  /* 0x0000000607057224 */ /* 0x040fe200078e0205 */
[----:B------:R-:W-:Y:S01]  /*13e0*/  ULDC UR60, c[0x0][0x2c4] ;  /* 0x0000b100003c7ab9 */ /* 0x000fe20000000800 */
[----:B------:R-:W-:Y:S02]  /*13f0*/  @UP0 UIADD3 UR29, UR32, UR34, URZ ;  /* 0x00000022201d0290 */ /* 0x000fe4000fffe03f */
[----:B------:R-:W-:Y:S01]  /*1400*/  @UP0 UIADD3 UR23, UR32, UR34, URZ ;  /* 0x0000002220170290 */ /* 0x000fe2000fffe03f */
[----:B------:R-:W-:Y:S01]  /*1410*/  ISETP.GT.U32.AND P1, PT, R7, R5, PT ;  /* 0x000000050700720c */ /* 0x000fe20003f24070 */
[----:B------:R-:W-:Y:S02]  /*1420*/  UIMAD UR13, UR8, UR13, UR9 ;  /* 0x0000000d080d72a4 */ /* 0x000fe4000f8e0209 */
[----:B------:R-:W-:Y:S01]  /*1430*/  UISETP.NE.AND UP4, UPT, UR19, URZ, UPT ;  /* 0x0000003f1300728c */ /* 0x000fe2000bf85270 */
[----:B------:R-:W-:Y:S01]  /*1440*/  @UP0 ULDC.64 UR20, c[0x0][0x250] ;  /* 0x0000940000140ab9 */ /* 0x000fe20000000a00 */
[----:B------:R-:W-:Y:S01]  /*1450*/  @UP3 UIMAD UR9, UR48, UR60, URZ ;  /* 0x0000003c300932a4 */ /* 0x000fe2000f8e023f */
[----:B------:R-:W-:Y:S01]  /*1460*/  @UP0 ULDC.64 UR18, c[0x0][0x248] ;  /* 0x0000920000120ab9 */ /* 0x000fe20000000a00 */
[----:B------:R-:W-:-:S02]  /*1470*/  @UP0 UIMAD.WIDE.U32 UR10, UR29, UR20, URZ ;  /* 0x000000141d0a02a5 */ /* 0x000fc4000f8e003f */
[----:B------:R-:W-:-:S04]  /*1480*/  @UP0 UIMAD.WIDE.U32 UR26, UR23, UR18, URZ ;  /* 0x00000012171a02a5 */ /* 0x000fc8000f8e003f */
[----:B------:R-:W-:Y:S01]  /*1490*/  @!P1 IMAD.IADD R5, R5, 0x1, -R7 ;  /* 0x0000000105059824 */ /* 0x000fe200078e0a07 */
[----:B------:R-:W-:Y:S01]  /*14a0*/  @UP0 UIMAD UR16, UR23, UR19, URZ ;  /* 0x00000013171002a4 */ /* 0x000fe2000f8e023f */
[----:B------:R-:W-:Y:S01]  /*14b0*/  @!P1 VIADD R4, R4, 0x1 ;  /* 0x0000000104049836 */ /* 0x000fe20000000000 */
[----:B------:R-:W-:Y:S01]  /*14c0*/  PLOP3.LUT P1, PT, PT, PT, UP0, 0x80, 0x0 ;  /* 0x000000000000781c */ /* 0x000fe20003f2f008 */
[----:B------:R-:W-:Y:S01]  /*14d0*/  UIMAD.WIDE.U32 UR22, UR8, UR7, URZ ;  /* 0x00000007081672a5 */ /* 0x000fe2000f8e003f */
[----:B------:R-:W-:Y:S01]  /*14e0*/  ISETP.GE.U32.AND P0, PT, R5, R7, PT ;  /* 0x000000070500720c */ /* 0x000fe20003f06070 */
[----:B------:R-:W-:Y:S01]  /*14f0*/  @UP3 USEL UR9, UR9, UR12, !UP1 ;  /* 0x0000000c09093287 */ /* 0x000fe2000c800000 */
[----:B------:R-:W-:Y:S01]  /*1500*/  LOP3.LUT R5, R8, UR54, RZ, 0x3c, !PT ;  /* 0x0000003608057c12 */ /* 0x000fe2000f8e3cff */
[----:B------:R-:W-:Y:S02]  /*1510*/  UIMAD UR51, UR54, UR59, URZ ;  /* 0x0000003b363372a4 */ /* 0x000fe4000f8e023f */
[----:B------:R-:W-:Y:S01]  /*1520*/  @UP0 UIMAD UR29, UR29, UR21, URZ ;  /* 0x000000151d1d02a4 */ /* 0x000fe2000f8e023f */
[----:B------:R-:W-:Y:S01]  /*1530*/  ISETP.GE.AND P2, PT, R5, RZ, PT ;  /* 0x000000ff0500720c */ /* 0x000fe20003f46270 */
[----:B------:R-:W-:Y:S01]  /*1540*/  @!UP3 UIMAD UR8, UR48, UR58, UR54 ;  /* 0x0000003a3008b2a4 */ /* 0x000fe2000f8e0236 */
[----:B------:R-:W-:Y:S01]  /*1550*/  @UP3 ULDC UR7, c[0x0][0x2e4] ;  /* 0x0000b90000073ab9 */ /* 0x000fe20000000800 */
[----:B------:R-:W-:-:S02]  /*1560*/  @!UP1 UIADD3 UR38, UR41, UR47, URZ ;  /* 0x0000002f29269290 */ /* 0x000fc4000fffe03f */
[----:B------:R-:W-:Y:S02]  /*1570*/  @UP3 UIMAD UR15, UR54, UR7, UR9 ;  /* 0x00000007360f32a4 */ /* 0x000fe4000f8e0209 */
[----:B------:R-:W-:Y:S01]  /*1580*/  @P0 IADD3 R4, R4, 0x1, RZ ;  /* 0x0000000104040810 */ /* 0x000fe20007ffe0ff */
[----:B------:R-:W-:Y:S01]  /*1590*/  USEL UR52, UR28, URZ, UP4 ;  /* 0x0000003f1c347287 */ /* 0x000fe2000a000000 */
[----:B------:R-:W-:Y:S01]  /*15a0*/  PLOP3.LUT P0, PT, PT, PT, UP3, 0x80, 0x0 ;  /* 0x000000000000781c */ /* 0x000fe20003f0f038 */
[----:B------:R-:W-:Y:S02]  /*15b0*/  USHF.R.S32.HI UR47, URZ, 0x1f, UR51 ;  /* 0x0000001f3f2f7899 */ /* 0x000fe40008011433 */
[----:B------:R-:W-:Y:S01]  /*15c0*/  IMAD.MOV.U32 R17, RZ, RZ, R4 ;  /* 0x000000ffff117224 */ /* 0x000fe200078e0004 */
[----:B------:R-:W-:Y:S02]  /*15d0*/  @UP0 UIADD3 UR33, UR11, UR29, URZ ;  /* 0x0000001d0b210290 */ /* 0x000fe4000fffe03f */
[----:B------:R-:W-:-:S02]  /*15e0*/  USEL UR50, UR50, URZ, UP4 ;  /* 0x0000003f32327287 */ /* 0x000fc4000a000000 */
[----:B------:R-:W-:Y:S01]  /*15f0*/  @!UP3 UIMAD UR15, UR8, UR60, URZ ;  /* 0x0000003c080fb2a4 */ /* 0x000fe2000f8e023f */
[----:B------:R-:W-:Y:S01]  /*1600*/  @!P2 IADD3 R17, -R17, RZ, RZ ;  /* 0x000000ff1111a210 */ /* 0x000fe20007ffe1ff */
[----:B------:R-:W-:Y:S01]  /*1610*/  UIADD3 UR43, UR23, UR13, URZ ;  /* 0x0000000d172b7290 */ /* 0x000fe2000fffe03f */
[----:B------:R-:W-:Y:S01]  /*1620*/  @!P3 LOP3.LUT R17, RZ, R8, RZ, 0x33, !PT ;  /* 0x00000008ff11b212 */ /* 0x000fe200078e33ff */
        /* <DEDUP_REMOVED lines=15> */
.L_x_929:
        /* <DEDUP_REMOVED lines=13> */
.L_x_930:
        /* <DEDUP_REMOVED lines=11> */
.L_x_931:
[----:B------:R-:W-:-:S04]  /*18a0*/  UIMAD UR7, UR48, UR58, UR54 ;  /* 0x0000003a300772a4 */ /* 0x000fc8000f8e0236 */
[----:B------:R-:W-:-:S12]  /*18b0*/  UIMAD UR7, UR7, UR56, URZ ;  /* 0x00000038070772a4 */ /* 0x000fd8000f8e023f */
.L_x_932:
[----:B------:R-:W1:Y:S01]  /*18c0*/  LDC.64 R4, c[0x0][0x420] ;  /* 0x00010800ff047b82 */ /* 0x000e620000000a00 */
[----:B------:R-:W-:Y:S01]  /*18d0*/  SHF.R.S32.HI R229, RZ, 0x1f, R228 ;  /* 0x0000001fffe57819 */ /* 0x000fe200000114e4 */
[----:B------:R-:W-:Y:S01]  /*18e0*/  UIADD3 UR7, UR14, UR7, URZ ;  /* 0x000000070e077290 */ /* 0x000fe2000fffe03f */
[----:B------:R-:W-:Y:S01]  /*18f0*/  IADD3 R6, P0, R228, UR13, RZ ;  /* 0x0000000de4067c10 */ /* 0x000fe2000ff1e0ff */
[----:B------:R-:W-:Y:S01]  /*1900*/  UIMAD UR8, UR59, UR58, URZ ;  /* 0x0000003a3b0872a4 */ /* 0x000fe2000f8e023f */
[----:B------:R-:W-:Y:S01]  /*1910*/  LEA.HI R9, R9, R24, RZ, 0x5 ;  /* 0x0000001809097211 */ /* 0x000fe200078f28ff */
[----:B------:R-:W-:Y:S01]  /*1920*/  ULDC.64 UR16, c[0x0][0x478] ;  /* 0x00011e0000107ab9 */ /* 0x000fe20000000a00 */
[----:B------:R-:W-:Y:S01]  /*1930*/  IADD3.X R7, R229, UR38, RZ, P0, !PT ;  /* 0x00000026e5077c10 */ /* 0x000fe200087fe4ff */
[----:B------:R-:W-:Y:S01]  /*1940*/  UIMAD.WIDE UR16, UR7, 0x4, UR16 ;  /* 0x00000004071078a5 */ /* 0x000fe2000f8e0210 */
[----:B------:R-:W-:Y:S01]  /*1950*/  LOP3.LUT R10, R9, 0xffffffe0, RZ, 0xc0, !PT ;  /* 0xffffffe0090a7812 */ /* 0x000fe200078ec0ff */
[----:B------:R-:W-:Y:S01]  /*1960*/  USHF.L.U32 UR7, UR8, 0x6, URZ ;  /* 0x0000000608077899 */ /* 0x000fe2000800063f */
[----:B------:R-:W-:Y:S01]  /*1970*/  IADD3 R15, P0, R14, UR14, RZ ;  /* 0x0000000e0e0f7c10 */ /* 0x000fe2000ff1e0ff */
[----:B------:R-:W-:Y:S01]  /*1980*/  UISETP.GE.AND UP2, UPT, UR39, 0x1, UPT ;  /* 0x000000012700788c */ /* 0x000fe2000bf46270 */
[----:B------:R-:W-:Y:S01]  /*1990*/  BSSY B1, `(.L_x_928) ;  /* 0x0000951000017945 */ /* 0x000fe20003800000 */
[----:B------:R-:W-:Y:S01]  /*19a0*/  UIADD3 UR9, UP1, UP0, UR22, UR7, UR51 ;  /* 0x0000000716097290 */ /* 0x000fe2000f83e033 */
[----:B------:R-:W-:Y:S01]  /*19b0*/  IMAD.IADD R24, R24, 0x1, -R10 ;  /* 0x0000000118187824 */ /* 0x000fe200078e0a0a */
[----:B------:R-:W-:Y:S01]  /*19c0*/  USHF.R.S32.HI UR7, URZ, 0x1f, UR7 ;  /* 0x0000001f3f077899 */ /* 0x000fe20008011407 */
[----:B------:R-:W-:Y:S01]  /*19d0*/  IADD3.X R13, R26, UR36, RZ, P0, !PT ;  /* 0x000000241a0d7c10 */ /* 0x000fe200087fe4ff */
[----:B------:R-:W-:Y:S01]  /*19e0*/  USHF.R.S32.HI UR55, URZ, 0x1f, UR54 ;  /* 0x0000001f3f377899 */ /* 0x000fe20008011436 */
[----:B------:R-:W-:Y:S01]  /*19f0*/  PLOP3.LUT P0, PT, PT, PT, UP2, 0x80, 0x0 ;  /* 0x000000000000781c */ /* 0x000fe20003f0f028 */
[----:B------:R-:W-:Y:S01]  /*1a00*/  UIADD3.X UR7, UR43, UR7, UR47, UP1, UP0 ;  /* 0x000000072b077290 */ /* 0x000fe20008fe042f */
[----:B------:R-:W-:Y:S01]  /*1a10*/  IMAD.WIDE.U32 R10, R15, UR24, R228 ;  /* 0x000000180f0a7c25 */ /* 0x000fe2000f8e00e4 */
[----:B------:R-:W-:Y:S01]  /*1a20*/  UIADD3 UR9, UP1, UP0, UR52, UR9, UR53 ;  /* 0x0000000934097290 */ /* 0x000fe2000f83e035 */
[----:B------:R-:W-:-:S02]  /*1a30*/  ULDC.64 UR28, c[0x0][0x428] ;  /* 0x00010a00001c7ab9 */ /* 0x000fc40000000a00 */
[C---:B-1----:R-:W-:Y:S01]  /*1a40*/  IMAD R8, R4.reuse, UR36, RZ ;  /* 0x0000002404087c24 */ /* 0x042fe2000f8e02ff */
[----:B------:R-:W-:Y:S01]  /*1a50*/  UIADD3.X UR7, UR50, UR7, UR49, UP1, UP0 ;  /* 0x0000000732077290 */ /* 0x000fe20008fe0431 */
[----:B------:R-:W-:Y:S01]  /*1a60*/  IMAD.WIDE.U32 R6, R4, UR14, R6 ;  /* 0x0000000e04067c25 */ /* 0x000fe2000f8e0006 */
[----:B------:R-:W-:Y:S01]  /*1a70*/  UIMAD UR22, UR55, UR28, URZ ;  /* 0x0000001c371672a4 */ /* 0x000fe2000f8e023f */
[----:B------:R-:W-:Y:S01]  /*1a80*/  IADD3 R10, P2, R10, UR42, RZ ;  /* 0x0000002a0a0a7c10 */ /* 0x000fe2000ff5e0ff */
[----:B------:R-:W-:Y:S01]  /*1a90*/  ULDC.64 UR10, c[0x0][0x258] ;  /* 0x00009600000a7ab9 */ /* 0x000fe20000000a00 */
[----:B------:R-:W-:Y:S01]  /*1aa0*/  IMAD R8, R5, UR14, R8 ;  /* 0x0000000e05087c24 */ /* 0x000fe2000f8e0208 */
[----:B------:R-:W-:Y:S01]  /*1ab0*/  ULDC.64 UR40, c[0x0][0x400] ;  /* 0x0001000000287ab9 */ /* 0x000fe20000000a00 */
[----:B------:R-:W-:Y:S01]  /*1ac0*/  IMAD.U32 R18, RZ, RZ, UR28 ;  /* 0x0000001cff127e24 */ /* 0x000fe2000f8e00ff */
[----:B------:R-:W-:Y:S01]  /*1ad0*/  UIADD3 UR15, UR14, UR15, URZ ;  /* 0x0000000f0e0f7290 */ /* 0x000fe2000fffe03f */
[----:B------:R-:W-:Y:S01]  /*1ae0*/  IMAD.IADD R7, R7, 0x1, R8 ;  /* 0x0000000107077824 */ /* 0x000fe200078e0208 */
[----:B------:R-:W-:Y:S01]  /*1af0*/  SHF.R.S32.HI R8, RZ, 0x5, R9 ;  /* 0x00000005ff087819 */ /* 0x000fe20000011409 */
[----:B------:R-:W-:Y:S01]  /*1b00*/  IMAD R9, R13, UR24, RZ ;  /* 0x000000180d097c24 */ /* 0x000fe2000f8e02ff */
[----:B------:R-:W-:Y:S01]  /*1b10*/  UIMAD UR23, UR55, UR10, URZ ;  /* 0x0000000a371772a4 */ /* 0x000fe2000f8e023f */
[----:B------:R-:W-:Y:S01]  /*1b20*/  IMAD.WIDE.U32 R6, R18, UR54, R6 ;  /* 0x0000003612067c25 */ /* 0x000fe2000f8e0006 */
[----:B------:R-:W-:Y:S01]  /*1b30*/  UIMAD UR22, UR54, UR29, UR22 ;  /* 0x0000001d361672a4 */ /* 0x000fe2000f8e0216 */
[----:B------:R-:W-:-:S02]  /*1b40*/  ULDC.64 UR44, c[0x0][0x2b0] ;  /* 0x0000ac00002c7ab9 */ /* 0x000fc40000000a00 */
[----:B------:R-:W-:Y:S01]  /*1b50*/  IMAD R8, R8, UR8, R24 ;  /* 0x0000000808087c24 */ /* 0x000fe2000f8e0218 */
[----:B------:R-:W-:Y:S01]  /*1b60*/  ULEA.HI.SX32 UR12, UR46, 0xffffffff, 0x1a ;  /* 0xffffffff2e0c7891 */ /* 0x000fe2000f8fd23f */
[----:B------:R-:W-:Y:S01]  /*1b70*/  IMAD R19, R15, UR25, R9 ;  /* 0x000000190f137c24 */ /* 0x000fe2000f8e0209 */
[----:B------:R-:W-:Y:S01]  /*1b80*/  UIMAD.WIDE UR14, UR15, 0x4, UR44 ;  /* 0x000000040f0e78a5 */ /* 0x000fe2000f8e022c */
[----:B------:R-:W-:Y:S01]  /*1b90*/  VIADD R9, R7, UR22 ;  /* 0x0000001607097c36 */ /* 0x000fe20008000000 */
[C---:B------:R-:W-:Y:S01]  /*1ba0*/  IADD3 R12, P1, R8.reuse, UR9, RZ ;  /* 0x00000009080c7c10 */ /* 0x040fe2000ff3e0ff */
[----:B------:R-:W-:Y:S01]  /*1bb0*/  UIMAD UR23, UR54, UR11, UR23 ;  /* 0x0000000b361772a4 */ /* 0x000fe2000f8e0217 */
[----:B------:R-:W-:Y:S02]  /*1bc0*/  IADD3.X R11, R11, UR37, R19, P2, !PT ;  /* 0x000000250b0b7c10 */ /* 0x000fe400097fe413 */
[----:B------:R-:W-:Y:S02]  /*1bd0*/  LEA.HI.X.SX32 R8, R8, UR7, 0x1, P1 ;  /* 0x0000000708087c11 */ /* 0x000fe400088f0eff */
[----:B------:R-:W-:-:S04]  /*1be0*/  LEA R224, P1, R12, UR40, 0x2 ;  /* 0x000000280ce07c11 */ /* 0x000fc8000f8210ff */
[----:B------:R-:W-:Y:S01]  /*1bf0*/  LEA.HI.X R225, R12, UR41, R8, 0x2, P1 ;  /* 0x000000290ce17c11 */ /* 0x000fe200088f1408 */
[----:B------:R-:W-:Y:S01]  /*1c00*/  IMAD.MOV.U32 R8, RZ, RZ, R6 ;  /* 0x000000ffff087224 */ /* 0x000fe200078e0006 */
[----:B------:R-:W-:Y:S07]  /*1c10*/  @!P0 BRA `(.L_x_933) ;  /* 0x0000008400fc8947 */ /* 0x000fee0003800000 */
        /* <DEDUP_REMOVED lines=8> */
[----:B------:R-:W-:Y:S01]  /*1ca0*/  ULDC.64 UR14, c[0x0][0x3e0] ;  /* 0x0000f800000e7ab9 */ /* 0x000fe20000000a00 */
[C---:B------:R-:W-:Y:S01]  /*1cb0*/  ISETP.GE.AND P6, PT, R14.reuse, UR12, PT ;  /* 0x0000000c0e007c0c */ /* 0x040fe2000bfc6270 */
[C---:B------:R-:W-:Y:S01]  /*1cc0*/  IMAD R6, R14.reuse, R5, R6 ;  /* 0x000000050e067224 */ /* 0x040fe200078e0206 */
[----:B------:R-:W-:Y:S01]  /*1cd0*/  UMOV UR11, UR16 ;  /* 0x00000010000b7c82 */ /* 0x000fe20008000000 */
[----:B------:R-:W-:Y:S01]  /*1ce0*/  VIADD R27, R14, 0x20 ;  /* 0x000000200e1b7836 */ /* 0x000fe20000000000 */
[----:B------:R-:W-:Y:S01]  /*1cf0*/  @P0 BAR.SYNC.DEFER_BLOCKING 0x0 ;  /* 0x0000000000000b1d */ /* 0x000fe20000010000 */
[----:B------:R-:W-:Y:S01]  /*1d00*/  IMAD.WIDE.U32 R10, R22, UR54, R10 ;  /* 0x00000036160a7c25 */ /* 0x000fe2000f8e000a */
[----:B------:R-:W-:-:S02]  /*1d10*/  LEA R232, P0, R8, UR14, 0x1 ;  /* 0x0000000e08e87c11 */ /* 0x000fc4000f8008ff */
[----:B------:R-:W-:Y:S01]  /*1d20*/  IADD3 R16, R9, R6, RZ ;  /* 0x0000000609107210 */ /* 0x000fe20007ffe0ff */
[C---:B------:R-:W-:Y:S01]  /*1d30*/  VIADD R244, R228.reuse, 0x80 ;  /* 0x00000080e4f47836 */ /* 0x040fe20000000000 */
[----:B------:R-:W-:Y:S01]  /*1d40*/  UMOV UR10, UR17 ;  /* 0x00000011000a7c82 */ /* 0x000fe20008000000 */
        /* <DEDUP_REMOVED lines=53> */
.L_x_935:
[----:B------:R-:W-:Y:S05]  /*20a0*/  BSYNC B0 ;  /* 0x0000000000007941 */ /* 0x000fea0003800000 */
.L_x_934:
        /* <DEDUP_REMOVED lines=47> */
.L_x_937:
[----:B------:R-:W-:Y:S05]  /*23a0*/  BSYNC B0 ;  /* 0x0000000000007941 */ /* 0x000fea0003800000 */
.L_x_936:
        /* <DEDUP_REMOVED lines=44> */
.L_x_939:
[----:B------:R-:W-:Y:S05]  /*2670*/  BSYNC B0 ;  /* 0x0000000000007941 */ /* 0x000fea0003800000 */
.L_x_938:
        /* <DEDUP_REMOVED lines=47> */
.L_x_941:
[----:B------:R-:W-:Y:S05]  /*2970*/  BSYNC B0 ;  /* 0x0000000000007941 */ /* 0x000fea0003800000 */
.L_x_940:
        /* <DEDUP_REMOVED lines=69> */
.L_x_943:
[----:B------:R-:W-:Y:S05]  /*2dd0*/  BSYNC B0 ;  /* 0x0000000000007941 */ /* 0x000fea0003800000 */
.L_x_942:
        /* <DEDUP_REMOVED lines=59> */
.L_x_945:
[----:B------:R-:W-:Y:S05]  /*3190*/  BSYNC B0 ;  /* 0x0000000000007941 */ /* 0x000fea0003800000 */
.L_x_944:
[----:B------:R-:W-:Y:S01]  /*31a0*/  UIMAD UR12, UR22, UR20, URZ ;  /* 0x00000014160c72a4 */ /* 0x000fe2000f8e023f */
[----:B-1-3--:R-:W-:Y:S01]  /*31b0*/  IMAD.WIDE.U32 R4, R18, UR35, R228 ;  /* 0x0000002312047c25 */ /* 0x00afe2000f8e00e4 */
[----:B------:R1:W-:Y:S01]  /*31c0*/  @P4 STS.128 [R226+0x18000], RZ ;  /* 0x018000ffe2004388 */ /* 0x0003e20000000c00 */
[----:B------:R-:W3:Y:S01]  /*31d0*/  LDC.64 R18, c[0x0][0x3b8] ;  /* 0x0000ee00ff127b82 */ /* 0x000ee20000000a00 */
[----:B------:R-:W-:Y:S01]  /*31e0*/  UIMAD UR12, UR35, UR21, UR12 ;  /* 0x00000015230c72a4 */ /* 0x000fe2000f8e020c */
[----:B------:R-:W-:Y:S01]  /*31f0*/  BSSY B0, `(.L_x_946) ;  /* 0x000003c000007945 */ /* 0x000fe20003800000 */
[----:B------:R1:W-:Y:S01]  /*3200*/  @P4 STS.128 [R226+0x1a000], RZ ;  /* 0x01a000ffe2004388 */ /* 0x0003e20000000c00 */
[----:B------:R-:W-:-:S03]  /*3210*/  IADD3 R8, P0, R4, UR30, RZ ;  /* 0x0000001e04087c10 */ /* 0x000fc6000ff1e0ff */
[----:B------:R1:W-:Y:S01]  /*3220*/  @P4 STS.128 [R226+0x1c000], RZ ;  /* 0x01c000ffe2004388 */ /* 0x0003e20000000c00 */
[----:B------:R-:W-:Y:S01]  /*3230*/  MOV R6, UR12 ;  /* 0x0000000c00067c02 */ /* 0x000fe20008000f00 */
[----:B------:R-:W-:Y:S02]  /*3240*/  ULDC.64 UR12, c[0x0][0x268] ;  /* 0x00009a00000c7ab9 */ /* 0x000fe40000000a00 */
[----:B------:R1:W-:Y:S01]  /*3250*/  @P4 STS.128 [R226+0x1e000], RZ ;  /* 0x01e000ffe2004388 */ /* 0x0003e20000000c00 */
[----:B------:R-:W-:Y:S01]  /*3260*/  IADD3.X R9, R5, UR33, R6, P0, !PT ;  /* 0x0000002105097c10 */ /* 0x000fe200087fe406 */
[----:B------:R-:W-:-:S04]  /*3270*/  IMAD R4, R25, UR12, RZ ;  /* 0x0000000c19047c24 */ /* 0x000fc8000f8e02ff */
[C---:B------:R-:W-:Y:S02]  /*3280*/  IMAD R15, R17.reuse, UR13, R4 ;  /* 0x0000000d110f7c24 */ /* 0x040fe4000f8e0204 */
[----:B------:R-:W-:-:S05]  /*3290*/  IMAD.WIDE.U32 R8, R17, UR12, R8 ;  /* 0x0000000c11087c25 */ /* 0x000fca000f8e0008 */
[----:B------:R-:W-:Y:S01]  /*32a0*/  IADD3 R16, R9, R15, RZ ;  /* 0x0000000f09107210 */ /* 0x000fe20007ffe0ff */
[----:B------:R-:W-:Y:S06]  /*32b0*/  @P4 BRA `(.L_x_947) ;  /* 0x0000000000bc4947 */ /* 0x000fec0003800000 */
[----:B------:R-:W-:Y:S01]  /*32c0*/  ULDC UR13, c[0x0][0x2d0] ;  /* 0x0000b400000d7ab9 */ /* 0x000fe20000000800 */
[----:B------:R-:W5:Y:S01]  /*32d0*/  LDC.64 R28, c[0x0][0x220] ;  /* 0x00008800ff1c7b82 */ /* 0x000f620000000a00 */
[----:B------:R-:W-:Y:S01]  /*32e0*/  ISETP.GE.AND P0, PT, R228, UR13, PT ;  /* 0x0000000de4007c0c */ /* 0x000fe2000bf06270 */
[----:B------:R-:W-:Y:S01]  /*32f0*/  IMAD R6, R23, UR20, RZ ;  /* 0x0000001417067c24 */ /* 0x000fe2000f8e02ff */
[----:B------:R-:W-:Y:S02]  /*3300*/  MOV R4, UR30 ;  /* 0x0000001e00047c02 */ /* 0x000fe40008000f00 */
[----:B------:R-:W-:Y:S01]  /*3310*/  MOV R5, UR33 ;  /* 0x0000002100057c02 */ /* 0x000fe20008000f00 */
[----:B------:R-:W-:Y:S01]  /*3320*/  IMAD R11, R21, UR21, R6 ;  /* 0x00000015150b7c24 */ /* 0x000fe2000f8e0206 */
        /* <DEDUP_REMOVED lines=13> */
[----:B-----5:R-:W-:Y:S01]  /*3400*/  IMAD.WIDE R10, R228, 0x2, R28 ;  /* 0x00000002e40a7825 */ /* 0x020fe200078e021c */
        /* <DEDUP_REMOVED lines=26> */
.L_x_947:
[----:B------:R-:W-:Y:S05]  /*35b0*/  BSYNC B0 ;  /* 0x0000000000007941 */ /* 0x000fea0003800000 */
.L_x_946:
        /* <DEDUP_REMOVED lines=54> */
[----:B------:R1:W-:Y:S02]  /*3920*/  @!P0 LDGSTS.E.BYPASS.LTC128B.128 [R226+0x1f000], desc[UR4][R4.64+0x180] ;  /* 0x1f00018004e28fae */ /* 0x0003e4000b901d44 */
.L_x_949:
[----:B------:R-:W-:Y:S05]  /*3930*/  BSYNC B0 ;  /* 0x0000000000007941 */ /* 0x000fea0003800000 */
.L_x_948:
[----:B------:R-:W4:Y:S01]  /*3940*/  LDC R250, c[0x0][0x270] ;  /* 0x00009c00fffa7b82 */ /* 0x000f220000000800 */
[----:B------:R-:W-:Y:S01]  /*3950*/  UIMAD UR12, UR48, UR58, UR54 ;  /* 0x0000003a300c72a4 */ /* 0x000fe2000f8e0236 */
[----:B-12---:R-:W-:Y:S01]  /*3960*/  IMAD.MOV.U32 R4, RZ, RZ, 0x4 ;  /* 0x00000004ff047424 */ /* 0x006fe200078e00ff */
[----:B------:R-:W-:Y:S01]  /*3970*/  ULDC UR18, c[0x0][0x2d0] ;  /* 0x0000b40000127ab9 */ /* 0x000fe20000000800 */
[----:B------:R-:W-:Y:S01]  /*3980*/  IMAD.MOV.U32 R238, RZ, RZ, 0x7f800000 ;  /* 0x7f800000ffee7424 */ /* 0x000fe200078e00ff */
[----:B------:R-:W-:Y:S01]  /*3990*/  USHF.L.U32 UR12, UR12, 0x5, URZ ;  /* 0x000000050c0c7899 */ /* 0x000fe2000800063f */
[----:B------:R-:W-:Y:S01]  /*39a0*/  IMAD.MOV.U32 R239, RZ, RZ, 0x7f800000 ;  /* 0x7f800000ffef7424 */ /* 0x000fe200078e00ff */
[----:B------:R-:W-:Y:S01]  /*39b0*/  ULDC UR33, c[0x0][0x2dc] ;  /* 0x0000b70000217ab9 */ /* 0x000fe20000000800 */
[----:B------:R-:W-:Y:S01]  /*39c0*/  IMAD.WIDE R4, R240, R4, UR8 ;  /* 0x00000008f0047e25 */ /* 0x000fe2000f8e0204 */
[----:B---3--:R-:W2:Y:S04]  /*39d0*/  LDG.E.64 R8, desc[UR4][R18.64] ;  /* 0x0000000412087981 */ /* 0x008ea8000c1e1b00 */
[----:B------:R-:W3:Y:S04]  /*39e0*/  LDG.E.64 R6, desc[UR4][R18.64+0x8] ;  /* 0x0000080412067981 */ /* 0x000ee8000c1e1b00 */
[----:B------:R-:W0:Y:S01]  /*39f0*/  LDGDEPBAR ;  /* 0x00000000000079af */ /* 0x000e220000000000 */
[----:B------:R-:W-:-:S03]  /*3a00*/  USHF.R.S32.HI UR13, URZ, 0x1f, UR12 ;  /* 0x0000001f3f0d7899 */ /* 0x000fc6000801140c */
[----:B------:R-:W5:Y:S01]  /*3a10*/  @!P6 LDG.E R238, desc[UR4][R4.64] ;  /* 0x0000000404eee981 */ /* 0x000f62000c1e1900 */
[----:B------:R-:W-:-:S03]  /*3a20*/  IMAD.SHL.U32 R252, R249, 0x20, RZ ;  /* 0x00000020f9fc7824 */ /* 0x000fc600078e00ff */
[----:B------:R1:W5:Y:S01]  /*3a30*/  @!P5 LDG.E R239, desc[UR4][R4.64+0x20] ;  /* 0x0000200404efd981 */ /* 0x000362000c1e1900 */
        /* <DEDUP_REMOVED lines=23> */
[----:B-1----:R-:W-:-:S02]  /*3bb0*/  SHF.R.S32.HI R4, RZ, 0x1f, R24 ;  /* 0x0000001fff047819 */ /* 0x002fc40000011418 */
        /* <DEDUP_REMOVED lines=40> */
[----:B--2---:R-:W-:Y:S02]  /*3e40*/  R2UR UR16, R9 ;  /* 0x00000000091072ca */ /* 0x004fe400000e0000 */
[----:B------:R-:W-:-:S02]  /*3e50*/  R2UR UR17, R8 ;  /* 0x00000000081172ca */ /* 0x000fc400000e0000 */
[----:B---3--:R-:W-:Y:S01]  /*3e60*/  IADD3 R242, P1, P0, R6, UR12, R24 ;  /* 0x0000000c06f27c10 */ /* 0x008fe2000f83e018 */
[----:B------:R-:W-:Y:S01]  /*3e70*/  UIADD3 UR12, UR35, 0x40, URZ ;  /* 0x00000040230c7890 */ /* 0x000fe2000fffe03f */
[----:B------:R-:W-:-:S03]  /*3e80*/  CS2R R24, SRZ ;  /* 0x0000000000187805 */ /* 0x000fc6000001ff00 */
[----:B------:R-:W-:Y:S01]  /*3e90*/  IMAD.WIDE.U32 R242, R242, -0x2daee0ad, RZ ;  /* 0xd2511f53f2f27825 */ /* 0x000fe200078e00ff */
[----:B------:R-:W-:Y:S01]  /*3ea0*/  IADD3.X R248, R7, UR13, R4, P1, P0 ;  /* 0x0000000d07f87c10 */ /* 0x000fe20008fe0404 */
[----:B------:R-:W-:Y:S02]  /*3eb0*/  UISETP.GE.AND UP0, UPT, UR12, UR6, UPT ;  /* 0x000000060c00728c */ /* 0x000fe4000bf06270 */
[----:B------:R-:W-:Y:S02]  /*3ec0*/  UIADD3 UR29, UR16, -0x4498517b, URZ ;  /* 0xbb67ae85101d7890 */ /* 0x000fe4000fffe03f */
[----:B------:R-:W-:Y:S02]  /*3ed0*/  UIADD3 UR30, UR17, -0x61c88647, URZ ;  /* 0x9e3779b9111e7890 */ /* 0x000fe4000fffe03f */
[----:B------:R-:W-:Y:S02]  /*3ee0*/  UIADD3 UR28, UR17, 0x3c6ef372, URZ ;  /* 0x3c6ef372111c7890 */ /* 0x000fe4000fffe03f */
[----:B------:R-:W-:-:S02]  /*3ef0*/  UIADD3 UR27, UR16, 0x76cf5d0a, URZ ;  /* 0x76cf5d0a101b7890 */ /* 0x000fc4000fffe03f */
[----:B------:R-:W-:Y:S02]  /*3f00*/  UIADD3 UR26, UR17, -0x255992d5, URZ ;  /* 0xdaa66d2b111a7890 */ /* 0x000fe4000fffe03f */
[----:B------:R-:W-:Y:S02]  /*3f10*/  UIADD3 UR25, UR16, 0x32370b8f, URZ ;  /* 0x32370b8f10197890 */ /* 0x000fe4000fffe03f */
[----:B------:R-:W-:Y:S02]  /*3f20*/  UIADD3 UR24, UR17, 0x78dde6e4, URZ ;  /* 0x78dde6e411187890 */ /* 0x000fe4000fffe03f */
[----:B------:R-:W-:Y:S02]  /*3f30*/  UIADD3 UR23, UR16, -0x126145ec, URZ ;  /* 0xed9eba1410177890 */ /* 0x000fe4000fffe03f */
[----:B------:R-:W-:Y:S02]  /*3f40*/  UIADD3 UR22, UR17, 0x1715609d, URZ ;  /* 0x1715609d11167890 */ /* 0x000fe4000fffe03f */
[----:B------:R-:W-:-:S02]  /*3f50*/  UIADD3 UR21, UR16, -0x56f99767, URZ ;  /* 0xa906689910157890 */ /* 0x000fc4000fffe03f */
[----:B------:R-:W-:Y:S02]  /*3f60*/  UIADD3 UR20, UR17, -0x4ab325aa, URZ ;  /* 0xb54cda5611147890 */ /* 0x000fe4000fffe03f */
[----:B------:R-:W-:Y:S01]  /*3f70*/  UIADD3 UR19, UR16, 0x646e171e, URZ ;  /* 0x646e171e10137890 */ /* 0x000fe2000fffe03f */
[----:B------:R-:W-:Y:S01]  /*3f80*/  ULDC.U8 UR13, c[0x0][0x388] ;  /* 0x0000e200000d7ab9 */ /* 0x000fe20000000000 */
[----:B----4-:R-:W-:-:S10]  /*3f90*/  ULDC UR12, c[0x0][0x2ec] ;  /* 0x0000bb00000c7ab9 */ /* 0x010fd40000000800 */
.L_x_952:
[----:B------:R-:W0:Y:S01]  /*3fa0*/  LDGDEPBAR ;  /* 0x00000000000079af */ /* 0x000e220000000000 */
[----:B------:R-:W-:Y:S01]  /*3fb0*/  PLOP3.LUT P0, PT, PT, PT, UP0, 0x80, 0x0 ;  /* 0x000000000000781c */ /* 0x000fe20003f0f008 */
[----:B------:R-:W-:Y:S01]  /*3fc0*/  UISETP.GE.AND UP2, UPT, UR7, 0x1, UPT ;  /* 0x000000010700788c */ /* 0x000fe2000bf46270 */
[----:B------:R-:W-:Y:S02]  /*3fd0*/  PLOP3.LUT P3, PT, PT, PT, UP0, 0x80, 0x0 ;  /* 0x000000000000781c */ /* 0x000fe40003f6f008 */
[----:B------:R-:W-:Y:S02]  /*3fe0*/  PLOP3.LUT P1, PT, PT, PT, UP0, 0x80, 0x0 ;  /* 0x000000000000781c */ /* 0x000fe40003f2f008 */
[----:B------:R-:W-:Y:S02]  /*3ff0*/  PLOP3.LUT P2, PT, PT, PT, UP0, 0x80, 0x0 ;  /* 0x000000000000781c */ /* 0x000fe40003f4f008 */
[----:B------:R-:W-:Y:S02]  /*4000*/  PLOP3.LUT P5, PT, PT, PT, UP0, 0x80, 0x0 ;  /* 0x000000000000781c */ /* 0x000fe40003faf008 */
[----:B------:R-:W-:Y:S02]  /*4010*/  PLOP3.LUT P4, PT, PT, PT, UP0, 0x80, 0x0 ;  /* 0x000000000000781c */ /* 0x000fe40003f8f008 */
[----:B------:R-:W-:Y:S01]  /*4020*/  PLOP3.LUT P6, PT, PT, PT, UP0, 0x80, 0x0 ;  /* 0x000000000000781c */ /* 0x000fe20003fcf008 */
[----:B------:R-:W-:Y:S04]  /*4030*/  DEPBAR.LE SB0, 0x0 ;  /* 0x000080000000791a */ /* 0x000fe80000000000 */
[----:B------:R-:W-:Y:S06]  /*4040*/  BAR.SYNC.DEFER_BLOCKING 0x0 ;  /* 0x0000000000007b1d */ /* 0x000fec0000010000 */
[----:B------:R-:W-:Y:S05]  /*4050*/  LDSM.16.M88.4 R16, [R214] ;  /* 0x00000000d610783b */ /* 0x000fea0000000200 */
[----:B-1----:R-:W1:Y:S05]  /*4060*/  LDSM.16.M88.4 R8, [R2+0x10000] ;  /* 0x010000000208783b */ /* 0x002e6a0000000200 */
[----:B------:R-:W2:Y:S05]  /*4070*/  LDSM.16.M88.4 R84, [R2+0x10800] ;  /* 0x010800000254783b */ /* 0x000eaa0000000200 */
[----:B------:R-:W-:Y:S05]  /*4080*/  LDSM.16.M88.4 R88, [R216] ;  /* 0x00000000d858783b */ /* 0x000fea0000000200 */
[----:B------:R-:W3:Y:S05]  /*4090*/  LDSM.16.M88.4 R92, [R3+0x10000] ;  /* 0x01000000035c783b */ /* 0x000eea0000000200 */
[----:B------:R-:W4:Y:S05]  /*40a0*/  LDSM.16.M88.4 R96, [R3+0x10800] ;  /* 0x010800000360783b */ /* 0x000f2a0000000200 */
[----:B------:R-:W-:Y:S05]  /*40b0*/  LDSM.16.M88.4 R100, [R219] ;  /* 0x00000000db64783b */ /* 0x000fea0000000200 */
[----:B------:R-:W4:Y:S05]  /*40c0*/  LDSM.16.M88.4 R104, [R213+0x10000] ;  /* 0x01000000d568783b */ /* 0x000f2a0000000200 */
        /* <DEDUP_REMOVED lines=11> */
[----:B------:R-:W3:Y:S05]  /*4180*/  LDSM.16.M88.4 R88, [R212+0x10800] ;  /* 0x01080000d458783b */ /* 0x000eea0000000200 */
[C---:B------:R-:W-:Y:S01]  /*4190*/  HMMA.16816.F32.BF16 R4, R100.reuse, R104, R4 ;  /* 0x000000686404723c */ /* 0x040fe20000041804 */
[----:B------:R-:W-:Y:S05]  /*41a0*/  LDSM.16.M88.4 R96, [R214+0x2000] ;  /* 0x00200000d660783b */ /* 0x000fea0000000200 */
[C---:B------:R-:W-:Y:S01]  /*41b0*/  HMMA.16816.F32.BF16 R8, R100.reuse, R106, R8 ;  /* 0x0000006a6408723c */ /* 0x040fe20000041808 */
[----:B------:R-:W4:Y:S05]  /*41c0*/  LDSM.16.M88.4 R104, [R2+0x12000] ;  /* 0x012000000268783b */ /* 0x000f2a0000000200 */
[C---:B-1----:R-:W-:Y:S06]  /*41d0*/  HMMA.16816.F32.BF16 R12, R100.reuse, R84, R12 ;  /* 0x00000054640c723c */ /* 0x042fec000004180c */
[----:B------:R-:W-:Y:S01]  /*41e0*/  HMMA.16816.F32.BF16 R16, R100, R86, R16 ;  /* 0x000000566410723c */ /* 0x000fe20000041810 */
[----:B------:R-:W1:Y:S05]  /*41f0*/  LDSM.16.M88.4 R84, [R2+0x12800] ;  /* 0x012800000254783b */ /* 0x000e6a0000000200 */
[C---:B--2---:R-:W-:Y:S01]  /*4200*/  HMMA.16816.F32.BF16 R4, R92.reuse, R108, R4 ;  /* 0x0000006c5c04723c */ /* 0x044fe20000041804 */
[----:B------:R-:W-:Y:S05]  /*4210*/  LDSM.16.M88.4 R100, [R216+0x2000] ;  /* 0x00200000d864783b */ /* 0x000fea0000000200 */
[C---:B------:R-:W-:Y:S01]  /*4220*/  HMMA.16816.F32.BF16 R8, R92.reuse, R110, R8 ;  /* 0x0000006e5c08723c */ /* 0x040fe20000041808 */
[----:B------:R-:W2:Y:S05]  /*4230*/  LDSM.16.M88.4 R108, [R3+0x12000] ;  /* 0x01200000036c783b */ /* 0x000eaa0000000200 */
[C---:B---3--:R-:W-:Y:S06]  /*4240*/  HMMA.16816.F32.BF16 R12, R92.reuse, R88, R12 ;  /* 0x000000585c0c723c */ /* 0x048fec000004180c */
[----:B------:R-:W-:Y:S01]  /*4250*/  HMMA.16816.F32.BF16 R16, R92, R90, R16 ;  /* 0x0000005a5c10723c */ /* 0x000fe20000041810 */
[----:B------:R-:W3:Y:S05]  /*4260*/  LDSM.16.M88.4 R88, [R3+0x12800] ;  /* 0x012800000358783b */ /* 0x000eea0000000200 */
[C---:B----4-:R-:W-:Y:S01]  /*4270*/  HMMA.16816.F32.BF16 R4, R96.reuse, R104, R4 ;  /* 0x000000686004723c */ /* 0x050fe20000041804 */
        /* <DEDUP_REMOVED lines=66> */
[C---:B---3--:R-:W-:Y:S01]  /*46a0*/  HMMA.16816.F32.BF16 R12, R96.reuse, R88, R12 ;  /* 0x00000058600c723c */ /* 0x048fe2000004180c */
[----:B------:R-:W3:Y:S01]  /*46b0*/  @P0 S2R R88, SR_TID.X ;  /* 0x0000000000580919 */ /* 0x000ee20000002100 */
[----:B------:R-:W-:Y:S04]  /*46c0*/  PLOP3.LUT P0, PT, PT, PT, UP0, 0x80, 0x0 ;  /* 0x000000000000781c */ /* 0x000fe80003f0f008 */
[----:B------:R-:W-:Y:S01]  /*46d0*/  HMMA.16816.F32.BF16 R16, R96, R90, R16 ;  /* 0x0000005a6010723c */ /* 0x000fe20000041810 */
[----:B------:R-:W-:Y:S05]  /*46e0*/  IMAD.U32 R89, RZ, RZ, UR31 ;  /* 0x0000001fff597e24 */ /* 0x000fea000f8e00ff */
[C---:B----4-:R-:W-:Y:S06]  /*46f0*/  HMMA.16816.F32.BF16 R4, R100.reuse, R104, R4 ;  /* 0x000000686404723c */ /* 0x050fec0000041804 */
[C---:B------:R-:W-:Y:S06]  /*4700*/  HMMA.16816.F32.BF16 R8, R100.reuse, R106, R8 ;  /* 0x0000006a6408723c */ /* 0x040fec0000041808 */
[C---:B-1----:R-:W-:Y:S06]  /*4710*/  HMMA.16816.F32.BF16 R12, R100.reuse, R84, R12 ;  /* 0x00000054640c723c */ /* 0x042fec000004180c */
[----:B------:R-:W-:Y:S01]  /*4720*/  HMMA.16816.F32.BF16 R16, R100, R86, R16 ;  /* 0x000000566410723c */ /* 0x000fe20000041810 */
[----:B------:R-:W-:Y:S04]  /*4730*/  IMAD.U32 R85, RZ, RZ, UR31 ;  /* 0x0000001fff557e24 */ /* 0x000fe8000f8e00ff */
[----:B---3--:R-:W-:Y:S01]  /*4740*/  @P3 IMAD.SHL.U32 R88, R88, 0x2, RZ ;  /* 0x0000000258583824 */ /* 0x008fe200078e00ff */
[C---:B--2---:R-:W-:Y:S01]  /*4750*/  HMMA.16816.F32.BF16 R4, R92.reuse, R108, R4 ;  /* 0x0000006c5c04723c */ /* 0x044fe20000041804 */
[----:B------:R-:W-:Y:S01]  /*4760*/  IMAD.U32 R84, RZ, RZ, UR7 ;  /* 0x00000007ff547e24 */ /* 0x000fe2000f8e00ff */
[----:B------:R-:W-:Y:S03]  /*4770*/  PLOP3.LUT P3, PT, PT, PT, UP0, 0x80, 0x0 ;  /* 0x000000000000781c */ /* 0x000fe60003f6f008 */
[----:B------:R-:W-:Y:S01]  /*4780*/  @P1 LOP3.LUT R88, R252, 0x6, R88, 0xf8, !PT ;  /* 0x00000006fc581812 */ /* 0x000fe200078ef858 */
[C---:B------:R-:W-:Y:S01]  /*4790*/  HMMA.16816.F32.BF16 R8, R92.reuse, R110, R8 ;  /* 0x0000006e5c08723c */ /* 0x040fe20000041808 */
[----:B------:R-:W-:Y:S04]  /*47a0*/  PLOP3.LUT P1, PT, PT, PT, UP0, 0x80, 0x0 ;  /* 0x000000000000781c */ /* 0x000fe80003f2f008 */
[----:B------:R-:W-:Y:S02]  /*47b0*/  IMAD R85, R85, 0x2, R249 ;  /* 0x0000000255557824 */ /* 0x000fe400078e02f9 */
[----:B------:R-:W-:Y:S04]  /*47c0*/  IMAD R84, R84, 0x4, R251 ;  /* 0x0000000454547824 */ /* 0x000fe800078e02fb */
[----:B------:R-:W-:Y:S01]  /*47d0*/  LOP3.LUT R86, R243, UR16, R85, 0x96, !PT ;  /* 0x00000010f3567c12 */ /* 0x000fe2000f8e9655 */
[----:B------:R-:W-:Y:S04]  /*47e0*/  IMAD.WIDE.U32 R84, R84, -0x326172a9, RZ ;  /* 0xcd9e8d5754547825 */ /* 0x000fe800078e00ff */
[----:B------:R-:W-:Y:S01]  /*47f0*/  @P0 IMAD R88, R89, 0x40, R88 ;  /* 0x0000004059580824 */ /* 0x000fe200078e0258 */
[----:B------:R-:W-:Y:S01]  /*4800*/  PLOP3.LUT P0, PT, PT, PT, UP0, 0x80, 0x0 ;  /* 0x000000000000781c */ /* 0x000fe20003f0f008 */
[----:B------:R-:W-:Y:S01]  /*4810*/  IMAD.WIDE.U32 R86, R86, -0x326172a9, RZ ;  /* 0xcd9e8d5756567825 */ /* 0x000fe200078e00ff */
[----:B------:R-:W-:Y:S02]  /*4820*/  LOP3.LUT R85, R85, UR17, R248, 0x96, !PT ;  /* 0x0000001155557c12 */ /* 0x000fe4000f8e96f8 */
[C---:B------:R-:W-:Y:S01]  /*4830*/  @P5 ISETP.GE.AND P5, PT, R88.reuse, UR6, PT ;  /* 0x0000000658005c0c */ /* 0x040fe2000bfa6270 */
[----:B------:R-:W-:Y:S01]  /*4840*/  @P1 VIADD R89, R88, 0x8 ;  /* 0x0000000858591836 */ /* 0x000fe20000000000 */
[----:B------:R-:W-:Y:S02]  /*4850*/  PLOP3.LUT P1, PT, PT, PT, UP0, 0x80, 0x0 ;  /* 0x000000000000781c */ /* 0x000fe40003f2f008 */
[----:B------:R-:W-:Y:S01]  /*4860*/  LOP3.LUT R100, R87, UR30, R84, 0x96, !PT ;  /* 0x0000001e57647c12 */ /* 0x000fe2000f8e9654 */
[----:B------:R-:W-:Y:S01]  /*4870*/  IMAD.WIDE.U32 R84, R85, -0x2daee0ad, RZ ;  /* 0xd2511f5355547825 */ /* 0x000fe200078e00ff */
[----:B------:R-:W-:Y:S03]  /*4880*/  @P6 ISETP.GE.AND P6, PT, R89, UR6, PT ;  /* 0x0000000659006c0c */ /* 0x000fe6000bfc6270 */
[----:B-----5:R-:W-:Y:S01]  /*4890*/  FMUL.FTZ R89, R238, 1.4426950216293334961 ;  /* 0x3fb8aa3bee597820 */ /* 0x020fe20000410000 */
[----:B------:R-:W-:Y:S01]  /*48a0*/  @P2 VIADD R87, R88, 0x1 ;  /* 0x0000000158572836 */ /* 0x000fe20000000000 */
[----:B------:R-:W-:Y:S01]  /*48b0*/  PLOP3.LUT P2, PT, PT, PT, UP0, 0x80, 0x0 ;  /* 0x000000000000781c */ /* 0x000fe20003f4f008 */
[----:B------:R-:W-:Y:S01]  /*48c0*/  IMAD.WIDE.U32 R100, R100, -0x2daee0ad, RZ ;  /* 0xd2511f5364647825 */ /* 0x000fe200078e00ff */
[----:B------:R-:W-:Y:S02]  /*48d0*/  LOP3.LUT R98, R85, UR29, R242, 0x96, !PT ;  /* 0x0000001d55627c12 */ /* 0x000fe4000f8e96f2 */
[----:B------:R-:W-:Y:S02]  /*48e0*/  @P0 FSEL R4, R4, -INF , !P5 ;  /* 0xff80000004040808 */ /* 0x000fe40006800000 */
[----:B------:R-:W-:Y:S01]  /*48f0*/  PLOP3.LUT P0, PT, PT, PT, UP0, 0x80, 0x0 ;  /* 0x000000000000781c */ /* 0x000fe20003f0f008 */
[----:B------:R-:W-:Y:S01]  /*4900*/  IMAD.WIDE.U32 R98, R98, -0x326172a9, RZ ;  /* 0xcd9e8d5762627825 */ /* 0x000fe200078e00ff */
[----:B------:R-:W-:Y:S02]  /*4910*/  LOP3.LUT R90, R101, UR27, R84, 0x96, !PT ;  /* 0x0000001b655a7c12 */ /* 0x000fe4000f8e9654 */
[----:B------:R-:W-:Y:S01]  /*4920*/  @P1 FSEL R6, R6, -INF , !P5 ;  /* 0xff80000006061808 */ /* 0x000fe20006800000 */
[----:B------:R-:W-:Y:S01]  /*4930*/  @P4 VIADD R84, R88, 0x9 ;  /* 0x0000000958544836 */ /* 0x000fe20000000000 */
[----:B------:R-:W-:Y:S01]  /*4940*/  PLOP3.LUT P1, PT, PT, PT, UP0, 0x80, 0x0 ;  /* 0x000000000000781c */ /* 0x000fe20003f2f008 */
[----:B------:R-:W-:Y:S01]  /*4950*/  IMAD.WIDE.U32 R90, R90, -0x326172a9, RZ ;  /* 0xcd9e8d575a5a7825 */ /* 0x000fe200078e00ff */
[----:B------:R-:W-:Y:S02]  /*4960*/  PLOP3.LUT P4, PT, PT, PT, UP0, 0x80, 0x0 ;  /* 0x000000000000781c */ /* 0x000fe40003f8f008 */
[----:B------:R-:W-:Y:S02]  /*4970*/  @P3 ISETP.GE.AND P3, PT, R87, UR6, PT ;  /* 0x0000000657003c0c */ /* 0x000fe4000bf66270 */
[----:B------:R-:W-:Y:S02]  /*4980*/  @P2 ISETP.GE.AND P2, PT, R84, UR6, PT ;  /* 0x0000000654002c0c */ /* 0x000fe4000bf46270 */
[----:B------:R-:W-:Y:S02]  /*4990*/  LOP3.LUT R96, R99, UR28, R86, 0x96, !PT ;  /* 0x0000001c63607c12 */ /* 0x000fe4000f8e9656 */
[----:B------:R-:W1:Y:S01]  /*49a0*/  LDSM.16.M88.4 R84, [R212+0x16800] ;  /* 0x01680000d454783b */ /* 0x000e620000000200 */
[----:B------:R-:W-:Y:S02]  /*49b0*/  @P0 FSEL R7, R7, -INF , !P3 ;  /* 0xff80000007070808 */ /* 0x000fe40005800000 */
[----:B------:R-:W-:Y:S01]  /*49c0*/  PLOP3.LUT P5, PT, PT, PT, UP0, 0x80, 0x0 ;  /* 0x000000000000781c */ /* 0x000fe20003faf008 */
[----:B------:R-:W-:Y:S01]  /*49d0*/  IMAD.WIDE.U32 R96, R96, -0x2daee0ad, RZ ;  /* 0xd2511f5360607825 */ /* 0x000fe200078e00ff */
[----:B------:R-:W-:Y:S02]  /*49e0*/  FSETP.NEU.FTZ.AND P0, PT, R238, -INF , PT ;  /* 0xff800000ee00780b */ /* 0x000fe40003f1d000 */
[----:B------:R-:W-:Y:S01]  /*49f0*/  LOP3.LUT R101, R91, UR26, R98, 0x96, !PT ;  /* 0x0000001a5b657c12 */ /* 0x000fe2000f8e9662 */
[----:B------:R-:W-:Y:S01]  /*4a00*/  @P1 VIADD R91, R88, 0x10 ;  /* 0x00000010585b1836 */ /* 0x000fe20000000000 */
[----:B------:R-:W-:Y:S02]  /*4a10*/  FSEL R89, R89, RZ, P0 ;  /* 0x000000ff59597208 */ /* 0x000fe40000000000 */
[----:B------:R-:W-:Y:S02]  /*4a20*/  @P4 FSEL R5, R5, -INF , !P3 ;  /* 0xff80000005054808 */ /* 0x000fe40005800000 */
[----:B------:R-:W-:Y:S01]  /*4a30*/  PLOP3.LUT P1, PT, PT, PT, UP0, 0x80, 0x0 ;  /* 0x000000000000781c */ /* 0x000fe20003f2f008 */
[--C-:B------:R-:W-:Y:S01]  /*4a40*/  FFMA.FTZ R4, R4, UR12, -R89.reuse ;  /* 0x0000000c04047c23 */ /* 0x100fe20008010859 */
[----:B------:R-:W-:Y:S01]  /*4a50*/  LOP3.LUT R98, R97, UR25, R100, 0x96, !PT ;  /* 0x0000001961627c12 */ /* 0x000fe2000f8e9664 */
[--C-:B------:R-:W-:Y:S01]  /*4a60*/  FFMA.FTZ R5, R5, UR12, -R89.reuse ;  /* 0x0000000c05057c23 */ /* 0x100fe20008010859 */
[----:B------:R-:W-:Y:S01]  /*4a70*/  PLOP3.LUT P4, PT, PT, PT, UP0, 0x80, 0x0 ;  /* 0x000000000000781c */ /* 0x000fe20003f8f008 */
[----:B------:R-:W-:Y:S01]  /*4a80*/  @P5 VIADD R97, R88, 0x11 ;  /* 0x0000001158615836 */ /* 0x000fe20000000000 */
[----:B------:R-:W-:Y:S01]  /*4a90*/  PLOP3.LUT P5, PT, PT, PT, UP0, 0x80, 0x0 ;  /* 0x000000000000781c */ /* 0x000fe20003faf008 */
[----:B------:R2:W3:Y:S01]  /*4aa0*/  MUFU.EX2 R128, R5 ;  /* 0x0000000500807308 */ /* 0x0004e20000000800 */
[----:B------:R-:W-:Y:S01]  /*4ab0*/  PLOP3.LUT P0, PT, PT, PT, UP0, 0x80, 0x0 ;  /* 0x000000000000781c */ /* 0x000fe20003f0f008 */
[----:B------:R-:W-:Y:S01]  /*4ac0*/  IMAD.WIDE.U32 R98, R98, -0x326172a9, RZ ;  /* 0xcd9e8d5762627825 */ /* 0x000fe200078e00ff */
[----:B------:R-:W-:Y:S03]  /*4ad0*/  PLOP3.LUT P3, PT, PT, PT, UP0, 0x80, 0x0 ;  /* 0x000000000000781c */ /* 0x000fe60003f6f008 */
[----:B------:R-:W-:Y:S01]  /*4ae0*/  @P1 FSEL R8, R8, -INF , !P6 ;  /* 0xff80000008081808 */ /* 0x000fe20007000000 */
[----:B------:R-:W-:Y:S03]  /*4af0*/  IMAD.WIDE.U32 R100, R101, -0x2daee0ad, RZ ;  /* 0xd2511f5365647825 */ /* 0x000fe600078e00ff */
[----:B------:R4:W-:Y:S01]  /*4b00*/  MUFU.EX2 R129, R4 ;  /* 0x0000000400817308 */ /* 0x0009e20000000800 */
[----:B------:R-:W-:Y:S02]  /*4b10*/  PLOP3.LUT P1, PT, PT, PT, UP0, 0x80, 0x0 ;  /* 0x000000000000781c */ /* 0x000fe40003f2f008 */
[----:B------:R-:W-:Y:S01]  /*4b20*/  @P4 ISETP.GE.AND P4, PT, R91, UR6, PT ;  /* 0x000000065b004c0c */ /* 0x000fe2000bf86270 */
[--C-:B------:R-:W-:Y:S01]  /*4b30*/  FFMA.FTZ R8, R8, UR12, -R89.reuse ;  /* 0x0000000c08087c23 */ /* 0x100fe20008010859 */
[----:B------:R-:W-:Y:S01]  /*4b40*/  LOP3.LUT R91, R99, UR24, R90, 0x96, !PT ;  /* 0x00000018635b7c12 */ /* 0x000fe2000f8e965a */
[C---:B------:R-:W-:Y:S01]  /*4b50*/  FMUL.FTZ R90, R239.reuse, 1.4426950216293334961 ;  /* 0x3fb8aa3bef5a7820 */ /* 0x040fe20000410000 */
[----:B------:R-:W-:Y:S03]  /*4b60*/  @P5 FSEL R10, R10, -INF , !P6 ;  /* 0xff8000000a0a5808 */ /* 0x000fe60007000000 */
[----:B------:R-:W-:Y:S01]  /*4b70*/  MUFU.EX2 R125, R8 ;  /* 0x00000008007d7308 */ /* 0x000fe20000000800 */
[----:B------:R-:W-:Y:S01]  /*4b80*/  FSETP.NEU.FTZ.AND P6, PT, R239, -INF , PT ;  /* 0xff800000ef00780b */ /* 0x000fe20003fdd000 */
[C---:B--2---:R-:W-:Y:S01]  /*4b90*/  @P0 VIADD R5, R88.reuse, 0x18 ;  /* 0x0000001858050836 */ /* 0x044fe20000000000 */
[----:B------:R-:W-:Y:S01]  /*4ba0*/  PLOP3.LUT P0, PT, PT, PT, UP0, 0x80, 0x0 ;  /* 0x000000000000781c */ /* 0x000fe20003f0f008 */
[C---:B-1----:R-:W-:Y:S01]  /*4bb0*/  HMMA.16816.F32.BF16 R12, R92.reuse, R84, R12 ;  /* 0x000000545c0c723c */ /* 0x042fe2000004180c */
[----:B------:R-:W-:Y:S02]  /*4bc0*/  PLOP3.LUT P5, PT, PT, PT, UP0, 0x80, 0x0 ;  /* 0x000000000000781c */ /* 0x000fe40003faf008 */
[----:B------:R-:W-:Y:S01]  /*4bd0*/  @P1 VIADD R88, R88, 0x19 ;  /* 0x0000001958581836 */ /* 0x000fe20000000000 */
[----:B------:R-:W-:Y:S02]  /*4be0*/  PLOP3.LUT P1, PT, PT, PT, UP0, 0x80, 0x0 ;  /* 0x000000000000781c */ /* 0x000fe40003f2f008 */
[----:B------:R-:W-:Y:S03]  /*4bf0*/  HMMA.16816.F32.BF16 R16, R92, R86, R16 ;  /* 0x000000565c10723c */ /* 0x000fe60000041810 */
[----:B------:R-:W-:Y:S02]  /*4c00*/  @P3 ISETP.GE.AND P3, PT, R97, UR6, PT ;  /* 0x0000000661003c0c */ /* 0x000fe4000bf66270 */
[----:B----4-:R-:W-:Y:S01]  /*4c10*/  FSEL R4, R90, RZ, P6 ;  /* 0x000000ff5a047208 */ /* 0x010fe20003000000 */
[----:B------:R-:W-:Y:S01]  /*4c20*/  IMAD.WIDE.U32 R90, R91, -0x2daee0ad, RZ ;  /* 0xd2511f535b5a7825 */ /* 0x000fe200078e00ff */
[----:B------:R-:W-:Y:S02]  /*4c30*/  @P0 FSEL R9, R9, -INF , !P2 ;  /* 0xff80000009090808 */ /* 0x000fe40005000000 */
[----:B------:R-:W-:Y:S02]  /*4c40*/  PLOP3.LUT P0, PT, PT, PT, UP0, 0x80, 0x0 ;  /* 0x000000000000781c */ /* 0x000fe40003f0f008 */
[--C-:B------:R-:W-:Y:S01]  /*4c50*/  FFMA.FTZ R6, R6, UR12, -R4.reuse ;  /* 0x0000000c06067c23 */ /* 0x100fe20008010804 */
[--C-:B------:R-:W-:Y:S01]  /*4c60*/  FFMA.FTZ R7, R7, UR12, -R4.reuse ;  /* 0x0000000c07077c23 */ /* 0x100fe20008010804 */
[----:B------:R-:W-:Y:S01]  /*4c70*/  @P1 FSEL R11, R11, -INF , !P2 ;  /* 0xff8000000b0b1808 */ /* 0x000fe20005000000 */
[----:B------:R-:W-:Y:S01]  /*4c80*/  FFMA.FTZ R10, R10, UR12, -R4 ;  /* 0x0000000c0a0a7c23 */ /* 0x000fe20008010804 */
[----:B------:R1:W-:Y:S01]  /*4c90*/  MUFU.EX2 R131, R6 ;  /* 0x0000000600837308 */ /* 0x0003e20000000800 */
[----:B------:R-:W-:Y:S01]  /*4ca0*/  PLOP3.LUT P1, PT, PT, PT, UP0, 0x80, 0x0 ;  /* 0x000000000000781c */ /* 0x000fe20003f2f008 */
[--C-:B------:R-:W-:Y:S01]  /*4cb0*/  FFMA.FTZ R9, R9, UR12, -R89.reuse ;  /* 0x0000000c09097c23 */ /* 0x100fe20008010859 */
[----:B------:R-:W-:Y:S01]  /*4cc0*/  LOP3.LUT R96, R101, UR23, R96, 0x96, !PT ;  /* 0x0000001765607c12 */ /* 0x000fe2000f8e9660 */
[----:B------:R-:W-:Y:S01]  /*4cd0*/  FFMA.FTZ R11, R11, UR12, -R4 ;  /* 0x0000000c0b0b7c23 */ /* 0x000fe20008010804 */
[----:B------:R-:W-:Y:S02]  /*4ce0*/  PLOP3.LUT P6, PT, PT, PT, UP0, 0x80, 0x0 ;  /* 0x000000000000781c */ /* 0x000fe40003fcf008 */
[----:B------:R-:W-:Y:S03]  /*4cf0*/  PLOP3.LUT P2, PT, PT, PT, UP0, 0x80, 0x0 ;  /* 0x000000000000781c */ /* 0x000fe60003f4f008 */
[----:B------:R2:W4:Y:S01]  /*4d00*/  MUFU.EX2 R130, R7 ;  /* 0x0000000700827308 */ /* 0x0005220000000800 */
[----:B------:R-:W-:Y:S01]  /*4d10*/  IMAD.WIDE.U32 R96, R96, -0x326172a9, RZ ;  /* 0xcd9e8d5760607825 */ /* 0x000fe200078e00ff */
[----:B------:R-:W-:Y:S02]  /*4d20*/  @P0 FSEL R12, R12, -INF , !P4 ;  /* 0xff8000000c0c0808 */ /* 0x000fe40006000000 */
[----:B------:R-:W-:Y:S02]  /*4d30*/  PLOP3.LUT P0, PT, PT, PT, UP0, 0x80, 0x0 ;  /* 0x000000000000781c */ /* 0x000fe40003f0f008 */
[----:B------:R-:W-:Y:S01]  /*4d40*/  LOP3.LUT R98, R97, UR22, R98, 0x96, !PT ;  /* 0x0000001661627c12 */ /* 0x000fe2000f8e9662 */
[--C-:B------:R-:W-:Y:S03]  /*4d50*/  FFMA.FTZ R12, R12, UR12, -R89.reuse ;  /* 0x0000000c0c0c7c23 */ /* 0x100fe60008010859 */
[----:B------:R3:W-:Y:S01]  /*4d60*/  MUFU.EX2 R127, R10 ;  /* 0x0000000a007f7308 */ /* 0x0007e20000000800 */
[----:B-1----:R-:W-:Y:S02]  /*4d70*/  LOP3.LUT R6, R91, UR21, R100, 0x96, !PT ;  /* 0x000000155b067c12 */ /* 0x002fe4000f8e9664 */
[----:B------:R-:W-:Y:S01]  /*4d80*/  @P1 FSEL R14, R14, -INF , !P4 ;  /* 0xff8000000e0e1808 */ /* 0x000fe20006000000 */
[----:B------:R-:W-:Y:S01]  /*4d90*/  IMAD.WIDE.U32 R84, R98, -0x2daee0ad, RZ ;  /* 0xd2511f5362547825 */ /* 0x000fe200078e00ff */
[----:B------:R-:W-:Y:S02]  /*4da0*/  PLOP3.LUT P1, PT, PT, PT, UP0, 0x80, 0x0 ;  /* 0x000000000000781c */ /* 0x000fe40003f2f008 */
[----:B------:R-:W-:Y:S03]  /*4db0*/  @P5 ISETP.GE.AND P5, PT, R5, UR6, PT ;  /* 0x0000000605005c0c */ /* 0x000fe6000bfa6270 */
[----:B------:R1:W4:Y:S01]  /*4dc0*/  MUFU.EX2 R122, R9 ;  /* 0x00000009007a7308 */ /* 0x0003220000000800 */
[----:B--2---:R-:W-:Y:S01]  /*4dd0*/  IMAD.WIDE.U32 R6, R6, -0x326172a9, RZ ;  /* 0xcd9e8d5706067825 */ /* 0x004fe200078e00ff */
[----:B------:R-:W-:Y:S02]  /*4de0*/  @P6 ISETP.GE.AND P6, PT, R88, UR6, PT ;  /* 0x0000000658006c0c */ /* 0x000fe4000bfc6270 */
[----:B------:R-:W-:Y:S01]  /*4df0*/  LOP3.LUT R88, R85, UR19, R90, 0x96, !PT ;  /* 0x0000001355587c12 */ /* 0x000fe2000f8e965a */
[----:B------:R-:W-:Y:S01]  /*4e00*/  FFMA.FTZ R14, R14, UR12, -R4 ;  /* 0x0000000c0e0e7c23 */ /* 0x000fe20008010804 */
[----:B------:R-:W-:Y:S02]  /*4e10*/  LOP3.LUT R5, R7, UR20, R96, 0x96, !PT ;  /* 0x0000001407057c12 */ /* 0x000fe4000f8e9660 */
[----:B------:R-:W-:Y:S02]  /*4e20*/  @P2 FSEL R13, R13, -INF , !P3 ;  /* 0xff8000000d0d2808 */ /* 0x000fe40005800000 */
[----:B------:R-:W2:Y:S01]  /*4e30*/  MUFU.EX2 R121, R12 ;  /* 0x0000000c00797308 */ /* 0x000ea20000000800 */
[C---:B------:R-:W-:Y:S02]  /*4e40*/  LOP3.LUT R90, R84.reuse, 0xff, RZ, 0xc0, !PT ;  /* 0x000000ff545a7812 */ /* 0x040fe400078ec0ff */
[--C-:B------:R-:W-:Y:S01]  /*4e50*/  SHF.R.U32.HI R91, RZ, 0x10, R84.reuse ;  /* 0x00000010ff5b7819 */ /* 0x100fe20000011654 */
[--C-:B------:R-:W-:Y:S01]  /*4e60*/  FFMA.FTZ R13, R13, UR12, -R89.reuse ;  /* 0x0000000c0d0d7c23 */ /* 0x100fe20008010859 */
[----:B------:R-:W-:Y:S02]  /*4e70*/  LOP3.LUT R97, R84, 0xffff, RZ, 0xc0, !PT ;  /* 0x0000ffff54617812 */ /* 0x000fe400078ec0ff */
[----:B------:R-:W-:Y:S03]  /*4e80*/  SHF.R.U32.HI R8, RZ, 0x18, R84 ;  /* 0x00000018ff087819 */ /* 0x000fe60000011654 */
[----:B------:R-:W-:Y:S01]  /*4e90*/  MUFU.EX2 R126, R11 ;  /* 0x0000000b007e7308 */ /* 0x000fe20000000800 */
[----:B------:R-:W-:Y:S02]  /*4ea0*/  PLOP3.LUT P2, PT, PT, PT, UP0, 0x80, 0x0 ;  /* 0x000000000000781c */ /* 0x000fe40003f4f008 */
[C---:B------:R-:W-:Y:S02]  /*4eb0*/  LOP3.LUT R84, R6.reuse, 0xffff, RZ, 0xc0, !PT ;  /* 0x0000ffff06547812 */ /* 0x040fe400078ec0ff */
[----:B------:R-:W-:Y:S02]  /*4ec0*/  LOP3.LUT R85, R6, 0xff, RZ, 0xc0, !PT ;  /* 0x000000ff06557812 */ /* 0x000fe400078ec0ff */
[--C-:B------:R-:W-:Y:S03]  /*4ed0*/  SHF.R.U32.HI R86, RZ, 0x18, R6.reuse ;  /* 0x00000018ff567819 */ /* 0x100fe60000011606 */
[----:B------:R-:W-:Y:S01]  /*4ee0*/  MUFU.EX2 R120, R13 ;  /* 0x0000000d00787308 */ /* 0x000fe20000000800 */
[----:B---3--:R-:W-:Y:S02]  /*4ef0*/  SHF.R.U32.HI R10, RZ, 0x10, R6 ;  /* 0x00000010ff0a7819 */ /* 0x008fe40000011606 */
[----:B------:R-:W-:Y:S02]  /*4f00*/  LOP3.LUT R6, R5, 0xffff, RZ, 0xc0, !PT ;  /* 0x0000ffff05067812 */ /* 0x000fe400078ec0ff */
[----:B------:R-:W-:Y:S02]  /*4f10*/  @P1 FSEL R16, R16, -INF , !P5 ;  /* 0xff80000010101808 */ /* 0x000fe40006800000 */
[----:B------:R-:W-:Y:S03]  /*4f20*/  @P0 FSEL R15, R15, -INF , !P3 ;  /* 0xff8000000f0f0808 */ /* 0x000fe60005800000 */
[----:B------:R-:W-:Y:S01]  /*4f30*/  MUFU.EX2 R124, R14 ;  /* 0x0000000e007c7308 */ /* 0x000fe20000000800 */
[----:B------:R-:W-:Y:S01]  /*4f40*/  PLOP3.LUT P0, PT, PT, PT, UP0, 0x80, 0x0 ;  /* 0x000000000000781c */ /* 0x000fe20003f0f008 */
[----:B------:R-:W-:Y:S01]  /*4f50*/  FFMA.FTZ R16, R16, UR12, -R89 ;  /* 0x0000000c10107c23 */ /* 0x000fe20008010859 */
[----:B------:R-:W-:Y:S01]  /*4f60*/  PLOP3.LUT P1, PT, PT, PT, UP0, 0x80, 0x0 ;  /* 0x000000000000781c */ /* 0x000fe20003f2f008 */
[----:B------:R-:W-:Y:S01]  /*4f70*/  FFMA.FTZ R15, R15, UR12, -R4 ;  /* 0x0000000c0f0f7c23 */ /* 0x000fe20008010804 */
[----:B------:R-:W-:Y:S02]  /*4f80*/  SHF.R.U32.HI R6, RZ, 0x8, R6 ;  /* 0x00000008ff067819 */ /* 0x000fe40000011606 */
[----:B------:R-:W-:Y:S03]  /*4f90*/  ISETP.LE.U32.AND P3, PT, R8, UR13, PT ;  /* 0x0000000d08007c0c */ /* 0x000fe6000bf63070 */
[----:B------:R-:W-:Y:S01]  /*4fa0*/  MUFU.EX2 R123, R15 ;  /* 0x0000000f007b7308 */ /* 0x000fe20000000800 */
[----:B------:R-:W-:Y:S02]  /*4fb0*/  LOP3.LUT R7, R6, 0xffff, RZ, 0xc0, !PT ;  /* 0x0000ffff06077812 */ /* 0x000fe400078ec0ff */
[--C-:B------:R-:W-:Y:S02]  /*4fc0*/  SHF.R.U32.HI R8, RZ, 0x10, R5.reuse ;  /* 0x00000010ff087819 */ /* 0x100fe40000011605 */
[----:B-1----:R-:W-:Y:S02]  /*4fd0*/  LOP3.LUT R9, R5, 0xff, RZ, 0xc0, !PT ;  /* 0x000000ff05097812 */ /* 0x002fe400078ec0ff */
[----:B------:R-:W-:Y:S03]  /*4fe0*/  @P2 FSEL R18, R18, -INF , !P5 ;  /* 0xff80000012122808 */ /* 0x000fe60006800000 */
[----:B------:R-:W-:Y:S01]  /*4ff0*/  MUFU.EX2 R117, R16 ;  /* 0x0000001000757308 */ /* 0x000fe20000000800 */
[----:B------:R-:W-:Y:S02]  /*5000*/  ISETP.LE.U32.AND P2, PT, R7, UR13, PT ;  /* 0x0000000d07007c0c */ /* 0x000fe4000bf43070 */
[----:B------:R-:W-:Y:S01]  /*5010*/  SHF.R.U32.HI R5, RZ, 0x18, R5 ;  /* 0x00000018ff057819 */ /* 0x000fe20000011605 */
[----:B------:R-:W-:Y:S01]  /*5020*/  FFMA.FTZ R18, R18, UR12, -R4 ;  /* 0x0000000c12127c23 */ /* 0x000fe20008010804 */
[----:B------:R-:W-:Y:S02]  /*5030*/  LOP3.LUT R6, R8, 0xff, RZ, 0xc0, !PT ;  /* 0x000000ff08067812 */ /* 0x000fe400078ec0ff */
[----:B------:R-:W-:Y:S03]  /*5040*/  @P0 FSEL R17, R17, -INF , !P6 ;  /* 0xff80000011110808 */ /* 0x000fe60007000000 */
[----:B------:R-:W-:Y:S01]  /*5050*/  MUFU.EX2 R119, R18 ;  /* 0x0000001200777308 */ /* 0x000fe20000000800 */
[----:B------:R-:W-:Y:S02]  /*5060*/  @P1 FSEL R19, R19, -INF , !P6 ;  /* 0xff80000013131808 */ /* 0x000fe40007000000 */
[----:B------:R-:W-:Y:S01]  /*5070*/  ISETP.LE.U32.AND P6, PT, R5, UR13, PT ;  /* 0x0000000d05007c0c */ /* 0x000fe2000bfc3070 */
[----:B------:R-:W-:Y:S01]  /*5080*/  FFMA.FTZ R89, R17, UR12, -R89 ;  /* 0x0000000c11597c23 */ /* 0x000fe20008010859 */
[----:B------:R-:W-:Y:S01]  /*5090*/  ISETP.LE.U32.AND P0, PT, R6, UR13, PT ;  /* 0x0000000d06007c0c */ /* 0x000fe2000bf03070 */
[----:B------:R-:W-:Y:S01]  /*50a0*/  @!P2 FADD.FTZ R128, -R128, -RZ ;  /* 0x800000ff8080a221 */ /* 0x000fe20000010100 */
[----:B------:R-:W-:Y:S01]  /*50b0*/  SHF.R.U32.HI R6, RZ, 0x8, R84 ;  /* 0x00000008ff067819 */ /* 0x000fe20000011654 */
[----:B------:R-:W-:Y:S01]  /*50c0*/  FFMA.FTZ R4, R19, UR12, -R4 ;  /* 0x0000000c13047c23 */ /* 0x000fe20008010804 */
[----:B------:R-:W-:Y:S01]  /*50d0*/  ISETP.LE.U32.AND P1, PT, R85, UR13, PT ;  /* 0x0000000d55007c0c */ /* 0x000fe2000bf23070 */
[----:B------:R-:W-:Y:S01]  /*50e0*/  MUFU.EX2 R116, R89 ;  /* 0x0000005900747308 */ /* 0x000fe20000000800 */
[----:B------:R-:W-:Y:S02]  /*50f0*/  LOP3.LUT R5, R6, 0xffff, RZ, 0xc0, !PT ;  /* 0x0000ffff06057812 */ /* 0x000fe400078ec0ff */
[----:B------:R-:W-:Y:S02]  /*5100*/  LOP3.LUT R6, R10, 0xff, RZ, 0xc0, !PT ;  /* 0x000000ff0a067812 */ /* 0x000fe400078ec0ff */
[----:B------:R-:W-:Y:S01]  /*5110*/  ISETP.LE.U32.AND P2, PT, R5, UR13, PT ;  /* 0x0000000d05007c0c */ /* 0x000fe2000bf43070 */
[----:B----4-:R-:W-:Y:S01]  /*5120*/  @!P6 FADD.FTZ R130, -R130, -RZ ;  /* 0x800000ff8282e221 */ /* 0x010fe20000010100 */
[----:B------:R-:W-:Y:S01]  /*5130*/  LOP3.LUT R5, R88, 0xff, RZ, 0xc0, !PT ;  /* 0x000000ff58057812 */ /* 0x000fe200078ec0ff */
[----:B------:R-:W-:Y:S01]  /*5140*/  @!P0 FADD.FTZ R131, -R131, -RZ ;  /* 0x800000ff83838221 */ /* 0x000fe20000010100 */
[----:B------:R-:W-:Y:S01]  /*5150*/  ISETP.LE.U32.AND P6, PT, R6, UR13, PT ;  /* 0x0000000d06007c0c */ /* 0x000fe2000bfc3070 */
[----:B------:R-:W1:Y:S01]  /*5160*/  MUFU.EX2 R118, R4 ;  /* 0x0000000400767308 */ /* 0x000e620000000800 */
[--C-:B------:R-:W-:Y:S01]  /*5170*/  SHF.R.U32.HI R6, RZ, 0x18, R88.reuse ;  /* 0x00000018ff067819 */ /* 0x100fe20000011658 */
[----:B------:R-:W-:Y:S01]  /*5180*/  @!P1 FADD.FTZ R125, -R125, -RZ ;  /* 0x800000ff7d7d9221 */ /* 0x000fe20000010100 */
[----:B------:R-:W-:Y:S02]  /*5190*/  ISETP.LE.U32.AND P0, PT, R5, UR13, PT ;  /* 0x0000000d05007c0c */ /* 0x000fe4000bf03070 */
[----:B------:R-:W-:Y:S02]  /*51a0*/  ISETP.LE.U32.AND P5, PT, R9, UR13, PT ;  /* 0x0000000d09007c0c */ /* 0x000fe4000bfa3070 */
[----:B------:R-:W-:Y:S01]  /*51b0*/  LOP3.LUT R5, R88, 0xffff, RZ, 0xc0, !PT ;  /* 0x0000ffff58057812 */ /* 0x000fe200078ec0ff */
[----:B------:R-:W-:Y:S01]  /*51c0*/  @!P2 FADD.FTZ R122, -R122, -RZ ;  /* 0x800000ff7a7aa221 */ /* 0x000fe20000010100 */
[----:B------:R-:W-:Y:S02]  /*51d0*/  ISETP.LE.U32.AND P1, PT, R6, UR13, PT ;  /* 0x0000000d06007c0c */ /* 0x000fe4000bf23070 */
[----:B------:R-:W-:Y:S01]  /*51e0*/  LOP3.LUT R6, R91, 0xff, RZ, 0xc0, !PT ;  /* 0x000000ff5b067812 */ /* 0x000fe200078ec0ff */
[----:B------:R-:W-:Y:S01]  /*51f0*/  @!P6 FADD.FTZ R127, -R127, -RZ ;  /* 0x800000ff7f7fe221 */ /* 0x000fe20000010100 */
[----:B------:R-:W-:Y:S02]  /*5200*/  SHF.R.U32.HI R5, RZ, 0x8, R5 ;  /* 0x00000008ff057819 */ /* 0x000fe40000011605 */
[----:B------:R-:W-:Y:S01]  /*5210*/  ISETP.LE.U32.AND P2, PT, R6, UR13, PT ;  /* 0x0000000d06007c0c */ /* 0x000fe2000bf43070 */
[----:B--2---:R-:W-:Y:S01]  /*5220*/  @!P0 FADD.FTZ R121, -R121, -RZ ;  /* 0x800000ff79798221 */ /* 0x004fe20000010100 */
[----:B------:R-:W-:Y:S01]  /*5230*/  LOP3.LUT R5, R5, 0xffff, RZ, 0xc0, !PT ;  /* 0x0000ffff05057812 */ /* 0x000fe200078ec0ff */
[----:B------:R-:W-:Y:S01]  /*5240*/  @!P5 FADD.FTZ R129, -R129, -RZ ;  /* 0x800000ff8181d221 */ /* 0x000fe20000010100 */
[----:B------:R-:W-:Y:S01]  /*5250*/  SHF.R.U32.HI R6, RZ, 0x8, R97 ;  /* 0x00000008ff067819 */ /* 0x000fe20000011661 */
[----:B-1----:R-:W-:Y:S01]  /*5260*/  @!P3 FADD.FTZ R118, -R118, -RZ ;  /* 0x800000ff7676b221 */ /* 0x002fe20000010100 */
[----:B------:R-:W-:Y:S01]  /*5270*/  ISETP.LE.U32.AND P6, PT, R5, UR13, PT ;  /* 0x0000000d05007c0c */ /* 0x000fe2000bfc3070 */
[----:B------:R-:W-:Y:S01]  /*5280*/  @!P1 FADD.FTZ R123, -R123, -RZ ;  /* 0x800000ff7b7b9221 */ /* 0x000fe20000010100 */
[----:B------:R-:W-:Y:S02]  /*5290*/  LOP3.LUT R5, R6, 0xffff, RZ, 0xc0, !PT ;  /* 0x0000ffff06057812 */ /* 0x000fe400078ec0ff */
[----:B------:R-:W-:Y:S02]  /*52a0*/  ISETP.LE.U32.AND P5, PT, R86, UR13, PT ;  /* 0x0000000d56007c0c */ /* 0x000fe4000bfa3070 */
[----:B------:R-:W-:Y:S01]  /*52b0*/  ISETP.LE.U32.AND P0, PT, R5, UR13, PT ;  /* 0x0000000d05007c0c */ /* 0x000fe2000bf03070 */
[----:B------:R-:W-:Y:S01]  /*52c0*/  @!P2 FADD.FTZ R119, -R119, -RZ ;  /* 0x800000ff7777a221 */ /* 0x000fe20000010100 */
[----:B------:R-:W-:Y:S02]  /*52d0*/  F2FP.RELU.BF16.F32.PACK_AB R6, R128, R129 ;  /* 0x000000818006723e */ /* 0x000fe400000018ff */
[----:B------:R-:W-:Y:S02]  /*52e0*/  F2FP.RELU.BF16.F32.PACK_AB R5, R130, R131 ;  /* 0x000000838205723e */ /* 0x000fe400000018ff */
[----:B------:R-:W-:Y:S01]  /*52f0*/  F2FP.RELU.BF16.F32.PACK_AB R4, R122, R125 ;  /* 0x0000007d7a04723e */ /* 0x000fe200000018ff */
[----:B------:R1:W-:Y:S01]  /*5300*/  STS [R234+0x22000], R6 ;  /* 0x02200006ea007388 */ /* 0x0003e20000000800 */
[----:B------:R-:W-:Y:S01]  /*5310*/  SHF.R.U32.HI R88, RZ, 0x10, R88 ;  /* 0x00000010ff587819 */ /* 0x000fe20000011658 */
[----:B------:R-:W-:Y:S01]  /*5320*/  @!P6 FADD.FTZ R120, -R120, -RZ ;  /* 0x800000ff7878e221 */ /* 0x000fe20000010100 */
[----:B------:R-:W-:Y:S02]  /*5330*/  ISETP.LE.U32.AND P4, PT, R90, UR13, PT ;  /* 0x0000000d5a007c0c */ /* 0x000fe4000bf83070 */
[----:B------:R2:W-:Y:S01]  /*5340*/  STS [R234+0x22400], R5 ;  /* 0x02240005ea007388 */ /* 0x0005e20000000800 */
[----:B------:R-:W-:Y:S01]  /*5350*/  LOP3.LUT R88, R88, 0xff, RZ, 0xc0, !PT ;  /* 0x000000ff58587812 */ /* 0x000fe200078ec0ff */
[----:B------:R-:W-:Y:S01]  /*5360*/  @!P5 FADD.FTZ R126, -R126, -RZ ;  /* 0x800000ff7e7ed221 */ /* 0x000fe20000010100 */
[----:B------:R-:W-:Y:S02]  /*5370*/  @!P0 FADD.FTZ R116, -R116, -RZ ;  /* 0x800000ff74748221 */ /* 0x000fe40000010100 */
[----:B------:R3:W-:Y:S01]  /*5380*/  STS [R237+0x22000], R4 ;  /* 0x02200004ed007388 */ /* 0x0007e20000000800 */
[----:B------:R-:W-:Y:S02]  /*5390*/  ISETP.LE.U32.AND P5, PT, R88, UR13, PT ;  /* 0x0000000d58007c0c */ /* 0x000fe4000bfa3070 */
[----:B------:R-:W-:Y:S02]  /*53a0*/  F2FP.RELU.BF16.F32.PACK_AB R8, R126, R127 ;  /* 0x0000007f7e08723e */ /* 0x000fe400000018ff */
[----:B------:R-:W-:Y:S02]  /*53b0*/  F2FP.RELU.BF16.F32.PACK_AB R7, R120, R121 ;  /* 0x000000797807723e */ /* 0x000fe400000018ff */
[----:B------:R-:W-:Y:S01]  /*53c0*/  FSETP.GE.FTZ.AND P2, PT, R129, RZ, PT ;  /* 0x000000ff8100720b */ /* 0x000fe20003f56000 */
[----:B------:R-:W-:Y:S01]  /*53d0*/  @!P4 FADD.FTZ R117, -R117, -RZ ;  /* 0x800000ff7575c221 */ /* 0x000fe20000010100 */
[----:B------:R-:W-:Y:S01]  /*53e0*/  STS [R237+0x22400], R8 ;  /* 0x02240008ed007388 */ /* 0x000fe20000000800 */
[----:B------:R-:W-:Y:S02]  /*53f0*/  FSETP.GE.FTZ.AND P1, PT, R128, RZ, PT ;  /* 0x000000ff8000720b */ /* 0x000fe40003f36000 */
[----:B------:R-:W-:Y:S02]  /*5400*/  FSETP.GE.FTZ.AND P3, PT, R121, RZ, PT ;  /* 0x000000ff7900720b */ /* 0x000fe40003f76000 */
[----:B------:R-:W-:Y:S01]  /*5410*/  STS [R235+0x22000], R7 ;  /* 0x02200007eb007388 */ /* 0x000fe20000000800 */
[----:B------:R-:W-:Y:S05]  /*5420*/  @!P5 FADD.FTZ R124, -R124, -RZ ;  /* 0x800000ff7c7cd221 */ /* 0x000fea0000010100 */
[----:B-1----:R-:W-:Y:S02]  /*5430*/  F2FP.RELU.BF16.F32.PACK_AB R6, R123, R124 ;  /* 0x0000007c7b06723e */ /* 0x002fe400000018ff */
[----:B--2---:R-:W-:Y:S03]  /*5440*/  F2FP.RELU.BF16.F32.PACK_AB R5, R116, R117 ;  /* 0x000000757405723e */ /* 0x004fe600000018ff */
[----:B------:R-:W-:Y:S01]  /*5450*/  STS [R235+0x22400], R6 ;  /* 0x02240006eb007388 */ /* 0x000fe20000000800 */
[----:B---3--:R-:W-:Y:S04]  /*5460*/  F2FP.RELU.BF16.F32.PACK_AB R4, R118, R119 ;  /* 0x000000777604723e */ /* 0x008fe800000018ff */
[----:B------:R-:W-:Y:S05]  /*5470*/  STS [R236+0x22000], R5 ;  /* 0x02200005ec007388 */ /* 0x000fea0000000800 */
[----:B------:R-:W-:Y:S05]  /*5480*/  STS [R236+0x22400], R4 ;  /* 0x02240004ec007388 */ /* 0x000fea0000000800 */
[----:B------:R-:W-:Y:S05]  /*5490*/  LDSM.16.M88.4 R16, [R214+0x8000] ;  /* 0x00800000d610783b */ /* 0x000fea0000000200 */
[----:B------:R-:W1:Y:S05]  /*54a0*/  LDSM.16.M88.4 R8, [R2+0x18000] ;  /* 0x018000000208783b */ /* 0x000e6a0000000200 */
[----:B------:R-:W2:Y:S05]  /*54b0*/  LDSM.16.M88.4 R84, [R2+0x18800] ;  /* 0x018800000254783b */ /* 0x000eaa0000000200 */
[----:B------:R-:W-:Y:S05]  /*54c0*/  LDSM.16.M88.4 R88, [R216+0x8000] ;  /* 0x00800000d858783b */ /* 0x000fea0000000200 */
[----:B------:R-:W3:Y:S05]  /*54d0*/  LDSM.16.M88.4 R92, [R3+0x18000] ;  /* 0x01800000035c783b */ /* 0x000eea0000000200 */
[----:B------:R-:W4:Y:S05]  /*54e0*/  LDSM.16.M88.4 R96, [R3+0x18800] ;  /* 0x018800000360783b */ /* 0x000f2a0000000200 */
[----:B------:R-:W-:Y:S05]  /*54f0*/  LDSM.16.M88.4 R100, [R219+0x8000] ;  /* 0x00800000db64783b */ /* 0x000fea0000000200 */
        /* <DEDUP_REMOVED lines=21> */
[----:B------:R-:W-:Y:S04]  /*5650*/  IMAD.U32 R100, RZ, RZ, UR11 ;  /* 0x0000000bff647e24 */ /* 0x000fe8000f8e00ff */
[----:B------:R-:W-:Y:S01]  /*5660*/  IMAD.U32 R101, RZ, RZ, UR10 ;  /* 0x0000000aff657e24 */ /* 0x000fe2000f8e00ff */
[C---:B------:R-:W-:Y:S01]  /*5670*/  HMMA.16816.F32.BF16 R8, R92.reuse, R110, R8 ;  /* 0x0000006e5c08723c */ /* 0x040fe20000041808 */
[----:B------:R-:W-:Y:S04]  /*5680*/  LDSM.16.M88.4 R108, [R3+0x1a000] ;  /* 0x01a00000036c783b */ /* 0x000fe80000000200 */
[C---:B------:R-:W-:Y:S01]  /*5690*/  LEA R114, P0, R240.reuse, R100, 0x2 ;  /* 0x00000064f0727211 */ /* 0x040fe200078010ff */
[C---:B---3--:R-:W-:Y:S05]  /*56a0*/  HMMA.16816.F32.BF16 R12, R92.reuse, R88, R12 ;  /* 0x000000585c0c723c */ /* 0x048fea000004180c */
[----:B------:R-:W-:Y:S01]  /*56b0*/  LEA.HI.X.SX32 R115, R240, R101, 0x2, P0 ;  /* 0x00000065f0737211 */ /* 0x000fe200000f16ff */
[----:B------:R-:W-:Y:S01]  /*56c0*/  HMMA.16816.F32.BF16 R16, R92, R90, R16 ;  /* 0x0000005a5c10723c */ /* 0x000fe20000041810 */
[----:B------:R-:W2:Y:S02]  /*56d0*/  LDSM.16.M88.4 R100, [R216+0xa000] ;  /* 0x00a00000d864783b */ /* 0x000ea40000000200 */
[----:B------:R-:W-:Y:S03]  /*56e0*/  FSETP.GE.FTZ.AND P0, PT, R125, RZ, PT ;  /* 0x000000ff7d00720b */ /* 0x000fe60003f16000 */
[C---:B----4-:R-:W-:Y:S01]  /*56f0*/  HMMA.16816.F32.BF16 R4, R96.reuse, R104, R4 ;  /* 0x000000686004723c */ /* 0x050fe20000041804 */
[----:B------:R-:W3:Y:S05]  /*5700*/  LDG.E R113, desc[UR4][R114.64] ;  /* 0x0000000472717981 */ /* 0x000eea000c1e1900 */
[----:B------:R-:W4:Y:S01]  /*5710*/  LDSM.16.M88.4 R88, [R3+0x1a800] ;  /* 0x01a800000358783b */ /* 0x000f220000000200 */
[C---:B------:R-:W-:Y:S04]  /*5720*/  HMMA.16816.F32.BF16 R8, R96.reuse, R106, R8 ;  /* 0x0000006a6008723c */ /* 0x040fe80000041808 */
[----:B------:R-:W-:Y:S02]  /*5730*/  LDSM.16.M88.4 R92, [R219+0xa000] ;  /* 0x00a00000db5c783b */ /* 0x000fe40000000200 */
[C---:B-1----:R-:W-:Y:S03]  /*5740*/  HMMA.16816.F32.BF16 R12, R96.reuse, R84, R12 ;  /* 0x00000054600c723c */ /* 0x042fe6000004180c */
[----:B------:R-:W1:Y:S03]  /*5750*/  LDSM.16.M88.4 R104, [R213+0x1a000] ;  /* 0x01a00000d568783b */ /* 0x000e660000000200 */
[----:B------:R-:W-:Y:S02]  /*5760*/  HMMA.16816.F32.BF16 R16, R96, R86, R16 ;  /* 0x000000566010723c */ /* 0x000fe40000041810 */
[----:B------:R-:W1:Y:S05]  /*5770*/  LDSM.16.M88.4 R84, [R213+0x1a800] ;  /* 0x01a80000d554783b */ /* 0x000e6a0000000200 */
[----:B------:R-:W3:Y:S05]  /*5780*/  LDG.E R112, desc[UR4][R114.64+0x20] ;  /* 0x0000200472707981 */ /* 0x000eea000c1e1900 */
[----:B------:R-:W-:Y:S01]  /*5790*/  LDSM.16.M88.4 R96, [R218+0xa000] ;  /* 0x00a00000da60783b */ /* 0x000fe20000000200 */
[C---:B--2---:R-:W-:Y:S06]  /*57a0*/  HMMA.16816.F32.BF16 R4, R100.reuse, R108, R4 ;  /* 0x0000006c6404723c */ /* 0x044fec0000041804 */
[C---:B------:R-:W-:Y:S01]  /*57b0*/  HMMA.16816.F32.BF16 R8, R100.reuse, R110, R8 ;  /* 0x0000006e6408723c */ /* 0x040fe20000041808 */
[----:B------:R-:W2:Y:S05]  /*57c0*/  LDSM.16.M88.4 R108, [R212+0x1a000] ;  /* 0x01a00000d46c783b */ /* 0x000eaa0000000200 */
[C---:B----4-:R-:W-:Y:S06]  /*57d0*/  HMMA.16816.F32.BF16 R12, R100.reuse, R88, R12 ;  /* 0x00000058640c723c */ /* 0x050fec000004180c */
[----:B------:R-:W-:Y:S01]  /*57e0*/  HMMA.16816.F32.BF16 R16, R100, R90, R16 ;  /* 0x0000005a6410723c */ /* 0x000fe20000041810 */
[----:B------:R-:W4:Y:S05]  /*57f0*/  LDSM.16.M88.4 R88, [R212+0x1a800] ;  /* 0x01a80000d458783b */ /* 0x000f2a0000000200 */
[C---:B-1----:R-:W-:Y:S01]  /*5800*/  HMMA.16816.F32.BF16 R4, R92.reuse, R104, R4 ;  /* 0x000000685c04723c */ /* 0x042fe20000041804 */
[----:B------:R-:W-:Y:S05]  /*5810*/  LDSM.16.M88.4 R100, [R214+0xc000] ;  /* 0x00c00000d664783b */ /* 0x000fea0000000200 */
[C---:B------:R-:W-:Y:S01]  /*5820*/  HMMA.16816.F32.BF16 R8, R92.reuse, R106, R8 ;  /* 0x0000006a5c08723c */ /* 0x040fe20000041808 */
[----:B------:R-:W1:Y:S05]  /*5830*/  LDSM.16.M88.4 R104, [R2+0x1c000] ;  /* 0x01c000000268783b */ /* 0x000e6a0000000200 */
[C---:B------:R-:W-:Y:S06]  /*5840*/  HMMA.16816.F32.BF16 R12, R92.reuse, R84, R12 ;  /* 0x000000545c0c723c */ /* 0x040fec000004180c */
[----:B------:R-:W-:Y:S01]  /*5850*/  HMMA.16816.F32.BF16 R16, R92, R86, R16 ;  /* 0x000000565c10723c */ /* 0x000fe20000041810 */
[----:B------:R-:W1:Y:S05]  /*5860*/  LDSM.16.M88.4 R84, [R2+0x1c800] ;  /* 0x01c800000254783b */ /* 0x000e6a0000000200 */
[C---:B--2---:R-:W-:Y:S01]  /*5870*/  HMMA.16816.F32.BF16 R4, R96.reuse, R108, R4 ;  /* 0x0000006c6004723c */ /* 0x044fe20000041804 */
[----:B------:R-:W-:Y:S05]  /*5880*/  LDSM.16.M88.4 R92, [R216+0xc000] ;  /* 0x00c00000d85c783b */ /* 0x000fea0000000200 */
        /* <DEDUP_REMOVED lines=47> */
[C---:B-1----:R-:W-:Y:S06]  /*5b80*/  HMMA.16816.F32.BF16 R4, R100.reuse, R104, R4 ;  /* 0x000000686404723c */ /* 0x042fec0000041804 */
[C---:B------:R-:W-:Y:S06]  /*5b90*/  HMMA.16816.F32.BF16 R8, R100.reuse, R106, R8 ;  /* 0x0000006a6408723c */ /* 0x040fec0000041808 */
[C---:B------:R-:W-:Y:S06]  /*5ba0*/  HMMA.16816.F32.BF16 R12, R100.reuse, R84, R12 ;  /* 0x00000054640c723c */ /* 0x040fec000004180c */
[----:B------:R-:W-:Y:S06]  /*5bb0*/  HMMA.16816.F32.BF16 R16, R100, R86, R16 ;  /* 0x000000566410723c */ /* 0x000fec0000041810 */
[C---:B--2---:R-:W-:Y:S06]  /*5bc0*/  HMMA.16816.F32.BF16 R4, R92.reuse, R108, R4 ;  /* 0x0000006c5c04723c */ /* 0x044fec0000041804 */
[C---:B------:R-:W-:Y:S06]  /*5bd0*/  HMMA.16816.F32.BF16 R8, R92.reuse, R110, R8 ;  /* 0x0000006e5c08723c */ /* 0x040fec0000041808 */
[C---:B----4-:R-:W-:Y:S06]  /*5be0*/  HMMA.16816.F32.BF16 R12, R92.reuse, R88, R12 ;  /* 0x000000585c0c723c */ /* 0x050fec000004180c */
[----:B------:R-:W-:Y:S06]  /*5bf0*/  HMMA.16816.F32.BF16 R16, R92, R90, R16 ;  /* 0x0000005a5c10723c */ /* 0x000fec0000041810 */
[C---:B---3--:R-:W-:Y:S01]  /*5c00*/  FADD.FTZ R84, -R113.reuse, R4 ;  /* 0x0000000471547221 */ /* 0x048fe20000010100 */
[C---:B------:R-:W-:Y:S05]  /*5c10*/  FADD.FTZ R5, -R113.reuse, R5 ;  /* 0x0000000571057221 */ /* 0x040fea0000010100 */
[C---:B------:R-:W-:Y:S01]  /*5c20*/  FADD.FTZ R4, -R113.reuse, R8 ;  /* 0x0000000871047221 */ /* 0x040fe20000010100 */
[-C--:B------:R-:W-:Y:S01]  /*5c30*/  FSEL R8, R84, R113.reuse, P2 ;  /* 0x0000007154087208 */ /* 0x080fe20001000000 */
[----:B------:R-:W-:Y:S01]  /*5c40*/  FADD.FTZ R9, -R113, R9 ;  /* 0x0000000971097221 */ /* 0x000fe20000010100 */
[----:B------:R-:W-:Y:S02]  /*5c50*/  FSETP.GE.FTZ.AND P2, PT, R120, RZ, PT ;  /* 0x000000ff7800720b */ /* 0x000fe40003f56000 */
[-C--:B------:R-:W-:Y:S01]  /*5c60*/  FSEL R5, R5, R113.reuse, P1 ;  /* 0x0000007105057208 */ /* 0x080fe20000800000 */
[----:B------:R-:W-:Y:S01]  /*5c70*/  FMUL.FTZ R8, R129, R8 ;  /* 0x0000000881087220 */ /* 0x000fe20000410000 */
[----:B------:R-:W-:Y:S01]  /*5c80*/  FSEL R4, R4, R113, P0 ;  /* 0x0000007104047208 */ /* 0x000fe20000000000 */
[----:B------:R-:W-:Y:S01]  /*5c90*/  FADD.FTZ R12, -R113, R12 ;  /* 0x0000000c710c7221 */ /* 0x000fe20000010100 */
[----:B------:R-:W-:Y:S01]  /*5ca0*/  FSETP.GE.FTZ.AND P0, PT, R116, RZ, PT ;  /* 0x000000ff7400720b */ /* 0x000fe20003f16000 */
[----:B------:R-:W-:Y:S01]  /*5cb0*/  FMUL.FTZ R5, R128, R5 ;  /* 0x0000000580057220 */ /* 0x000fe20000410000 */
[----:B------:R-:W-:Y:S01]  /*5cc0*/  FSETP.GE.FTZ.AND P1, PT, R122, RZ, PT ;  /* 0x000000ff7a00720b */ /* 0x000fe20003f36000 */
[----:B------:R-:W-:Y:S01]  /*5cd0*/  FMUL.FTZ R84, R125, R4 ;  /* 0x000000047d547220 */ /* 0x000fe20000410000 */
[C---:B------:R-:W-:Y:S01]  /*5ce0*/  FADD.FTZ R13, -R113.reuse, R13 ;  /* 0x0000000d710d7221 */ /* 0x040fe20000010100 */
[----:B------:R-:W-:Y:S01]  /*5cf0*/  FADD.FTZ R16, -R113, R16 ;  /* 0x0000001071107221 */ /* 0x000fe20000010100 */
[----:B------:R-:W-:Y:S02]  /*5d00*/  F2FP.BF16.F32.PACK_AB R4, R5, R8 ;  /* 0x000000080504723e */ /* 0x000fe400000010ff */
[-C--:B------:R-:W-:Y:S02]  /*5d10*/  FSEL R9, R9, R113.reuse, P1 ;  /* 0x0000007109097208 */ /* 0x080fe40000800000 */
[----:B------:R-:W-:Y:S01]  /*5d20*/  FSETP.GE.FTZ.AND P1, PT, R117, RZ, PT ;  /* 0x000000ff7500720b */ /* 0x000fe20003f36000 */
[----:B------:R1:W-:Y:S01]  /*5d30*/  STS [R234+0x20000], R4 ;  /* 0x02000004ea007388 */ /* 0x0003e20000000800 */
[-C--:B------:R-:W-:Y:S01]  /*5d40*/  FSEL R12, R12, R113.reuse, P3 ;  /* 0x000000710c0c7208 */ /* 0x080fe20001800000 */
[C---:B------:R-:W-:Y:S01]  /*5d50*/  FADD.FTZ R6, -R112.reuse, R6 ;  /* 0x0000000670067221 */ /* 0x040fe20000010100 */
[-C--:B------:R-:W-:Y:S01]  /*5d60*/  FSEL R13, R13, R113.reuse, P2 ;  /* 0x000000710d0d7208 */ /* 0x080fe20001000000 */
[----:B------:R-:W-:Y:S01]  /*5d70*/  FADD.FTZ R11, -R112, R11 ;  /* 0x0000000b700b7221 */ /* 0x000fe20000010100 */
[----:B------:R-:W-:Y:S01]  /*5d80*/  FSEL R16, R16, R113, P1 ;  /* 0x0000007110107208 */ /* 0x000fe20000800000 */
[----:B------:R-:W-:Y:S01]  /*5d90*/  @P0 FADD.FTZ R113, -R113, R17 ;  /* 0x0000001171710221 */ /* 0x000fe20000010100 */
[----:B------:R-:W-:Y:S01]  /*5da0*/  FSETP.GE.FTZ.AND P0, PT, R130, RZ, PT ;  /* 0x000000ff8200720b */ /* 0x000fe20003f16000 */
[----:B------:R-:W-:Y:S01]  /*5db0*/  FMUL.FTZ R12, R121, R12 ;  /* 0x0000000c790c7220 */ /* 0x000fe20000410000 */
[----:B------:R-:W-:Y:S01]  /*5dc0*/  FSETP.GE.FTZ.AND P1, PT, R131, RZ, PT ;  /* 0x000000ff8300720b */ /* 0x000fe20003f36000 */
[----:B------:R-:W-:Y:S01]  /*5dd0*/  FMUL.FTZ R8, R120, R13 ;  /* 0x0000000d78087220 */ /* 0x000fe20000410000 */
[----:B------:R-:W-:Y:S01]  /*5de0*/  FADD.FTZ R15, -R112, R15 ;  /* 0x0000000f700f7221 */ /* 0x000fe20000010100 */
[----:B------:R-:W-:Y:S01]  /*5df0*/  FSETP.GE.FTZ.AND P3, PT, R124, RZ, PT ;  /* 0x000000ff7c00720b */ /* 0x000fe20003f76000 */
[----:B------:R-:W-:Y:S01]  /*5e00*/  FADD.FTZ R18, -R112, R18 ;  /* 0x0000001270127221 */ /* 0x000fe20000010100 */
[----:B------:R-:W-:Y:S01]  /*5e10*/  FSEL R6, R6, R112, P1 ;  /* 0x0000007006067208 */ /* 0x000fe20000800000 */
[----:B------:R-:W-:Y:S01]  /*5e20*/  FMUL.FTZ R9, R122, R9 ;  /* 0x000000097a097220 */ /* 0x000fe20000410000 */
[----:B------:R-:W-:Y:S01]  /*5e30*/  FSETP.GE.FTZ.AND P1, PT, R126, RZ, PT ;  /* 0x000000ff7e00720b */ /* 0x000fe20003f36000 */
[----:B------:R-:W-:Y:S01]  /*5e40*/  FMUL.FTZ R16, R117, R16 ;  /* 0x0000001075107220 */ /* 0x000fe20000410000 */
[----:B------:R-:W-:Y:S01]  /*5e50*/  F2FP.BF16.F32.PACK_AB R8, R8, R12 ;  /* 0x0000000c0808723e */ /* 0x000fe200000010ff */
[----:B------:R-:W-:Y:S01]  /*5e60*/  FMUL.FTZ R13, R131, R6 ;  /* 0x00000006830d7220 */ /* 0x000fe20000410000 */
[----:B------:R-:W-:Y:S01]  /*5e70*/  FSETP.GE.FTZ.AND P2, PT, R123, RZ, PT ;  /* 0x000000ff7b00720b */ /* 0x000fe20003f56000 */
[----:B------:R-:W-:Y:S01]  /*5e80*/  FMUL.FTZ R113, R116, R113 ;  /* 0x0000007174717220 */ /* 0x000fe20000410000 */
[----:B------:R-:W-:Y:S02]  /*5e90*/  F2FP.BF16.F32.PACK_AB R9, R9, R84 ;  /* 0x000000540909723e */ /* 0x000fe400000010ff */
[----:B------:R-:W-:Y:S01]  /*5ea0*/  FSEL R15, R15, R112, P2 ;  /* 0x000000700f0f7208 */ /* 0x000fe20001000000 */
[----:B-1----:R-:W-:Y:S01]  /*5eb0*/  FADD.FTZ R4, -R112, R7 ;  /* 0x0000000770047221 */ /* 0x002fe20000010100 */
[----:B------:R-:W-:Y:S04]  /*5ec0*/  F2FP.BF16.F32.PACK_AB R7, R113, R16 ;  /* 0x000000107107723e */ /* 0x000fe800000010ff */
[-C--:B------:R-:W-:Y:S01]  /*5ed0*/  FSEL R5, R4, R112.reuse, P0 ;  /* 0x0000007004057208 */ /* 0x080fe20000000000 */
[----:B------:R-:W-:Y:S01]  /*5ee0*/  FADD.FTZ R4, -R112, R10 ;  /* 0x0000000a70047221 */ /* 0x000fe20000010100 */
[C---:B------:R-:W-:Y:S03]  /*5ef0*/  FSETP.GE.FTZ.AND P0, PT, R127.reuse, RZ, PT ;  /* 0x000000ff7f00720b */ /* 0x040fe60003f16000 */
[----:B------:R-:W-:Y:S01]  /*5f00*/  FMUL.FTZ R10, R130, R5 ;  /* 0x00000005820a7220 */ /* 0x000fe20000410000 */
[----:B------:R-:W-:Y:S01]  /*5f10*/  FSEL R4, R4, R112, P0 ;  /* 0x0000007004047208 */ /* 0x000fe20000000000 */
[----:B------:R-:W-:Y:S01]  /*5f20*/  FADD.FTZ R5, -R112, R14 ;  /* 0x0000000e70057221 */ /* 0x000fe20000010100 */
[----:B------:R-:W-:Y:S03]  /*5f30*/  FSETP.GE.FTZ.AND P0, PT, R118, RZ, PT ;  /* 0x000000ff7600720b */ /* 0x000fe60003f16000 */
[----:B------:R-:W-:Y:S01]  /*5f40*/  FMUL.FTZ R12, R127, R4 ;  /* 0x000000047f0c7220 */ /* 0x000fe20000410000 */
[-C--:B------:R-:W-:Y:S02]  /*5f50*/  FSEL R4, R11, R112.reuse, P1 ;  /* 0x000000700b047208 */ /* 0x080fe40000800000 */
[----:B------:R-:W-:Y:S02]  /*5f60*/  FSEL R5, R5, R112, P3 ;  /* 0x0000007005057208 */ /* 0x000fe40001800000 */
[----:B------:R-:W-:Y:S01]  /*5f70*/  FSETP.GE.FTZ.AND P1, PT, R119, RZ, PT ;  /* 0x000000ff7700720b */ /* 0x000fe20003f36000 */
[----:B------:R-:W-:Y:S01]  /*5f80*/  FMUL.FTZ R6, R126, R4 ;  /* 0x000000047e067220 */ /* 0x000fe20000410000 */
[----:B------:R-:W-:Y:S01]  /*5f90*/  F2FP.BF16.F32.PACK_AB R4, R10, R13 ;  /* 0x0000000d0a04723e */ /* 0x000fe200000010ff */
[----:B------:R-:W-:Y:S01]  /*5fa0*/  FMUL.FTZ R10, R124, R5 ;  /* 0x000000057c0a7220 */ /* 0x000fe20000410000 */
[----:B------:R-:W-:Y:S01]  /*5fb0*/  FSEL R18, R18, R112, P1 ;  /* 0x0000007012127208 */ /* 0x000fe20000800000 */
[----:B------:R-:W-:Y:S01]  /*5fc0*/  @P0 FADD.FTZ R112, -R112, R19 ;  /* 0x0000001370700221 */ /* 0x000fe20000010100 */
[----:B------:R-:W-:Y:S01]  /*5fd0*/  FMUL.FTZ R5, R123, R15 ;  /* 0x0000000f7b057220 */ /* 0x000fe20000410000 */
[----:B------:R1:W-:Y:S01]  /*5fe0*/  STS [R234+0x20400], R4 ;  /* 0x02040004ea007388 */ /* 0x0003e20000000800 */
[----:B------:R-:W-:Y:S01]  /*5ff0*/  F2FP.BF16.F32.PACK_AB R6, R6, R12 ;  /* 0x0000000c0606723e */ /* 0x000fe200000010ff */
[----:B------:R-:W-:Y:S01]  /*6000*/  FMUL.FTZ R18, R119, R18 ;  /* 0x0000001277127220 */ /* 0x000fe20000410000 */
[----:B------:R-:W-:Y:S01]  /*6010*/  FMUL.FTZ R112, R118, R112 ;  /* 0x0000007076707220 */ /* 0x000fe20000410000 */
[----:B------:R-:W-:Y:S01]  /*6020*/  F2FP.BF16.F32.PACK_AB R5, R5, R10 ;  /* 0x0000000a0505723e */ /* 0x000fe200000010ff */
[----:B------:R-:W-:Y:S01]  /*6030*/  STS [R237+0x20000], R9 ;  /* 0x02000009ed007388 */ /* 0x000fe20000000800 */
[----:B------:R-:W-:Y:S04]  /*6040*/  PLOP3.LUT P0, PT, PT, PT, UP2, 0x80, 0x0 ;  /* 0x000000000000781c */ /* 0x000fe80003f0f028 */
[----:B------:R-:W-:Y:S05]  /*6050*/  STS [R237+0x20400], R6 ;  /* 0x02040006ed007388 */ /* 0x000fea0000000800 */
[----:B------:R-:W-:Y:S05]  /*6060*/  STS [R235+0x20000], R8 ;  /* 0x02000008eb007388 */ /* 0x000fea0000000800 */
[----:B------:R-:W-:Y:S05]  /*6070*/  STS [R235+0x20400], R5 ;  /* 0x02040005eb007388 */ /* 0x000fea0000000800 */
[----:B------:R-:W-:Y:S01]  /*6080*/  STS [R236+0x20000], R7 ;  /* 0x02000007ec007388 */ /* 0x000fe20000000800 */
[----:B-1----:R-:W-:Y:S05]  /*6090*/  F2FP.BF16.F32.PACK_AB R4, R112, R18 ;  /* 0x000000127004723e */ /* 0x002fea00000010ff */
[----:B------:R-:W-:Y:S01]  /*60a0*/  STS [R236+0x20400], R4 ;  /* 0x02040004ec007388 */ /* 0x000fe20000000800 */
[----:B------:R-:W-:Y:S06]  /*60b0*/  BAR.SYNC.DEFER_BLOCKING 0x0 ;  /* 0x0000000000007b1d */ /* 0x000fec0000010000 */
[----:B------:R-:W-:Y:S05]  /*60c0*/  LDSM.16.MT88.4 R4, [R215+0x22000] ;  /* 0x02200000d704783b */ /* 0x000fea0000004200 */
[----:B------:R-:W1:Y:S05]  /*60d0*/  LDSM.16.MT88.4 R8, [R0+0x8000] ;  /* 0x008000000008783b */ /* 0x000e6a0000004200 */
[----:B------:R-:W2:Y:S05]  /*60e0*/  LDSM.16.MT88.4 R12, [R217+0x22000] ;  /* 0x02200000d90c783b */ /* 0x000eaa0000004200 */
[----:B------:R-:W3:Y:S05]  /*60f0*/  LDSM.16.MT88.4 R16, [R0+0xa000] ;  /* 0x00a000000010783b */ /* 0x000eea0000004200 */
[----:B------:R-:W4:Y:S05]  /*6100*/  LDSM.16.MT88.4 R84, [R0+0xc000] ;  /* 0x00c000000054783b */ /* 0x000f2a0000004200 */
[----:B------:R-:W4:Y:S05]  /*6110*/  LDSM.16.MT88.4 R88, [R0+0xe000] ;  /* 0x00e000000058783b */ /* 0x000f2a0000004200 */
[----:B------:R-:W-:Y:S05]  /*6120*/  LDSM.16.MT88.4 R92, [R215+0x22800] ;  /* 0x02280000d75c783b */ /* 0x000fea0000004200 */
[----:B------:R-:W4:Y:S05]  /*6130*/  LDSM.16.MT88.4 R96, [R0+0x8800] ;  /* 0x008800000060783b */ /* 0x000f2a0000004200 */
[----:B------:R-:W4:Y:S01]  /*6140*/  LDSM.16.MT88.4 R100, [R217+0x22800] ;  /* 0x02280000d964783b */ /* 0x000f220000004200 */
[-C--:B-1----:R-:W-:Y:S04]  /*6150*/  HMMA.16816.F32.BF16 R20, R4, R8.reuse, R20 ;  /* 0x000000080414723c */ /* 0x082fe80000041814 */
[----:B------:R-:W1:Y:S02]  /*6160*/  LDSM.16.MT88.4 R104, [R0+0xa800] ;  /* 0x00a800000068783b */ /* 0x000e640000004200 */
[C---:B--2---:R-:W-:Y:S03]  /*6170*/  HMMA.16816.F32.BF16 R24, R12.reuse, R8, R24 ;  /* 0x000000080c18723c */ /* 0x044fe60000041818 */
[----:B------:R-:W-:Y:S03]  /*6180*/  LDSM.16.MT88.4 R108, [R0+0xd800] ;  /* 0x00d80000006c783b */ /* 0x000fe60000004200 */
[-C--:B------:R-:W-:Y:S06]  /*6190*/  HMMA.16816.F32.BF16 R28, R12, R10.reuse, R28 ;  /* 0x0000000a0c1c723c */ /* 0x080fec000004181c */
[C---:B------:R-:W-:Y:S01]  /*61a0*/  HMMA.16816.F32.BF16 R32, R4.reuse, R10, R32 ;  /* 0x0000000a0420723c */ /* 0x040fe20000041820 */
[----:B------:R-:W2:Y:S05]  /*61b0*/  LDSM.16.MT88.4 R8, [R0+0xc800] ;  /* 0x00c800000008783b */ /* 0x000eaa0000004200 */
        /* <DEDUP_REMOVED lines=13> */
[----:B------:R-:W3:Y:S05]  /*6290*/  LDSM.16.MT88.4 R12, [R0+0xe800] ;  /* 0x00e80000000c783b */ /* 0x000eea0000004200 */
[----:B------:R-:W-:Y:S01]  /*62a0*/  HMMA.16816.F32.BF16 R80, R4, R90, R80 ;  /* 0x0000005a0450723c */ /* 0x000fe20000041850 */
[----:B------:R-:W4:Y:S05]  /*62b0*/  LDSM.16.MT88.4 R4, [R215+0x23000] ;  /* 0x02300000d704783b */ /* 0x000f2a0000004200 */
[-C--:B------:R-:W-:Y:S01]  /*62c0*/  HMMA.16816.F32.BF16 R20, R92, R96.reuse, R20 ;  /* 0x000000605c14723c */ /* 0x080fe20000041814 */
[----:B------:R-:W4:Y:S05]  /*62d0*/  LDSM.16.MT88.4 R88, [R0+0xb000] ;  /* 0x00b000000058783b */ /* 0x000f2a0000004200 */
        /* <DEDUP_REMOVED lines=8> */
[----:B------:R-:W-:Y:S05]  /*6360*/  LDSM.16.MT88.4 R104, [R0+0xb800] ;  /* 0x00b800000068783b */ /* 0x000fea0000004200 */
[-C--:B--2---:R-:W-:Y:S06]  /*6370*/  HMMA.16816.F32.BF16 R52, R92, R8.reuse, R52 ;  /* 0x000000085c34723c */ /* 0x084fec0000041834 */
[C---:B------:R-:W-:Y:S06]  /*6380*/  HMMA.16816.F32.BF16 R56, R100.reuse, R8, R56 ;  /* 0x000000086438723c */ /* 0x040fec0000041838 */
[-C--:B------:R-:W-:Y:S06]  /*6390*/  HMMA.16816.F32.BF16 R60, R100, R10.reuse, R60 ;  /* 0x0000000a643c723c */ /* 0x080fec000004183c */
[C---:B------:R-:W-:Y:S01]  /*63a0*/  HMMA.16816.F32.BF16 R64, R92.reuse, R10, R64 ;  /* 0x0000000a5c40723c */ /* 0x040fe20000041840 */
[----:B------:R-:W1:Y:S05]  /*63b0*/  LDSM.16.MT88.4 R8, [R0+0xd000] ;  /* 0x00d000000008783b */ /* 0x000e6a0000004200 */
[-C--:B---3--:R-:W-:Y:S06]  /*63c0*/  HMMA.16816.F32.BF16 R68, R92, R12.reuse, R68 ;  /* 0x0000000c5c44723c */ /* 0x088fec0000041844 */
[C---:B------:R-:W-:Y:S06]  /*63d0*/  HMMA.16816.F32.BF16 R72, R100.reuse, R12, R72 ;  /* 0x0000000c6448723c */ /* 0x040fec0000041848 */
[-C--:B------:R-:W-:Y:S01]  /*63e0*/  HMMA.16816.F32.BF16 R76, R100, R14.reuse, R76 ;  /* 0x0000000e644c723c */ /* 0x080fe2000004184c */
[----:B------:R-:W-:Y:S05]  /*63f0*/  LDSM.16.MT88.4 R100, [R217+0x23800] ;  /* 0x02380000d964783b */ /* 0x000fea0000004200 */
[----:B------:R-:W-:Y:S01]  /*6400*/  HMMA.16816.F32.BF16 R80, R92, R14, R80 ;  /* 0x0000000e5c50723c */ /* 0x000fe20000041850 */
[----:B------:R-:W-:Y:S05]  /*6410*/  LDSM.16.MT88.4 R12, [R215+0x23800] ;  /* 0x02380000d70c783b */ /* 0x000fea0000004200 */
[-C--:B----4-:R-:W-:Y:S01]  /*6420*/  HMMA.16816.F32.BF16 R20, R4, R16.reuse, R20 ;  /* 0x000000100414723c */ /* 0x090fe20000041814 */
[----:B------:R-:W2:Y:S05]  /*6430*/  LDSM.16.MT88.4 R92, [R0+0x9800] ;  /* 0x00980000005c783b */ /* 0x000eaa0000004200 */
[C---:B------:R-:W-:Y:S06]  /*6440*/  HMMA.16816.F32.BF16 R24, R84.reuse, R16, R24 ;  /* 0x000000105418723c */ /* 0x040fec0000041818 */
[-C--:B------:R-:W-:Y:S06]  /*6450*/  HMMA.16816.F32.BF16 R28, R84, R18.reuse, R28 ;  /* 0x00000012541c723c */ /* 0x080fec000004181c */
[C---:B------:R-:W-:Y:S01]  /*6460*/  HMMA.16816.F32.BF16 R32, R4.reuse, R18, R32 ;  /* 0x000000120420723c */ /* 0x040fe20000041820 */
[----:B------:R-:W3:Y:S05]  /*6470*/  LDSM.16.MT88.4 R16, [R0+0xf800] ;  /* 0x00f800000010783b */ /* 0x000eea0000004200 */
        /* <DEDUP_REMOVED lines=97> */
.L_x_950:
[----:B------:R-:W-:Y:S01]  /*6a90*/  LDSM.16.M88.4 R128, [R220] ;  /* 0x00000000dc80783b */ /* 0x000fe20000000200 */
[----:B------:R-:W-:Y:S03]  /*6aa0*/  @UP2 UIADD3 UR15, UP1, UR8, -0x100, URZ ;  /* 0xffffff00080f2890 */ /* 0x000fe6000ff3e03f */
[----:B------:R-:W3:Y:S01]  /*6ab0*/  LDSM.16.MT88.4 R16, [R0+0x10000] ;  /* 0x010000000010783b */ /* 0x000ee20000004200 */
[----:B------:R-:W-:Y:S02]  /*6ac0*/  @UP2 UIADD3.X UR14, UR9, -0x1, URZ, UP1, !UPT ;  /* 0xffffffff090e2890 */ /* 0x000fe40008ffe43f */
[----:B------:R-:W-:Y:S01]  /*6ad0*/  @UP2 UIADD3 UR11, UP1, UR11, -0x100, URZ ;  /* 0xffffff000b0b2890 */ /* 0x000fe2000ff3e03f */
[----:B------:R-:W1:Y:S01]  /*6ae0*/  LDSM.16.M88.4 R124, [R220+0x1000] ;  /* 0x00100000dc7c783b */ /* 0x000e620000000200 */
[----:B------:R-:W-:Y:S02]  /*6af0*/  @UP2 UMOV UR8, UR15 ;  /* 0x0000000f00082c82 */ /* 0x000fe40008000000 */
[----:B------:R-:W-:Y:S01]  /*6b00*/  @UP2 UIADD3.X UR10, UR10, -0x1, URZ, UP1, !UPT ;  /* 0xffffffff0a0a2890 */ /* 0x000fe20008ffe43f */
[----:B------:R-:W2:Y:S01]  /*6b10*/  LDSM.16.MT88.4 R96, [R0+0x12000] ;  /* 0x012000000060783b */ /* 0x000ea20000004200 */
[----:B------:R-:W-:Y:S03]  /*6b20*/  @UP2 UMOV UR9, UR14 ;  /* 0x0000000e00092c82 */ /* 0x000fe60008000000 */
        /* <DEDUP_REMOVED lines=79> */
[C---:B------:R-:W-:Y:S06]  /*7020*/  HMMA.16816.F32.BF16 R112, R196.reuse, R210, R112 ;  /* 0x000000d2c470723c */ /* 0x040fec0000041870 */
[-C--:B--2---:R-:W-:Y:S05]  /*7030*/  HMMA.16816.F32.BF16 R116, R196, R204.reuse, R116 ;  /* 0x000000ccc474723c */ /* 0x084fea0000041874 */
[----:B------:R-:W-:Y:S01]  /*7040*/  IMAD R210, R250, UR33, RZ ;  /* 0x00000021fad27c24 */ /* 0x000fe2000f8e02ff */
[C---:B------:R-:W-:Y:S05]  /*7050*/  HMMA.16816.F32.BF16 R120, R200.reuse, R204, R120 ;  /* 0x000000ccc878723c */ /* 0x040fea0000041878 */
[----:B------:R-:W-:Y:S01]  /*7060*/  IMAD.U32 R208, R210, -0x40, RZ ;  /* 0xffffffc0d2d07824 */ /* 0x000fe200078e00ff */
[-C--:B------:R-:W-:Y:S01]  /*7070*/  HMMA.16816.F32.BF16 R124, R200, R206.reuse, R124 ;  /* 0x000000cec87c723c */ /* 0x080fe2000004187c */
[----:B------:R-:W-:Y:S04]  /*7080*/  IMAD.MOV.U32 R204, RZ, RZ, 0x4 ;  /* 0x00000004ffcc7424 */ /* 0x000fe800078e00ff */
[----:B------:R-:W-:Y:S01]  /*7090*/  LEA R224, P1, R208, R224, 0x2 ;  /* 0x000000e0d0e07211 */ /* 0x000fe200078210ff */
[----:B------:R-:W-:Y:S05]  /*70a0*/  HMMA.16816.F32.BF16 R128, R196, R206, R128 ;  /* 0x000000cec480723c */ /* 0x000fea0000041880 */
[----:B------:R-:W-:Y:S01]  /*70b0*/  IMAD.SHL.U32 R200, R210, 0x8, RZ ;  /* 0x00000008d2c87824 */ /* 0x000fe200078e00ff */
[----:B------:R-:W-:Y:S01]  /*70c0*/  LEA.HI.X.SX32 R225, R208, R225, 0x2, P1 ;  /* 0x000000e1d0e17211 */ /* 0x000fe200008f16ff */
[----:B------:R-:W-:Y:S04]  /*70d0*/  IMAD.SHL.U32 R201, R210, 0x10, RZ ;  /* 0x00000010d2c97824 */ /* 0x000fe800078e00ff */
[----:B------:R-:W-:Y:S01]  /*70e0*/  @P0 IMAD.WIDE R204, R240, R204, UR8 ;  /* 0x00000008f0cc0e25 */ /* 0x000fe2000f8e02cc */
[-C--:B------:R-:W-:Y:S02]  /*70f0*/  LEA R202, P2, R200, R224.reuse, 0x2 ;  /* 0x000000e0c8ca7211 */ /* 0x080fe400078410ff */
[CC--:B------:R-:W-:Y:S01]  /*7100*/  LEA R208, P1, R201.reuse, R224.reuse, 0x2 ;  /* 0x000000e0c9d07211 */ /* 0x0c0fe200078210ff */
[----:B------:R-:W-:Y:S01]  /*7110*/  IMAD.SHL.U32 R227, R210, 0x20, RZ ;  /* 0x00000020d2e37824 */ /* 0x000fe200078e00ff */
[----:B------:R-:W5:Y:S01]  /*7120*/  @P0 LDG.E R238, desc[UR4][R204.64] ;  /* 0x00000004ccee0981 */ /* 0x000f62000c1e1900 */
[-C--:B------:R-:W-:Y:S01]  /*7130*/  LEA.HI.X.SX32 R203, R200, R225.reuse, 0x2, P2 ;  /* 0x000000e1c8cb7211 */ /* 0x080fe200010f16ff */
[C---:B------:R-:W-:Y:S01]  /*7140*/  IMAD R211, R210.reuse, 0x30, RZ ;  /* 0x00000030d2d37824 */ /* 0x040fe200078e02ff */
[-C--:B------:R-:W-:Y:S01]  /*7150*/  LEA.HI.X.SX32 R209, R201, R225.reuse, 0x2, P1 ;  /* 0x000000e1c9d17211 */ /* 0x080fe200008f16ff */
[----:B------:R1:W5:Y:S04]  /*7160*/  @P0 LDG.E R239, desc[UR4][R204.64+0x20] ;  /* 0x00002004ccef0981 */ /* 0x000368000c1e1900 */
[----:B------:R2:W-:Y:S04]  /*7170*/  REDG.E.ADD.F32.FTZ.RN.STRONG.GPU desc[UR4][R224.64], R4 ;  /* 0x00000004e00079a6 */ /* 0x0005e8000c10f384 */
[----:B------:R3:W-:Y:S04]  /*7180*/  REDG.E.ADD.F32.FTZ.RN.STRONG.GPU desc[UR4][R202.64], R5 ;  /* 0x00000005ca0079a6 */ /* 0x0007e8000c10f384 */
[----:B------:R4:W-:Y:S01]  /*7190*/  REDG.E.ADD.F32.FTZ.RN.STRONG.GPU desc[UR4][R208.64], R6 ;  /* 0x00000006d00079a6 */ /* 0x0009e2000c10f384 */
[C---:B-1----:R-:W-:Y:S02]  /*71a0*/  IMAD R204, R210.reuse, 0x18, RZ ;  /* 0x00000018d2cc7824 */ /* 0x042fe400078e02ff */
[C---:B------:R-:W-:Y:S02]  /*71b0*/  IMAD R205, R210.reuse, 0x28, RZ ;  /* 0x00000028d2cd7824 */ /* 0x040fe400078e02ff */
[----:B------:R-:W-:Y:S01]  /*71c0*/  IMAD R210, R210, 0x38, RZ ;  /* 0x00000038d2d27824 */ /* 0x000fe200078e02ff */
[CC--:B--2---:R-:W-:Y:S04]  /*71d0*/  LEA R4, P2, R204.reuse, R224.reuse, 0x2 ;  /* 0x000000e0cc047211 */ /* 0x0c4fe800078410ff */
[-C--:B---3--:R-:W-:Y:S02]  /*71e0*/  LEA.HI.X.SX32 R5, R204, R225.reuse, 0x2, P2 ;  /* 0x000000e1cc057211 */ /* 0x088fe400010f16ff */
[-C--:B------:R-:W-:Y:S02]  /*71f0*/  LEA R204, P3, R205, R224.reuse, 0x2 ;  /* 0x000000e0cdcc7211 */ /* 0x080fe400078610ff */
[-C--:B----4-:R-:W-:Y:S01]  /*7200*/  LEA R208, P1, R227, R224.reuse, 0x2 ;  /* 0x000000e0e3d07211 */ /* 0x090fe200078210ff */
[----:B------:R1:W-:Y:S01]  /*7210*/  REDG.E.ADD.F32.FTZ.RN.STRONG.GPU desc[UR4][R4.64], R7 ;  /* 0x00000007040079a6 */ /* 0x0003e2000c10f384 */
[-C--:B------:R-:W-:Y:S02]  /*7220*/  LEA R6, P2, R211, R224.reuse, 0x2 ;  /* 0x000000e0d3067211 */ /* 0x080fe400078410ff */
[-C--:B------:R-:W-:Y:S02]  /*7230*/  LEA.HI.X.SX32 R209, R227, R225.reuse, 0x2, P1 ;  /* 0x000000e1e3d17211 */ /* 0x080fe400008f16ff */
[-C--:B------:R-:W-:Y:S03]  /*7240*/  LEA.HI.X.SX32 R205, R205, R225.reuse, 0x2, P3 ;  /* 0x000000e1cdcd7211 */ /* 0x080fe600018f16ff */
[----:B------:R2:W-:Y:S04]  /*7250*/  REDG.E.ADD.F32.FTZ.RN.STRONG.GPU desc[UR4][R208.64], R8 ;  /* 0x00000008d00079a6 */ /* 0x0005e8000c10f384 */
[----:B------:R3:W-:Y:S01]  /*7260*/  REDG.E.ADD.F32.FTZ.RN.STRONG.GPU desc[UR4][R204.64], R9 ;  /* 0x00000009cc0079a6 */ /* 0x0007e2000c10f384 */
[-C--:B-1----:R-:W-:Y:S02]  /*7270*/  LEA.HI.X.SX32 R7, R211, R225.reuse, 0x2, P2 ;  /* 0x000000e1d3077211 */ /* 0x082fe400010f16ff */
[CC--:B------:R-:W-:Y:S03]  /*7280*/  LEA R4, P1, R210.reuse, R224.reuse, 0x2 ;  /* 0x000000e0d2047211 */ /* 0x0c0fe600078210ff */
[----:B------:R1:W-:Y:S01]  /*7290*/  REDG.E.ADD.F32.FTZ.RN.STRONG.GPU desc[UR4][R6.64], R10 ;  /* 0x0000000a060079a6 */ /* 0x0003e2000c10f384 */
[-C--:B------:R-:W-:Y:S01]  /*72a0*/  LEA.HI.X.SX32 R5, R210, R225.reuse, 0x2, P1 ;  /* 0x000000e1d2057211 */ /* 0x080fe200008f16ff */
[----:B--2---:R-:W-:Y:S04]  /*72b0*/  VIADD R208, R201, 0x20 ;  /* 0x00000020c9d07836 */ /* 0x004fe80000000000 */
[----:B------:R2:W-:Y:S01]  /*72c0*/  REDG.E.ADD.F32.FTZ.RN.STRONG.GPU desc[UR4][R4.64], R11 ;  /* 0x0000000b040079a6 */ /* 0x0005e2000c10f384 */
[CC--:B------:R-:W-:Y:S03]  /*72d0*/  LEA R8, P1, R208.reuse, R224.reuse, 0x2 ;  /* 0x000000e0d0087211 */ /* 0x0c0fe600078210ff */
[----:B------:R4:W-:Y:S01]  /*72e0*/  REDG.E.ADD.F32.FTZ.RN.STRONG.GPU desc[UR4][R224.64+0x80], R16 ;  /* 0x00008010e00079a6 */ /* 0x0009e2000c10f384 */
[-C--:B---3--:R-:W-:Y:S03]  /*72f0*/  LEA.HI.X.SX32 R9, R208, R225.reuse, 0x2, P1 ;  /* 0x000000e1d0097211 */ /* 0x088fe600008f16ff */
[----:B------:R3:W-:Y:S04]  /*7300*/  REDG.E.ADD.F32.FTZ.RN.STRONG.GPU desc[UR4][R202.64+0x80], R17 ;  /* 0x00008011ca0079a6 */ /* 0x0007e8000c10f384 */
[----:B------:R3:W-:Y:S01]  /*7310*/  REDG.E.ADD.F32.FTZ.RN.STRONG.GPU desc[UR4][R8.64], R18 ;  /* 0x00000012080079a6 */ /* 0x0007e2000c10f384 */
[C---:B-1----:R-:W-:Y:S05]  /*7320*/  IMAD.IADD R7, R200.reuse, 0x1, R208 ;  /* 0x00000001c8077824 */ /* 0x042fea00078e02d0 */
[CC--:B------:R-:W-:Y:S01]  /*7330*/  LEA R6, P2, R7.reuse, R224.reuse, 0x2 ;  /* 0x000000e007067211 */ /* 0x0c0fe200078410ff */
[C---:B--2---:R-:W-:Y:S03]  /*7340*/  IMAD.IADD R4, R200.reuse, 0x1, R7 ;  /* 0x00000001c8047824 */ /* 0x044fe600078e0207 */
[-C--:B------:R-:W-:Y:S01]  /*7350*/  LEA.HI.X.SX32 R7, R7, R225.reuse, 0x2, P2 ;  /* 0x000000e107077211 */ /* 0x080fe200010f16ff */
[----:B------:R-:W-:Y:S01]  /*7360*/  IMAD.IADD R5, R200, 0x1, R4 ;  /* 0x00000001c8057824 */ /* 0x000fe200078e0204 */
[CC--:B----4-:R-:W-:Y:S03]  /*7370*/  LEA R16, P1, R4.reuse, R224.reuse, 0x2 ;  /* 0x000000e004107211 */ /* 0x0d0fe600078210ff */
[----:B------:R1:W-:Y:S01]  /*7380*/  REDG.E.ADD.F32.FTZ.RN.STRONG.GPU desc[UR4][R6.64], R19 ;  /* 0x00000013060079a6 */ /* 0x0003e2000c10f384 */
[-C--:B---3--:R-:W-:Y:S01]  /*7390*/  LEA.HI.X.SX32 R17, R4, R225.reuse, 0x2, P1 ;  /* 0x000000e104117211 */ /* 0x088fe200008f16ff */
        /* <DEDUP_REMOVED lines=326> */
.L_x_951:
[----:B------:R-:W-:Y:S01]  /*8800*/  ISETP.LT.AND P0, PT, RZ, UR7, PT ;  /* 0x00000007ff007c0c */ /* 0x000fe2000bf01270 */
[----:B------:R-:W-:Y:S11]  /*8810*/  UIADD3 UR7, UR7, -0x1, URZ ;  /* 0xffffffff07077890 */ /* 0x000ff6000fffe03f */
[----:B------:R-:W-:Y:S01]  /*8820*/  @!UPT UIADD3 URZ, URZ, URZ, URZ ;  /* 0x0000003f3f3ff290 */ /* 0x000fe2000fffe03f */
[----:B------:R-:W-:Y:S05]  /*8830*/  @P0 BRA `(.L_x_952) ;  /* 0xffffffb400d80947 */ /* 0x000fea000383ffff */
[----:B------:R-:W-:Y:S01]  /*8840*/  BAR.SYNC.DEFER_BLOCKING 0x0 ;  /* 0x0000000000007b1d */ /* 0x000fe20000010000 */
[----:B------:R-:W-:-:S05]  /*8850*/  UISETP.NE.AND UP0, UPT, UR34, -0x1, UPT ;  /* 0xffffffff2200788c */ /* 0x000fca000bf05270 */
[----:B------:R-:W-:Y:S01]  /*8860*/  ULDC UR8, c[0x0][0x38c] ;  /* 0x0000e30000087ab9 */ /* 0x000fe20000000800 */
[----:B------:R-:W-:Y:S01]  /*8870*/  ULDC UR7, c[0x0][0x390] ;  /* 0x0000e40000077ab9 */ /* 0x000fe20000000800 */
[----:B------:R-:W-:Y:S01]  /*8880*/  FMUL.FTZ R86, R66, UR8 ;  /* 0x0000000842567c20 */ /* 0x000fe20008410000 */
[----:B-1----:R-:W-:Y:S01]  /*8890*/  FMUL.FTZ R14, R67, UR8 ;  /* 0x00000008430e7c20 */ /* 0x002fe20008410000 */
        /* <DEDUP_REMOVED lines=199> */
[----:B------:R-:W-:Y:S01]  /*9510*/  F2FP.BF16.F32.PACK_AB R15, R15, R87 ;  /* 0x000000570f0f723e */ /* 0x000fe200000010ff */
[----:B------:R-:W-:Y:S01]  /*9520*/  FMUL.FTZ R76, R76, UR8 ;  /* 0x000000084c4c7c20 */ /* 0x000fe20008410000 */
[----:B------:R-:W-:Y:S01]  /*9530*/  STS [R247+0x6400], R195 ;  /* 0x006400c3f7007388 */ /* 0x000fe20000000800 */
[----:B------:R-:W-:Y:S01]  /*9540*/  F2FP.BF16.F32.PACK_AB R14, R14, R86 ;  /* 0x000000560e0e723e */ /* 0x000fe200000010ff */
[----:B------:R-:W-:Y:S01]  /*9550*/  FMUL.FTZ R5, R77, UR8 ;  /* 0x000000084d057c20 */ /* 0x000fe20008410000 */
[----:B------:R-:W-:Y:S01]  /*9560*/  FMUL.FTZ R78, R78, UR8 ;  /* 0x000000084e4e7c20 */ /* 0x000fe20008410000 */
        /* <DEDUP_REMOVED lines=26> */
[----:B------:R-:W-:Y:S01]  /*9710*/  PLOP3.LUT P0, PT, PT, PT, UP0, 0x80, 0x0 ;  /* 0x000000000000781c */ /* 0x000fe20003f0f008 */
        /* <DEDUP_REMOVED lines=44> */
.L_x_953:
        /* <DEDUP_REMOVED lines=19> */
.L_x_954:
[----:B------:R-:W-:Y:S01]  /*9b10*/  BAR.SYNC.DEFER_BLOCKING 0x0 ;  /* 0x0000000000007b1d */ /* 0x000fe20000010000 */
[----:B------:R-:W-:Y:S01]  /*9b20*/  USHF.R.S32.HI UR7, URZ, 0x1f, UR14 ;  /* 0x0000001f3f077899 */ /* 0x000fe2000801140e */
[----:B-12---:R-:W-:Y:S01]  /*9b30*/  SHF.R.S32.HI R4, RZ, 0x1f, R11 ;  /* 0x0000001fff047819 */ /* 0x006fe2000001140b */
        /* <DEDUP_REMOVED lines=20> */
[----:B------:R1:W2:Y:S01]  /*9c80*/  LDS.128 R48, [R226+0x11000] ;  /* 0x01100000e2307984 */ /* 0x0002a20000000c00 */
        /* <DEDUP_REMOVED lines=34> */
.L_x_956:
[----:B------:R-:W-:Y:S05]  /*9eb0*/  BSYNC B0 ;  /* 0x0000000000007941 */ /* 0x000fea0003800000 */
.L_x_955:
        /* <DEDUP_REMOVED lines=22> */
.L_x_958:
[----:B------:R-:W-:Y:S05]  /*a020*/  BSYNC B0 ;  /* 0x0000000000007941 */ /* 0x000fea0003800000 */
.L_x_957:
[----:B--2---:R2:W1:Y:S01]  /*a030*/  LDS.128 R28, [R226+0x18000] ;  /* 0x01800000e21c7984 */ /* 0x0044620000000c00 */
[----:B------:R-:W-:Y:S01]  /*a040*/  UIMAD UR6, UR7, UR8, URZ ;  /* 0x00000008070672a4 */ /* 0x000fe2000f8e023f */
[----:B------:R-:W-:Y:S01]  /*a050*/  IMAD.U32 R6, RZ, RZ, UR8 ;  /* 0x00000008ff067e24 */ /* 0x000fe2000f8e00ff */
[----:B------:R-:W-:Y:S01]  /*a060*/  USHF.R.S32.HI UR11, URZ, 0x1f, UR54 ;  /* 0x0000001f3f0b7899 */ /* 0x000fe20008011436 */
[----:B------:R2:W1:Y:S01]  /*a070*/  LDS.128 R24, [R226+0x1a000] ;  /* 0x01a00000e2187984 */ /* 0x0004620000000c00 */
[----:B------:R-:W-:Y:S01]  /*a080*/  UIMAD UR6, UR14, UR9, UR6 ;  /* 0x000000090e0672a4 */ /* 0x000fe2000f8e0206 */
[----:B------:R-:W-:Y:S01]  /*a090*/  IMAD.WIDE.U32 R6, R6, UR14, R8 ;  /* 0x0000000e06067c25 */ /* 0x000fe2000f8e0008 */
[----:B------:R-:W-:Y:S01]  /*a0a0*/  BSSY B0, `(.L_x_959) ;  /* 0x000001f000007945 */ /* 0x000fe20003800000 */
[----:B------:R2:W1:Y:S03]  /*a0b0*/  LDS.128 R20, [R226+0x1c000] ;  /* 0x01c00000e2147984 */ /* 0x0004660000000c00 */
[----:B------:R-:W-:Y:S01]  /*a0c0*/  IMAD.U32 R5, RZ, RZ, UR6 ;  /* 0x00000006ff057e24 */ /* 0x000fe2000f8e00ff */
[----:B------:R2:W1:Y:S01]  /*a0d0*/  LDS.128 R12, [R226+0x1e000] ;  /* 0x01e00000e20c7984 */ /* 0x0004620000000c00 */
[----:B------:R-:W-:Y:S01]  /*a0e0*/  IADD3 R6, P0, R6, UR10, RZ ;  /* 0x0000000a06067c10 */ /* 0x000fe2000ff1e0ff */
[----:B------:R-:W-:-:S02]  /*a0f0*/  ULDC.64 UR6, c[0x0][0x470] ;  /* 0x00011c0000067ab9 */ /* 0x000fc40000000a00 */
[----:B------:R-:W-:Y:S01]  /*a100*/  UIMAD UR10, UR11, UR6, URZ ;  /* 0x000000060b0a72a4 */ /* 0x000fe2000f8e023f */
[----:B------:R-:W-:Y:S02]  /*a110*/  IADD3.X R7, R7, UR15, R5, P0, !PT ;  /* 0x0000000f07077c10 */ /* 0x000fe400087fe405 */
[----:B------:R-:W-:Y:S01]  /*a120*/  MOV R5, UR6 ;  /* 0x0000000600057c02 */ /* 0x000fe20008000f00 */
[----:B------:R-:W-:-:S04]  /*a130*/  UIMAD UR7, UR54, UR7, UR10 ;  /* 0x00000007360772a4 */ /* 0x000fc8000f8e020a */
        /* <DEDUP_REMOVED lines=21> */
.L_x_960:
[----:B------:R-:W-:Y:S05]  /*a290*/  BSYNC B0 ;  /* 0x0000000000007941 */ /* 0x000fea0003800000 */
.L_x_959:
        /* <DEDUP_REMOVED lines=23> */
.L_x_933:
        /* <DEDUP_REMOVED lines=24> */
.L_x_962:
        /* <DEDUP_REMOVED lines=22> */
.L_x_963:
        /* <DEDUP_REMOVED lines=44> */
.L_x_965:
[----:B------:R-:W-:Y:S05]  /*a9b0*/  BSYNC B0 ;  /* 0x0000000000007941 */ /* 0x000fea0003800000 */
.L_x_964:
        /* <DEDUP_REMOVED lines=21> */
.L_x_967:
[----:B------:R-:W-:Y:S05]  /*ab10*/  BSYNC B0 ;  /* 0x0000000000007941 */ /* 0x000fea0003800000 */
.L_x_966:
[----:B------:R-:W-:Y:S01]  /*ab20*/  UIMAD UR6, UR17, UR8, URZ ;  /* 0x00000008110672a4 */ /* 0x000fe2000f8e023f */
[----:B-12---:R-:W-:Y:S01]  /*ab30*/  IMAD.U32 R6, RZ, RZ, UR8 ;  /* 0x00000008ff067e24 */ /* 0x006fe2000f8e00ff */
[----:B------:R-:W-:Y:S01]  /*ab40*/  USHF.R.S32.HI UR10, URZ, 0x1f, UR54 ;  /* 0x0000001f3f0a7899 */ /* 0x000fe20008011436 */
[----:B------:R-:W-:Y:S01]  /*ab50*/  BSSY B0, `(.L_x_968) ;  /* 0x000001f000007945 */ /* 0x000fe20003800000 */
[----:B------:R-:W-:Y:S01]  /*ab60*/  UIMAD UR6, UR16, UR9, UR6 ;  /* 0x00000009100672a4 */ /* 0x000fe2000f8e0206 */
[----:B------:R-:W-:-:S05]  /*ab70*/  IMAD.WIDE.U32 R6, R6, UR16, R228 ;  /* 0x0000001006067c25 */ /* 0x000fca000f8e00e4 */
[----:B------:R-:W-:Y:S01]  /*ab80*/  IMAD.U32 R5, RZ, RZ, UR6 ;  /* 0x00000006ff057e24 */ /* 0x000fe2000f8e00ff */
[----:B------:R-:W-:Y:S01]  /*ab90*/  IADD3 R8, P0, R6, UR14, RZ ;  /* 0x0000000e06087c10 */ /* 0x000fe2000ff1e0ff */
[----:B------:R-:W-:Y:S02]  /*aba0*/  ULDC.64 UR6, c[0x0][0x470] ;  /* 0x00011c0000067ab9 */ /* 0x000fe40000000a00 */
        /* <DEDUP_REMOVED lines=25> */
.L_x_969:
[----:B------:R-:W-:Y:S05]  /*ad40*/  BSYNC B0 ;  /* 0x0000000000007941 */ /* 0x000fea0003800000 */
.L_x_968:
        /* <DEDUP_REMOVED lines=21> */
.L_x_961:
[----:B------:R-:W-:Y:S05]  /*aea0*/  BSYNC B1 ;  /* 0x0000000000017941 */ /* 0x000fea0003800000 */
.L_x_928:
[----:B------:R-:W-:Y:S01]  /*aeb0*/  ULDC UR6, c[0x0][0xc] ;  /* 0x0000030000067ab9 */ /* 0x000fe20000000800 */
[----:B------:R-:W-:Y:S02]  /*aec0*/  UIADD3 UR57, UR57, 0x1, URZ ;  /* 0x0000000139397890 */ /* 0x000fe4000fffe03f */
[----:B------:R-:W-:-:S04]  /*aed0*/  UIADD3 UR31, UR6, UR31, URZ ;  /* 0x0000001f061f7290 */ /* 0x000fc8000fffe03f */
[----:B------:R-:W-:-:S06]  /*aee0*/  UISETP.GE.AND UP0, UPT, UR31, UR61, UPT ;  /* 0x0000003d1f00728c */ /* 0x000fcc000bf06270 */
[----:B------:R-:W-:-:S13]  /*aef0*/  PLOP3.LUT P0, PT, PT, PT, UP0, 0x80, 0x0 ;  /* 0x000000000000781c */ /* 0x000fda0003f0f008 */
[----:B------:R-:W-:Y:S05]  /*af00*/  @P0 BRA `(.L_x_970) ;  /* 0x0000000000040947 */ /* 0x000fea0003800000 */
[----:B------:R-:W-:Y:S05]  /*af10*/  BRA `(.L_x_971) ;  /* 0xffffff5800c07947 */ /* 0x000fea000383ffff */
.L_x_970:
[----:B------:R-:W-:Y:S05]  /*af20*/  EXIT ;  /* 0x000000000000794d */ /* 0x000fea0003800000 */
.L_x_972:
        /* <DEDUP_REMOVED lines=13> */
.L_x_2047:


//--------------------- .text._ZN5flash44flash_bwd_dq_dk_dv_loop_seqk_parallel_kernelI23Flash_bwd_kernel_traitsILi256ELi64ELi64ELi8ELi4ELi2ELi2ELb0ELb1EN7cutlass10bfloat16_tE19Flash_kernel_traitsILi256ELi64ELi64ELi8ES3_EELb0ELb0ELb0ELb0ELb0ELb0ELb1EEEvNS_16Flash_bwd_paramsE --------------------------
	.section	.text._ZN5flash44flash_bwd_dq_dk_dv_loop_seqk_parallel_kernelI23Flash_bwd_kernel_traitsILi256ELi64ELi64ELi8ELi4ELi2ELi2ELb0ELb1EN7cutlass10bfloat16_tE19Flash_kernel_traitsILi256ELi64ELi64ELi8ES3_EELb0ELb0ELb0ELb0ELb0ELb0ELb1EEEvNS_16Flash_bwd_paramsE,"ax",@progbits
	.align	128
        .global         _ZN5flash44flash_bwd_dq_dk_dv_loop_seqk_parallel_kernelI23Flash_bwd_kernel_traitsILi256ELi64ELi64ELi8ELi4ELi2ELi2ELb0ELb1EN7cutlass10bfloat16_tE19Flash_kernel_traitsILi256ELi64ELi64ELi8ES3_EELb0ELb0ELb0ELb0ELb0ELb0ELb1EEEvNS_16Flash_bwd_paramsE
        .type           _ZN5flash44flash_bwd_dq_dk_dv_loop_seqk_parallel_kernelI23Flash_bwd_kernel_traitsILi256ELi64ELi64ELi8ELi4ELi2ELi2ELb0ELb1EN7cutlass10bfloat16_tE19Flash_kernel_traitsILi256ELi64ELi64ELi8ES3_EELb0ELb0ELb0ELb0ELb0ELb0ELb1EEEvNS_16Flash_bwd_paramsE,@function
        .size           _ZN5flash44flash_bwd_dq_dk_dv_loop_seqk_parallel_kernelI23Flash_bwd_kernel_traitsILi256ELi64ELi64ELi8ELi4ELi2ELi2ELb0ELb1EN7cutlass10bfloat16_tE19Flash_kernel_traitsILi256ELi64ELi64ELi8ES3_EELb0ELb0ELb0ELb0ELb0ELb0ELb1EEEvNS_16Flash_bwd_paramsE,(.L_x_2048 - _ZN5flash44flash_bwd_dq_dk_dv_loop_seqk_parallel_kernelI23Flash_bwd_kernel_traitsILi256ELi64ELi64ELi8ELi4ELi2ELi2ELb0ELb1EN7cutlass10bfloat16_tE19Flash_kernel_traitsILi256ELi64ELi64ELi8ES3_EELb0ELb0ELb0ELb0ELb0ELb0ELb1EEEvNS_16Flash_bwd_paramsE)
        .other          _ZN5flash44flash_bwd_dq_dk_dv_loop_seqk_parallel_kernelI23Flash_bwd_kernel_traitsILi256ELi64ELi64ELi8ELi4ELi2ELi2ELb0ELb1EN7cutlass10bfloat16_tE19Flash_kernel_traitsILi256ELi64ELi64ELi8ES3_EELb0ELb0ELb0ELb0ELb0ELb0ELb1EEEvNS_16Flash_bwd_paramsE,@"STO_CUDA_ENTRY STV_DEFAULT"
_ZN5flash44flash_bwd_dq_dk_dv_loop_seqk_parallel_kernelI23Flash_bwd_kernel_traitsILi256ELi64ELi64ELi8ELi4ELi2ELi2ELb0ELb1EN7cutlass10bfloat16_tE19Flash_kernel_traitsILi256ELi64ELi64ELi8ES3_EELb0ELb0ELb0ELb0ELb0ELb0ELb1EEEvNS_16Flash_bwd_paramsE:
.text._ZN5flash44flash_bwd_dq_dk_dv_loop_seqk_parallel_kernelI23Flash_bwd_kernel_traitsILi256ELi64ELi64ELi8ELi4ELi2ELi2ELb0ELb1EN7cutlass10bfloat16_tE19Flash_kernel_traitsILi256ELi64ELi64ELi8ES3_EELb0ELb0ELb0ELb0ELb0ELb0ELb1EEEvNS_16Flash_bwd_paramsE:
        /* <DEDUP_REMOVED lines=170> */
.L_x_1017:
        /* <DEDUP_REMOVED lines=73> */
.L_x_973:
        /* <DEDUP_REMOVED lines=137> */
.L_x_975:
        /* <DEDUP_REMOVED lines=13> */
.L_x_976:
        /* <DEDUP_REMOVED lines=11> */
.L_x_977:
[----:B------:R-:W-:-:S04]  /*1940*/  UIMAD UR8, UR46, UR58, UR54 ;  /* 0x0000003a2e0872a4 */ /* 0x000fc8000f8e0236 */
[----:B------:R-:W-:-:S12]  /*1950*/  UIMAD UR8, UR8, UR56, URZ ;  /* 0x00000038080872a4 */ /* 0x000fd8000f8e023f */
.L_x_978:
        /* <DEDUP_REMOVED lines=126> */
.L_x_981:
[----:B------:R-:W-:Y:S05]  /*2140*/  BSYNC B0 ;  /* 0x0000000000007941 */ /* 0x000fea0003800000 */
.L_x_980:
        /* <DEDUP_REMOVED lines=47> */
.L_x_983:
[----:B------:R-:W-:Y:S05]  /*2440*/  BSYNC B0 ;  /* 0x0000000000007941 */ /* 0x000fea0003800000 */
.L_x_982:
        /* <DEDUP_REMOVED lines=44> */
.L_x_985:
[----:B------:R-:W-:Y:S05]  /*2710*/  BSYNC B0 ;  /* 0x0000000000007941 */ /* 0x000fea0003800000 */
.L_x_984:
        /* <DEDUP_REMOVED lines=47> */
.L_x_987:
[----:B------:R-:W-:Y:S05]  /*2a10*/  BSYNC B0 ;  /* 0x0000000000007941 */ /* 0x000fea0003800000 */
.L_x_986:
        /* <DEDUP_REMOVED lines=70> */
.L_x_989:
[----:B------:R-:W-:Y:S05]  /*2e80*/  BSYNC B0 ;  /* 0x0000000000007941 */ /* 0x000fea0003800000 */
.L_x_988:
        /* <DEDUP_REMOVED lines=59> */
.L_x_991:
[----:B------:R-:W-:Y:S05]  /*3240*/  BSYNC B0 ;  /* 0x0000000000007941 */ /* 0x000fea0003800000 */
.L_x_990:
        /* <DEDUP_REMOVED lines=71> */
.L_x_993:
[----:B------:R-:W-:Y:S05]  /*36c0*/  BSYNC B0 ;  /* 0x0000000000007941 */ /* 0x000fea0003800000 */
.L_x_992:
        /* <DEDUP_REMOVED lines=56> */
.L_x_995:
[----:B------:R-:W-:Y:S05]  /*3a50*/  BSYNC B0 ;  /* 0x0000000000007941 */ /* 0x000fea0003800000 */
.L_x_994:
        /* <DEDUP_REMOVED lines=73> */
[----:B------:R-:W-:Y:S01]  /*3ef0*/  ULDC UR14, c[0x0][0x2ec] ;  /* 0x0000bb00000e7ab9 */ /* 0x000fe20000000800 */
[----:B------:R1:W5:Y:S04]  /*3f00*/  @!P5 LDG.E R243, desc[UR6][R16.64+0x20] ;  /* 0x0000200610f3d981 */ /* 0x000368000c1e1900 */
[----:B------:R-:W0:Y:S02]  /*3f10*/  LDGDEPBAR ;  /* 0x00000000000079af */ /* 0x000e240000000000 */
.L_x_998:
[----:B------:R-:W0:Y:S01]  /*3f20*/  LDGDEPBAR ;  /* 0x00000000000079af */ /* 0x000e220000000000 */
[----:B------:R-:W-:Y:S01]  /*3f30*/  PLOP3.LUT P1, PT, PT, PT, UP0, 0x80, 0x0 ;  /* 0x000000000000781c */ /* 0x000fe20003f2f008 */
[----:B------:R-:W-:Y:S01]  /*3f40*/  UISETP.GE.AND UP3, UPT, UR9, 0x1, UPT ;  /* 0x000000010900788c */ /* 0x000fe2000bf66270 */
[----:B------:R-:W-:Y:S02]  /*3f50*/  PLOP3.LUT P5, PT, PT, PT, UP0, 0x80, 0x0 ;  /* 0x000000000000781c */ /* 0x000fe40003faf008 */
[----:B------:R-:W-:Y:S02]  /*3f60*/  PLOP3.LUT P0, PT, PT, PT, UP0, 0x80, 0x0 ;  /* 0x000000000000781c */ /* 0x000fe40003f0f008 */
[----:B-----5:R-:W-:Y:S02]  /*3f70*/  FSETP.NEU.FTZ.AND P2, PT, R242, -INF , PT ;  /* 0xff800000f200780b */ /* 0x020fe40003f5d000 */
[----:B------:R-:W-:Y:S02]  /*3f80*/  PLOP3.LUT P3, PT, PT, PT, UP0, 0x80, 0x0 ;  /* 0x000000000000781c */ /* 0x000fe40003f6f008 */
[----:B------:R-:W-:Y:S02]  /*3f90*/  PLOP3.LUT P4, PT, PT, PT, UP0, 0x80, 0x0 ;  /* 0x000000000000781c */ /* 0x000fe40003f8f008 */
[----:B------:R-:W-:Y:S01]  /*3fa0*/  PLOP3.LUT P6, PT, PT, PT, UP0, 0x80, 0x0 ;  /* 0x000000000000781c */ /* 0x000fe20003fcf008 */
[----:B------:R-:W-:Y:S04]  /*3fb0*/  DEPBAR.LE SB0, 0x0 ;  /* 0x000080000000791a */ /* 0x000fe80000000000 */
[----:B------:R-:W-:Y:S06]  /*3fc0*/  BAR.SYNC.DEFER_BLOCKING 0x0 ;  /* 0x0000000000007b1d */ /* 0x000fec0000010000 */
[----:B-1----:R-:W-:Y:S05]  /*3fd0*/  LDSM.16.M88.4 R16, [R218] ;  /* 0x00000000da10783b */ /* 0x002fea0000000200 */
[----:B------:R-:W2:Y:S05]  /*3fe0*/  LDSM.16.M88.4 R8, [R3+UR4+0x10000] ;  /* 0x010000040308783b */ /* 0x000eaa0008000200 */
[----:B------:R-:W1:Y:S05]  /*3ff0*/  LDSM.16.M88.4 R84, [R3+UR4+0x10800] ;  /* 0x010800040354783b */ /* 0x000e6a0008000200 */
[----:B------:R-:W-:Y:S05]  /*4000*/  LDSM.16.M88.4 R88, [R220] ;  /* 0x00000000dc58783b */ /* 0x000fea0000000200 */
[----:B------:R-:W3:Y:S05]  /*4010*/  LDSM.16.M88.4 R92, [R2] ;  /* 0x00000000025c783b */ /* 0x000eea0000000200 */
[----:B------:R-:W4:Y:S05]  /*4020*/  LDSM.16.M88.4 R96, [R2+0x800] ;  /* 0x000800000260783b */ /* 0x000f2a0000000200 */
[----:B------:R-:W-:Y:S05]  /*4030*/  LDSM.16.M88.4 R100, [R223] ;  /* 0x00000000df64783b */ /* 0x000fea0000000200 */
[----:B------:R-:W4:Y:S05]  /*4040*/  LDSM.16.M88.4 R104, [R217] ;  /* 0x00000000d968783b */ /* 0x000f2a0000000200 */
[----:B------:R-:W-:Y:S01]  /*4050*/  LDSM.16.M88.4 R108, [R222] ;  /* 0x00000000de6c783b */ /* 0x000fe20000000200 */
[C---:B--2---:R-:W-:Y:S04]  /*4060*/  HMMA.16816.F32.BF16 R4, R16.reuse, R8, RZ ;  /* 0x000000081004723c */ /* 0x044fe800000418ff */
[----:B------:R-:W-:Y:S02]  /*4070*/  LDSM.16.M88.4 R112, [R216] ;  /* 0x00000000d870783b */ /* 0x000fe40000000200 */
        /* <DEDUP_REMOVED lines=9> */
[----:B------:R-:W2:Y:S05]  /*4110*/  LDSM.16.M88.4 R88, [R216+0x800] ;  /* 0x00080000d858783b */ /* 0x000eaa0000000200 */
[C---:B------:R-:W-:Y:S01]  /*4120*/  HMMA.16816.F32.BF16 R4, R100.reuse, R104, R4 ;  /* 0x000000686404723c */ /* 0x040fe20000041804 */
[----:B------:R-:W3:Y:S05]  /*4130*/  LDSM.16.M88.4 R96, [R3+UR4+0x12000] ;  /* 0x012000040360783b */ /* 0x000eea0008000200 */
[C---:B------:R-:W-:Y:S01]  /*4140*/  HMMA.16816.F32.BF16 R8, R100.reuse, R106, R8 ;  /* 0x0000006a6408723c */ /* 0x040fe20000041808 */
[----:B------:R-:W-:Y:S05]  /*4150*/  LDSM.16.M88.4 R104, [R2+0x2000] ;  /* 0x002000000268783b */ /* 0x000fea0000000200 */
[C---:B-1----:R-:W-:Y:S06]  /*4160*/  HMMA.16816.F32.BF16 R12, R100.reuse, R84, R12 ;  /* 0x00000054640c723c */ /* 0x042fec000004180c */
[----:B------:R-:W-:Y:S01]  /*4170*/  HMMA.16816.F32.BF16 R16, R100, R86, R16 ;  /* 0x000000566410723c */ /* 0x000fe20000041810 */
[----:B------:R-:W1:Y:S05]  /*4180*/  LDSM.16.M88.4 R84, [R3+UR4+0x12800] ;  /* 0x012800040354783b */ /* 0x000e6a0008000200 */
[C---:B------:R-:W-:Y:S01]  /*4190*/  HMMA.16816.F32.BF16 R4, R108.reuse, R112, R4 ;  /* 0x000000706c04723c */ /* 0x040fe20000041804 */
[----:B------:R-:W4:Y:S05]  /*41a0*/  LDSM.16.M88.4 R100, [R220+0x2000] ;  /* 0x00200000dc64783b */ /* 0x000f2a0000000200 */
[C---:B------:R-:W-:Y:S01]  /*41b0*/  HMMA.16816.F32.BF16 R8, R108.reuse, R114, R8 ;  /* 0x000000726c08723c */ /* 0x040fe20000041808 */
[----:B------:R-:W-:Y:S05]  /*41c0*/  LDSM.16.M88.4 R112, [R217+0x2000] ;  /* 0x00200000d970783b */ /* 0x000fea0000000200 */
[C---:B--2---:R-:W-:Y:S06]  /*41d0*/  HMMA.16816.F32.BF16 R12, R108.reuse, R88, R12 ;  /* 0x000000586c0c723c */ /* 0x044fec000004180c */
[----:B------:R-:W-:Y:S01]  /*41e0*/  HMMA.16816.F32.BF16 R16, R108, R90, R16 ;  /* 0x0000005a6c10723c */ /* 0x000fe20000041810 */
[----:B------:R-:W2:Y:S05]  /*41f0*/  LDSM.16.M88.4 R88, [R2+0x2800] ;  /* 0x002800000258783b */ /* 0x000eaa0000000200 */
[C---:B---3--:R-:W-:Y:S01]  /*4200*/  HMMA.16816.F32.BF16 R4, R92.reuse, R96, R4 ;  /* 0x000000605c04723c */ /* 0x048fe20000041804 */
[----:B------:R-:W3:Y:S05]  /*4210*/  LDSM.16.M88.4 R108, [R223+0x2000] ;  /* 0x00200000df6c783b */ /* 0x000eea0000000200 */
[C---:B------:R-:W-:Y:S01]  /*4220*/  HMMA.16816.F32.BF16 R8, R92.reuse, R98, R8 ;  /* 0x000000625c08723c */ /* 0x040fe20000041808 */
[----:B------:R-:W-:Y:S05]  /*4230*/  LDSM.16.M88.4 R96, [R216+0x2000] ;  /* 0x00200000d860783b */ /* 0x000fea0000000200 */
[C---:B-1----:R-:W-:Y:S06]  /*4240*/  HMMA.16816.F32.BF16 R12, R92.reuse, R84, R12 ;  /* 0x000000545c0c723c */ /* 0x042fec000004180c */
[----:B------:R-:W-:Y:S01]  /*4250*/  HMMA.16816.F32.BF16 R16, R92, R86, R16 ;  /* 0x000000565c10723c */ /* 0x000fe20000041810 */
[----:B------:R-:W1:Y:S05]  /*4260*/  LDSM.16.M88.4 R84, [R217+0x2800] ;  /* 0x00280000d954783b */ /* 0x000e6a0000000200 */
[C---:B----4-:R-:W-:Y:S01]  /*4270*/  HMMA.16816.F32.BF16 R4, R100.reuse, R104, R4 ;  /* 0x000000686404723c */ /* 0x050fe20000041804 */
[----:B------:R-:W4:Y:S05]  /*4280*/  LDSM.16.M88.4 R92, [R222+0x2000] ;  /* 0x00200000de5c783b */ /* 0x000f2a0000000200 */
[C---:B------:R-:W-:Y:S01]  /*4290*/  HMMA.16816.F32.BF16 R8, R100.reuse, R106, R8 ;  /* 0x0000006a6408723c */ /* 0x040fe20000041808 */
[----:B------:R-:W-:Y:S05]  /*42a0*/  LDSM.16.M88.4 R104, [R3+UR4+0x14000] ;  /* 0x014000040368783b */ /* 0x000fea0008000200 */
        /* <DEDUP_REMOVED lines=9> */
[----:B------:R-:W1:Y:S05]  /*4340*/  LDSM.16.M88.4 R84, [R3+UR4+0x14800] ;  /* 0x014800040354783b */ /* 0x000e6a0008000200 */
[C---:B----4-:R-:W-:Y:S01]  /*4350*/  HMMA.16816.F32.BF16 R4, R92.reuse, R96, R4 ;  /* 0x000000605c04723c */ /* 0x050fe20000041804 */
        /* <DEDUP_REMOVED lines=43> */
[C---:B------:R-:W-:Y:S06]  /*4610*/  HMMA.16816.F32.BF16 R8, R92.reuse, R98, R8 ;  /* 0x000000625c08723c */ /* 0x040fec0000041808 */
[C---:B--2---:R-:W-:Y:S06]  /*4620*/  HMMA.16816.F32.BF16 R12, R92.reuse, R88, R12 ;  /* 0x000000585c0c723c */ /* 0x044fec000004180c */
[----:B------:R-:W-:Y:S06]  /*4630*/  HMMA.16816.F32.BF16 R16, R92, R90, R16 ;  /* 0x0000005a5c10723c */ /* 0x000fec0000041810 */
[C---:B---3--:R-:W-:Y:S06]  /*4640*/  HMMA.16816.F32.BF16 R4, R100.reuse, R104, R4 ;  /* 0x000000686404723c */ /* 0x048fec0000041804 */
[C---:B------:R-:W-:Y:S06]  /*4650*/  HMMA.16816.F32.BF16 R8, R100.reuse, R106, R8 ;  /* 0x0000006a6408723c */ /* 0x040fec0000041808 */
[C---:B-1----:R-:W-:Y:S06]  /*4660*/  HMMA.16816.F32.BF16 R12, R100.reuse, R84, R12 ;  /* 0x00000054640c723c */ /* 0x042fec000004180c */
[----:B------:R-:W-:Y:S01]  /*4670*/  HMMA.16816.F32.BF16 R16, R100, R86, R16 ;  /* 0x000000566410723c */ /* 0x000fe20000041810 */
[----:B------:R-:W1:Y:S05]  /*4680*/  LDSM.16.M88.4 R84, [R216+0x6800] ;  /* 0x00680000d854783b */ /* 0x000e6a0000000200 */
[C---:B----4-:R-:W-:Y:S06]  /*4690*/  HMMA.16816.F32.BF16 R4, R108.reuse, R112, R4 ;  /* 0x000000706c04723c */ /* 0x050fec0000041804 */
[C---:B------:R-:W-:Y:S11]  /*46a0*/  HMMA.16816.F32.BF16 R8, R108.reuse, R114, R8 ;  /* 0x000000726c08723c */ /* 0x040ff60000041808 */
        /* <DEDUP_REMOVED lines=9> */
[----:B------:R-:W-:Y:S01]  /*4740*/  FMUL.FTZ R11, R11, UR8 ;  /* 0x000000080b0b7c20 */ /* 0x000fe20008410000 */
[C---:B-1----:R-:W-:Y:S04]  /*4750*/  HMMA.16816.F32.BF16 R12, R108.reuse, R84, R12 ;  /* 0x000000546c0c723c */ /* 0x042fe8000004180c */
[----:B------:R1:W3:Y:S02]  /*4760*/  MUFU.TANH R122, R5 ;  /* 0x00000005007a7308 */ /* 0x0002e40000002400 */
[----:B------:R-:W-:Y:S08]  /*4770*/  HMMA.16816.F32.BF16 R16, R108, R86, R16 ;  /* 0x000000566c10723c */ /* 0x000ff00000041810 */
[----:B------:R4:W3:Y:S03]  /*4780*/  MUFU.TANH R123, R4 ;  /* 0x00000004007b7308 */ /* 0x0008e60000002400 */
[----:B--2---:R-:W-:Y:S07]  /*4790*/  MOV R6, UR33 ;  /* 0x0000002100067c02 */ /* 0x004fee0008000f00 */
[----:B------:R2:W2:Y:S01]  /*47a0*/  MUFU.TANH R129, R7 ;  /* 0x0000000700817308 */ /* 0x0004a20000002400 */
[----:B------:R-:W-:Y:S01]  /*47b0*/  @P1 LEA R6, R6, R252, 0x6 ;  /* 0x000000fc06061211 */ /* 0x000fe200078e30ff */
[----:B-1----:R-:W-:Y:S01]  /*47c0*/  FMUL.FTZ R5, R242, 1.4426950216293334961 ;  /* 0x3fb8aa3bf2057820 */ /* 0x002fe20000410000 */
[----:B------:R-:W-:Y:S02]  /*47d0*/  PLOP3.LUT P1, PT, PT, PT, UP0, 0x80, 0x0 ;  /* 0x000000000000781c */ /* 0x000fe40003f2f008 */
[C---:B------:R-:W-:Y:S02]  /*47e0*/  @P5 ISETP.GE.AND P5, PT, R6.reuse, UR5, PT ;  /* 0x0000000506005c0c */ /* 0x040fe4000bfa6270 */
[----:B------:R-:W-:Y:S03]  /*47f0*/  FSEL R5, R5, RZ, P2 ;  /* 0x000000ff05057208 */ /* 0x000fe60001000000 */
[----:B------:R1:W-:Y:S01]  /*4800*/  MUFU.TANH R120, R9 ;  /* 0x0000000900787308 */ /* 0x0003e20000002400 */
[----:B----4-:R-:W-:Y:S01]  /*4810*/  @P3 IADD3 R4, R6, 0x1, RZ ;  /* 0x0000000106043810 */ /* 0x010fe20007ffe0ff */
[----:B------:R-:W-:Y:S01]  /*4820*/  FMUL.FTZ R12, R12, UR8 ;  /* 0x000000080c0c7c20 */ /* 0x000fe20008410000 */
[----:B------:R-:W-:Y:S01]  /*4830*/  FSETP.NEU.FTZ.AND P2, PT, R243, -INF , PT ;  /* 0xff800000f300780b */ /* 0x000fe20003f5d000 */
[----:B------:R-:W-:Y:S01]  /*4840*/  FMUL.FTZ R13, R13, UR8 ;  /* 0x000000080d0d7c20 */ /* 0x000fe20008410000 */
[----:B------:R-:W-:Y:S01]  /*4850*/  @P4 ISETP.GE.AND P4, PT, R4, UR5, PT ;  /* 0x0000000504004c0c */ /* 0x000fe2000bf86270 */
[----:B------:R-:W-:Y:S01]  /*4860*/  FMUL.FTZ R14, R14, UR8 ;  /* 0x000000080e0e7c20 */ /* 0x000fe20008410000 */
[----:B---3--:R-:W-:Y:S03]  /*4870*/  MOV R4, R122 ;  /* 0x0000007a00047202 */ /* 0x008fe60000000f00 */
[----:B------:R3:W4:Y:S01]  /*4880*/  MUFU.TANH R121, R8 ;  /* 0x0000000800797308 */ /* 0x0007220000002400 */
[----:B--2---:R-:W-:Y:S01]  /*4890*/  MOV R7, R123 ;  /* 0x0000007b00077202 */ /* 0x004fe20000000f00 */
[----:B------:R-:W-:Y:S01]  /*48a0*/  FMUL.FTZ R15, R15, UR8 ;  /* 0x000000080f0f7c20 */ /* 0x000fe20008410000 */
[----:B------:R-:W-:Y:S01]  /*48b0*/  @P0 FSEL R7, R123, -INF , !P5 ;  /* 0xff8000007b070808 */ /* 0x000fe20006800000 */
[----:B------:R-:W-:Y:S01]  /*48c0*/  FMUL.FTZ R16, R16, UR8 ;  /* 0x0000000810107c20 */ /* 0x000fe20008410000 */
[----:B------:R-:W-:Y:S01]  /*48d0*/  @P1 FSEL R4, R122, -INF , !P4 ;  /* 0xff8000007a041808 */ /* 0x000fe20006000000 */
[----:B------:R-:W-:Y:S01]  /*48e0*/  FMUL.FTZ R17, R17, UR8 ;  /* 0x0000000811117c20 */ /* 0x000fe20008410000 */
[----:B------:R-:W-:Y:S01]  /*48f0*/  PLOP3.LUT P0, PT, PT, PT, UP0, 0x80, 0x0 ;  /* 0x000000000000781c */ /* 0x000fe20003f0f008 */
[--C-:B------:R-:W-:Y:S01]  /*4900*/  FFMA.FTZ R7, R7, UR14, -R5.reuse ;  /* 0x0000000e07077c23 */ /* 0x100fe20008010805 */
[----:B------:R-:W-:Y:S01]  /*4910*/  PLOP3.LUT P1, PT, PT, PT, UP0, 0x80, 0x0 ;  /* 0x000000000000781c */ /* 0x000fe20003f2f008 */
[----:B-1----:R-:W-:Y:S01]  /*4920*/  FMUL.FTZ R9, R243, 1.4426950216293334961 ;  /* 0x3fb8aa3bf3097820 */ /* 0x002fe20000410000 */
[----:B------:R-:W-:Y:S01]  /*4930*/  PLOP3.LUT P3, PT, PT, PT, UP0, 0x80, 0x0 ;  /* 0x000000000000781c */ /* 0x000fe20003f6f008 */
[----:B------:R1:W-:Y:S01]  /*4940*/  MUFU.EX2 R203, R7 ;  /* 0x0000000700cb7308 */ /* 0x0003e20000000800 */
[----:B------:R-:W-:Y:S01]  /*4950*/  FMUL.FTZ R18, R18, UR8 ;  /* 0x0000000812127c20 */ /* 0x000fe20008410000 */
[----:B------:R-:W-:Y:S01]  /*4960*/  FMUL.FTZ R19, R19, UR8 ;  /* 0x0000000813137c20 */ /* 0x000fe20008410000 */
[----:B---3--:R-:W-:Y:S05]  /*4970*/  MOV R8, R131 ;  /* 0x0000008300087202 */ /* 0x008fea0000000f00 */
[----:B------:R-:W-:Y:S02]  /*4980*/  @P0 FSEL R8, R131, -INF , !P5 ;  /* 0xff80000083080808 */ /* 0x000fe40006800000 */
[----:B------:R-:W2:Y:S01]  /*4990*/  MUFU.TANH R130, R10 ;  /* 0x0000000a00827308 */ /* 0x000ea20000002400 */
[----:B------:R-:W-:Y:S02]  /*49a0*/  PLOP3.LUT P0, PT, PT, PT, UP0, 0x80, 0x0 ;  /* 0x000000000000781c */ /* 0x000fe40003f0f008 */
[----:B------:R-:W-:Y:S01]  /*49b0*/  PLOP3.LUT P5, PT, PT, PT, UP0, 0x80, 0x0 ;  /* 0x000000000000781c */ /* 0x000fe20003faf008 */
[--C-:B-1----:R-:W-:Y:S01]  /*49c0*/  FFMA.FTZ R7, R4, UR14, -R5.reuse ;  /* 0x0000000e04077c23 */ /* 0x102fe20008010805 */
[----:B------:R-:W-:Y:S05]  /*49d0*/  FSEL R4, R9, RZ, P2 ;  /* 0x000000ff09047208 */ /* 0x000fea0001000000 */
[----:B------:R-:W1:Y:S01]  /*49e0*/  MUFU.TANH R126, R11 ;  /* 0x0000000b007e7308 */ /* 0x000e620000002400 */
[----:B------:R-:W-:Y:S02]  /*49f0*/  PLOP3.LUT P2, PT, PT, PT, UP0, 0x80, 0x0 ;  /* 0x000000000000781c */ /* 0x000fe40003f4f008 */
[----:B------:R-:W-:Y:S01]  /*4a00*/  @P3 IADD3 R9, R6, 0x8, RZ ;  /* 0x0000000806093810 */ /* 0x000fe20007ffe0ff */
[--C-:B------:R-:W-:Y:S01]  /*4a10*/  FFMA.FTZ R8, R8, UR14, -R4.reuse ;  /* 0x0000000e08087c23 */ /* 0x100fe20008010804 */
[----:B------:R-:W-:Y:S02]  /*4a20*/  PLOP3.LUT P3, PT, PT, PT, UP0, 0x80, 0x0 ;  /* 0x000000000000781c */ /* 0x000fe40003f6f008 */
[----:B------:R-:W-:Y:S03]  /*4a30*/  @P6 ISETP.GE.AND P6, PT, R9, UR5, PT ;  /* 0x0000000509006c0c */ /* 0x000fe6000bfc6270 */
[----:B------:R3:W-:Y:S04]  /*4a40*/  MUFU.EX2 R201, R7 ;  /* 0x0000000700c97308 */ /* 0x0007e80000000800 */
[C---:B------:R-:W-:Y:S06]  /*4a50*/  @P2 IADD3 R9, R6.reuse, 0x9, RZ ;  /* 0x0000000906092810 */ /* 0x040fec0007ffe0ff */
[----:B------:R4:W-:Y:S01]  /*4a60*/  MUFU.EX2 R211, R8 ;  /* 0x0000000800d37308 */ /* 0x0009e20000000800 */
[----:B------:R-:W-:Y:S02]  /*4a70*/  PLOP3.LUT P2, PT, PT, PT, UP0, 0x80, 0x0 ;  /* 0x000000000000781c */ /* 0x000fe40003f4f008 */
[----:B------:R-:W-:Y:S02]  /*4a80*/  @P5 ISETP.GE.AND P5, PT, R9, UR5, PT ;  /* 0x0000000509005c0c */ /* 0x000fe4000bfa6270 */
[----:B------:R-:W-:Y:S02]  /*4a90*/  @P3 IADD3 R9, R6, 0x10, RZ ;  /* 0x0000001006093810 */ /* 0x000fe40007ffe0ff */
[----:B------:R-:W-:Y:S03]  /*4aa0*/  PLOP3.LUT P3, PT, PT, PT, UP0, 0x80, 0x0 ;  /* 0x000000000000781c */ /* 0x000fe60003f6f008 */
[----:B------:R-:W1:Y:S01]  /*4ab0*/  MUFU.TANH R118, R12 ;  /* 0x0000000c00767308 */ /* 0x000e620000002400 */
[----:B---3--:R-:W-:Y:S02]  /*4ac0*/  MOV R7, R129 ;  /* 0x0000008100077202 */ /* 0x008fe40000000f00 */
[----:B------:R-:W-:Y:S02]  /*4ad0*/  @P1 FSEL R7, R129, -INF , !P4 ;  /* 0xff80000081071808 */ /* 0x000fe40006000000 */
[----:B------:R-:W-:Y:S02]  /*4ae0*/  PLOP3.LUT P1, PT, PT, PT, UP0, 0x80, 0x0 ;  /* 0x000000000000781c */ /* 0x000fe40003f2f008 */
[----:B------:R-:W-:Y:S01]  /*4af0*/  PLOP3.LUT P4, PT, PT, PT, UP0, 0x80, 0x0 ;  /* 0x000000000000781c */ /* 0x000fe20003f8f008 */
[--C-:B------:R-:W-:Y:S01]  /*4b00*/  FFMA.FTZ R7, R7, UR14, -R4.reuse ;  /* 0x0000000e07077c23 */ /* 0x100fe20008010804 */
[----:B----4-:R-:W-:Y:S01]  /*4b10*/  MOV R8, R121 ;  /* 0x0000007900087202 */ /* 0x010fe20000000f00 */
[----:B------:R-:W3:Y:S01]  /*4b20*/  MUFU.TANH R119, R13 ;  /* 0x0000000d00777308 */ /* 0x000ee20000002400 */
[----:B------:R-:W-:Y:S02]  /*4b30*/  @P0 FSEL R8, R121, -INF , !P6 ;  /* 0xff80000079080808 */ /* 0x000fe40007000000 */
[----:B------:R-:W-:Y:S03]  /*4b40*/  PLOP3.LUT P0, PT, PT, PT, UP0, 0x80, 0x0 ;  /* 0x000000000000781c */ /* 0x000fe60003f0f008 */
[--C-:B------:R-:W-:Y:S04]  /*4b50*/  FFMA.FTZ R8, R8, UR14, -R5.reuse ;  /* 0x0000000e08087c23 */ /* 0x100fe80008010805 */
[----:B------:R4:W-:Y:S01]  /*4b60*/  MUFU.EX2 R209, R7 ;  /* 0x0000000700d17308 */ /* 0x0009e20000000800 */
[----:B------:R-:W-:Y:S02]  /*4b70*/  @P4 ISETP.GE.AND P4, PT, R9, UR5, PT ;  /* 0x0000000509004c0c */ /* 0x000fe4000bf86270 */
[----:B------:R-:W-:Y:S02]  /*4b80*/  @P2 IADD3 R9, R6, 0x11, RZ ;  /* 0x0000001106092810 */ /* 0x000fe40007ffe0ff */
[----:B------:R-:W-:Y:S05]  /*4b90*/  PLOP3.LUT P2, PT, PT, PT, UP0, 0x80, 0x0 ;  /* 0x000000000000781c */ /* 0x000fea0003f4f008 */
[----:B------:R2:W-:Y:S10]  /*4ba0*/  MUFU.EX2 R199, R8 ;  /* 0x0000000800c77308 */ /* 0x0005f40000000800 */
[----:B------:R-:W3:Y:S01]  /*4bb0*/  MUFU.TANH R128, R14 ;  /* 0x0000000e00807308 */ /* 0x000ee20000002400 */
[----:B----4-:R-:W-:Y:S02]  /*4bc0*/  MOV R7, R120 ;  /* 0x0000007800077202 */ /* 0x010fe40000000f00 */
[----:B------:R-:W-:Y:S02]  /*4bd0*/  @P1 FSEL R7, R120, -INF , !P5 ;  /* 0xff80000078071808 */ /* 0x000fe40006800000 */
[----:B------:R-:W-:Y:S03]  /*4be0*/  PLOP3.LUT P1, PT, PT, PT, UP0, 0x80, 0x0 ;  /* 0x000000000000781c */ /* 0x000fe60003f2f008 */
[--C-:B------:R-:W-:Y:S01]  /*4bf0*/  FFMA.FTZ R7, R7, UR14, -R5.reuse ;  /* 0x0000000e07077c23 */ /* 0x100fe20008010805 */
[----:B--2---:R-:W-:Y:S01]  /*4c00*/  MOV R8, R130 ;  /* 0x0000008200087202 */ /* 0x004fe20000000f00 */
[----:B------:R-:W-:Y:S01]  /*4c10*/  MUFU.TANH R127, R15 ;  /* 0x0000000f007f7308 */ /* 0x000fe20000002400 */
[----:B------:R-:W-:Y:S02]  /*4c20*/  @P0 FSEL R8, R130, -INF , !P6 ;  /* 0xff80000082080808 */ /* 0x000fe40007000000 */
[----:B------:R-:W-:Y:S02]  /*4c30*/  PLOP3.LUT P0, PT, PT, PT, UP0, 0x80, 0x0 ;  /* 0x000000000000781c */ /* 0x000fe40003f0f008 */
[----:B------:R-:W-:Y:S01]  /*4c40*/  PLOP3.LUT P6, PT, PT, PT, UP0, 0x80, 0x0 ;  /* 0x000000000000781c */ /* 0x000fe20003fcf008 */
[--C-:B------:R-:W-:Y:S04]  /*4c50*/  FFMA.FTZ R8, R8, UR14, -R4.reuse ;  /* 0x0000000e08087c23 */ /* 0x100fe80008010804 */
[----:B------:R1:W-:Y:S10]  /*4c60*/  MUFU.EX2 R198, R7 ;  /* 0x0000000700c67308 */ /* 0x0003f40000000800 */
[----:B------:R2:W-:Y:S01]  /*4c70*/  MUFU.EX2 R208, R8 ;  /* 0x0000000800d07308 */ /* 0x0005e20000000800 */
[----:B------:R-:W-:Y:S02]  /*4c80*/  @P6 ISETP.GE.AND P6, PT, R9, UR5, PT ;  /* 0x0000000509006c0c */ /* 0x000fe4000bfc6270 */
[----:B------:R-:W-:Y:S02]  /*4c90*/  @P3 IADD3 R9, R6, 0x18, RZ ;  /* 0x0000001806093810 */ /* 0x000fe40007ffe0ff */
[----:B------:R-:W-:Y:S05]  /*4ca0*/  PLOP3.LUT P3, PT, PT, PT, UP0, 0x80, 0x0 ;  /* 0x000000000000781c */ /* 0x000fea0003f6f008 */
[----:B------:R-:W-:Y:S01]  /*4cb0*/  MUFU.TANH R117, R16 ;  /* 0x0000001000757308 */ /* 0x000fe20000002400 */
[----:B-1----:R-:W-:Y:S02]  /*4cc0*/  MOV R7, R126 ;  /* 0x0000007e00077202 */ /* 0x002fe40000000f00 */
[----:B------:R-:W-:Y:S02]  /*4cd0*/  @P1 FSEL R7, R126, -INF , !P5 ;  /* 0xff8000007e071808 */ /* 0x000fe40006800000 */
[----:B------:R-:W-:Y:S02]  /*4ce0*/  PLOP3.LUT P1, PT, PT, PT, UP0, 0x80, 0x0 ;  /* 0x000000000000781c */ /* 0x000fe40003f2f008 */
[----:B------:R-:W-:Y:S01]  /*4cf0*/  PLOP3.LUT P5, PT, PT, PT, UP0, 0x80, 0x0 ;  /* 0x000000000000781c */ /* 0x000fe20003faf008 */
[--C-:B------:R-:W-:Y:S01]  /*4d00*/  FFMA.FTZ R7, R7, UR14, -R4.reuse ;  /* 0x0000000e07077c23 */ /* 0x100fe20008010804 */
[----:B--2---:R-:W-:Y:S01]  /*4d10*/  MOV R8, R118 ;  /* 0x0000007600087202 */ /* 0x004fe20000000f00 */
[----:B------:R-:W1:Y:S01]  /*4d20*/  MUFU.TANH R116, R17 ;  /* 0x0000001100747308 */ /* 0x000e620000002400 */
[----:B------:R-:W-:Y:S02]  /*4d30*/  @P0 FSEL R8, R118, -INF , !P4 ;  /* 0xff80000076080808 */ /* 0x000fe40006000000 */
[----:B------:R-:W-:Y:S02]  /*4d40*/  PLOP3.LUT P0, PT, PT, PT, UP0, 0x80, 0x0 ;  /* 0x000000000000781c */ /* 0x000fe40003f0f008 */
[----:B------:R-:W-:Y:S01]  /*4d50*/  @P2 ISETP.GE.AND P2, PT, R9, UR5, PT ;  /* 0x0000000509002c0c */ /* 0x000fe2000bf46270 */
[--C-:B------:R-:W-:Y:S04]  /*4d60*/  FFMA.FTZ R8, R8, UR14, -R5.reuse ;  /* 0x0000000e08087c23 */ /* 0x100fe80008010805 */
[----:B------:R3:W-:Y:S01]  /*4d70*/  MUFU.EX2 R206, R7 ;  /* 0x0000000700ce7308 */ /* 0x0007e20000000800 */
[----:B------:R-:W-:Y:S09]  /*4d80*/  @P5 IADD3 R6, R6, 0x19, RZ ;  /* 0x0000001906065810 */ /* 0x000ff20007ffe0ff */
[----:B------:R2:W-:Y:S10]  /*4d90*/  MUFU.EX2 R202, R8 ;  /* 0x0000000800ca7308 */ /* 0x0005f40000000800 */
[----:B------:R-:W-:Y:S01]  /*4da0*/  MUFU.TANH R125, R18 ;  /* 0x00000012007d7308 */ /* 0x000fe20000002400 */
[----:B---3--:R-:W-:Y:S02]  /*4db0*/  MOV R7, R119 ;  /* 0x0000007700077202 */ /* 0x008fe40000000f00 */
[----:B------:R-:W-:Y:S02]  /*4dc0*/  @P1 FSEL R7, R119, -INF , !P6 ;  /* 0xff80000077071808 */ /* 0x000fe40007000000 */
[----:B------:R-:W-:Y:S03]  /*4dd0*/  PLOP3.LUT P1, PT, PT, PT, UP0, 0x80, 0x0 ;  /* 0x000000000000781c */ /* 0x000fe60003f2f008 */
[--C-:B------:R-:W-:Y:S01]  /*4de0*/  FFMA.FTZ R7, R7, UR14, -R5.reuse ;  /* 0x0000000e07077c23 */ /* 0x100fe20008010805 */
[----:B--2---:R-:W-:Y:S01]  /*4df0*/  MOV R8, R128 ;  /* 0x0000008000087202 */ /* 0x004fe20000000f00 */
[----:B------:R-:W2:Y:S01]  /*4e00*/  MUFU.TANH R124, R19 ;  /* 0x00000013007c7308 */ /* 0x000ea20000002400 */
[----:B------:R-:W-:Y:S02]  /*4e10*/  @P0 FSEL R8, R128, -INF , !P4 ;  /* 0xff80000080080808 */ /* 0x000fe40006000000 */
[----:B------:R-:W-:Y:S02]  /*4e20*/  PLOP3.LUT P0, PT, PT, PT, UP0, 0x80, 0x0 ;  /* 0x000000000000781c */ /* 0x000fe40003f0f008 */
[----:B------:R-:W-:Y:S01]  /*4e30*/  PLOP3.LUT P4, PT, PT, PT, UP0, 0x80, 0x0 ;  /* 0x000000000000781c */ /* 0x000fe20003f8f008 */
[--C-:B------:R-:W-:Y:S04]  /*4e40*/  FFMA.FTZ R8, R8, UR14, -R4.reuse ;  /* 0x0000000e08087c23 */ /* 0x100fe80008010804 */
[----:B------:R3:W4:Y:S10]  /*4e50*/  MUFU.EX2 R200, R7 ;  /* 0x0000000700c87308 */ /* 0x0007340000000800 */
[----:B------:R2:W-:Y:S01]  /*4e60*/  MUFU.EX2 R210, R8 ;  /* 0x0000000800d27308 */ /* 0x0005e20000000800 */
[----:B------:R-:W-:Y:S02]  /*4e70*/  @P4 ISETP.GE.AND P4, PT, R6, UR5, PT ;  /* 0x0000000506004c0c */ /* 0x000fe4000bf86270 */
[----:B-1----:R-:W-:Y:S02]  /*4e80*/  MOV R6, R116 ;  /* 0x0000007400067202 */ /* 0x002fe40000000f00 */
[----:B---3--:R-:W-:Y:S02]  /*4e90*/  MOV R7, R127 ;  /* 0x0000007f00077202 */ /* 0x008fe40000000f00 */
[----:B------:R-:W-:Y:S02]  /*4ea0*/  @P1 FSEL R7, R127, -INF , !P6 ;  /* 0xff8000007f071808 */ /* 0x000fe40007000000 */
[----:B------:R-:W-:Y:S03]  /*4eb0*/  PLOP3.LUT P1, PT, PT, PT, UP0, 0x80, 0x0 ;  /* 0x000000000000781c */ /* 0x000fe60003f2f008 */
[--C-:B------:R-:W-:Y:S01]  /*4ec0*/  FFMA.FTZ R7, R7, UR14, -R4.reuse ;  /* 0x0000000e07077c23 */ /* 0x100fe20008010804 */
[----:B--2---:R-:W-:Y:S02]  /*4ed0*/  MOV R8, R117 ;  /* 0x0000007500087202 */ /* 0x004fe40000000f00 */
[----:B------:R-:W-:Y:S01]  /*4ee0*/  @P0 FSEL R8, R117, -INF , !P2 ;  /* 0xff80000075080808 */ /* 0x000fe20005000000 */
[----:B------:R1:W2:Y:S01]  /*4ef0*/  MUFU.EX2 R207, R7 ;  /* 0x0000000700cf7308 */ /* 0x0002a20000000800 */
[----:B------:R-:W-:Y:S05]  /*4f00*/  PLOP3.LUT P0, PT, PT, PT, UP0, 0x80, 0x0 ;  /* 0x000000000000781c */ /* 0x000fea0003f0f008 */
[----:B------:R-:W-:Y:S01]  /*4f10*/  @P1 FSEL R6, R116, -INF , !P4 ;  /* 0xff80000074061808 */ /* 0x000fe20006000000 */
[--C-:B-1----:R-:W-:Y:S04]  /*4f20*/  FFMA.FTZ R7, R8, UR14, -R5.reuse ;  /* 0x0000000e08077c23 */ /* 0x102fe80008010805 */
[----:B------:R-:W-:Y:S01]  /*4f30*/  FFMA.FTZ R5, R6, UR14, -R5 ;  /* 0x0000000e06057c23 */ /* 0x000fe20008010805 */
[----:B------:R-:W-:Y:S01]  /*4f40*/  MOV R6, R124 ;  /* 0x0000007c00067202 */ /* 0x000fe20000000f00 */
[----:B------:R1:W-:Y:S01]  /*4f50*/  MUFU.EX2 R197, R7 ;  /* 0x0000000700c57308 */ /* 0x0003e20000000800 */
[----:B------:R-:W-:Y:S02]  /*4f60*/  @P0 FSEL R6, R124, -INF , !P4 ;  /* 0xff8000007c060808 */ /* 0x000fe40006000000 */
[----:B------:R-:W-:Y:S02]  /*4f70*/  F2FP.BF16.F32.PACK_AB R8, R206, R208 ;  /* 0x000000d0ce08723e */ /* 0x000fe400000010ff */
[----:B------:R-:W-:Y:S05]  /*4f80*/  IADD3 R114, P0, R244, UR13, RZ ;  /* 0x0000000df4727c10 */ /* 0x000fea000ff1e0ff */
[----:B------:R3:W2:Y:S01]  /*4f90*/  MUFU.EX2 R196, R5 ;  /* 0x0000000500c47308 */ /* 0x0006a20000000800 */
[----:B------:R-:W-:Y:S02]  /*4fa0*/  IADD3.X R115, R245, UR12, RZ, P0, !PT ;  /* 0x0000000cf5737c10 */ /* 0x000fe400087fe4ff */
[----:B------:R-:W-:Y:S03]  /*4fb0*/  PLOP3.LUT P0, PT, PT, PT, UP3, 0x80, 0x0 ;  /* 0x000000000000781c */ /* 0x000fe60003f0f038 */
[----:B------:R-:W2:Y:S01]  /*4fc0*/  LDG.E R113, desc[UR6][R114.64] ;  /* 0x0000000672717981 */ /* 0x000ea2000c1e1900 */
[----:B-1----:R-:W-:Y:S04]  /*4fd0*/  MOV R7, R125 ;  /* 0x0000007d00077202 */ /* 0x002fe80000000f00 */
[----:B------:R-:W2:Y:S01]  /*4fe0*/  LDG.E R112, desc[UR6][R114.64+0x20] ;  /* 0x0000200672707981 */ /* 0x000ea2000c1e1900 */
[----:B------:R-:W-:Y:S05]  /*4ff0*/  @P3 FSEL R7, R125, -INF , !P2 ;  /* 0xff8000007d073808 */ /* 0x000fea0005000000 */
[--C-:B---3--:R-:W-:Y:S01]  /*5000*/  FFMA.FTZ R5, R7, UR14, -R4.reuse ;  /* 0x0000000e07057c23 */ /* 0x108fe20008010804 */
[----:B------:R-:W-:Y:S01]  /*5010*/  FFMA.FTZ R4, R6, UR14, -R4 ;  /* 0x0000000e06047c23 */ /* 0x000fe20008010804 */
[----:B------:R-:W-:Y:S02]  /*5020*/  F2FP.BF16.F32.PACK_AB R6, R201, R203 ;  /* 0x000000cbc906723e */ /* 0x000fe400000010ff */
[----:B------:R1:W-:Y:S01]  /*5030*/  MUFU.EX2 R205, R5 ;  /* 0x0000000500cd7308 */ /* 0x0003e20000000800 */
[----:B----4-:R-:W-:Y:S02]  /*5040*/  F2FP.BF16.F32.PACK_AB R7, R200, R202 ;  /* 0x000000cac807723e */ /* 0x010fe400000010ff */
[----:B------:R2:W-:Y:S07]  /*5050*/  STS [R239+0x22000], R6 ;  /* 0x02200006ef007388 */ /* 0x0005ee0000000800 */
[----:B------:R3:W4:Y:S01]  /*5060*/  MUFU.EX2 R204, R4 ;  /* 0x0000000400cc7308 */ /* 0x0007220000000800 */
[----:B-1----:R-:W-:Y:S05]  /*5070*/  F2FP.BF16.F32.PACK_AB R5, R209, R211 ;  /* 0x000000d3d105723e */ /* 0x002fea00000010ff */
[----:B------:R1:W-:Y:S01]  /*5080*/  STS [R239+0x22400], R5 ;  /* 0x02240005ef007388 */ /* 0x0003e20000000800 */
[----:B---3--:R-:W-:Y:S04]  /*5090*/  F2FP.BF16.F32.PACK_AB R4, R198, R199 ;  /* 0x000000c7c604723e */ /* 0x008fe800000010ff */
[----:B------:R-:W-:Y:S01]  /*50a0*/  STS [R241+0x22400], R8 ;  /* 0x02240008f1007388 */ /* 0x000fe20000000800 */
[----:B--2---:R-:W-:Y:S04]  /*50b0*/  F2FP.BF16.F32.PACK_AB R6, R207, R210 ;  /* 0x000000d2cf06723e */ /* 0x004fe800000010ff */
[----:B------:R4:W-:Y:S05]  /*50c0*/  STS [R241+0x22000], R4 ;  /* 0x02200004f1007388 */ /* 0x0009ea0000000800 */
[----:B------:R-:W-:Y:S05]  /*50d0*/  STS [R238+0x22000], R7 ;  /* 0x02200007ee007388 */ /* 0x000fea0000000800 */
[----:B------:R-:W-:Y:S01]  /*50e0*/  STS [R238+0x22400], R6 ;  /* 0x02240006ee007388 */ /* 0x000fe20000000800 */
[----:B-1----:R-:W-:Y:S05]  /*50f0*/  F2FP.BF16.F32.PACK_AB R5, R196, R197 ;  /* 0x000000c5c405723e */ /* 0x002fea00000010ff */
[----:B------:R-:W-:Y:S01]  /*5100*/  STS [R240+0x22000], R5 ;  /* 0x02200005f0007388 */ /* 0x000fe20000000800 */
[----:B----4-:R-:W-:Y:S05]  /*5110*/  F2FP.BF16.F32.PACK_AB R4, R204, R205 ;  /* 0x000000cdcc04723e */ /* 0x010fea00000010ff */
[----:B------:R-:W-:Y:S05]  /*5120*/  STS [R240+0x22400], R4 ;  /* 0x02240004f0007388 */ /* 0x000fea0000000800 */
[----:B------:R-:W-:Y:S05]  /*5130*/  LDSM.16.M88.4 R16, [R218+0x8000] ;  /* 0x00800000da10783b */ /* 0x000fea0000000200 */
[----:B------:R-:W1:Y:S05]  /*5140*/  LDSM.16.M88.4 R8, [R3+UR4+0x18000] ;  /* 0x018000040308783b */ /* 0x000e6a0008000200 */
[----:B------:R-:W2:Y:S05]  /*5150*/  LDSM.16.M88.4 R84, [R3+UR4+0x18800] ;  /* 0x018800040354783b */ /* 0x000eaa0008000200 */
        /* <DEDUP_REMOVED lines=20> */
[----:B------:R-:W4:Y:S05]  /*52a0*/  LDSM.16.M88.4 R104, [R3+UR4+0x1a000] ;  /* 0x01a000040368783b */ /* 0x000f2a0008000200 */
[C---:B-1----:R-:W-:Y:S06]  /*52b0*/  HMMA.16816.F32.BF16 R12, R100.reuse, R84, R12 ;  /* 0x00000054640c723c */ /* 0x042fec000004180c */
[----:B------:R-:W-:Y:S01]  /*52c0*/  HMMA.16816.F32.BF16 R16, R100, R86, R16 ;  /* 0x000000566410723c */ /* 0x000fe20000041810 */
[----:B------:R-:W1:Y:S05]  /*52d0*/  LDSM.16.M88.4 R84, [R3+UR4+0x1a800] ;  /* 0x01a800040354783b */ /* 0x000e6a0008000200 */
        /* <DEDUP_REMOVED lines=90> */
[----:B------:R-:W-:Y:S01]  /*5880*/  FFMA.FTZ R4, -R123, R123, 1 ;  /* 0x3f8000007b047423 */ /* 0x000fe2000001017b */
[----:B------:R-:W-:Y:S01]  /*5890*/  FFMA.FTZ R5, -R122, R122, 1 ;  /* 0x3f8000007a057423 */ /* 0x000fe2000001017a */
[C---:B------:R-:W-:Y:S01]  /*58a0*/  FADD.FTZ R86, -R113.reuse, R8 ;  /* 0x0000000871567221 */ /* 0x040fe20000010100 */
[----:B------:R-:W-:Y:S01]  /*58b0*/  FADD.FTZ R9, -R113, R9 ;  /* 0x0000000971097221 */ /* 0x000fe20000010100 */
[----:B------:R-:W-:Y:S01]  /*58c0*/  FMUL.FTZ R8, R4, UR8 ;  /* 0x0000000804087c20 */ /* 0x000fe20008410000 */
[----:B------:R-:W-:Y:S01]  /*58d0*/  FMUL.FTZ R4, R5, UR8 ;  /* 0x0000000805047c20 */ /* 0x000fe20008410000 */
[----:B------:R-:W-:Y:S01]  /*58e0*/  FFMA.FTZ R5, -R121, R121, 1 ;  /* 0x3f80000079057423 */ /* 0x000fe20000010179 */
[----:B------:R-:W-:Y:S01]  /*58f0*/  FMUL.FTZ R87, R198, R9 ;  /* 0x00000009c6577220 */ /* 0x000fe20000410000 */
[----:B------:R-:W-:Y:S01]  /*5900*/  FMUL.FTZ R8, R84, R8 ;  /* 0x0000000854087220 */ /* 0x000fe20000410000 */
[----:B------:R-:W-:Y:S01]  /*5910*/  FMUL.FTZ R4, R85, R4 ;  /* 0x0000000455047220 */ /* 0x000fe20000410000 */
[----:B------:R-:W-:Y:S01]  /*5920*/  FFMA.FTZ R9, -R120, R120, 1 ;  /* 0x3f80000078097423 */ /* 0x000fe20000010178 */
[C---:B------:R-:W-:Y:S01]  /*5930*/  FADD.FTZ R16, -R113.reuse, R16 ;  /* 0x0000001071107221 */ /* 0x040fe20000010100 */
[----:B------:R-:W-:Y:S01]  /*5940*/  FADD.FTZ R12, -R113, R12 ;  /* 0x0000000c710c7221 */ /* 0x000fe20000010100 */
[----:B------:R-:W-:Y:S01]  /*5950*/  FMUL.FTZ R86, R199, R86 ;  /* 0x00000056c7567220 */ /* 0x000fe20000410000 */
[----:B------:R-:W-:Y:S01]  /*5960*/  F2FP.BF16.F32.PACK_AB R4, R4, R8 ;  /* 0x000000080404723e */ /* 0x000fe200000010ff */
[----:B------:R-:W-:Y:S01]  /*5970*/  FADD.FTZ R85, -R113, R17 ;  /* 0x0000001171557221 */ /* 0x000fe20000010100 */
[----:B------:R-:W-:Y:S01]  /*5980*/  FMUL.FTZ R5, R5, UR8 ;  /* 0x0000000805057c20 */ /* 0x000fe20008410000 */
[----:B------:R-:W-:Y:S01]  /*5990*/  FMUL.FTZ R9, R9, UR8 ;  /* 0x0000000809097c20 */ /* 0x000fe20008410000 */
[----:B------:R-:W-:Y:S01]  /*59a0*/  FMUL.FTZ R84, R197, R16 ;  /* 0x00000010c5547220 */ /* 0x000fe20000410000 */
[----:B------:R1:W-:Y:S01]  /*59b0*/  STS [R239+0x20000], R4 ;  /* 0x02000004ef007388 */ /* 0x0003e20000000800 */
[----:B------:R-:W-:Y:S01]  /*59c0*/  FMUL.FTZ R17, R202, R12 ;  /* 0x0000000cca117220 */ /* 0x000fe20000410000 */
[----:B------:R-:W-:Y:S01]  /*59d0*/  FFMA.FTZ R12, -R117, R117, 1 ;  /* 0x3f800000750c7423 */ /* 0x000fe20000010175 */
[----:B------:R-:W-:Y:S01]  /*59e0*/  FFMA.FTZ R16, -R116, R116, 1 ;  /* 0x3f80000074107423 */ /* 0x000fe20000010174 */
[----:B------:R-:W-:Y:S01]  /*59f0*/  FMUL.FTZ R5, R86, R5 ;  /* 0x0000000556057220 */ /* 0x000fe20000410000 */
[----:B------:R-:W-:Y:S01]  /*5a00*/  FMUL.FTZ R9, R87, R9 ;  /* 0x0000000957097220 */ /* 0x000fe20000410000 */
[----:B------:R-:W-:Y:S01]  /*5a10*/  FMUL.FTZ R85, R196, R85 ;  /* 0x00000055c4557220 */ /* 0x000fe20000410000 */
[----:B------:R-:W-:Y:S01]  /*5a20*/  FMUL.FTZ R12, R12, UR8 ;  /* 0x000000080c0c7c20 */ /* 0x000fe20008410000 */
[----:B------:R-:W-:Y:S01]  /*5a30*/  FMUL.FTZ R16, R16, UR8 ;  /* 0x0000000810107c20 */ /* 0x000fe20008410000 */
[----:B------:R-:W-:Y:S01]  /*5a40*/  FADD.FTZ R13, -R113, R13 ;  /* 0x0000000d710d7221 */ /* 0x000fe20000010100 */
[----:B------:R-:W-:Y:S01]  /*5a50*/  F2FP.BF16.F32.PACK_AB R9, R9, R5 ;  /* 0x000000050909723e */ /* 0x000fe200000010ff */
[----:B------:R-:W-:Y:S01]  /*5a60*/  FMUL.FTZ R12, R84, R12 ;  /* 0x0000000c540c7220 */ /* 0x000fe20000410000 */
[----:B------:R-:W-:Y:S01]  /*5a70*/  FMUL.FTZ R5, R85, R16 ;  /* 0x0000001055057220 */ /* 0x000fe20000410000 */
[----:B------:R-:W-:Y:S01]  /*5a80*/  FADD.FTZ R16, -R112, R10 ;  /* 0x0000000a70107221 */ /* 0x000fe20000010100 */
        /* <DEDUP_REMOVED lines=8> */
[C---:B------:R-:W-:Y:S01]  /*5b10*/  FADD.FTZ R18, -R112.reuse, R18 ;  /* 0x0000001270127221 */ /* 0x040fe20000010100 */
[----:B------:R-:W-:Y:S01]  /*5b20*/  FADD.FTZ R19, -R112, R19 ;  /* 0x0000001370137221 */ /* 0x000fe20000010100 */
[----:B------:R-:W-:Y:S01]  /*5b30*/  FMUL.FTZ R8, R88, R8 ;  /* 0x0000000858087220 */ /* 0x000fe20000410000 */
[----:B-1----:R-:W-:Y:S01]  /*5b40*/  FADD.FTZ R4, -R112, R7 ;  /* 0x0000000770047221 */ /* 0x002fe20000010100 */
[----:B------:R-:W-:Y:S01]  /*5b50*/  F2FP.BF16.F32.PACK_AB R7, R5, R12 ;  /* 0x0000000c0507723e */ /* 0x000fe200000010ff */
[----:B------:R-:W-:Y:S01]  /*5b60*/  FFMA.FTZ R5, -R129, R129, 1 ;  /* 0x3f80000081057423 */ /* 0x000fe20000010181 */
[----:B------:R-:W-:Y:S01]  /*5b70*/  FMUL.FTZ R13, R17, R13 ;  /* 0x0000000d110d7220 */ /* 0x000fe20000410000 */
[----:B------:R-:W-:Y:S01]  /*5b80*/  FMUL.FTZ R12, R209, R4 ;  /* 0x00000004d10c7220 */ /* 0x000fe20000410000 */
[----:B------:R-:W-:Y:S01]  /*5b90*/  FFMA.FTZ R4, -R131, R131, 1 ;  /* 0x3f80000083047423 */ /* 0x000fe20000010183 */
[----:B------:R-:W-:Y:S01]  /*5ba0*/  FMUL.FTZ R17, R207, R15 ;  /* 0x0000000fcf117220 */ /* 0x000fe20000410000 */
[----:B------:R-:W-:Y:S01]  /*5bb0*/  FMUL.FTZ R15, R204, R19 ;  /* 0x00000013cc0f7220 */ /* 0x000fe20000410000 */
[----:B------:R-:W-:Y:S01]  /*5bc0*/  F2FP.BF16.F32.PACK_AB R8, R8, R13 ;  /* 0x0000000d0808723e */ /* 0x000fe200000010ff */
[----:B------:R-:W-:Y:S01]  /*5bd0*/  FMUL.FTZ R10, R4, UR8 ;  /* 0x00000008040a7c20 */ /* 0x000fe20008410000 */
[----:B------:R-:W-:Y:S01]  /*5be0*/  FMUL.FTZ R4, R5, UR8 ;  /* 0x0000000805047c20 */ /* 0x000fe20008410000 */
[----:B------:R-:W-:Y:S01]  /*5bf0*/  FFMA.FTZ R5, -R130, R130, 1 ;  /* 0x3f80000082057423 */ /* 0x000fe20000010182 */
[----:B------:R-:W-:Y:S01]  /*5c00*/  FADD.FTZ R13, -R112, R11 ;  /* 0x0000000b700d7221 */ /* 0x000fe20000010100 */
[----:B------:R-:W-:Y:S01]  /*5c10*/  FMUL.FTZ R10, R6, R10 ;  /* 0x0000000a060a7220 */ /* 0x000fe20000410000 */
[----:B------:R-:W-:Y:S01]  /*5c20*/  FMUL.FTZ R4, R12, R4 ;  /* 0x000000040c047220 */ /* 0x000fe20000410000 */
[----:B------:R-:W-:Y:S01]  /*5c30*/  FMUL.FTZ R11, R208, R16 ;  /* 0x00000010d00b7220 */ /* 0x000fe20000410000 */
[----:B------:R-:W-:Y:S01]  /*5c40*/  FMUL.FTZ R5, R5, UR8 ;  /* 0x0000000805057c20 */ /* 0x000fe20008410000 */
[----:B------:R-:W-:Y:S01]  /*5c50*/  FFMA.FTZ R6, -R126, R126, 1 ;  /* 0x3f8000007e067423 */ /* 0x000fe2000001017e */
[----:B------:R-:W-:Y:S01]  /*5c60*/  FMUL.FTZ R13, R206, R13 ;  /* 0x0000000dce0d7220 */ /* 0x000fe20000410000 */
[----:B------:R-:W-:Y:S01]  /*5c70*/  F2FP.BF16.F32.PACK_AB R4, R4, R10 ;  /* 0x0000000a0404723e */ /* 0x000fe200000010ff */
[----:B------:R-:W-:Y:S01]  /*5c80*/  FMUL.FTZ R5, R11, R5 ;  /* 0x000000050b057220 */ /* 0x000fe20000410000 */
[----:B------:R-:W-:Y:S01]  /*5c90*/  FMUL.FTZ R6, R6, UR8 ;  /* 0x0000000806067c20 */ /* 0x000fe20008410000 */
[----:B------:R-:W-:Y:S01]  /*5ca0*/  FFMA.FTZ R11, -R128, R128, 1 ;  /* 0x3f800000800b7423 */ /* 0x000fe20000010180 */
[----:B------:R-:W-:Y:S01]  /*5cb0*/  FFMA.FTZ R10, -R127, R127, 1 ;  /* 0x3f8000007f0a7423 */ /* 0x000fe2000001017f */
[----:B------:R1:W-:Y:S01]  /*5cc0*/  STS [R239+0x20400], R4 ;  /* 0x02040004ef007388 */ /* 0x0003e20000000800 */
[----:B------:R-:W-:Y:S01]  /*5cd0*/  FMUL.FTZ R6, R13, R6 ;  /* 0x000000060d067220 */ /* 0x000fe20000410000 */
[----:B------:R-:W-:Y:S01]  /*5ce0*/  FMUL.FTZ R16, R210, R14 ;  /* 0x0000000ed2107220 */ /* 0x000fe20000410000 */
[----:B------:R-:W-:Y:S01]  /*5cf0*/  FMUL.FTZ R11, R11, UR8 ;  /* 0x000000080b0b7c20 */ /* 0x000fe20008410000 */
[----:B------:R-:W-:Y:S01]  /*5d00*/  FMUL.FTZ R10, R10, UR8 ;  /* 0x000000080a0a7c20 */ /* 0x000fe20008410000 */
[----:B------:R-:W-:Y:S01]  /*5d10*/  FFMA.FTZ R13, -R125, R125, 1 ;  /* 0x3f8000007d0d7423 */ /* 0x000fe2000001017d */
[----:B------:R-:W-:Y:S01]  /*5d20*/  FFMA.FTZ R12, -R124, R124, 1 ;  /* 0x3f8000007c0c7423 */ /* 0x000fe2000001017c */
[----:B------:R-:W-:Y:S01]  /*5d30*/  FMUL.FTZ R14, R205, R18 ;  /* 0x00000012cd0e7220 */ /* 0x000fe20000410000 */
[----:B------:R-:W-:Y:S01]  /*5d40*/  FMUL.FTZ R11, R16, R11 ;  /* 0x0000000b100b7220 */ /* 0x000fe20000410000 */
[----:B------:R-:W-:Y:S01]  /*5d50*/  FMUL.FTZ R10, R17, R10 ;  /* 0x0000000a110a7220 */ /* 0x000fe20000410000 */
[----:B------:R-:W-:Y:S01]  /*5d60*/  FMUL.FTZ R13, R13, UR8 ;  /* 0x000000080d0d7c20 */ /* 0x000fe20008410000 */
[----:B------:R-:W-:Y:S01]  /*5d70*/  FMUL.FTZ R12, R12, UR8 ;  /* 0x000000080c0c7c20 */ /* 0x000fe20008410000 */
[----:B------:R-:W-:Y:S01]  /*5d80*/  F2FP.BF16.F32.PACK_AB R6, R6, R5 ;  /* 0x000000050606723e */ /* 0x000fe200000010ff */
[----:B------:R-:W-:Y:S01]  /*5d90*/  STS [R241+0x20000], R9 ;  /* 0x02000009f1007388 */ /* 0x000fe20000000800 */
[----:B------:R-:W-:Y:S01]  /*5da0*/  FMUL.FTZ R13, R14, R13 ;  /* 0x0000000d0e0d7220 */ /* 0x000fe20000410000 */
[----:B------:R-:W-:Y:S01]  /*5db0*/  FMUL.FTZ R12, R15, R12 ;  /* 0x0000000c0f0c7220 */ /* 0x000fe20000410000 */
[----:B------:R-:W-:Y:S02]  /*5dc0*/  F2FP.BF16.F32.PACK_AB R5, R10, R11 ;  /* 0x0000000b0a05723e */ /* 0x000fe400000010ff */
[----:B------:R-:W-:Y:S05]  /*5dd0*/  STS [R241+0x20400], R6 ;  /* 0x02040006f1007388 */ /* 0x000fea0000000800 */
[----:B------:R-:W-:Y:S01]  /*5de0*/  STS [R238+0x20000], R8 ;  /* 0x02000008ee007388 */ /* 0x000fe20000000800 */
[----:B-1----:R-:W-:Y:S04]  /*5df0*/  F2FP.BF16.F32.PACK_AB R4, R12, R13 ;  /* 0x0000000d0c04723e */ /* 0x002fe800000010ff */
[----:B------:R-:W-:Y:S05]  /*5e00*/  STS [R238+0x20400], R5 ;  /* 0x02040005ee007388 */ /* 0x000fea0000000800 */
[----:B------:R-:W-:Y:S05]  /*5e10*/  STS [R240+0x20000], R7 ;  /* 0x02000007f0007388 */ /* 0x000fea0000000800 */
        /* <DEDUP_REMOVED lines=159> */
.L_x_996:
        /* <DEDUP_REMOVED lines=471> */
.L_x_997:
        /* <DEDUP_REMOVED lines=221> */
.L_x_999:
        /* <DEDUP_REMOVED lines=19> */
.L_x_1000:
        /* <DEDUP_REMOVED lines=58> */
.L_x_1002:
[----:B------:R-:W-:Y:S05]  /*9820*/  BSYNC B0 ;  /* 0x0000000000007941 */ /* 0x000fea0003800000 */
.L_x_1001:
        /* <DEDUP_REMOVED lines=22> */
.L_x_1004:
[----:B------:R-:W-:Y:S05]  /*9990*/  BSYNC B0 ;  /* 0x0000000000007941 */ /* 0x000fea0003800000 */
.L_x_1003:
        /* <DEDUP_REMOVED lines=38> */
.L_x_1006:
[----:B------:R-:W-:Y:S05]  /*9c00*/  BSYNC B0 ;  /* 0x0000000000007941 */ /* 0x000fea0003800000 */
.L_x_1005:
        /* <DEDUP_REMOVED lines=23> */
.L_x_979:
        /* <DEDUP_REMOVED lines=24> */
.L_x_1008:
        /* <DEDUP_REMOVED lines=22> */
.L_x_1009:
        /* <DEDUP_REMOVED lines=44> */
.L_x_1011:
[----:B------:R-:W-:Y:S05]  /*a320*/  BSYNC B0 ;  /* 0x0000000000007941 */ /* 0x000fea0003800000 */
.L_x_1010:
        /* <DEDUP_REMOVED lines=21> */
.L_x_1013:
[----:B------:R-:W-:Y:S05]  /*a480*/  BSYNC B0 ;  /* 0x0000000000007941 */ /* 0x000fea0003800000 */
.L_x_1012:
        /* <DEDUP_REMOVED lines=34> */
.L_x_1015:
[----:B------:R-:W-:Y:S05]  /*a6b0*/  BSYNC B0 ;  /* 0x0000000000007941 */ /* 0x000fea0003800000 */
.L_x_1014:
        /* <DEDUP_REMOVED lines=21> */
.L_x_1007:
[----:B------:R-:W-:Y:S05]  /*a810*/  BSYNC B1 ;  /* 0x0000000000017941 */ /* 0x000fea0003800000 */
.L_x_974:
[----:B------:R-:W-:Y:S01]  /*a820*/  ULDC UR5, c[0x0][0xc] ;  /* 0x0000030000057ab9 */ /* 0x000fe20000000800 */
[----:B------:R-:W-:Y:S02]  /*a830*/  UIADD3 UR57, UR57, 0x1, URZ ;  /* 0x0000000139397890 */ /* 0x000fe4000fffe03f */
[----:B------:R-:W-:-:S04]  /*a840*/  UIADD3 UR33, UR5, UR33, URZ ;  /* 0x0000002105217290 */ /* 0x000fc8000fffe03f */
[----:B------:R-:W-:-:S06]  /*a850*/  UISETP.GE.AND UP0, UPT, UR33, UR61, UPT ;  /* 0x0000003d2100728c */ /* 0x000fcc000bf06270 */
[----:B------:R-:W-:-:S13]  /*a860*/  PLOP3.LUT P0, PT, PT, PT, UP0, 0x80, 0x0 ;  /* 0x000000000000781c */ /* 0x000fda0003f0f008 */
[----:B------:R-:W-:Y:S05]  /*a870*/  @P0 BRA `(.L_x_1016) ;  /* 0x0000000000040947 */ /* 0x000fea0003800000 */
[----:B------:R-:W-:Y:S05]  /*a880*/  BRA `(.L_x_1017) ;  /* 0xffffff6000847947 */ /* 0x000fea000383ffff */
.L_x_1016:
[----:B------:R-:W-:Y:S05]  /*a890*/  EXIT ;  /* 0x000000000000794d */ /* 0x000fea0003800000 */
.L_x_1018:
        /* <DEDUP_REMOVED lines=14> */
.L_x_2048:


//--------------------- .text._ZN5flash44flash_bwd_dq_dk_dv_loop_seqk_parallel_kernelI23Flash_bwd_kernel_traitsILi256ELi64ELi64ELi8ELi4ELi2ELi2ELb0ELb1EN7cutlass10bfloat16_tE19Flash_kernel_traitsILi256ELi64ELi64ELi8ES3_EELb1ELb0ELb1ELb0ELb0ELb0ELb0EEEvNS_16Flash_bwd_paramsE --------------------------
	.section	.text._ZN5flash44flash_bwd_dq_dk_dv_loop_seqk_parallel_kernelI23Flash_bwd_kernel_traitsILi256ELi64ELi64ELi8ELi4ELi2ELi2ELb0ELb1EN7cutlass10bfloat16_tE19Flash_kernel_traitsILi256ELi64ELi64ELi8ES3_EELb1ELb0ELb1ELb0ELb0ELb0ELb0EEEvNS_16Flash_bwd_paramsE,"ax",@progbits
	.align	128
        .global         _ZN5flash44flash_bwd_dq_dk_dv_loop_seqk_parallel_kernelI23Flash_bwd_kernel_traitsILi256ELi64ELi64ELi8ELi4ELi2ELi2ELb0ELb1EN7cutlass10bfloat16_tE19Flash_kernel_traitsILi256ELi64ELi64ELi8ES3_EELb1ELb0ELb1ELb0ELb0ELb0ELb0EEEvNS_16Flash_bwd_paramsE
        .type           _ZN5flash44flash_bwd_dq_dk_dv_loop_seqk_parallel_kernelI23Flash_bwd_kernel_traitsILi256ELi64ELi64ELi8ELi4ELi2ELi2ELb0ELb1EN7cutlass10bfloat16_tE19Flash_kernel_traitsILi256ELi64ELi64ELi8ES3_EELb1ELb0ELb1ELb0ELb0ELb0ELb0EEEvNS_16Flash_bwd_paramsE,@function
        .size           _ZN5flash44flash_bwd_dq_dk_dv_loop_seqk_parallel_kernelI23Flash_bwd_kernel_traitsILi256ELi64ELi64ELi8ELi4ELi2ELi2ELb0ELb1EN7cutlass10bfloat16_tE19Flash_kernel_traitsILi256ELi64ELi64ELi8ES3_EELb1ELb0ELb1ELb0ELb0ELb0ELb0EEEvNS_16Flash_bwd_paramsE,(.L_x_2049 - _ZN5flash44flash_bwd_dq_dk_dv_loop_seqk_parallel_kernelI23Flash_bwd_kernel_traitsILi256ELi64ELi64ELi8ELi4ELi2ELi2ELb0ELb1EN7cutlass10bfloat16_tE19Flash_kernel_traitsILi256ELi64ELi64ELi8ES3_EELb1ELb0ELb1ELb0ELb0ELb0ELb0EEEvNS_16Flash_bwd_paramsE)
        .other          _ZN5flash44flash_bwd_dq_dk_dv_loop_seqk_parallel_kernelI23Flash_bwd_kernel_traitsILi256ELi64ELi64ELi8ELi4ELi2ELi2ELb0ELb1EN7cutlass10bfloat16_tE19Flash_kernel_traitsILi256ELi64ELi64ELi8ES3_EELb1ELb0ELb1ELb0ELb0ELb0ELb0EEEvNS_16Flash_bwd_paramsE,@"STO_CUDA_ENTRY STV_DEFAULT"
_ZN5flash44flash_bwd_dq_dk_dv_loop_seqk_parallel_kernelI23Flash_bwd_kernel_traitsILi256ELi64ELi64ELi8ELi4ELi2ELi2ELb0ELb1EN7cutlass10bfloat16_tE19Flash_kernel_traitsILi256ELi64ELi64ELi8ES3_EELb1ELb0ELb1ELb0ELb0ELb0ELb0EEEvNS_16Flash_bwd_paramsE:
.text._ZN5flash44flash_bwd_dq_dk_dv_loop_seqk_parallel_kernelI23Flash_bwd_kernel_traitsILi256ELi64ELi64ELi8ELi4ELi2ELi2ELb0ELb1EN7cutlass10bfloat16_tE19Flash_kernel_traitsILi256ELi64ELi64ELi8ES3_EELb1ELb0ELb1ELb0ELb0ELb0ELb0EEEvNS_16Flash_bwd_paramsE:
        /* <DEDUP_REMOVED lines=17> */
[----:B------:R-:W-:Y:S01]  /*0110*/  UMOV UR58, URZ ;  /* 0x0000003f003a7c82 */ /* 0x000fe20008000000 */
[----:B------:R-:W-:Y:S01]  /*0120*/  IMAD.MOV.U32 R222, RZ, RZ, 0x40 ;  /* 0x00000040ffde7424 */ /* 0x000fe200078e00ff */
[----:B------:R-:W-:Y:S01]  /*0130*/  ULDC.64 UR6, c[0x0][0x208] ;  /* 0x0000820000067ab9 */ /* 0x000fe20000000a00 */
[----:B------:R-:W-:Y:S01]  /*0140*/  IMAD.MOV.U32 R241, RZ, RZ, -0x10 ;  /* 0xfffffff0fff17424 */ /* 0x000fe200078e00ff */
[----:B------:R-:W-:Y:S01]  /*0150*/  ULDC UR59, c[0x0][0x394] ;  /* 0x0000e500003b7ab9 */ /* 0x000fe20000000800 */
[----:B------:R-:W4:Y:S08]  /*0160*/  S2UR UR49, SR_CTAID.Y ;  /* 0x00000000003179c3 */ /* 0x000f300000002600 */
[----:B------:R-:W5:Y:S01]  /*0170*/  S2UR UR55, SR_CTAID.Z ;  /* 0x00000000003779c3 */ /* 0x000f620000002700 */
[----:B---3--:R-:W-:Y:S01]  /*0180*/  ULEA UR4, UR5, UR4, 0x18 ;  /* 0x0000000405047291 */ /* 0x008fe2000f8ec03f */
[----:B--2---:R-:W-:Y:S01]  /*0190*/  SHF.R.S32.HI R2, RZ, 0x1f, R6 ;  /* 0x0000001fff027819 */ /* 0x004fe20000011406 */
[----:B----4-:R-:W-:-:S02]  /*01a0*/  USHF.L.U32 UR5, UR49, 0x7, URZ ;  /* 0x0000000731057899 */ /* 0x010fc4000800063f */
[----:B------:R-:W-:Y:S01]  /*01b0*/  USHF.R.S32.HI UR8, URZ, 0x1f, UR49 ;  /* 0x0000001f3f087899 */ /* 0x000fe20008011431 */
[CC--:B------:R-:W-:Y:S02]  /*01c0*/  LEA.HI R4, R2.reuse, R6.reuse, RZ, 0x5 ;  /* 0x0000000602047211 */ /* 0x0c0fe400078f28ff */
[CC--:B------:R-:W-:Y:S02]  /*01d0*/  LEA.HI R12, R2.reuse, R6.reuse, RZ, 0x3 ;  /* 0x00000006020c7211 */ /* 0x0c0fe400078f18ff */
[CC--:B------:R-:W-:Y:S02]  /*01e0*/  LEA.HI R3, R2.reuse, R6.reuse, RZ, 0x4 ;  /* 0x0000000602037211 */ /* 0x0c0fe400078f20ff */
[CC--:B------:R-:W-:Y:S02]  /*01f0*/  LEA.HI R248, R2.reuse, R6.reuse, RZ, 0x7 ;  /* 0x0000000602f87211 */ /* 0x0c0fe400078f38ff */
[CC--:B------:R-:W-:Y:S02]  /*0200*/  LEA.HI R14, R2.reuse, R6.reuse, RZ, 0x6 ;  /* 0x00000006020e7211 */ /* 0x0c0fe400078f30ff */
[----:B------:R-:W-:-:S02]  /*0210*/  LEA.HI R2, R2, R6, RZ, 0x2 ;  /* 0x0000000602027211 */ /* 0x000fc400078f10ff */
[--C-:B-1----:R-:W-:Y:S02]  /*0220*/  SHF.R.S32.HI R0, RZ, 0x5, R4.reuse ;  /* 0x00000005ff007819 */ /* 0x102fe40000011404 */
[----:B------:R-:W-:Y:S02]  /*0230*/  LOP3.LUT R8, R2, 0x7ffffffc, RZ, 0xc0, !PT ;  /* 0x7ffffffc02087812 */ /* 0x000fe400078ec0ff */
[----:B------:R-:W-:Y:S02]  /*0240*/  SHF.R.S32.HI R9, RZ, 0x1f, R4 ;  /* 0x0000001fff097819 */ /* 0x000fe40000011404 */
[----:B------:R-:W-:Y:S01]  /*0250*/  LOP3.LUT R5, R4, 0xffffffe0, RZ, 0xc0, !PT ;  /* 0xffffffe004057812 */ /* 0x000fe200078ec0ff */
[----:B------:R-:W-:Y:S01]  /*0260*/  IMAD.IADD R15, R6, 0x1, -R8 ;  /* 0x00000001060f7824 */ /* 0x000fe200078e0a08 */
[----:B------:R-:W-:Y:S02]  /*0270*/  LOP3.LUT R7, R12, 0xfffffff8, RZ, 0xc0, !PT ;  /* 0xfffffff80c077812 */ /* 0x000fe400078ec0ff */
[----:B------:R-:W-:Y:S01]  /*0280*/  LOP3.LUT R11, R3, 0xfffffff0, RZ, 0xc0, !PT ;  /* 0xfffffff0030b7812 */ /* 0x000fe200078ec0ff */
[C---:B------:R-:W-:Y:S01]  /*0290*/  IMAD.IADD R10, R6.reuse, 0x1, -R5 ;  /* 0x00000001060a7824 */ /* 0x040fe200078e0a05 */
[-C--:B------:R-:W-:Y:S01]  /*02a0*/  LEA.HI R9, R9, R0.reuse, RZ, 0x2 ;  /* 0x0000000009097211 */ /* 0x080fe200078f10ff */
[----:B------:R-:W-:Y:S01]  /*02b0*/  IMAD.IADD R7, R6, 0x1, -R7 ;  /* 0x0000000106077824 */ /* 0x000fe200078e0a07 */
[----:B------:R-:W-:Y:S01]  /*02c0*/  LEA.HI R4, R4, R0, RZ, 0x1 ;  /* 0x0000000004047211 */ /* 0x000fe200078f08ff */
[----:B------:R-:W-:Y:S01]  /*02d0*/  IMAD.IADD R11, R6, 0x1, -R11 ;  /* 0x00000001060b7824 */ /* 0x000fe200078e0a0b */
[----:B------:R-:W-:Y:S01]  /*02e0*/  SHF.R.S32.HI R8, RZ, 0x4, R3 ;  /* 0x00000004ff087819 */ /* 0x000fe20000011403 */
[----:B------:R-:W-:Y:S01]  /*02f0*/  IMAD.SHL.U32 R232, R7, 0x8, RZ ;  /* 0x0000000807e87824 */ /* 0x000fe200078e00ff */
[----:B------:R-:W-:-:S02]  /*0300*/  SHF.R.S32.HI R6, RZ, 0x2, R2 ;  /* 0x00000002ff067819 */ /* 0x000fc40000011402 */
[----:B------:R-:W-:Y:S02]  /*0310*/  SHF.R.S32.HI R5, RZ, 0x1f, R2 ;  /* 0x0000001fff057819 */ /* 0x000fe40000011402 */
[----:B------:R-:W-:Y:S02]  /*0320*/  LOP3.LUT R9, R9, 0xfffffffc, RZ, 0xc0, !PT ;  /* 0xfffffffc09097812 */ /* 0x000fe400078ec0ff */
[----:B------:R-:W-:Y:S02]  /*0330*/  LOP3.LUT R4, R4, 0xfffffffe, RZ, 0xc0, !PT ;  /* 0xfffffffe04047812 */ /* 0x000fe400078ec0ff */
[----:B------:R-:W-:Y:S01]  /*0340*/  LEA.HI R2, R3, R8, RZ, 0x1 ;  /* 0x0000000803027211 */ /* 0x000fe200078f08ff */
[C---:B------:R-:W-:Y:S01]  /*0350*/  IMAD.IADD R16, R0.reuse, 0x1, -R9 ;  /* 0x0000000100107824 */ /* 0x040fe200078e0a09 */
[----:B------:R-:W-:Y:S01]  /*0360*/  LEA.HI R3, R5, R6, RZ, 0x3 ;  /* 0x0000000605037211 */ /* 0x000fe200078f18ff */
[----:B------:R-:W-:Y:S01]  /*0370*/  IMAD.IADD R224, R0, 0x1, -R4 ;  /* 0x0000000100e07824 */ /* 0x000fe200078e0a04 */
[----:B------:R-:W-:-:S02]  /*0380*/  LOP3.LUT R2, R2, 0xfffffffe, RZ, 0xc0, !PT ;  /* 0xfffffffe02027812 */ /* 0x000fc400078ec0ff */
[----:B------:R-:W-:Y:S01]  /*0390*/  LOP3.LUT R0, R3, 0xfffffff8, RZ, 0xc0, !PT ;  /* 0xfffffff803007812 */ /* 0x000fe200078ec0ff */
[----:B------:R1:W-:Y:S01]  /*03a0*/  STL [R1], R16 ;  /* 0x0000001001007387 */ /* 0x0003e20000100800 */
[----:B------:R-:W-:Y:S01]  /*03b0*/  SHF.R.S32.HI R3, RZ, 0x3, R12 ;  /* 0x00000003ff037819 */ /* 0x000fe2000001140c */
[----:B------:R-:W-:Y:S01]  /*03c0*/  IMAD.IADD R13, R8, 0x1, -R2 ;  /* 0x00000001080d7824 */ /* 0x000fe200078e0a02 */
[----:B------:R-:W-:Y:S01]  /*03d0*/  SHF.R.S32.HI R4, RZ, 0x1f, R10 ;  /* 0x0000001fff047819 */ /* 0x000fe2000001140a */
[----:B------:R-:W-:Y:S01]  /*03e0*/  IMAD.IADD R2, R6, 0x1, -R0 ;  /* 0x0000000106027824 */ /* 0x000fe200078e0a00 */
[----:B------:R-:W-:Y:S01]  /*03f0*/  LOP3.LUT P4, RZ, R7, 0x4, RZ, 0xc0, !PT ;  /* 0x0000000407ff7812 */ /* 0x000fe2000788c0ff */
[----:B------:R-:W-:Y:S01]  /*0400*/  IMAD.SHL.U32 R0, R3, 0x40, RZ ;  /* 0x0000004003007824 */ /* 0x000fe200078e00ff */
[----:B------:R-:W-:Y:S02]  /*0410*/  SHF.R.S32.HI R3, RZ, 0x1f, R11 ;  /* 0x0000001fff037819 */ /* 0x000fe4000001140b */
[----:B------:R-:W-:-:S02]  /*0420*/  LEA.HI R238, R4, R10, RZ, 0x2 ;  /* 0x0000000a04ee7211 */ /* 0x000fc400078f10ff */
[----:B------:R-:W-:Y:S02]  /*0430*/  LOP3.LUT R0, R0, 0x1c0, RZ, 0xc0, !PT ;  /* 0x000001c000007812 */ /* 0x000fe400078ec0ff */
[----:B------:R-:W-:Y:S01]  /*0440*/  LEA.HI R10, R3, R11, RZ, 0x3 ;  /* 0x0000000b030a7211 */ /* 0x000fe200078f18ff */
[----:B------:R-:W-:Y:S01]  /*0450*/  IMAD.SHL.U32 R3, R7, 0x40, RZ ;  /* 0x0000004007037824 */ /* 0x000fe200078e00ff */
[----:B------:R-:W-:Y:S02]  /*0460*/  SHF.R.U32.HI R6, RZ, 0x3, R0 ;  /* 0x00000003ff067819 */ /* 0x000fe40000011600 */
[----:B------:R-:W-:Y:S02]  /*0470*/  LOP3.LUT R5, R0, 0x38, R232, 0xf8, !PT ;  /* 0x0000003800057812 */ /* 0x000fe400078ef8e8 */
[----:B------:R-:W-:Y:S02]  /*0480*/  LOP3.LUT R4, R10, 0xfffffff8, RZ, 0xc0, !PT ;  /* 0xfffffff80a047812 */ /* 0x000fe400078ec0ff */
[----:B------:R-:W-:-:S02]  /*0490*/  LOP3.LUT R0, R2, 0x1, RZ, 0xc0, !PT ;  /* 0x0000000102007812 */ /* 0x000fc400078ec0ff */
[----:B------:R-:W-:Y:S01]  /*04a0*/  LOP3.LUT R9, R5, R6, RZ, 0x3c, !PT ;  /* 0x0000000605097212 */ /* 0x000fe200078e3cff */
[----:B------:R-:W-:Y:S01]  /*04b0*/  IMAD.IADD R6, R11, 0x1, -R4 ;  /* 0x000000010b067824 */ /* 0x000fe200078e0a04 */
[----:B------:R-:W-:Y:S01]  /*04c0*/  ISETP.NE.U32.AND P0, PT, R0, 0x1, PT ;  /* 0x000000010000780c */ /* 0x000fe20003f05070 */
[----:B------:R-:W-:Y:S01]  /*04d0*/  IMAD.SHL.U32 R4, R224, 0x10, RZ ;  /* 0x00000010e0047824 */ /* 0x000fe200078e00ff */
[----:B------:R-:W-:Y:S01]  /*04e0*/  LOP3.LUT R0, R3, 0x1c0, RZ, 0xc0, !PT ;  /* 0x000001c003007812 */ /* 0x000fe200078ec0ff */
[----:B------:R-:W-:Y:S01]  /*04f0*/  IMAD.SHL.U32 R5, R13, 0x200, RZ ;  /* 0x000002000d057824 */ /* 0x000fe200078e00ff */
[----:B------:R-:W-:Y:S02]  /*0500*/  LOP3.LUT P3, RZ, R7, 0x2, RZ, 0xc0, !PT ;  /* 0x0000000207ff7812 */ /* 0x000fe4000786c0ff */
[----:B------:R-:W-:Y:S02]  /*0510*/  SHF.R.S32.HI R248, RZ, 0x7, R248 ;  /* 0x00000007fff87819 */ /* 0x000fe400000114f8 */
[----:B------:R-:W-:-:S02]  /*0520*/  LOP3.LUT R7, R0, 0x8, R12, 0xf8, !PT ;  /* 0x0000000800077812 */ /* 0x000fc400078ef80c */
[----:B------:R-:W-:Y:S02]  /*0530*/  SHF.R.U32.HI R219, RZ, 0x3, R0 ;  /* 0x00000003ffdb7819 */ /* 0x000fe40000011600 */
[----:B------:R-:W-:Y:S01]  /*0540*/  LOP3.LUT R8, R0, 0x10, R4, 0xf8, !PT ;  /* 0x0000001000087812 */ /* 0x000fe200078ef804 */
[----:B------:R-:W-:Y:S01]  /*0550*/  IMAD.SHL.U32 R4, R2, 0x40, RZ ;  /* 0x0000004002047824 */ /* 0x000fe200078e00ff */
[----:B------:R-:W-:Y:S01]  /*0560*/  SHF.R.S32.HI R3, RZ, 0x6, R14 ;  /* 0x00000006ff037819 */ /* 0x000fe2000001140e */
[----:B------:R-:W-:Y:S01]  /*0570*/  IMAD R0, R248, 0x800, R5 ;  /* 0x00000800f8007824 */ /* 0x000fe200078e0205 */
[----:B------:R-:W-:Y:S02]  /*0580*/  R2P PR, R2, 0x6 ;  /* 0x0000000602007804 */ /* 0x000fe40000000000 */
[----:B------:R-:W-:Y:S01]  /*0590*/  LOP3.LUT R2, R7, R219, RZ, 0x3c, !PT ;  /* 0x000000db07027212 */ /* 0x000fe200078e3cff */
[C---:B------:R-:W-:Y:S01]  /*05a0*/  IMAD R230, R3.reuse, 0x200, R9 ;  /* 0x0000020003e67824 */ /* 0x040fe200078e0209 */
        /* <DEDUP_REMOVED lines=8> */
[----:B------:R-:W-:-:S02]  /*0630*/  SHF.R.U32.HI R4, RZ, 0x3, R0 ;  /* 0x00000003ff047819 */ /* 0x000fc40000011600 */
[----:B------:R-:W-:Y:S02]  /*0640*/  LOP3.LUT R219, R5, R9, R219, 0xf6, !PT ;  /* 0x0000000905db7212 */ /* 0x000fe400078ef6db */
[----:B------:R-:W-:Y:S02]  /*0650*/  LOP3.LUT R5, R0, 0x20, R8, 0xf8, !PT ;  /* 0x0000002000057812 */ /* 0x000fe400078ef808 */
[----:B------:R-:W-:Y:S01]  /*0660*/  LOP3.LUT R8, R4, R0, R3, 0x1e, !PT ;  /* 0x0000000004087212 */ /* 0x000fe200078e1e03 */
[C---:B------:R-:W-:Y:S01]  /*0670*/  IMAD.SHL.U32 R0, R6.reuse, 0x40, RZ ;  /* 0x0000004006007824 */ /* 0x040fe200078e00ff */
[----:B------:R-:W-:Y:S01]  /*0680*/  LOP3.LUT R9, R3, 0x20, R7, 0xf8, !PT ;  /* 0x0000002003097812 */ /* 0x000fe200078ef807 */
[----:B------:R-:W-:Y:S01]  /*0690*/  IMAD.SHL.U32 R3, R15, 0x2, RZ ;  /* 0x000000020f037824 */ /* 0x000fe200078e00ff */
[----:B------:R-:W-:Y:S02]  /*06a0*/  LOP3.LUT P5, RZ, R6, 0x2, RZ, 0xc0, !PT ;  /* 0x0000000206ff7812 */ /* 0x000fe400078ac0ff */
[----:B------:R-:W-:Y:S01]  /*06b0*/  LOP3.LUT R0, R0, 0x1c0, RZ, 0xc0, !PT ;  /* 0x000001c000007812 */ /* 0x000fe200078ec0ff */
[--C-:B------:R-:W-:Y:S01]  /*06c0*/  IMAD R6, R16, 0x400, R3.reuse ;  /* 0x0000040010067824 */ /* 0x100fe200078e0203 */
[----:B------:R-:W-:Y:S01]  /*06d0*/  LOP3.LUT R7, R5, R4, RZ, 0x3c, !PT ;  /* 0x0000000405077212 */ /* 0x000fe200078e3cff */
[----:B------:R-:W-:Y:S01]  /*06e0*/  IMAD R4, R224, 0x400, R3 ;  /* 0x00000400e0047824 */ /* 0x000fe200078e0203 */
[----:B------:R-:W-:Y:S01]  /*06f0*/  SHF.R.U32.HI R3, RZ, 0x3, R0 ;  /* 0x00000003ff037819 */ /* 0x000fe20000011600 */
[----:B------:R-:W-:Y:S01]  /*0700*/  IMAD.SHL.U32 R5, R13, 0x8, RZ ;  /* 0x000000080d057824 */ /* 0x000fe200078e00ff */
[----:B------:R-:W-:Y:S01]  /*0710*/  SEL R221, R222, 0xffffffc0, !P4 ;  /* 0xffffffc0dedd7807 */ /* 0x000fe20006000000 */
[----:B------:R-:W-:Y:S01]  /*0720*/  IMAD.IADD R8, R4, 0x1, R8 ;  /* 0x0000000104087824 */ /* 0x000fe200078e0208 */
[----:B------:R-:W-:Y:S01]  /*0730*/  LOP3.LUT R4, R3, R9, R0, 0x1e, !PT ;  /* 0x0000000903047212 */ /* 0x000fe200078e1e00 */
[----:B------:R-:W-:Y:S01]  /*0740*/  IMAD.IADD R6, R6, 0x1, R7 ;  /* 0x0000000106067824 */ /* 0x000fe200078e0207 */
[----:B------:R-:W-:Y:S01]  /*0750*/  LOP3.LUT R5, R0, 0x8, R5, 0xf8, !PT ;  /* 0x0000000800057812 */ /* 0x000fe200078ef805 */
[----:B------:R-:W-:Y:S01]  /*0760*/  IMAD.SHL.U32 R0, R10, 0x40, RZ ;  /* 0x000000400a007824 */ /* 0x000fe200078e00ff */
[----:B------:R-:W-:-:S02]  /*0770*/  LEA R2, R2, UR4, 0x1 ;  /* 0x0000000402027c11 */ /* 0x000fc4000f8e08ff */
[----:B------:R-:W-:Y:S02]  /*0780*/  LOP3.LUT R3, R5, R3, RZ, 0x3c, !PT ;  /* 0x0000000305037212 */ /* 0x000fe400078e3cff */
[----:B------:R-:W-:Y:S01]  /*0790*/  LOP3.LUT R0, R0, 0xfffffe00, RZ, 0xc0, !PT ;  /* 0xfffffe0000007812 */ /* 0x000fe200078ec0ff */
[----:B------:R-:W-:Y:S01]  /*07a0*/  IMAD.IADD R217, R221, 0x1, R2 ;  /* 0x00000001ddd97824 */ /* 0x000fe200078e0202 */
[----:B------:R-:W-:Y:S02]  /*07b0*/  LEA R239, R6, UR4, 0x1 ;  /* 0x0000000406ef7c11 */ /* 0x000fe4000f8e08ff */
[----:B------:R-:W-:Y:S01]  /*07c0*/  SEL R222, R222, 0xffffffc0, !P6 ;  /* 0xffffffc0dede7807 */ /* 0x000fe20007000000 */
[--C-:B------:R-:W-:Y:S01]  /*07d0*/  IMAD R218, R16, 0x400, R0.reuse ;  /* 0x0000040010da7824 */ /* 0x100fe200078e0200 */
[----:B------:R-:W-:Y:S01]  /*07e0*/  SEL R241, R241, 0x10, !P0 ;  /* 0x00000010f1f17807 */ /* 0x000fe20004000000 */
[----:B------:R-:W-:Y:S01]  /*07f0*/  IMAD R224, R224, 0x400, R0 ;  /* 0x00000400e0e07824 */ /* 0x000fe200078e0200 */
[----:B------:R-:W-:Y:S01]  /*0800*/  SHF.R.S32.HI R238, RZ, 0x2, R238 ;  /* 0x00000002ffee7819 */ /* 0x000fe200000114ee */
[----:B------:R-:W-:Y:S01]  /*0810*/  IMAD.IADD R218, R218, 0x1, R3 ;  /* 0x00000001dada7824 */ /* 0x000fe200078e0203 */
[----:B------:R-:W-:Y:S01]  /*0820*/  LEA R219, R219, UR4, 0x1 ;  /* 0x00000004dbdb7c11 */ /* 0x000fe2000f8e08ff */
[----:B------:R-:W-:Y:S01]  /*0830*/  IMAD.IADD R224, R3, 0x1, R224 ;  /* 0x0000000103e07824 */ /* 0x000fe200078e02e0 */
[----:B------:R-:W-:Y:S01]  /*0840*/  LOP3.LUT R0, R4, R0, RZ, 0xfc, !PT ;  /* 0x0000000004007212 */ /* 0x000fe200078efcff */
[----:B------:R-:W-:Y:S01]  /*0850*/  IMAD.U32 R3, RZ, RZ, UR5 ;  /* 0x00000005ff037e24 */ /* 0x000fe2000f8e00ff */
[----:B-----5:R-:W-:Y:S01]  /*0860*/  USHF.R.S32.HI UR5, URZ, 0x1f, UR55 ;  /* 0x0000001f3f057899 */ /* 0x020fe20008011437 */
[----:B------:R-:W-:Y:S01]  /*0870*/  LEA R218, R218, UR4, 0x1 ;  /* 0x00000004dada7c11 */ /* 0x000fe2000f8e08ff */
[C---:B------:R-:W-:Y:S01]  /*0880*/  VIADD R240, R239.reuse, 0x20 ;  /* 0x00000020eff07836 */ /* 0x040fe20000000000 */
[----:B------:R-:W-:Y:S01]  /*0890*/  LEA R230, R230, UR4, 0x1 ;  /* 0x00000004e6e67c11 */ /* 0x000fe2000f8e08ff */
[----:B------:R-:W-:Y:S01]  /*08a0*/  @P1 VIADD R240, R239, 0xffffffe0 ;  /* 0xffffffe0eff01836 */ /* 0x000fe20000000000 */
[----:B------:R-:W-:Y:S01]  /*08b0*/  LEA R0, R0, UR4, 0x1 ;  /* 0x0000000400007c11 */ /* 0x000fe2000f8e08ff */
[----:B------:R-:W-:-:S02]  /*08c0*/  IMAD.U32 R3, RZ, RZ, UR5 ;  /* 0x00000005ff037e24 */ /* 0x000fc4000f8e00ff */
[----:B------:R-:W-:Y:S01]  /*08d0*/  IMAD.U32 R3, RZ, RZ, UR8 ;  /* 0x00000008ff037e24 */ /* 0x000fe2000f8e00ff */
[----:B------:R-:W-:Y:S01]  /*08e0*/  UIADD3 UR8, UR4, 0x10000, URZ ;  /* 0x0001000004087890 */ /* 0x000fe2000fffe03f */
[----:B------:R-:W-:Y:S01]  /*08f0*/  IMAD.U32 R3, RZ, RZ, UR5 ;  /* 0x00000005ff037e24 */ /* 0x000fe2000f8e00ff */
[----:B------:R-:W-:Y:S01]  /*0900*/  UIADD3 UR5, UR4, 0x20000, URZ ;  /* 0x0002000004057890 */ /* 0x000fe2000fffe03f */
[C---:B------:R-:W-:Y:S01]  /*0910*/  SEL R3, R226.reuse, 0xffffffe0, !P3 ;  /* 0xffffffe0e2037807 */ /* 0x040fe20005800000 */
[----:B------:R-:W-:Y:S01]  /*0920*/  IMAD.IADD R242, R239, 0x1, R241 ;  /* 0x00000001eff27824 */ /* 0x000fe200078e02f1 */
[----:B------:R-:W-:Y:S01]  /*0930*/  SEL R226, R226, 0xffffffe0, !P5 ;  /* 0xffffffe0e2e27807 */ /* 0x000fe20006800000 */
[----:B------:R-:W-:Y:S01]  /*0940*/  IMAD.IADD R223, R218, 0x1, R222 ;  /* 0x00000001dadf7824 */ /* 0x000fe200078e02de */
[----:B------:R-:W-:Y:S01]  /*0950*/  LEA R249, R8, UR8, 0x1 ;  /* 0x0000000808f97c11 */ /* 0x000fe2000f8e08ff */
[----:B------:R-:W-:Y:S01]  /*0960*/  IMAD.IADD R3, R3, 0x1, R2 ;  /* 0x0000000103037824 */ /* 0x000fe200078e0202 */
[----:B------:R-:W-:Y:S01]  /*0970*/  LEA R224, R224, UR5, 0x1 ;  /* 0x00000005e0e07c11 */ /* 0x000fe2000f8e08ff */
[----:B------:R-:W-:-:S02]  /*0980*/  IMAD.IADD R220, R218, 0x1, R226 ;  /* 0x00000001dadc7824 */ /* 0x000fc400078e02e2 */
[----:B------:R-:W-:Y:S02]  /*0990*/  IMAD.IADD R216, R221, 0x1, R3 ;  /* 0x00000001ddd87824 */ /* 0x000fe400078e0203 */
[--C-:B------:R-:W-:Y:S02]  /*09a0*/  IMAD.IADD R225, R222, 0x1, R224.reuse ;  /* 0x00000001dee17824 */ /* 0x100fe400078e02e0 */
[----:B------:R-:W-:Y:S02]  /*09b0*/  VIADD R250, R249, 0x40 ;  /* 0x00000040f9fa7836 */ /* 0x000fe40000000000 */
[----:B------:R-:W-:Y:S02]  /*09c0*/  IMAD.IADD R227, R226, 0x1, R224 ;  /* 0x00000001e2e37824 */ /* 0x000fe400078e02e0 */
[----:B------:R-:W-:Y:S02]  /*09d0*/  IMAD R238, R16, 0x10, R238 ;  /* 0x0000001010ee7824 */ /* 0x000fe400078e02ee */
[----:B------:R-:W-:-:S02]  /*09e0*/  IMAD.IADD R221, R221, 0x1, R219 ;  /* 0x00000001dddd7824 */ /* 0x000fc400078e02db */
[----:B------:R-:W-:Y:S02]  /*09f0*/  @P2 VIADD R250, R249, 0xffffffc0 ;  /* 0xffffffc0f9fa2836 */ /* 0x000fe40000000000 */
[----:B------:R-:W-:Y:S02]  /*0a00*/  IMAD.IADD R241, R241, 0x1, R240 ;  /* 0x00000001f1f17824 */ /* 0x000fe400078e02f0 */
[----:B------:R-:W-:Y:S02]  /*0a10*/  IMAD.IADD R222, R220, 0x1, R222 ;  /* 0x00000001dcde7824 */ /* 0x000fe400078e02de */
[----:B-1----:R-:W-:-:S07]  /*0a20*/  IMAD.IADD R226, R226, 0x1, R225 ;  /* 0x00000001e2e27824 */ /* 0x002fce00078e02e1 */
.L_x_1065:
        /* <DEDUP_REMOVED lines=46> */
[----:B------:R-:W-:-:S04]  /*0d10*/  @!UP3 UISETP.NE.U32.AND UP1, UPT, UR4, URZ, UPT ;  /* 0x0000003f0400b28c */ /* 0x000fc8000bf25070 */
[----:B------:R-:W-:-:S03]  /*0d20*/  @!UP3 UISETP.NE.AND.EX UP1, UPT, UR5, URZ, UPT, UP1 ;  /* 0x0000003f0500b28c */ /* 0x000fc6000bf25310 */
[----:B------:R-:W-:Y:S02]  /*0d30*/  ULDC UR5, c[0x0][0xc] ;  /* 0x0000030000057ab9 */ /* 0x000fe40000000800 */
        /* <DEDUP_REMOVED lines=24> */
.L_x_1019:
        /* <DEDUP_REMOVED lines=17> */
[----:B------:R-:W-:Y:S02]  /*0fd0*/  USHF.L.U32 UR12, UR49, 0x7, URZ ;  /* 0x00000007310c7899 */ /* 0x000fe4000800063f */
[----:B------:R-:W-:Y:S02]  /*0fe0*/  UIMAD.WIDE.U32 UR22, UR49, UR14, URZ ;  /* 0x0000000e311672a5 */ /* 0x000fe4000f8e003f */
[----:B------:R-:W-:Y:S02]  /*0ff0*/  UIMAD UR14, UR56, UR14, URZ ;  /* 0x0000000e380e72a4 */ /* 0x000fe4000f8e023f */
[----:B------:R-:W-:-:S02]  /*1000*/  UIADD3 UR9, UR10, 0x3f, URZ ;  /* 0x0000003f0a097890 */ /* 0x000fc4000fffe03f */
[----:B------:R-:W-:Y:S02]  /*1010*/  UIMAD UR24, UR49, UR15, UR14 ;  /* 0x0000000f311872a4 */ /* 0x000fe4000f8e020e */
[----:B------:R-:W-:Y:S01]  /*1020*/  USEL UR36, UR12, URZ, UP0 ;  /* 0x0000003f0c247287 */ /* 0x000fe20008000000 */
[----:B------:R-:W-:Y:S01]  /*1030*/  @!UP2 ULDC.64 UR14, c[0x0][0x418] ;  /* 0x00010600000eaab9 */ /* 0x000fe20000000a00 */
[----:B------:R-:W-:Y:S02]  /*1040*/  USHF.R.S32.HI UR12, URZ, 0x1f, UR9 ;  /* 0x0000001f3f0c7899 */ /* 0x000fe40008011409 */
[----:B------:R-:W-:Y:S02]  /*1050*/  @!UP2 UIMAD UR5, UR56, UR14, URZ ;  /* 0x0000000e3805a2a4 */ /* 0x000fe4000f8e023f */
[----:B------:R-:W-:Y:S02]  /*1060*/  @!UP2 UIMAD.WIDE.U32 UR44, UR49, UR14, URZ ;  /* 0x0000000e312ca2a5 */ /* 0x000fe4000f8e003f */
[----:B------:R-:W-:Y:S01]  /*1070*/  @!UP2 UIMAD UR43, UR49, UR15, UR5 ;  /* 0x0000000f312ba2a4 */ /* 0x000fe2000f8e0205 */
[----:B-1----:R-:W-:Y:S01]  /*1080*/  IABS R9, R11 ;  /* 0x0000000b00097213 */ /* 0x002fe20000000000 */
[----:B------:R-:W-:Y:S01]  /*1090*/  UIADD3 UR5, UR10, 0x40, UR32 ;  /* 0x000000400a057890 */ /* 0x000fe2000fffe020 */
[----:B------:R-:W-:Y:S01]  /*10a0*/  ISETP.NE.AND P3, PT, R11, RZ, PT ;  /* 0x000000ff0b00720c */ /* 0x000fe20003f65270 */
[----:B------:R-:W-:Y:S01]  /*10b0*/  ULDC UR14, c[0x0][0x394] ;  /* 0x0000e500000e7ab9 */ /* 0x000fe20000000800 */
[----:B------:R-:W1:Y:S01]  /*10c0*/  I2F.RP R6, R9 ;  /* 0x0000000900067306 */ /* 0x000e620000209400 */
[----:B------:R-:W-:Y:S01]  /*10d0*/  UIADD3 UR5, UR5, UR14, -UR8 ;  /* 0x0000000e05057290 */ /* 0x000fe2000fffe808 */
[----:B------:R-:W-:Y:S01]  /*10e0*/  ULDC.64 UR18, c[0x0][0x488] ;  /* 0x0001220000127ab9 */ /* 0x000fe20000000a00 */
[----:B------:R-:W-:-:S02]  /*10f0*/  @UP2 ULDC.64 UR16, c[0x0][0x420] ;  /* 0x0001080000102ab9 */ /* 0x000fc40000000a00 */
[----:B------:R-:W-:Y:S02]  /*1100*/  UIADD3 UR5, UR5, 0x3f, URZ ;  /* 0x0000003f05057890 */ /* 0x000fe4000fffe03f */
[----:B------:R-:W-:Y:S02]  /*1110*/  UIMAD.WIDE.U32 UR30, UR51, UR18, URZ ;  /* 0x00000012331e72a5 */ /* 0x000fe4000f8e003f */
[----:B------:R-:W-:Y:S01]  /*1120*/  @UP2 UIMAD.WIDE.U32 UR46, UR4, UR16, URZ ;  /* 0x00000010042e22a5 */ /* 0x000fe2000f8e003f */
[----:B------:R-:W-:Y:S01]  /*1130*/  ULDC UR57, c[0x0][0x2d4] ;  /* 0x0000b50000397ab9 */ /* 0x000fe20000000800 */
[----:B------:R-:W-:Y:S02]  /*1140*/  ULEA.HI UR33, UR12, UR9, URZ, 0x6 ;  /* 0x000000090c217291 */ /* 0x000fe4000f8f303f */
[----:B------:R-:W-:Y:S01]  /*1150*/  USHF.R.S32.HI UR9, URZ, 0x1f, UR5 ;  /* 0x0000001f3f097899 */ /* 0x000fe20008011405 */
[----:B-1----:R-:W1:Y:S01]  /*1160*/  MUFU.RCP R6, R6 ;  /* 0x0000000600067308 */ /* 0x002e620000001000 */
[----:B------:R-:W-:Y:S01]  /*1170*/  ULDC.64 UR28, c[0x0][0x240] ;  /* 0x00009000001c7ab9 */ /* 0x000fe20000000a00 */
[----:B------:R-:W-:-:S02]  /*1180*/  USHF.R.S32.HI UR34, URZ, 0x1f, UR57 ;  /* 0x0000001f3f227899 */ /* 0x000fc40008011439 */
[----:B------:R-:W-:Y:S01]  /*1190*/  UIMAD UR51, UR51, UR19, UR31 ;  /* 0x00000013333372a4 */ /* 0x000fe2000f8e021f */
[----:B------:R-:W-:Y:S01]  /*11a0*/  ULDC UR61, c[0x0][0x2dc] ;  /* 0x0000b700003d7ab9 */ /* 0x000fe20000000800 */
[----:B------:R-:W-:Y:S01]  /*11b0*/  ULDC UR60, c[0x0][0x270] ;  /* 0x00009c00003c7ab9 */ /* 0x000fe20000000800 */
[----:B------:R-:W-:Y:S02]  /*11c0*/  @UP2 UIMAD UR38, UR4, UR17, UR47 ;  /* 0x00000011042622a4 */ /* 0x000fe4000f8e022f */
[----:B------:R-:W-:Y:S02]  /*11d0*/  USHF.L.U64.HI UR11, UR49, 0x7, UR56 ;  /* 0x00000007310b7899 */ /* 0x000fe40008010238 */
[----:B------:R-:W-:Y:S02]  /*11e0*/  UIMAD.WIDE.U32 UR18, UR4, UR28, URZ ;  /* 0x0000001c041272a5 */ /* 0x000fe4000f8e003f */
[----:B------:R-:W-:Y:S02]  /*11f0*/  UIMAD UR31, UR4, UR29, URZ ;  /* 0x0000001d041f72a4 */ /* 0x000fe4000f8e023f */
[----:B------:R-:W-:Y:S01]  /*1200*/  UIMAD.WIDE UR14, UR61, UR60, URZ ;  /* 0x0000003c3d0e72a5 */ /* 0x000fe2000f8e023f */
[----:B-1----:R-:W-:Y:S01]  /*1210*/  VIADD R6, R6, 0xffffffe ;  /* 0x0ffffffe06067836 */ /* 0x002fe20000000000 */
[----:B------:R-:W-:-:S02]  /*1220*/  UIMAD.WIDE.U32 UR16, UR49, UR57, URZ ;  /* 0x00000039311072a5 */ /* 0x000fc4000f8e003f */
[----:B------:R-:W-:Y:S01]  /*1230*/  ULEA.HI UR12, UR9, UR5, URZ, 0x6 ;  /* 0x00000005090c7291 */ /* 0x000fe2000f8f303f */
[----:B------:R-:W1:Y:S01]  /*1240*/  F2I.FTZ.U32.TRUNC.NTZ R7, R6 ;  /* 0x0000000600077305 */ /* 0x000e62000021f000 */
[----:B------:R-:W-:Y:S02]  /*1250*/  UIMAD UR5, UR34, UR49, URZ ;  /* 0x00000031220572a4 */ /* 0x000fe4000f8e023f */
[----:B------:R-:W-:Y:S02]  /*1260*/  UIADD3 UR37, UR23, UR24, URZ ;  /* 0x0000001817257290 */ /* 0x000fe4000fffe03f */
[----:B------:R-:W-:Y:S02]  /*1270*/  USEL UR35, UR11, URZ, UP0 ;  /* 0x0000003f0b237287 */ /* 0x000fe40008000000 */
[----:B------:R-:W-:Y:S02]  /*1280*/  USEL UR39, UR22, UR18, !UP2 ;  /* 0x0000001216277287 */ /* 0x000fe4000d000000 */
[----:B------:R-:W-:-:S02]  /*1290*/  @UP2 UIADD3 UR37, UR19, UR31, URZ ;  /* 0x0000001f13252290 */ /* 0x000fc4000fffe03f */
[----:B------:R-:W-:Y:S02]  /*12a0*/  UIMAD.WIDE.U32 UR18, UR14, UR16, URZ ;  /* 0x000000100e1272a5 */ /* 0x000fe4000f8e003f */
[----:B------:R-:W-:Y:S01]  /*12b0*/  UIMAD UR11, UR15, UR16, URZ ;  /* 0x000000100f0b72a4 */ /* 0x000fe2000f8e023f */
[--C-:B-1----:R-:W-:Y:S01]  /*12c0*/  IMAD.MOV R5, RZ, RZ, -R7.reuse ;  /* 0x000000ffff057224 */ /* 0x102fe200078e0a07 */
[----:B------:R-:W-:Y:S01]  /*12d0*/  UIMAD UR16, UR56, UR57, UR5 ;  /* 0x00000039381072a4 */ /* 0x000fe2000f8e0205 */
[----:B------:R-:W-:Y:S01]  /*12e0*/  IMAD.MOV.U32 R6, RZ, RZ, RZ ;  /* 0x000000ffff067224 */ /* 0x000fe200078e00ff */
[----:B------:R-:W-:Y:S01]  /*12f0*/  USHF.R.S32.HI UR9, URZ, 0x6, UR33 ;  /* 0x000000063f097899 */ /* 0x000fe20008011421 */
[----:B------:R-:W-:Y:S01]  /*1300*/  IMAD R5, R5, R9, RZ ;  /* 0x0000000905057224 */ /* 0x000fe200078e02ff */
[----:B------:R-:W-:Y:S02]  /*1310*/  USHF.R.S32.HI UR5, URZ, 0x6, UR12 ;  /* 0x000000063f057899 */ /* 0x000fe4000801140c */
[----:B------:R-:W-:Y:S01]  /*1320*/  UIADD3 UR16, UR17, UR16, URZ ;  /* 0x0000001011107290 */ /* 0x000fe2000fffe03f */
[----:B------:R-:W-:Y:S01]  /*1330*/  IMAD.HI.U32 R5, R7, R5, R6 ;  /* 0x0000000507057227 */ /* 0x000fe200078e0006 */
[----:B------:R-:W-:Y:S01]  /*1340*/  MOV R6, R8 ;  /* 0x0000000800067202 */ /* 0x000fe20000000f00 */
[----:B------:R-:W-:-:S02]  /*1350*/  UISETP.LT.AND UP0, UPT, UR9, UR5, UPT ;  /* 0x000000050900728c */ /* 0x000fc4000bf01270 */
[----:B------:R-:W-:Y:S02]  /*1360*/  UIMAD UR11, UR14, UR16, UR11 ;  /* 0x000000100e0b72a4 */ /* 0x000fe4000f8e020b */
[----:B------:R-:W-:Y:S01]  /*1370*/  IMAD.HI.U32 R5, R5, R6, RZ ;  /* 0x0000000605057227 */ /* 0x000fe200078e00ff */
[----:B------:R-:W-:Y:S02]  /*1380*/  USEL UR41, UR9, UR5, UP0 ;  /* 0x0000000509297287 */ /* 0x000fe40008000000 */
[----:B------:R-:W-:Y:S01]  /*1390*/  UIMAD.WIDE.U32 UR16, UR14, UR4, URZ ;  /* 0x000000040e1072a5 */ /* 0x000fe2000f8e003f */
[----:B------:R-:W-:Y:S01]  /*13a0*/  IMAD.MOV R7, RZ, RZ, -R5 ;  /* 0x000000ffff077224 */ /* 0x000fe200078e0a05 */
[----:B------:R-:W-:Y:S02]  /*13b0*/  UIMAD UR5, UR15, UR4, URZ ;  /* 0x000000040f0572a4 */ /* 0x000fe4000f8e023f */
[----:B------:R-:W-:Y:S01]  /*13c0*/  UIADD3 UR48, UR19, UR11, URZ ;  /* 0x0000000b13307290 */ /* 0x000fe2000fffe03f */
[----:B------:R-:W-:Y:S01]  /*13d0*/  IMAD R6, R9, R7, R6 ;  /* 0x0000000709067224 */ /* 0x000fe200078e0206 */
[----:B------:R-:W-:Y:S01]  /*13e0*/  @UP2 UIADD3 UR48, UR17, UR5, URZ ;  /* 0x0000000511302290 */ /* 0x000fe2000fffe03f */
[----:B------:R-:W-:Y:S01]  /*13f0*/  ULDC.U8 UR20, c[0x0][0x3d8] ;  /* 0x0000f60000147ab9 */ /* 0x000fe20000000000 */
[----:B------:R-:W-:-:S02]  /*1400*/  ULEA UR5, UR41, 0xffffffc0, 0x6 ;  /* 0xffffffc029057891 */ /* 0x000fc4000f8e303f */
[----:B------:R-:W-:Y:S01]  /*1410*/  ISETP.GT.U32.AND P1, PT, R9, R6, PT ;  /* 0x000000060900720c */ /* 0x000fe20003f24070 */
[----:B------:R-:W-:Y:S02]  /*1420*/  UISETP.NE.AND UP1, UPT, UR42, -0x1, UPT ;  /* 0xffffffff2a00788c */ /* 0x000fe4000bf25270 */
[----:B------:R-:W-:Y:S02]  /*1430*/  UISETP.NE.AND UP3, UPT, UR20, URZ, UPT ;  /* 0x0000003f1400728c */ /* 0x000fe4000bf65270 */
[----:B------:R-:W-:Y:S02]  /*1440*/  USHF.R.S32.HI UR34, URZ, 0x1f, UR5 ;  /* 0x0000001f3f227899 */ /* 0x000fe40008011405 */
[----:B------:R-:W-:Y:S01]  /*1450*/  UIADD3 UR9, UP0, UR5, UR36, URZ ;  /* 0x0000002405097290 */ /* 0x000fe2000ff1e03f */
[----:B------:R-:W-:Y:S01]  /*1460*/  ULDC.U8 UR21, c[0x0][0x480] ;  /* 0x0001200000157ab9 */ /* 0x000fe20000000000 */
[----:B------:R-:W-:Y:S02]  /*1470*/  ULDC UR33, c[0x0][0x2c4] ;  /* 0x0000b10000217ab9 */ /* 0x000fe40000000800 */
[----:B------:R-:W-:-:S02]  /*1480*/  UIADD3.X UR12, UR34, UR35, URZ, UP0, !UPT ;  /* 0x00000023220c7290 */ /* 0x000fc400087fe43f */
[----:B------:R-:W-:Y:S01]  /*1490*/  @!P1 IMAD.IADD R6, R6, 0x1, -R9 ;  /* 0x0000000106069824 */ /* 0x000fe200078e0a09 */
[----:B------:R-:W-:Y:S01]  /*14a0*/  UIMAD UR11, UR15, UR9, URZ ;  /* 0x000000090f0b72a4 */ /* 0x000fe2000f8e023f */
[----:B------:R-:W-:Y:S01]  /*14b0*/  @!P1 IADD3 R5, R5, 0x1, RZ ;  /* 0x0000000105059810 */ /* 0x000fe20007ffe0ff */
[----:B------:R-:W-:Y:S01]  /*14c0*/  @UP1 UIADD3 UR26, UR40, UR42, URZ ;  /* 0x0000002a281a1290 */ /* 0x000fe2000fffe03f */
[----:B------:R-:W-:Y:S01]  /*14d0*/  PLOP3.LUT P1, PT, PT, PT, UP1, 0x80, 0x0 ;  /* 0x000000000000781c */ /* 0x000fe20003f2f018 */
[----:B------:R-:W-:Y:S01]  /*14e0*/  @UP1 UIADD3 UR27, UR40, UR42, URZ ;  /* 0x0000002a281b1290 */ /* 0x000fe2000fffe03f */
[----:B------:R-:W-:Y:S01]  /*14f0*/  ISETP.GE.U32.AND P0, PT, R6, R9, PT ;  /* 0x000000090600720c */ /* 0x000fe20003f06070 */
[----:B------:R-:W-:Y:S01]  /*1500*/  UIMAD UR15, UR14, UR12, UR11 ;  /* 0x0000000c0e0f72a4 */ /* 0x000fe2000f8e020b */
[----:B------:R-:W-:Y:S01]  /*1510*/  LOP3.LUT R6, R11, UR55, RZ, 0x3c, !PT ;  /* 0x000000370b067c12 */ /* 0x000fe2000f8e3cff */
[----:B------:R-:W-:Y:S02]  /*1520*/  UISETP.NE.AND UP4, UPT, UR21, URZ, UPT ;  /* 0x0000003f1500728c */ /* 0x000fe4000bf85270 */
[----:B------:R-:W-:Y:S01]  /*1530*/  @UP3 UIMAD UR12, UR49, UR33, URZ ;  /* 0x00000021310c32a4 */ /* 0x000fe2000f8e023f */
[----:B------:R-:W-:Y:S01]  /*1540*/  ISETP.GE.AND P2, PT, R6, RZ, PT ;  /* 0x000000ff0600720c */ /* 0x000fe20003f46270 */
[----:B------:R-:W-:Y:S01]  /*1550*/  @UP1 ULDC.64 UR20, c[0x0][0x248] ;  /* 0x0000920000141ab9 */ /* 0x000fe20000000a00 */
[----:B------:R-:W-:Y:S01]  /*1560*/  @UP1 ULDC.64 UR24, c[0x0][0x250] ;  /* 0x0000940000181ab9 */ /* 0x000fe20000000a00 */
[----:B------:R-:W-:-:S02]  /*1570*/  USEL UR54, UR18, UR16, !UP2 ;  /* 0x0000001012367287 */ /* 0x000fc4000d000000 */
[----:B------:R-:W-:Y:S02]  /*1580*/  @UP1 UIMAD.WIDE.U32 UR22, UR26, UR20, URZ ;  /* 0x000000141a1612a5 */ /* 0x000fe4000f8e003f */
[----:B------:R-:W-:Y:S01]  /*1590*/  @UP1 UIMAD.WIDE.U32 UR16, UR27, UR24, URZ ;  /* 0x000000181b1012a5 */ /* 0x000fe2000f8e003f */
[----:B------:R-:W-:Y:S01]  /*15a0*/  @P0 VIADD R5, R5, 0x1 ;  /* 0x0000000105050836 */ /* 0x000fe20000000000 */
[----:B------:R-:W-:Y:S01]  /*15b0*/  @UP1 UIMAD UR18, UR27, UR25, URZ ;  /* 0x000000191b1212a4 */ /* 0x000fe2000f8e023f */
[----:B------:R-:W-:Y:S01]  /*15c0*/  PLOP3.LUT P0, PT, PT, PT, UP3, 0x80, 0x0 ;  /* 0x000000000000781c */ /* 0x000fe20003f0f038 */
[----:B------:R-:W-:Y:S01]  /*15d0*/  @UP1 UIMAD UR31, UR26, UR21, URZ ;  /* 0x000000151a1f12a4 */ /* 0x000fe2000f8e023f */
[----:B------:R-:W-:Y:S01]  /*15e0*/  IMAD.MOV.U32 R18, RZ, RZ, R5 ;  /* 0x000000ffff127224 */ /* 0x000fe200078e0005 */
[----:B------:R-:W-:Y:S02]  /*15f0*/  @UP3 USEL UR12, UR12, UR4, !UP2 ;  /* 0x000000040c0c3287 */ /* 0x000fe4000d000000 */
[----:B------:R-:W-:-:S02]  /*1600*/  UIMAD.WIDE.U32 UR26, UR14, UR9, URZ ;  /* 0x000000090e1a72a5 */ /* 0x000fc4000f8e003f */
[----:B------:R-:W-:Y:S01]  /*1610*/  @!UP3 UIMAD UR11, UR49, UR60, UR55 ;  /* 0x0000003c310bb2a4 */ /* 0x000fe2000f8e0237 */
[----:B------:R-:W-:Y:S01]  /*1620*/  @!P2 IADD3 R18, -R18, RZ, RZ ;  /* 0x000000ff1212a210 */ /* 0x000fe20007ffe1ff */
[----:B------:R-:W-:Y:S01]  /*1630*/  UIMAD UR50, UR55, UR61, URZ ;  /* 0x0000003d373272a4 */ /* 0x000fe2000f8e023f */
[----:B------:R-:W-:Y:S01]  /*1640*/  @!P3 LOP3.LUT R18, RZ, R11, RZ, 0x33, !PT ;  /* 0x0000000bff12b212 */ /* 0x000fe200078e33ff */
[----:B------:R-:W-:Y:S01]  /*1650*/  @UP3 ULDC UR9, c[0x0][0x2e4] ;  /* 0x0000b90000093ab9 */ /* 0x000fe20000000800 */
[----:B------:R-:W-:Y:S02]  /*1660*/  @UP1 UIADD3 UR36, UR17, UR18, URZ ;  /* 0x0000001211241290 */ /* 0x000fe4000fffe03f */
[----:B------:R-:W-:Y:S02]  /*1670*/  @UP3 UIMAD UR18, UR55, UR9, UR12 ;  /* 0x00000009371232a4 */ /* 0x000fe4000f8e020c */
[----:B------:R-:W-:Y:S02]  /*1680*/  USEL UR53, UR30, URZ, UP4 ;  /* 0x0000003f1e357287 */ /* 0x000fe4000a000000 */
[----:B------:R-:W-:-:S02]  /*1690*/  @!UP2 UIADD3 UR38, UR45, UR43, URZ ;  /* 0x0000002b2d26a290 */ /* 0x000fc4000fffe03f */
[----:B------:R-:W-:Y:S02]  /*16a0*/  @!UP3 UIMAD UR18, UR11, UR33, URZ ;  /* 0x000000210b12b2a4 */ /* 0x000fe4000f8e023f */
[----:B------:R-:W-:Y:S02]  /*16b0*/  USHF.R.S32.HI UR52, URZ, 0x1f, UR50 ;  /* 0x0000001f3f347899 */ /* 0x000fe40008011432 */
[----:B------:R-:W-:Y:S02]  /*16c0*/  USEL UR51, UR51, URZ, UP4 ;  /* 0x0000003f33337287 */ /* 0x000fe4000a000000 */
        /* <DEDUP_REMOVED lines=17> */
.L_x_1021:
        /* <DEDUP_REMOVED lines=13> */
.L_x_1022:
        /* <DEDUP_REMOVED lines=11> */
.L_x_1023:
[----:B------:R-:W-:-:S04]  /*1960*/  UIMAD UR4, UR49, UR60, UR55 ;  /* 0x0000003c310472a4 */ /* 0x000fc8000f8e0237 */
[----:B------:R-:W-:-:S12]  /*1970*/  UIMAD UR4, UR4, UR57, URZ ;  /* 0x00000039040472a4 */ /* 0x000fd8000f8e023f */
.L_x_1024:
[----:B------:R-:W1:Y:S01]  /*1980*/  LDC.64 R6, c[0x0][0x420] ;  /* 0x00010800ff067b82 */ /* 0x000e620000000a00 */
[--C-:B------:R-:W-:Y:S01]  /*1990*/  SHF.R.S32.HI R233, RZ, 0x1f, R232.reuse ;  /* 0x0000001fffe97819 */ /* 0x100fe200000114e8 */
[----:B------:R-:W-:Y:S01]  /*19a0*/  UIMAD UR11, UR61, UR60, URZ ;  /* 0x0000003c3d0b72a4 */ /* 0x000fe2000f8e023f */
[----:B------:R-:W-:Y:S01]  /*19b0*/  IADD3 R8, P0, R232, UR12, RZ ;  /* 0x0000000ce8087c10 */ /* 0x000fe2000ff1e0ff */
[----:B------:R-:W-:Y:S01]  /*19c0*/  UIADD3 UR35, UR5, UR4, URZ ;  /* 0x0000000405237290 */ /* 0x000fe2000fffe03f */
[----:B------:R-:W-:Y:S01]  /*19d0*/  LEA.HI R10, R10, R25, RZ, 0x5 ;  /* 0x000000190a0a7211 */ /* 0x000fe200078f28ff */
[----:B------:R-:W-:Y:S01]  /*19e0*/  USHF.L.U32 UR4, UR11, 0x6, URZ ;  /* 0x000000060b047899 */ /* 0x000fe2000800063f */
[----:B------:R-:W-:Y:S01]  /*19f0*/  IADD3.X R9, R233, UR38, RZ, P0, !PT ;  /* 0x00000026e9097c10 */ /* 0x000fe200087fe4ff */
[----:B------:R-:W-:Y:S01]  /*1a00*/  USHF.R.S32.HI UR45, URZ, 0x1f, UR55 ;  /* 0x0000001f3f2d7899 */ /* 0x000fe20008011437 */
[----:B------:R-:W-:Y:S01]  /*1a10*/  IADD3 R16, P0, R4, UR5, RZ ;  /* 0x0000000504107c10 */ /* 0x000fe2000ff1e0ff */
[----:B------:R-:W-:Y:S01]  /*1a20*/  UIADD3 UR23, UR5, UR18, URZ ;  /* 0x0000001205177290 */ /* 0x000fe2000fffe03f */
[----:B------:R-:W-:Y:S01]  /*1a30*/  LOP3.LUT R11, R10, 0xffffffe0, RZ, 0xc0, !PT ;  /* 0xffffffe00a0b7812 */ /* 0x000fe200078ec0ff */
[----:B------:R-:W-:Y:S01]  /*1a40*/  UIADD3 UR16, UP2, UP0, UR26, UR4, UR50 ;  /* 0x000000041a107290 */ /* 0x000fe2000f85e032 */
[----:B------:R-:W-:Y:S01]  /*1a50*/  IADD3.X R14, R27, UR34, RZ, P0, !PT ;  /* 0x000000221b0e7c10 */ /* 0x000fe200087fe4ff */
[----:B------:R-:W-:Y:S01]  /*1a60*/  ULDC.64 UR18, c[0x0][0x428] ;  /* 0x00010a0000127ab9 */ /* 0x000fe20000000a00 */
[----:B------:R-:W-:Y:S01]  /*1a70*/  USHF.R.S32.HI UR4, URZ, 0x1f, UR4 ;  /* 0x0000001f3f047899 */ /* 0x000fe20008011404 */
[----:B------:R-:W-:Y:S01]  /*1a80*/  IMAD.IADD R25, R25, 0x1, -R11 ;  /* 0x0000000119197824 */ /* 0x000fe200078e0a0b */
[----:B------:R-:W-:Y:S01]  /*1a90*/  UIADD3 UR17, -UR8, UR10, UR32 ;  /* 0x0000000a08117290 */ /* 0x000fe2000fffe120 */
[----:B------:R-:W-:Y:S01]  /*1aa0*/  IMAD.U32 R15, RZ, RZ, UR18 ;  /* 0x00000012ff0f7e24 */ /* 0x000fe2000f8e00ff */
[----:B------:R-:W-:Y:S01]  /*1ab0*/  ULDC UR44, c[0x0][0x398] ;  /* 0x0000e600002c7ab9 */ /* 0x000fe20000000800 */
[----:B------:R-:W-:Y:S01]  /*1ac0*/  IMAD R11, R14, UR28, RZ ;  /* 0x0000001c0e0b7c24 */ /* 0x000fe2000f8e02ff */
[----:B------:R-:W-:Y:S01]  /*1ad0*/  ULDC.64 UR26, c[0x0][0x400] ;  /* 0x00010000001a7ab9 */ /* 0x000fe20000000a00 */
[----:B------:R-:W-:Y:S01]  /*1ae0*/  IMAD.WIDE.U32 R12, R16, UR28, R232 ;  /* 0x0000001c100c7c25 */ /* 0x000fe2000f8e00e8 */
[----:B------:R-:W-:Y:S01]  /*1af0*/  ULDC.64 UR14, c[0x0][0x258] ;  /* 0x00009600000e7ab9 */ /* 0x000fe20000000a00 */
[----:B------:R-:W-:Y:S01]  /*1b00*/  ULDC.64 UR46, c[0x0][0x2b0] ;  /* 0x0000ac00002e7ab9 */ /* 0x000fe20000000a00 */
[----:B------:R-:W-:Y:S01]  /*1b10*/  UIADD3 UR9, UR41, -0x1, URZ ;  /* 0xffffffff29097890 */ /* 0x000fe2000fffe03f */
[----:B-1----:R-:W-:Y:S01]  /*1b20*/  IMAD R5, R6, UR34, RZ ;  /* 0x0000002206057c24 */ /* 0x002fe2000f8e02ff */
[----:B------:R-:W-:Y:S01]  /*1b30*/  IADD3 R12, P2, R12, UR39, RZ ;  /* 0x000000270c0c7c10 */ /* 0x000fe2000ff5e0ff */
[----:B------:R-:W-:Y:S01]  /*1b40*/  IMAD.WIDE.U32 R8, R6, UR5, R8 ;  /* 0x0000000506087c25 */ /* 0x000fe2000f8e0008 */
[----:B------:R-:W-:Y:S01]  /*1b50*/  BSSY B1, `(.L_x_1020) ;  /* 0x0000954000017945 */ /* 0x000fe20003800000 */
[----:B------:R-:W-:-:S02]  /*1b60*/  IADD3 R247, R232, 0xc0, RZ ;  /* 0x000000c0e8f77810 */ /* 0x000fc40007ffe0ff */
[----:B------:R-:W-:Y:S01]  /*1b70*/  IMAD R5, R7, UR5, R5 ;  /* 0x0000000507057c24 */ /* 0x000fe2000f8e0205 */
[----:B------:R-:W-:Y:S01]  /*1b80*/  UIMAD UR5, UR45, UR18, URZ ;  /* 0x000000122d0572a4 */ /* 0x000fe2000f8e023f */
[----:B------:R-:W-:Y:S02]  /*1b90*/  IMAD R20, R16, UR29, R11 ;  /* 0x0000001d10147c24 */ /* 0x000fe4000f8e020b */
[----:B------:R-:W-:Y:S01]  /*1ba0*/  IMAD.IADD R9, R9, 0x1, R5 ;  /* 0x0000000109097824 */ /* 0x000fe200078e0205 */
[----:B------:R-:W-:Y:S01]  /*1bb0*/  UIMAD UR19, UR55, UR19, UR5 ;  /* 0x00000013371372a4 */ /* 0x000fe2000f8e0205 */
[----:B------:R-:W-:Y:S01]  /*1bc0*/  SHF.R.S32.HI R5, RZ, 0x5, R10 ;  /* 0x00000005ff057819 */ /* 0x000fe2000001140a */
[----:B------:R-:W-:Y:S01]  /*1bd0*/  UIADD3.X UR5, UR43, UR4, UR52, UP2, UP0 ;  /* 0x000000042b057290 */ /* 0x000fe200097e0434 */
[----:B------:R-:W-:Y:S01]  /*1be0*/  IMAD.WIDE.U32 R8, R15, UR55, R8 ;  /* 0x000000370f087c25 */ /* 0x000fe2000f8e0008 */
[----:B------:R-:W-:Y:S01]  /*1bf0*/  UIADD3 UR4, UR17, -UR44, URZ ;  /* 0x8000002c11047290 */ /* 0x000fe2000fffe03f */
[----:B------:R-:W-:Y:S01]  /*1c00*/  IADD3.X R13, R13, UR37, R20, P2, !PT ;  /* 0x000000250d0d7c10 */ /* 0x000fe200097fe414 */
[----:B------:R-:W-:Y:S01]  /*1c10*/  UIADD3 UR16, UP2, UP0, UR53, UR16, UR54 ;  /* 0x0000001035107290 */ /* 0x000fe2000f85e036 */
[----:B------:R-:W-:Y:S01]  /*1c20*/  IMAD R5, R5, UR11, R25 ;  /* 0x0000000b05057c24 */ /* 0x000fe2000f8e0219 */
[----:B------:R-:W-:Y:S01]  /*1c30*/  USHF.R.S32.HI UR22, URZ, 0x1f, UR4 ;  /* 0x0000001f3f167899 */ /* 0x000fe20008011404 */
[----:B------:R-:W-:Y:S01]  /*1c40*/  IADD3 R11, R9, UR19, RZ ;  /* 0x00000013090b7c10 */ /* 0x000fe2000fffe0ff */
[----:B------:R-:W-:Y:S01]  /*1c50*/  UIADD3.X UR5, UR51, UR5, UR48, UP2, UP0 ;  /* 0x0000000533057290 */ /* 0x000fe200097e0430 */
[----:B------:R-:W-:Y:S01]  /*1c60*/  IMAD.U32 R19, RZ, RZ, UR14 ;  /* 0x0000000eff137e24 */ /* 0x000fe2000f8e00ff */
[----:B------:R-:W-:Y:S01]  /*1c70*/  ULEA.HI UR22, UR22, UR4, URZ, 0x6 ;  /* 0x0000000416167291 */ /* 0x000fe2000f8f303f */
[----:B------:R-:W-:Y:S01]  /*1c80*/  IADD3 R10, P0, R5, UR16, RZ ;  /* 0x00000010050a7c10 */ /* 0x000fe2000ff1e0ff */
[----:B------:R-:W-:Y:S01]  /*1c90*/  UIMAD UR16, UR45, UR14, URZ ;  /* 0x0000000e2d1072a4 */ /* 0x000fe2000f8e023f */
[----:B------:R-:W-:Y:S01]  /*1ca0*/  IMAD.WIDE.U32 R12, R19, UR55, R12 ;  /* 0x00000037130c7c25 */ /* 0x000fe2000f8e000c */
[----:B------:R-:W-:Y:S01]  /*1cb0*/  USHF.R.S32.HI UR22, URZ, 0x6, UR22 ;  /* 0x000000063f167899 */ /* 0x000fe20008011416 */
[----:B------:R-:W-:Y:S01]  /*1cc0*/  LEA.HI.X.SX32 R5, R5, UR5, 0x1, P0 ;  /* 0x0000000505057c11 */ /* 0x000fe200080f0eff */
[----:B------:R-:W-:Y:S01]  /*1cd0*/  ULDC.64 UR52, c[0x0][0x478] ;  /* 0x00011e0000347ab9 */ /* 0x000fe20000000a00 */
[----:B------:R-:W-:Y:S01]  /*1ce0*/  LEA R228, P0, R10, UR26, 0x2 ;  /* 0x0000001a0ae47c11 */ /* 0x000fe2000f8010ff */
[----:B------:R-:W-:Y:S01]  /*1cf0*/  UISETP.LT.AND UP0, UPT, URZ, UR22, UPT ;  /* 0x000000163f00728c */ /* 0x000fe2000bf01270 */
[----:B------:R-:W-:Y:S01]  /*1d00*/  VIADD R246, R232, 0x40 ;  /* 0x00000040e8f67836 */ /* 0x000fe20000000000 */
[----:B------:R-:W-:Y:S01]  /*1d10*/  UIMAD UR16, UR55, UR15, UR16 ;  /* 0x0000000f371072a4 */ /* 0x000fe2000f8e0210 */
[----:B------:R-:W-:Y:S01]  /*1d20*/  LEA.HI.X R229, R10, UR27, R5, 0x2, P0 ;  /* 0x0000001b0ae57c11 */ /* 0x000fe200080f1405 */
[----:B------:R-:W-:Y:S01]  /*1d30*/  USEL UR22, URZ, UR22, !UP0 ;  /* 0x000000163f167287 */ /* 0x000fe2000c000000 */
[----:B------:R-:W-:Y:S01]  /*1d40*/  IMAD.MOV.U32 R10, RZ, RZ, R8 ;  /* 0x000000ffff0a7224 */ /* 0x000fe200078e0008 */
[----:B------:R-:W-:Y:S01]  /*1d50*/  UIMAD.WIDE UR34, UR35, 0x4, UR52 ;  /* 0x00000004232278a5 */ /* 0x000fe2000f8e0234 */
[-C--:B------:R-:W-:Y:S01]  /*1d60*/  IMAD R5, R27, R6.reuse, RZ ;  /* 0x000000061b057224 */ /* 0x080fe200078e02ff */
[----:B------:R-:W-:Y:S01]  /*1d70*/  UISETP.GT.AND UP0, UPT, UR41, UR22, UPT ;  /* 0x000000162900728c */ /* 0x000fe2000bf04270 */
[----:B------:R-:W-:Y:S01]  /*1d80*/  IMAD.WIDE.U32 R10, R4, R6, R10 ;  /* 0x00000006040a7225 */ /* 0x000fe200078e000a */
[----:B------:R-:W-:Y:S01]  /*1d90*/  ULDC.64 UR26, c[0x0][0x210] ;  /* 0x00008400001a7ab9 */ /* 0x000fe20000000a00 */
[----:B------:R-:W-:Y:S01]  /*1da0*/  ULDC.64 UR14, c[0x0][0x3e0] ;  /* 0x0000f800000e7ab9 */ /* 0x000fe20000000a00 */
[----:B------:R-:W-:Y:S01]  /*1db0*/  LEA R234, P3, R12, UR26, 0x1 ;  /* 0x0000001a0cea7c11 */ /* 0x000fe2000f8608ff */
[----:B------:R-:W-:Y:S01]  /*1dc0*/  IMAD R5, R4, R7, R5 ;  /* 0x0000000704057224 */ /* 0x000fe200078e0205 */
[----:B------:R-:W-:Y:S01]  /*1dd0*/  PLOP3.LUT P0, PT, PT, PT, UP0, 0x80, 0x0 ;  /* 0x000000000000781c */ /* 0x000fe20003f0f008 */
[----:B------:R-:W-:Y:S01]  /*1de0*/  VIADD R21, R13, UR16 ;  /* 0x000000100d157c36 */ /* 0x000fe20008000000 */
[----:B------:R-:W-:Y:S01]  /*1df0*/  LEA R235, P2, R10, UR14, 0x1 ;  /* 0x0000000e0aeb7c11 */ /* 0x000fe2000f8408ff */
[----:B------:R-:W-:Y:S01]  /*1e00*/  UIMAD.WIDE UR4, UR23, 0x4, UR46 ;  /* 0x00000004170478a5 */ /* 0x000fe2000f8e022e */
[----:B------:R-:W-:Y:S01]  /*1e10*/  IADD3 R17, R11, R5, RZ ;  /* 0x000000050b117210 */ /* 0x000fe20007ffe0ff */
[----:B------:R-:W-:Y:S01]  /*1e20*/  UMOV UR18, UR34 ;  /* 0x0000002200127c82 */ /* 0x000fe20008000000 */
[----:B------:R-:W-:Y:S01]  /*1e30*/  UMOV UR17, UR35 ;  /* 0x0000002300117c82 */ /* 0x000fe20008000000 */
[----:B------:R-:W-:Y:S01]  /*1e40*/  VIADD R245, R232, 0x80 ;  /* 0x00000080e8f57836 */ /* 0x000fe20000000000 */
[----:B------:R-:W-:-:S02]  /*1e50*/  LEA.HI.X R236, R12, UR27, R21, 0x1, P3 ;  /* 0x0000001b0cec7c11 */ /* 0x000fc400098f0c15 */
[----:B------:R-:W-:-:S03]  /*1e60*/  LEA.HI.X R237, R10, UR15, R17, 0x1, P2 ;  /* 0x0000000f0aed7c11 */ /* 0x000fc600090f0c11 */
        /* <DEDUP_REMOVED lines=20> */
.L_x_1026:
        /* <DEDUP_REMOVED lines=20> */
.L_x_1027:
        /* <DEDUP_REMOVED lines=38> */
.L_x_1029:
[----:B------:R-:W-:Y:S05]  /*2350*/  BSYNC B0 ;  /* 0x0000000000007941 */ /* 0x000fea0003800000 */
.L_x_1028:
        /* <DEDUP_REMOVED lines=21> */
.L_x_1031:
[----:B------:R-:W-:Y:S05]  /*24b0*/  BSYNC B0 ;  /* 0x0000000000007941 */ /* 0x000fea0003800000 */
.L_x_1030:
        /* <DEDUP_REMOVED lines=34> */
.L_x_1033:
[----:B------:R-:W-:Y:S05]  /*26e0*/  BSYNC B0 ;  /* 0x0000000000007941 */ /* 0x000fea0003800000 */
.L_x_1032:
        /* <DEDUP_REMOVED lines=23> */
.L_x_1025:
        /* <DEDUP_REMOVED lines=53> */
.L_x_1036:
[----:B------:R-:W-:Y:S05]  /*2bb0*/  BSYNC B0 ;  /* 0x0000000000007941 */ /* 0x000fea0003800000 */
.L_x_1035:
        /* <DEDUP_REMOVED lines=45> */
.L_x_1038:
[----:B------:R-:W-:Y:S05]  /*2e90*/  BSYNC B0 ;  /* 0x0000000000007941 */ /* 0x000fea0003800000 */
.L_x_1037:
        /* <DEDUP_REMOVED lines=44> */
.L_x_1040:
[----:B------:R-:W-:Y:S05]  /*3160*/  BSYNC B0 ;  /* 0x0000000000007941 */ /* 0x000fea0003800000 */
.L_x_1039:
        /* <DEDUP_REMOVED lines=47> */
.L_x_1042:
[----:B------:R-:W-:Y:S05]  /*3460*/  BSYNC B0 ;  /* 0x0000000000007941 */ /* 0x000fea0003800000 */
.L_x_1041:
        /* <DEDUP_REMOVED lines=69> */
.L_x_1044:
[----:B------:R-:W-:Y:S05]  /*38c0*/  BSYNC B0 ;  /* 0x0000000000007941 */ /* 0x000fea0003800000 */
.L_x_1043:
        /* <DEDUP_REMOVED lines=59> */
.L_x_1046:
[----:B------:R-:W-:Y:S05]  /*3c80*/  BSYNC B0 ;  /* 0x0000000000007941 */ /* 0x000fea0003800000 */
.L_x_1045:
[----:B------:R-:W-:Y:S01]  /*3c90*/  UIMAD UR11, UR23, UR24, URZ ;  /* 0x00000018170b72a4 */ /* 0x000fe2000f8e023f */
[----:B-1-3--:R-:W-:Y:S01]  /*3ca0*/  IMAD.WIDE.U32 R6, R19, UR32, R232 ;  /* 0x0000002013067c25 */ /* 0x00afe2000f8e00e8 */
[----:B------:R-:W1:Y:S01]  /*3cb0*/  LDC.64 R20, c[0x0][0x3b8] ;  /* 0x0000ee00ff147b82 */ /* 0x000e620000000a00 */
[----:B------:R3:W-:Y:S01]  /*3cc0*/  @P4 STS.128 [R230+0x18000], RZ ;  /* 0x018000ffe6004388 */ /* 0x0007e20000000c00 */
[----:B------:R-:W-:Y:S01]  /*3cd0*/  UIMAD UR11, UR32, UR25, UR11 ;  /* 0x00000019200b72a4 */ /* 0x000fe2000f8e020b */
[----:B------:R-:W-:Y:S01]  /*3ce0*/  BSSY B0, `(.L_x_1047) ;  /* 0x000003c000007945 */ /* 0x000fe20003800000 */
[----:B------:R-:W-:Y:S01]  /*3cf0*/  IADD3 R10, P0, R6, UR33, RZ ;  /* 0x00000021060a7c10 */ /* 0x000fe2000ff1e0ff */
[----:B------:R3:W-:Y:S01]  /*3d00*/  @P4 STS.128 [R230+0x1a000], RZ ;  /* 0x01a000ffe6004388 */ /* 0x0007e20000000c00 */
[----:B------:R-:W-:Y:S02]  /*3d10*/  ULDC.64 UR14, c[0x0][0x268] ;  /* 0x00009a00000e7ab9 */ /* 0x000fe40000000a00 */
[----:B------:R-:W-:Y:S01]  /*3d20*/  MOV R6, UR11 ;  /* 0x0000000b00067c02 */ /* 0x000fe20008000f00 */
[----:B------:R3:W-:Y:S01]  /*3d30*/  @P4 STS.128 [R230+0x1c000], RZ ;  /* 0x01c000ffe6004388 */ /* 0x0007e20000000c00 */
[----:B------:R-:W-:-:S02]  /*3d40*/  IMAD R5, R26, UR14, RZ ;  /* 0x0000000e1a057c24 */ /* 0x000fc4000f8e02ff */
[----:B------:R-:W-:Y:S01]  /*3d50*/  IADD3.X R11, R7, UR36, R6, P0, !PT ;  /* 0x00000024070b7c10 */ /* 0x000fe200087fe406 */
[----:B------:R3:W-:Y:S01]  /*3d60*/  @P4 STS.128 [R230+0x1e000], RZ ;  /* 0x01e000ffe6004388 */ /* 0x0007e20000000c00 */
        /* <DEDUP_REMOVED lines=22> */
[----:B-----5:R-:W-:Y:S01]  /*3ed0*/  IMAD.WIDE R12, R232, 0x2, R28 ;  /* 0x00000002e80c7825 */ /* 0x020fe200078e021c */
[----:B--2---:R-:W-:-:S04]  /*3ee0*/  @!P0 LEA R14, P1, R8, R14, 0x1 ;  /* 0x0000000e080e8211 */ /* 0x004fc800078208ff */
        /* <DEDUP_REMOVED lines=22> */
[----:B-1----:R-:W-:Y:S05]  /*4050*/  @P0 BRA `(.L_x_1048) ;  /* 0x0000000000100947 */ /* 0x002fea0003800000 */
[----:B------:R-:W-:Y:S01]  /*4060*/  @!PT LDS RZ, [RZ] ;  /* 0x00000000fffff984 */ /* 0x000fe20000000800 */
[----:B------:R-:W-:Y:S01]  /*4070*/  @!PT LDS RZ, [RZ] ;  /* 0x00000000fffff984 */ /* 0x000fe20000000800 */
[----:B------:R-:W-:Y:S01]  /*4080*/  @!PT LDS RZ, [RZ] ;  /* 0x00000000fffff984 */ /* 0x000fe20000000800 */
[----:B------:R1:W-:Y:S02]  /*4090*/  LDGSTS.E.BYPASS.LTC128B.128 [R230+0x1e000], desc[UR6][R6.64+0x180] ;  /* 0x1e00018006e67fae */ /* 0x0003e4000b901d46 */
.L_x_1048:
[----:B------:R-:W-:Y:S05]  /*40a0*/  BSYNC B0 ;  /* 0x0000000000007941 */ /* 0x000fea0003800000 */
.L_x_1047:
[----:B------:R1:W-:Y:S01]  /*40b0*/  @P3 STS.128 [R230+0x19000], RZ ;  /* 0x019000ffe6003388 */ /* 0x0003e20000000c00 */
[----:B------:R-:W-:Y:S03]  /*40c0*/  BSSY B0, `(.L_x_1049) ;  /* 0x0000037000007945 */ /* 0x000fe60003800000 */
[----:B------:R1:W-:Y:S04]  /*40d0*/  @P3 STS.128 [R230+0x1b000], RZ ;  /* 0x01b000ffe6003388 */ /* 0x0003e80000000c00 */
[----:B------:R1:W-:Y:S04]  /*40e0*/  @P3 STS.128 [R230+0x1d000], RZ ;  /* 0x01d000ffe6003388 */ /* 0x0003e80000000c00 */
[----:B------:R1:W-:Y:S01]  /*40f0*/  @P3 STS.128 [R230+0x1f000], RZ ;  /* 0x01f000ffe6003388 */ /* 0x0003e20000000c00 */
[----:B------:R-:W-:Y:S05]  /*4100*/  @P3 BRA `(.L_x_1050) ;  /* 0x0000000000c83947 */ /* 0x000fea0003800000 */
[----:B------:R-:W-:Y:S01]  /*4110*/  ULDC UR11, c[0x0][0x2d0] ;  /* 0x0000b400000b7ab9 */ /* 0x000fe20000000800 */
[----:B-12---:R-:W-:Y:S01]  /*4120*/  IADD3 R6, P0, R22, 0x20, RZ ;  /* 0x0000002016067810 */ /* 0x006fe20007f1e0ff */
        /* <DEDUP_REMOVED lines=11> */
[----:B------:R-:W2:Y:S01]  /*41e0*/  @!P3 LDC.64 R12, c[0x0][0x220] ;  /* 0x00008800ff0cbb82 */ /* 0x000ea20000000a00 */
        /* <DEDUP_REMOVED lines=11> */
[----:B--2---:R-:W-:-:S03]  /*42a0*/  @!P3 LEA R10, P0, R8, R12, 0x1 ;  /* 0x0000000c080ab211 */ /* 0x004fc600078008ff */
        /* <DEDUP_REMOVED lines=24> */
.L_x_1050:
[----:B------:R-:W-:Y:S05]  /*4430*/  BSYNC B0 ;  /* 0x0000000000007941 */ /* 0x000fea0003800000 */
.L_x_1049:
[----:B-1----:R-:W-:Y:S01]  /*4440*/  IMAD.MOV.U32 R4, RZ, RZ, 0x4 ;  /* 0x00000004ff047424 */ /* 0x002fe200078e00ff */
[----:B------:R-:W-:Y:S01]  /*4450*/  UIMAD UR11, UR49, UR60, UR55 ;  /* 0x0000003c310b72a4 */ /* 0x000fe2000f8e0237 */
[----:B------:R-:W-:Y:S01]  /*4460*/  IMAD.MOV.U32 R243, RZ, RZ, 0x7f800000 ;  /* 0x7f800000fff37424 */ /* 0x000fe200078e00ff */
[----:B------:R-:W3:Y:S01]  /*4470*/  LDG.E.64 R8, desc[UR6][R20.64] ;  /* 0x0000000614087981 */ /* 0x000ee2000c1e1b00 */
[----:B------:R-:W-:Y:S01]  /*4480*/  IMAD.MOV.U32 R244, RZ, RZ, 0x7f800000 ;  /* 0x7f800000fff47424 */ /* 0x000fe200078e00ff */
[----:B------:R-:W-:Y:S01]  /*4490*/  USHF.L.U32 UR11, UR11, 0x5, URZ ;  /* 0x000000050b0b7899 */ /* 0x000fe2000800063f */
[----:B------:R-:W-:Y:S01]  /*44a0*/  IMAD.WIDE R4, R238, R4, UR4 ;  /* 0x00000004ee047e25 */ /* 0x000fe2000f8e0204 */
[----:B--2---:R-:W2:Y:S04]  /*44b0*/  LDG.E.64 R6, desc[UR6][R20.64+0x8] ;  /* 0x0000080614067981 */ /* 0x004ea8000c1e1b00 */
[----:B------:R-:W0:Y:S01]  /*44c0*/  LDGDEPBAR ;  /* 0x00000000000079af */ /* 0x000e220000000000 */
[----:B------:R-:W-:-:S02]  /*44d0*/  USHF.R.S32.HI UR12, URZ, 0x1f, UR11 ;  /* 0x0000001f3f0c7899 */ /* 0x000fc4000801140b */
[----:B------:R-:W-:Y:S01]  /*44e0*/  UIADD3 UR32, UR32, UR10, URZ ;  /* 0x0000000a20207290 */ /* 0x000fe2000fffe03f */
[----:B------:R-:W5:Y:S01]  /*44f0*/  @!P6 LDG.E R243, desc[UR6][R4.64] ;  /* 0x0000000604f3e981 */ /* 0x000f62000c1e1900 */
[----:B------:R-:W-:Y:S02]  /*4500*/  CS2R R190, SRZ ;  /* 0x0000000000be7805 */ /* 0x000fe4000001ff00 */
[----:B------:R-:W-:Y:S02]  /*4510*/  CS2R R188, SRZ ;  /* 0x0000000000bc7805 */ /* 0x000fe4000001ff00 */
[----:B------:R-:W-:Y:S01]  /*4520*/  CS2R R194, SRZ ;  /* 0x0000000000c27805 */ /* 0x000fe2000001ff00 */
[----:B------:R1:W5:Y:S01]  /*4530*/  @!P5 LDG.E R244, desc[UR6][R4.64+0x20] ;  /* 0x0000200604f4d981 */ /* 0x000362000c1e1900 */
[----:B------:R-:W-:Y:S01]  /*4540*/  UIADD3 UR26, -UR8, 0x40, UR32 ;  /* 0x00000040081a7890 */ /* 0x000fe2000fffe120 */
        /* <DEDUP_REMOVED lines=23> */
[----:B-1----:R-:W-:Y:S02]  /*46c0*/  SHF.R.S32.HI R4, RZ, 0x1f, R25 ;  /* 0x0000001fff047819 */ /* 0x002fe40000011419 */
        /* <DEDUP_REMOVED lines=37> */
[----:B------:R-:W-:Y:S01]  /*4920*/  ULDC UR25, c[0x0][0x2d0] ;  /* 0x0000b40000197ab9 */ /* 0x000fe20000000800 */
[----:B------:R-:W-:Y:S01]  /*4930*/  ULDC UR39, c[0x0][0x398] ;  /* 0x0000e60000277ab9 */ /* 0x000fe20000000800 */
[----:B------:R-:W-:Y:S01]  /*4940*/  ULDC UR41, c[0x0][0x2dc] ;  /* 0x0000b70000297ab9 */ /* 0x000fe20000000800 */
[----:B------:R-:W-:Y:S01]  /*4950*/  ULDC.U8 UR21, c[0x0][0x388] ;  /* 0x0000e20000157ab9 */ /* 0x000fe20000000000 */
[----:B------:R-:W-:Y:S01]  /*4960*/  UIADD3 UR26, UR26, -UR44, URZ ;  /* 0x8000002c1a1a7290 */ /* 0x000fe2000fffe03f */
[----:B------:R-:W-:Y:S01]  /*4970*/  ULDC UR14, c[0x0][0x394] ;  /* 0x0000e500000e7ab9 */ /* 0x000fe20000000800 */
[----:B------:R-:W-:Y:S01]  /*4980*/  ULDC UR20, c[0x0][0x2ec] ;  /* 0x0000bb0000147ab9 */ /* 0x000fe20000000800 */
[----:B---3--:R-:W-:-:S02]  /*4990*/  R2UR UR23, R9 ;  /* 0x00000000091772ca */ /* 0x008fc400000e0000 */
[----:B------:R-:W-:Y:S02]  /*49a0*/  R2UR UR24, R8 ;  /* 0x00000000081872ca */ /* 0x000fe400000e0000 */
[----:B--2---:R-:W-:Y:S02]  /*49b0*/  IADD3 R251, P1, P0, R6, UR11, R25 ;  /* 0x0000000b06fb7c10 */ /* 0x004fe4000f83e019 */
[----:B------:R-:W-:Y:S02]  /*49c0*/  CS2R R24, SRZ ;  /* 0x0000000000187805 */ /* 0x000fe4000001ff00 */
[----:B------:R-:W-:-:S05]  /*49d0*/  IADD3.X R252, R7, UR12, R4, P1, P0 ;  /* 0x0000000c07fc7c10 */ /* 0x000fca0008fe0404 */
[----:B------:R-:W-:Y:S02]  /*49e0*/  UIADD3 UR37, UR23, -0x4498517b, URZ ;  /* 0xbb67ae8517257890 */ /* 0x000fe4000fffe03f */
[----:B------:R-:W-:Y:S02]  /*49f0*/  UIADD3 UR38, UR24, -0x61c88647, URZ ;  /* 0x9e3779b918267890 */ /* 0x000fe4000fffe03f */
[----:B------:R-:W-:Y:S02]  /*4a00*/  UIADD3 UR36, UR24, 0x3c6ef372, URZ ;  /* 0x3c6ef37218247890 */ /* 0x000fe4000fffe03f */
[----:B------:R-:W-:Y:S02]  /*4a10*/  UIADD3 UR35, UR23, 0x76cf5d0a, URZ ;  /* 0x76cf5d0a17237890 */ /* 0x000fe4000fffe03f */
[----:B------:R-:W-:Y:S02]  /*4a20*/  UIADD3 UR34, UR24, -0x255992d5, URZ ;  /* 0xdaa66d2b18227890 */ /* 0x000fe4000fffe03f */
[----:B------:R-:W-:-:S02]  /*4a30*/  UIADD3 UR33, UR23, 0x32370b8f, URZ ;  /* 0x32370b8f17217890 */ /* 0x000fc4000fffe03f */
[----:B------:R-:W-:Y:S02]  /*4a40*/  UIADD3 UR32, UR24, 0x78dde6e4, URZ ;  /* 0x78dde6e418207890 */ /* 0x000fe4000fffe03f */
[----:B------:R-:W-:Y:S02]  /*4a50*/  UIADD3 UR31, UR23, -0x126145ec, URZ ;  /* 0xed9eba14171f7890 */ /* 0x000fe4000fffe03f */
[----:B------:R-:W-:Y:S02]  /*4a60*/  UIADD3 UR30, UR24, 0x1715609d, URZ ;  /* 0x1715609d181e7890 */ /* 0x000fe4000fffe03f */
[----:B------:R-:W-:Y:S02]  /*4a70*/  UIADD3 UR29, UR23, -0x56f99767, URZ ;  /* 0xa9066899171d7890 */ /* 0x000fe4000fffe03f */
[----:B------:R-:W-:Y:S02]  /*4a80*/  UIADD3 UR28, UR24, -0x4ab325aa, URZ ;  /* 0xb54cda56181c7890 */ /* 0x000fe4000fffe03f */
[----:B------:R-:W-:-:S12]  /*4a90*/  UIADD3 UR27, UR23, 0x646e171e, URZ ;  /* 0x646e171e171b7890 */ /* 0x000fd8000fffe03f */
.L_x_1055:
[----:B------:R-:W0:Y:S01]  /*4aa0*/  LDGDEPBAR ;  /* 0x00000000000079af */ /* 0x000e220000000000 */
[----:B------:R-:W-:Y:S01]  /*4ab0*/  USHF.L.U32 UR12, UR9, 0x6, URZ ;  /* 0x00000006090c7899 */ /* 0x000fe2000800063f */
[----:B------:R-:W-:Y:S03]  /*4ac0*/  UMOV UR11, UR59 ;  /* 0x0000003b000b7c82 */ /* 0x000fe60008000000 */
[----:B------:R-:W-:Y:S01]  /*4ad0*/  UISETP.GE.AND UP0, UPT, UR12, UR26, UPT ;  /* 0x0000001a0c00728c */ /* 0x000fe2000bf06270 */
[----:B------:R-:W-:Y:S04]  /*4ae0*/  DEPBAR.LE SB0, 0x0 ;  /* 0x000080000000791a */ /* 0x000fe80000000000 */
[----:B------:R-:W-:Y:S06]  /*4af0*/  BAR.SYNC.DEFER_BLOCKING 0x0 ;  /* 0x0000000000007b1d */ /* 0x000fec0000010000 */
[----:B------:R-:W-:Y:S04]  /*4b00*/  LDSM.16.M88.4 R16, [R218] ;  /* 0x00000000da10783b */ /* 0x000fe80000000200 */
[----:B-1----:R-:W1:Y:S04]  /*4b10*/  LDSM.16.M88.4 R8, [R2+0x10000] ;  /* 0x010000000208783b */ /* 0x002e680000000200 */
[----:B------:R-:W2:Y:S04]  /*4b20*/  LDSM.16.M88.4 R84, [R2+0x10800] ;  /* 0x010800000254783b */ /* 0x000ea80000000200 */
[----:B------:R-:W-:Y:S04]  /*4b30*/  LDSM.16.M88.4 R88, [R220] ;  /* 0x00000000dc58783b */ /* 0x000fe80000000200 */
[----:B------:R-:W3:Y:S04]  /*4b40*/  LDSM.16.M88.4 R92, [R3+0x10000] ;  /* 0x01000000035c783b */ /* 0x000ee80000000200 */
[----:B------:R-:W4:Y:S04]  /*4b50*/  LDSM.16.M88.4 R96, [R3+0x10800] ;  /* 0x010800000360783b */ /* 0x000f280000000200 */
[----:B------:R-:W-:Y:S04]  /*4b60*/  LDSM.16.M88.4 R100, [R223] ;  /* 0x00000000df64783b */ /* 0x000fe80000000200 */
        /* <DEDUP_REMOVED lines=16> */
[----:B------:R-:W-:Y:S04]  /*4c70*/  IMAD.U32 R104, RZ, RZ, UR18 ;  /* 0x00000012ff687e24 */ /* 0x000fe8000f8e00ff */
[----:B------:R-:W-:Y:S01]  /*4c80*/  IMAD.U32 R105, RZ, RZ, UR17 ;  /* 0x00000011ff697e24 */ /* 0x000fe2000f8e00ff */
[C---:B-1----:R-:W-:Y:S06]  /*4c90*/  HMMA.16816.F32.BF16 R12, R100.reuse, R84, R12 ;  /* 0x00000054640c723c */ /* 0x042fec000004180c */
[----:B------:R-:W-:Y:S01]  /*4ca0*/  HMMA.16816.F32.BF16 R16, R100, R86, R16 ;  /* 0x000000566410723c */ /* 0x000fe20000041810 */
[----:B------:R-:W1:Y:S04]  /*4cb0*/  LDSM.16.M88.4 R84, [R218+0x2000] ;  /* 0x00200000da54783b */ /* 0x000e680000000200 */
[----:B------:R-:W4:Y:S01]  /*4cc0*/  LDSM.16.M88.4 R100, [R2+0x12800] ;  /* 0x012800000264783b */ /* 0x000f220000000200 */
[C---:B--2---:R-:W-:Y:S06]  /*4cd0*/  HMMA.16816.F32.BF16 R4, R92.reuse, R108, R4 ;  /* 0x0000006c5c04723c */ /* 0x044fec0000041804 */
[C---:B------:R-:W-:Y:S05]  /*4ce0*/  HMMA.16816.F32.BF16 R8, R92.reuse, R110, R8 ;  /* 0x0000006e5c08723c */ /* 0x040fea0000041808 */
[C---:B------:R-:W-:Y:S01]  /*4cf0*/  LEA R108, P0, R238.reuse, R104, 0x2 ;  /* 0x00000068ee6c7211 */ /* 0x040fe200078010ff */
[C---:B---3--:R-:W-:Y:S05]  /*4d00*/  HMMA.16816.F32.BF16 R12, R92.reuse, R88, R12 ;  /* 0x000000585c0c723c */ /* 0x048fea000004180c */
[----:B------:R-:W-:Y:S01]  /*4d10*/  LEA.HI.X.SX32 R109, R238, R105, 0x2, P0 ;  /* 0x00000069ee6d7211 */ /* 0x000fe200000f16ff */
[----:B------:R-:W-:Y:S01]  /*4d20*/  HMMA.16816.F32.BF16 R16, R92, R90, R16 ;  /* 0x0000005a5c10723c */ /* 0x000fe20000041810 */
[----:B------:R-:W-:Y:S01]  /*4d30*/  LDSM.16.M88.4 R88, [R220+0x2000] ;  /* 0x00200000dc58783b */ /* 0x000fe20000000200 */
[----:B------:R-:W-:Y:S03]  /*4d40*/  PLOP3.LUT P0, PT, PT, PT, UP0, 0x80, 0x0 ;  /* 0x000000000000781c */ /* 0x000fe60003f0f008 */
[----:B------:R-:W2:Y:S04]  /*4d50*/  LDSM.16.M88.4 R92, [R3+0x12000] ;  /* 0x01200000035c783b */ /* 0x000ea80000000200 */
[----:B------:R-:W3:Y:S04]  /*4d60*/  LDSM.16.M88.4 R104, [R3+0x12800] ;  /* 0x012800000368783b */ /* 0x000ee80000000200 */
[----:B-----5:R2:W5:Y:S01]  /*4d70*/  LDG.E R113, desc[UR6][R108.64] ;  /* 0x000000066c717981 */ /* 0x020562000c1e1900 */
[C---:B-1----:R-:W-:Y:S03]  /*4d80*/  HMMA.16816.F32.BF16 R4, R84.reuse, R96, R4 ;  /* 0x000000605404723c */ /* 0x042fe60000041804 */
[----:B------:R1:W5:Y:S03]  /*4d90*/  LDG.E R112, desc[UR6][R108.64+0x20] ;  /* 0x000020066c707981 */ /* 0x000366000c1e1900 */
[C---:B------:R-:W-:Y:S01]  /*4da0*/  HMMA.16816.F32.BF16 R8, R84.reuse, R98, R8 ;  /* 0x000000625408723c */ /* 0x040fe20000041808 */
[----:B------:R-:W-:Y:S05]  /*4db0*/  LDSM.16.M88.4 R96, [R217+0x12000] ;  /* 0x01200000d960783b */ /* 0x000fea0000000200 */
[C---:B----4-:R-:W-:Y:S06]  /*4dc0*/  HMMA.16816.F32.BF16 R12, R84.reuse, R100, R12 ;  /* 0x00000064540c723c */ /* 0x050fec000004180c */
[----:B------:R-:W-:Y:S01]  /*4dd0*/  HMMA.16816.F32.BF16 R16, R84, R102, R16 ;  /* 0x000000665410723c */ /* 0x000fe20000041810 */
[----:B------:R-:W4:Y:S04]  /*4de0*/  LDSM.16.M88.4 R84, [R223+0x2000] ;  /* 0x00200000df54783b */ /* 0x000f280000000200 */
[----:B------:R-:W1:Y:S01]  /*4df0*/  LDSM.16.M88.4 R100, [R217+0x12800] ;  /* 0x01280000d964783b */ /* 0x000e620000000200 */
[C---:B--2---:R-:W-:Y:S06]  /*4e00*/  HMMA.16816.F32.BF16 R4, R88.reuse, R92, R4 ;  /* 0x0000005c5804723c */ /* 0x044fec0000041804 */
[C---:B------:R-:W-:Y:S01]  /*4e10*/  HMMA.16816.F32.BF16 R8, R88.reuse, R94, R8 ;  /* 0x0000005e5808723c */ /* 0x040fe20000041808 */
[----:B------:R-:W-:Y:S05]  /*4e20*/  LDSM.16.M88.4 R92, [R216+0x12000] ;  /* 0x01200000d85c783b */ /* 0x000fea0000000200 */
[C---:B---3--:R-:W-:Y:S06]  /*4e30*/  HMMA.16816.F32.BF16 R12, R88.reuse, R104, R12 ;  /* 0x00000068580c723c */ /* 0x048fec000004180c */
        /* <DEDUP_REMOVED lines=82> */
.L_x_1051:
[----:B------:R-:W1:Y:S01]  /*5360*/  S2R R84, SR_TID.X ;  /* 0x0000000000547919 */ /* 0x000e620000002100 */
[----:B------:R-:W-:Y:S01]  /*5370*/  IMAD.SHL.U32 R85, R248, 0x20, RZ ;  /* 0x00000020f8557824 */ /* 0x000fe200078e00ff */
[----:B------:R-:W-:Y:S01]  /*5380*/  UIADD3 UR15, UR8, 0x1, -UR10 ;  /* 0x00000001080f7890 */ /* 0x000fe2000fffe80a */
[----:B------:R-:W-:Y:S01]  /*5390*/  VIADD R87, R238, UR12 ;  /* 0x0000000cee577c36 */ /* 0x000fe20008000000 */
[----:B------:R-:W-:Y:S01]  /*53a0*/  UIADD3 UR14, -UR11, UR8, -UR10 ;  /* 0x000000080b0e7290 */ /* 0x000fe2000fffe90a */
[----:B------:R-:W-:Y:S01]  /*53b0*/  IMAD.U32 R89, RZ, RZ, UR39 ;  /* 0x00000027ff597e24 */ /* 0x000fe2000f8e00ff */
[----:B------:R-:W-:Y:S01]  /*53c0*/  UIADD3 UR12, UR15, UR39, URZ ;  /* 0x000000270f0c7290 */ /* 0x000fe2000fffe03f */
[C---:B------:R-:W-:Y:S03]  /*53d0*/  VIADD R86, R87.reuse, 0x8 ;  /* 0x0000000857567836 */ /* 0x040fe60000000000 */
[----:B------:R-:W-:Y:S02]  /*53e0*/  VIADDMNMX R88, R87, UR14, RZ, !PT ;  /* 0x0000000e57587c46 */ /* 0x000fe4000f8001ff */
[C---:B------:R-:W-:Y:S02]  /*53f0*/  IADD3 R89, R86.reuse, UR15, R89 ;  /* 0x0000000f56597c10 */ /* 0x040fe4000fffe059 */
[----:B------:R-:W-:Y:S01]  /*5400*/  VIADDMNMX R86, R86, UR14, RZ, !PT ;  /* 0x0000000e56567c46 */ /* 0x000fe2000f8001ff */
[----:B------:R-:W-:Y:S01]  /*5410*/  UMOV UR14, UR11 ;  /* 0x0000000b000e7c82 */ /* 0x000fe20008000000 */
[----:B-1----:R-:W-:Y:S05]  /*5420*/  IMAD.SHL.U32 R84, R84, 0x2, RZ ;  /* 0x0000000254547824 */ /* 0x002fea00078e00ff */
[----:B------:R-:W-:Y:S01]  /*5430*/  LOP3.LUT R85, R85, 0x6, R84, 0xf8, !PT ;  /* 0x0000000655557812 */ /* 0x000fe200078ef854 */
[----:B------:R-:W-:Y:S04]  /*5440*/  IMAD.U32 R84, RZ, RZ, UR13 ;  /* 0x0000000dff547e24 */ /* 0x000fe8000f8e00ff */
[----:B------:R-:W-:Y:S02]  /*5450*/  IMAD R84, R84, 0x40, R85 ;  /* 0x0000004054547824 */ /* 0x000fe400078e0255 */
[----:B------:R-:W-:Y:S02]  /*5460*/  IMAD.U32 R85, RZ, RZ, UR12 ;  /* 0x0000000cff557e24 */ /* 0x000fe4000f8e00ff */
[C---:B------:R-:W-:Y:S01]  /*5470*/  VIADD R94, R84.reuse, 0x1 ;  /* 0x00000001545e7836 */ /* 0x040fe20000000000 */
[C---:B------:R-:W-:Y:S01]  /*5480*/  ISETP.GE.AND P1, PT, R84.reuse, R88, PT ;  /* 0x000000585400720c */ /* 0x040fe20003f26270 */
[C---:B------:R-:W-:Y:S01]  /*5490*/  VIADD R93, R84.reuse, 0x8 ;  /* 0x00000008545d7836 */ /* 0x040fe20000000000 */
[----:B------:R-:W-:Y:S01]  /*54a0*/  VIADDMNMX R87, R87, R85, UR8, PT ;  /* 0x0000000857577e46 */ /* 0x000fe2000b800155 */
[C---:B------:R-:W-:Y:S01]  /*54b0*/  VIADD R92, R84.reuse, 0x9 ;  /* 0x00000009545c7836 */ /* 0x040fe20000000000 */
[----:B------:R-:W-:Y:S01]  /*54c0*/  VIMNMX R85, R89, UR8, PT ;  /* 0x0000000859557c48 */ /* 0x000fe2000bfe0100 */
[C---:B------:R-:W-:Y:S01]  /*54d0*/  VIADD R91, R84.reuse, 0x10 ;  /* 0x00000010545b7836 */ /* 0x040fe20000000000 */
[C---:B------:R-:W-:Y:S01]  /*54e0*/  ISETP.GE.AND P0, PT, R84.reuse, R86, PT ;  /* 0x000000565400720c */ /* 0x040fe20003f06270 */
[C---:B------:R-:W-:Y:S01]  /*54f0*/  VIADD R90, R84.reuse, 0x11 ;  /* 0x00000011545a7836 */ /* 0x040fe20000000000 */
[C---:B------:R-:W-:Y:S01]  /*5500*/  ISETP.GE.OR P1, PT, R84.reuse, R87, !P1 ;  /* 0x000000575400720c */ /* 0x040fe20004f26670 */
[C---:B------:R-:W-:Y:S01]  /*5510*/  VIADD R89, R84.reuse, 0x18 ;  /* 0x0000001854597836 */ /* 0x040fe20000000000 */
[C---:B------:R-:W-:Y:S01]  /*5520*/  ISETP.GE.OR P0, PT, R84.reuse, R85, !P0 ;  /* 0x000000555400720c */ /* 0x040fe20004706670 */
[----:B------:R-:W-:Y:S01]  /*5530*/  VIADD R84, R84, 0x19 ;  /* 0x0000001954547836 */ /* 0x000fe20000000000 */
        /* <DEDUP_REMOVED lines=44> */
.L_x_1052:
[----:B------:R-:W2:Y:S01]  /*5800*/  LDL R86, [R1] ;  /* 0x0000000001567983 */ /* 0x000ea20000100800 */
[----:B------:R-:W-:Y:S02]  /*5810*/  IMAD.U32 R84, RZ, RZ, UR9 ;  /* 0x00000009ff547e24 */ /* 0x000fe4000f8e00ff */
[C---:B------:R-:W-:Y:S01]  /*5820*/  FMUL.FTZ R88, R244.reuse, 1.4426950216293334961 ;  /* 0x3fb8aa3bf4587820 */ /* 0x040fe20000410000 */
[----:B------:R-:W-:Y:S01]  /*5830*/  IMAD.U32 R87, RZ, RZ, UR13 ;  /* 0x0000000dff577e24 */ /* 0x000fe2000f8e00ff */
[----:B------:R-:W-:Y:S01]  /*5840*/  FSETP.NEU.FTZ.AND P0, PT, R244, -INF , PT ;  /* 0xff800000f400780b */ /* 0x000fe20003f1d000 */
[----:B------:R-:W-:Y:S04]  /*5850*/  IMAD.WIDE.U32 R94, R251, -0x2daee0ad, RZ ;  /* 0xd2511f53fb5e7825 */ /* 0x000fe800078e00ff */
[C---:B------:R-:W-:Y:S01]  /*5860*/  FMUL.FTZ R85, R243.reuse, 1.4426950216293334961 ;  /* 0x3fb8aa3bf3557820 */ /* 0x040fe20000410000 */
[----:B------:R-:W-:Y:S01]  /*5870*/  FSETP.NEU.FTZ.AND P1, PT, R243, -INF , PT ;  /* 0xff800000f300780b */ /* 0x000fe20003f3d000 */
[----:B------:R-:W-:Y:S01]  /*5880*/  UISETP.GT.AND UP1, UPT, UR9, UR22, UPT ;  /* 0x000000160900728c */ /* 0x000fe2000bf24270 */
[----:B------:R-:W-:Y:S02]  /*5890*/  IMAD R89, R87, 0x2, R248 ;  /* 0x0000000257597824 */ /* 0x000fe400078e02f8 */
[----:B------:R-:W-:Y:S05]  /*58a0*/  FSEL R85, R85, RZ, P1 ;  /* 0x000000ff55557208 */ /* 0x000fea0000800000 */
[--C-:B------:R-:W-:Y:S01]  /*58b0*/  FFMA.FTZ R4, R4, UR20, -R85.reuse ;  /* 0x0000001404047c23 */ /* 0x100fe20008010855 */
[--C-:B------:R-:W-:Y:S01]  /*58c0*/  FFMA.FTZ R8, R8, UR20, -R85.reuse ;  /* 0x0000001408087c23 */ /* 0x100fe20008010855 */
[--C-:B------:R-:W-:Y:S01]  /*58d0*/  FFMA.FTZ R9, R9, UR20, -R85.reuse ;  /* 0x0000001409097c23 */ /* 0x100fe20008010855 */
[--C-:B------:R-:W-:Y:S01]  /*58e0*/  FFMA.FTZ R16, R16, UR20, -R85.reuse ;  /* 0x0000001410107c23 */ /* 0x100fe20008010855 */
[----:B------:R1:W-:Y:S01]  /*58f0*/  MUFU.EX2 R125, R4 ;  /* 0x00000004007d7308 */ /* 0x0003e20000000800 */
[----:B------:R-:W-:Y:S09]  /*5900*/  FFMA.FTZ R5, R5, UR20, -R85 ;  /* 0x0000001405057c23 */ /* 0x000ff20008010855 */
[----:B------:R-:W-:Y:S10]  /*5910*/  MUFU.EX2 R127, R8 ;  /* 0x00000008007f7308 */ /* 0x000ff40000000800 */
[----:B------:R-:W-:Y:S10]  /*5920*/  MUFU.EX2 R124, R9 ;  /* 0x00000009007c7308 */ /* 0x000ff40000000800 */
[----:B------:R3:W4:Y:S10]  /*5930*/  MUFU.EX2 R129, R16 ;  /* 0x0000001000817308 */ /* 0x0007340000000800 */
[----:B------:R-:W-:Y:S01]  /*5940*/  MUFU.EX2 R120, R5 ;  /* 0x0000000500787308 */ /* 0x000fe20000000800 */
[----:B--2---:R-:W-:Y:S01]  /*5950*/  IMAD R86, R84, 0x4, R86 ;  /* 0x0000000454567824 */ /* 0x004fe200078e0256 */
[----:B------:R-:W-:Y:S02]  /*5960*/  FSEL R84, R88, RZ, P0 ;  /* 0x000000ff58547208 */ /* 0x000fe40000000000 */
[----:B------:R-:W-:Y:S01]  /*5970*/  LOP3.LUT R88, R95, UR23, R89, 0x96, !PT ;  /* 0x000000175f587c12 */ /* 0x000fe2000f8e9659 */
[----:B------:R-:W-:Y:S04]  /*5980*/  IMAD.WIDE.U32 R86, R86, -0x326172a9, RZ ;  /* 0xcd9e8d5756567825 */ /* 0x000fe800078e00ff */
[----:B------:R-:W-:Y:S01]  /*5990*/  FFMA.FTZ R7, R7, UR20, -R84 ;  /* 0x0000001407077c23 */ /* 0x000fe20008010854 */
[----:B------:R-:W-:Y:S01]  /*59a0*/  IMAD.WIDE.U32 R88, R88, -0x326172a9, RZ ;  /* 0xcd9e8d5758587825 */ /* 0x000fe200078e00ff */
[----:B------:R-:W-:Y:S02]  /*59b0*/  LOP3.LUT R90, R87, UR24, R252, 0x96, !PT ;  /* 0x00000018575a7c12 */ /* 0x000fe4000f8e96fc */
[----:B------:R2:W-:Y:S01]  /*59c0*/  MUFU.EX2 R126, R7 ;  /* 0x00000007007e7308 */ /* 0x0005e20000000800 */
[----:B-1----:R-:W-:Y:S01]  /*59d0*/  FFMA.FTZ R4, R6, UR20, -R84 ;  /* 0x0000001406047c23 */ /* 0x002fe20008010854 */
[----:B------:R-:W-:Y:S01]  /*59e0*/  LOP3.LUT R92, R89, UR38, R86, 0x96, !PT ;  /* 0x00000026595c7c12 */ /* 0x000fe2000f8e9656 */
[----:B------:R-:W-:Y:S04]  /*59f0*/  IMAD.WIDE.U32 R90, R90, -0x2daee0ad, RZ ;  /* 0xd2511f535a5a7825 */ /* 0x000fe800078e00ff */
[--C-:B------:R-:W-:Y:S01]  /*5a00*/  FFMA.FTZ R19, R19, UR20, -R84.reuse ;  /* 0x0000001413137c23 */ /* 0x100fe20008010854 */
[----:B------:R-:W-:Y:S01]  /*5a10*/  FFMA.FTZ R11, R11, UR20, -R84 ;  /* 0x000000140b0b7c23 */ /* 0x000fe20008010854 */
[----:B------:R-:W-:Y:S01]  /*5a20*/  IMAD.WIDE.U32 R92, R92, -0x2daee0ad, RZ ;  /* 0xd2511f535c5c7825 */ /* 0x000fe200078e00ff */
[----:B------:R-:W-:Y:S01]  /*5a30*/  LOP3.LUT R86, R91, UR37, R94, 0x96, !PT ;  /* 0x000000255b567c12 */ /* 0x000fe2000f8e965e */
[----:B------:R-:W-:Y:S02]  /*5a40*/  MUFU.EX2 R123, R4 ;  /* 0x00000004007b7308 */ /* 0x000fe40000000800 */
[--C-:B---3--:R-:W-:Y:S01]  /*5a50*/  FFMA.FTZ R16, R10, UR20, -R84.reuse ;  /* 0x000000140a107c23 */ /* 0x108fe20008010854 */
[----:B------:R-:W-:Y:S01]  /*5a60*/  FFMA.FTZ R15, R15, UR20, -R84 ;  /* 0x000000140f0f7c23 */ /* 0x000fe20008010854 */
[----:B------:R-:W-:Y:S01]  /*5a70*/  LOP3.LUT R89, R93, UR35, R90, 0x96, !PT ;  /* 0x000000235d597c12 */ /* 0x000fe2000f8e965a */
[----:B------:R-:W-:Y:S04]  /*5a80*/  IMAD.WIDE.U32 R86, R86, -0x326172a9, RZ ;  /* 0xcd9e8d5756567825 */ /* 0x000fe800078e00ff */
[--C-:B------:R-:W-:Y:S01]  /*5a90*/  FFMA.FTZ R14, R14, UR20, -R84.reuse ;  /* 0x000000140e0e7c23 */ /* 0x100fe20008010854 */
[----:B------:R-:W-:Y:S01]  /*5aa0*/  FFMA.FTZ R84, R18, UR20, -R84 ;  /* 0x0000001412547c23 */ /* 0x000fe20008010854 */
[----:B------:R1:W3:Y:S01]  /*5ab0*/  MUFU.EX2 R128, R19 ;  /* 0x0000001300807308 */ /* 0x0002e20000000800 */
[----:B------:R-:W-:Y:S01]  /*5ac0*/  LOP3.LUT R90, R87, UR36, R88, 0x96, !PT ;  /* 0x00000024575a7c12 */ /* 0x000fe2000f8e9658 */
[----:B------:R-:W-:Y:S04]  /*5ad0*/  IMAD.WIDE.U32 R88, R89, -0x326172a9, RZ ;  /* 0xcd9e8d5759587825 */ /* 0x000fe800078e00ff */
[----:B------:R-:W-:Y:S01]  /*5ae0*/  IMAD.WIDE.U32 R90, R90, -0x2daee0ad, RZ ;  /* 0xd2511f535a5a7825 */ /* 0x000fe200078e00ff */
[----:B------:R-:W-:Y:S03]  /*5af0*/  LOP3.LUT R86, R89, UR34, R86, 0x96, !PT ;  /* 0x0000002259567c12 */ /* 0x000fe6000f8e9656 */
[----:B------:R3:W-:Y:S01]  /*5b00*/  MUFU.EX2 R122, R11 ;  /* 0x0000000b007a7308 */ /* 0x0007e20000000800 */
[----:B------:R-:W-:Y:S01]  /*5b10*/  LOP3.LUT R6, R91, UR33, R92, 0x96, !PT ;  /* 0x000000215b067c12 */ /* 0x000fe2000f8e965c */
[----:B------:R-:W-:Y:S04]  /*5b20*/  IMAD.WIDE.U32 R86, R86, -0x2daee0ad, RZ ;  /* 0xd2511f5356567825 */ /* 0x000fe800078e00ff */
[----:B--2---:R-:W-:Y:S01]  /*5b30*/  IMAD.WIDE.U32 R6, R6, -0x326172a9, RZ ;  /* 0xcd9e8d5706067825 */ /* 0x004fe200078e00ff */
[----:B------:R-:W-:Y:S03]  /*5b40*/  LOP3.LUT R89, R87, UR31, R90, 0x96, !PT ;  /* 0x0000001f57597c12 */ /* 0x000fe6000f8e965a */
[----:B------:R-:W-:Y:S01]  /*5b50*/  MUFU.EX2 R116, R16 ;  /* 0x0000001000747308 */ /* 0x000fe20000000800 */
[--C-:B-1----:R-:W-:Y:S01]  /*5b60*/  FFMA.FTZ R19, R12, UR20, -R85.reuse ;  /* 0x000000140c137c23 */ /* 0x102fe20008010855 */
[--C-:B------:R-:W-:Y:S01]  /*5b70*/  FFMA.FTZ R87, R13, UR20, -R85.reuse ;  /* 0x000000140d577c23 */ /* 0x100fe20008010855 */
[----:B------:R-:W-:Y:S01]  /*5b80*/  LOP3.LUT R8, R7, UR32, R88, 0x96, !PT ;  /* 0x0000002007087c12 */ /* 0x000fe2000f8e9658 */
[----:B------:R-:W-:Y:S04]  /*5b90*/  IMAD.WIDE.U32 R88, R89, -0x326172a9, RZ ;  /* 0xcd9e8d5759587825 */ /* 0x000fe800078e00ff */
[----:B------:R-:W-:Y:S01]  /*5ba0*/  FFMA.FTZ R85, R17, UR20, -R85 ;  /* 0x0000001411557c23 */ /* 0x000fe20008010855 */
[----:B------:R-:W-:Y:S01]  /*5bb0*/  IMAD.WIDE.U32 R8, R8, -0x2daee0ad, RZ ;  /* 0xd2511f5308087825 */ /* 0x000fe200078e00ff */
[----:B------:R-:W-:Y:S01]  /*5bc0*/  LOP3.LUT R6, R89, UR30, R6, 0x96, !PT ;  /* 0x0000001e59067c12 */ /* 0x000fe2000f8e9606 */
[----:B------:R-:W1:Y:S03]  /*5bd0*/  MUFU.EX2 R121, R19 ;  /* 0x0000001300797308 */ /* 0x000e660000000800 */
[----:B------:R-:W-:Y:S01]  /*5be0*/  LOP3.LUT R4, R9, UR29, R86, 0x96, !PT ;  /* 0x0000001d09047c12 */ /* 0x000fe2000f8e9656 */
[----:B------:R-:W-:Y:S04]  /*5bf0*/  IMAD.WIDE.U32 R6, R6, -0x2daee0ad, RZ ;  /* 0xd2511f5306067825 */ /* 0x000fe800078e00ff */
[----:B------:R-:W-:Y:S01]  /*5c00*/  IMAD.WIDE.U32 R4, R4, -0x326172a9, RZ ;  /* 0xcd9e8d5704047825 */ /* 0x000fe200078e00ff */
[----:B------:R-:W-:Y:S01]  /*5c10*/  LOP3.LUT R10, R6, 0xff, RZ, 0xc0, !PT ;  /* 0x000000ff060a7812 */ /* 0x000fe200078ec0ff */
[----:B------:R-:W-:Y:S01]  /*5c20*/  MUFU.EX2 R118, R87 ;  /* 0x0000005700767308 */ /* 0x000fe20000000800 */
[----:B------:R-:W-:Y:S02]  /*5c30*/  LOP3.LUT R8, R7, UR27, R8, 0x96, !PT ;  /* 0x0000001b07087c12 */ /* 0x000fe4000f8e9608 */
[----:B------:R-:W-:Y:S02]  /*5c40*/  ISETP.LE.U32.AND P6, PT, R10, UR21, PT ;  /* 0x000000150a007c0c */ /* 0x000fe4000bfc3070 */
[--C-:B------:R-:W-:Y:S02]  /*5c50*/  SHF.R.U32.HI R9, RZ, 0x18, R6.reuse ;  /* 0x00000018ff097819 */ /* 0x100fe40000011606 */
[----:B------:R-:W-:Y:S03]  /*5c60*/  SHF.R.U32.HI R12, RZ, 0x10, R6 ;  /* 0x00000010ff0c7819 */ /* 0x000fe60000011606 */
[----:B------:R-:W2:Y:S01]  /*5c70*/  MUFU.EX2 R119, R15 ;  /* 0x0000000f00777308 */ /* 0x000ea20000000800 */
[----:B------:R-:W-:Y:S02]  /*5c80*/  LOP3.LUT R13, R6, 0xffff, RZ, 0xc0, !PT ;  /* 0x0000ffff060d7812 */ /* 0x000fe400078ec0ff */
[----:B------:R-:W-:Y:S02]  /*5c90*/  LOP3.LUT R6, R5, UR28, R88, 0x96, !PT ;  /* 0x0000001c05067c12 */ /* 0x000fe4000f8e9658 */
[----:B------:R-:W-:Y:S02]  /*5ca0*/  LOP3.LUT R10, R4, 0xffff, RZ, 0xc0, !PT ;  /* 0x0000ffff040a7812 */ /* 0x000fe400078ec0ff */
[----:B------:R-:W-:Y:S01]  /*5cb0*/  LOP3.LUT R5, R8, 0xff, RZ, 0xc0, !PT ;  /* 0x000000ff08057812 */ /* 0x000fe200078ec0ff */
[----:B----4-:R-:W-:Y:S01]  /*5cc0*/  @!P6 FADD.FTZ R129, -R129, -RZ ;  /* 0x800000ff8181e221 */ /* 0x010fe20000010100 */
[----:B------:R-:W-:Y:S01]  /*5cd0*/  ISETP.LE.U32.AND P0, PT, R9, UR21, PT ;  /* 0x0000001509007c0c */ /* 0x000fe2000bf03070 */
[----:B------:R-:W-:Y:S01]  /*5ce0*/  MUFU.EX2 R115, R14 ;  /* 0x0000000e00737308 */ /* 0x000fe20000000800 */
[--C-:B------:R-:W-:Y:S02]  /*5cf0*/  SHF.R.U32.HI R9, RZ, 0x18, R4.reuse ;  /* 0x00000018ff097819 */ /* 0x100fe40000011604 */
[----:B---3--:R-:W-:Y:S02]  /*5d00*/  SHF.R.U32.HI R11, RZ, 0x10, R4 ;  /* 0x00000010ff0b7819 */ /* 0x008fe40000011604 */
[----:B------:R-:W-:Y:S02]  /*5d10*/  LOP3.LUT R7, R4, 0xff, RZ, 0xc0, !PT ;  /* 0x000000ff04077812 */ /* 0x000fe400078ec0ff */
[----:B------:R-:W-:Y:S03]  /*5d20*/  ISETP.LE.U32.AND P2, PT, R5, UR21, PT ;  /* 0x0000001505007c0c */ /* 0x000fe6000bf43070 */
[----:B------:R-:W3:Y:S01]  /*5d30*/  MUFU.EX2 R117, R85 ;  /* 0x0000005500757308 */ /* 0x000ee20000000800 */
[----:B------:R-:W-:Y:S02]  /*5d40*/  SHF.R.U32.HI R4, RZ, 0x18, R8 ;  /* 0x00000018ff047819 */ /* 0x000fe40000011608 */
[----:B------:R-:W-:Y:S01]  /*5d50*/  LOP3.LUT R5, R6, 0xff, RZ, 0xc0, !PT ;  /* 0x000000ff06057812 */ /* 0x000fe200078ec0ff */
[----:B------:R-:W-:Y:S01]  /*5d60*/  @!P0 FADD.FTZ R128, -R128, -RZ ;  /* 0x800000ff80808221 */ /* 0x000fe20000010100 */
[----:B------:R-:W-:Y:S02]  /*5d70*/  ISETP.LE.U32.AND P4, PT, R7, UR21, PT ;  /* 0x0000001507007c0c */ /* 0x000fe4000bf83070 */
[----:B------:R-:W-:Y:S03]  /*5d80*/  ISETP.LE.U32.AND P1, PT, R4, UR21, PT ;  /* 0x0000001504007c0c */ /* 0x000fe6000bf23070 */
[----:B------:R-:W4:Y:S01]  /*5d90*/  MUFU.EX2 R114, R84 ;  /* 0x0000005400727308 */ /* 0x000f220000000800 */
[--C-:B------:R-:W-:Y:S02]  /*5da0*/  SHF.R.U32.HI R7, RZ, 0x18, R6.reuse ;  /* 0x00000018ff077819 */ /* 0x100fe40000011606 */
[----:B------:R-:W-:Y:S01]  /*5db0*/  SHF.R.U32.HI R4, RZ, 0x10, R6 ;  /* 0x00000010ff047819 */ /* 0x000fe20000011606 */
[----:B-1----:R-:W-:Y:S01]  /*5dc0*/  @!P2 FADD.FTZ R121, -R121, -RZ ;  /* 0x800000ff7979a221 */ /* 0x002fe20000010100 */
[----:B------:R-:W-:Y:S02]  /*5dd0*/  ISETP.LE.U32.AND P6, PT, R5, UR21, PT ;  /* 0x0000001505007c0c */ /* 0x000fe4000bfc3070 */
[----:B------:R-:W-:Y:S02]  /*5de0*/  LOP3.LUT R6, R6, 0xffff, RZ, 0xc0, !PT ;  /* 0x0000ffff06067812 */ /* 0x000fe400078ec0ff */
[----:B------:R-:W-:Y:S01]  /*5df0*/  LOP3.LUT R4, R4, 0xff, RZ, 0xc0, !PT ;  /* 0x000000ff04047812 */ /* 0x000fe200078ec0ff */
[----:B------:R-:W-:Y:S01]  /*5e00*/  @!P4 FADD.FTZ R127, -R127, -RZ ;  /* 0x800000ff7f7fc221 */ /* 0x000fe20000010100 */
[----:B------:R-:W-:Y:S01]  /*5e10*/  ISETP.LE.U32.AND P5, PT, R7, UR21, PT ;  /* 0x0000001507007c0c */ /* 0x000fe2000bfa3070 */
[----:B--2---:R-:W-:Y:S01]  /*5e20*/  @!P1 FADD.FTZ R119, -R119, -RZ ;  /* 0x800000ff77779221 */ /* 0x004fe20000010100 */
[----:B------:R-:W-:Y:S02]  /*5e30*/  SHF.R.U32.HI R5, RZ, 0x8, R6 ;  /* 0x00000008ff057819 */ /* 0x000fe40000011606 */
[----:B------:R-:W-:Y:S02]  /*5e40*/  ISETP.LE.U32.AND P0, PT, R4, UR21, PT ;  /* 0x0000001504007c0c */ /* 0x000fe4000bf03070 */
[----:B------:R-:W-:Y:S01]  /*5e50*/  SHF.R.U32.HI R4, RZ, 0x8, R10 ;  /* 0x00000008ff047819 */ /* 0x000fe2000001160a */
[----:B------:R-:W-:Y:S01]  /*5e60*/  @!P6 FADD.FTZ R125, -R125, -RZ ;  /* 0x800000ff7d7de221 */ /* 0x000fe20000010100 */
[----:B------:R-:W-:Y:S02]  /*5e70*/  LOP3.LUT R5, R5, 0xffff, RZ, 0xc0, !PT ;  /* 0x0000ffff05057812 */ /* 0x000fe400078ec0ff */
[----:B------:R-:W-:Y:S02]  /*5e80*/  LOP3.LUT R4, R4, 0xffff, RZ, 0xc0, !PT ;  /* 0x0000ffff04047812 */ /* 0x000fe400078ec0ff */
[----:B------:R-:W-:Y:S01]  /*5e90*/  ISETP.LE.U32.AND P6, PT, R5, UR21, PT ;  /* 0x0000001505007c0c */ /* 0x000fe2000bfc3070 */
[----:B------:R-:W-:Y:S01]  /*5ea0*/  @!P5 FADD.FTZ R126, -R126, -RZ ;  /* 0x800000ff7e7ed221 */ /* 0x000fe20000010100 */
[----:B------:R-:W-:Y:S02]  /*5eb0*/  LOP3.LUT R5, R11, 0xff, RZ, 0xc0, !PT ;  /* 0x000000ff0b057812 */ /* 0x000fe400078ec0ff */
[----:B------:R-:W-:Y:S01]  /*5ec0*/  ISETP.LE.U32.AND P5, PT, R4, UR21, PT ;  /* 0x0000001504007c0c */ /* 0x000fe2000bfa3070 */
[----:B------:R-:W-:Y:S01]  /*5ed0*/  @!P0 FADD.FTZ R123, -R123, -RZ ;  /* 0x800000ff7b7b8221 */ /* 0x000fe20000010100 */
[----:B------:R-:W-:Y:S02]  /*5ee0*/  LOP3.LUT R4, R8, 0xffff, RZ, 0xc0, !PT ;  /* 0x0000ffff08047812 */ /* 0x000fe400078ec0ff */
[----:B------:R-:W-:Y:S02]  /*5ef0*/  ISETP.LE.U32.AND P3, PT, R9, UR21, PT ;  /* 0x0000001509007c0c */ /* 0x000fe4000bf63070 */
[----:B------:R-:W-:Y:S02]  /*5f00*/  ISETP.LE.U32.AND P0, PT, R5, UR21, PT ;  /* 0x0000001505007c0c */ /* 0x000fe4000bf03070 */
[----:B------:R-:W-:Y:S01]  /*5f10*/  SHF.R.U32.HI R5, RZ, 0x8, R4 ;  /* 0x00000008ff057819 */ /* 0x000fe20000011604 */
[----:B------:R-:W-:Y:S01]  /*5f20*/  @!P6 FADD.FTZ R120, -R120, -RZ ;  /* 0x800000ff7878e221 */ /* 0x000fe20000010100 */
[----:B------:R-:W-:Y:S02]  /*5f30*/  SHF.R.U32.HI R4, RZ, 0x8, R13 ;  /* 0x00000008ff047819 */ /* 0x000fe4000001160d */
[----:B------:R-:W-:Y:S01]  /*5f40*/  LOP3.LUT R5, R5, 0xffff, RZ, 0xc0, !PT ;  /* 0x0000ffff05057812 */ /* 0x000fe200078ec0ff */
[----:B------:R-:W-:Y:S01]  /*5f50*/  @!P5 FADD.FTZ R124, -R124, -RZ ;  /* 0x800000ff7c7cd221 */ /* 0x000fe20000010100 */
[----:B------:R-:W-:Y:S02]  /*5f60*/  LOP3.LUT R4, R4, 0xffff, RZ, 0xc0, !PT ;  /* 0x0000ffff04047812 */ /* 0x000fe400078ec0ff */
[----:B------:R-:W-:Y:S01]  /*5f70*/  ISETP.LE.U32.AND P6, PT, R5, UR21, PT ;  /* 0x0000001505007c0c */ /* 0x000fe2000bfc3070 */
[----:B------:R-:W-:Y:S01]  /*5f80*/  @!P3 FADD.FTZ R122, -R122, -RZ ;  /* 0x800000ff7a7ab221 */ /* 0x000fe20000010100 */
[----:B------:R-:W-:Y:S01]  /*5f90*/  F2FP.RELU.BF16.F32.PACK_AB R5, R126, R123 ;  /* 0x0000007b7e05723e */ /* 0x000fe200000018ff */
[----:B------:R-:W-:Y:S01]  /*5fa0*/  @!P0 FADD.FTZ R116, -R116, -RZ ;  /* 0x800000ff74748221 */ /* 0x000fe20000010100 */
[----:B------:R-:W-:Y:S02]  /*5fb0*/  F2FP.RELU.BF16.F32.PACK_AB R6, R120, R125 ;  /* 0x0000007d7806723e */ /* 0x000fe400000018ff */
[----:B------:R-:W-:Y:S01]  /*5fc0*/  ISETP.LE.U32.AND P3, PT, R4, UR21, PT ;  /* 0x0000001504007c0c */ /* 0x000fe2000bf63070 */
[----:B------:R1:W-:Y:S01]  /*5fd0*/  STS [R239+0x22400], R5 ;  /* 0x02240005ef007388 */ /* 0x0003e20000000800 */
[----:B------:R-:W-:Y:S02]  /*5fe0*/  F2FP.RELU.BF16.F32.PACK_AB R4, R124, R127 ;  /* 0x0000007f7c04723e */ /* 0x000fe400000018ff */
[----:B------:R-:W-:Y:S03]  /*5ff0*/  SHF.R.U32.HI R8, RZ, 0x10, R8 ;  /* 0x00000010ff087819 */ /* 0x000fe60000011608 */
[----:B------:R2:W-:Y:S01]  /*6000*/  STS [R239+0x22000], R6 ;  /* 0x02200006ef007388 */ /* 0x0005e20000000800 */
[----:B------:R-:W-:Y:S01]  /*6010*/  LOP3.LUT R7, R12, 0xff, RZ, 0xc0, !PT ;  /* 0x000000ff0c077812 */ /* 0x000fe200078ec0ff */
[----:B------:R-:W-:Y:S01]  /*6020*/  @!P6 FADD.FTZ R118, -R118, -RZ ;  /* 0x800000ff7676e221 */ /* 0x000fe20000010100 */
[----:B------:R-:W-:Y:S03]  /*6030*/  LOP3.LUT R8, R8, 0xff, RZ, 0xc0, !PT ;  /* 0x000000ff08087812 */ /* 0x000fe600078ec0ff */
[----:B------:R2:W-:Y:S01]  /*6040*/  STS [R242+0x22000], R4 ;  /* 0x02200004f2007388 */ /* 0x0005e20000000800 */
[----:B------:R-:W-:Y:S02]  /*6050*/  ISETP.LE.U32.AND P4, PT, R7, UR21, PT ;  /* 0x0000001507007c0c */ /* 0x000fe4000bf83070 */
[----:B------:R-:W-:Y:S01]  /*6060*/  ISETP.LE.U32.AND P5, PT, R8, UR21, PT ;  /* 0x0000001508007c0c */ /* 0x000fe2000bfa3070 */
[----:B---3--:R-:W-:Y:S01]  /*6070*/  @!P3 FADD.FTZ R117, -R117, -RZ ;  /* 0x800000ff7575b221 */ /* 0x008fe20000010100 */
[----:B------:R-:W-:Y:S02]  /*6080*/  F2FP.RELU.BF16.F32.PACK_AB R8, R122, R116 ;  /* 0x000000747a08723e */ /* 0x000fe400000018ff */
[----:B------:R-:W-:Y:S02]  /*6090*/  F2FP.RELU.BF16.F32.PACK_AB R7, R118, R121 ;  /* 0x000000797607723e */ /* 0x000fe400000018ff */
[----:B------:R-:W-:Y:S01]  /*60a0*/  FSETP.GE.FTZ.AND P1, PT, R123, RZ, PT ;  /* 0x000000ff7b00720b */ /* 0x000fe20003f36000 */
[----:B------:R-:W-:Y:S01]  /*60b0*/  STS [R242+0x22400], R8 ;  /* 0x02240008f2007388 */ /* 0x000fe20000000800 */
[----:B------:R-:W-:Y:S02]  /*60c0*/  FSETP.GE.FTZ.AND P3, PT, R125, RZ, PT ;  /* 0x000000ff7d00720b */ /* 0x000fe40003f76000 */
[----:B------:R-:W-:Y:S01]  /*60d0*/  FSETP.GE.FTZ.AND P2, PT, R120, RZ, PT ;  /* 0x000000ff7800720b */ /* 0x000fe20003f56000 */
[----:B----4-:R-:W-:Y:S02]  /*60e0*/  @!P4 FADD.FTZ R114, -R114, -RZ ;  /* 0x800000ff7272c221 */ /* 0x010fe40000010100 */
[----:B------:R-:W-:Y:S01]  /*60f0*/  STS [R240+0x22000], R7 ;  /* 0x02200007f0007388 */ /* 0x000fe20000000800 */
[----:B------:R-:W-:Y:S01]  /*6100*/  @!P5 FADD.FTZ R115, -R115, -RZ ;  /* 0x800000ff7373d221 */ /* 0x000fe20000010100 */
[----:B-1----:R-:W-:Y:S02]  /*6110*/  F2FP.RELU.BF16.F32.PACK_AB R5, R117, R129 ;  /* 0x000000817505723e */ /* 0x002fe400000018ff */
[----:B------:R-:W-:Y:S02]  /*6120*/  FSETP.GE.FTZ.AND P0, PT, R126, RZ, PT ;  /* 0x000000ff7e00720b */ /* 0x000fe40003f16000 */
[----:B--2---:R-:W-:Y:S02]  /*6130*/  F2FP.RELU.BF16.F32.PACK_AB R6, R119, R115 ;  /* 0x000000737706723e */ /* 0x004fe400000018ff */
[----:B------:R-:W-:Y:S03]  /*6140*/  F2FP.RELU.BF16.F32.PACK_AB R4, R128, R114 ;  /* 0x000000728004723e */ /* 0x000fe600000018ff */
[----:B------:R-:W-:Y:S06]  /*6150*/  STS [R240+0x22400], R6 ;  /* 0x02240006f0007388 */ /* 0x000fec0000000800 */
[----:B------:R-:W-:Y:S06]  /*6160*/  STS [R241+0x22000], R5 ;  /* 0x02200005f1007388 */ /* 0x000fec0000000800 */
[----:B------:R-:W-:Y:S06]  /*6170*/  STS [R241+0x22400], R4 ;  /* 0x02240004f1007388 */ /* 0x000fec0000000800 */
[----:B------:R-:W-:Y:S06]  /*6180*/  LDSM.16.M88.4 R16, [R218+0x8000] ;  /* 0x00800000da10783b */ /* 0x000fec0000000200 */
[----:B------:R-:W1:Y:S06]  /*6190*/  LDSM.16.M88.4 R8, [R2+0x18000] ;  /* 0x018000000208783b */ /* 0x000e6c0000000200 */
[----:B------:R-:W2:Y:S06]  /*61a0*/  LDSM.16.M88.4 R84, [R2+0x18800] ;  /* 0x018800000254783b */ /* 0x000eac0000000200 */
[----:B------:R-:W-:Y:S06]  /*61b0*/  LDSM.16.M88.4 R88, [R220+0x8000] ;  /* 0x00800000dc58783b */ /* 0x000fec0000000200 */
[----:B------:R-:W3:Y:S06]  /*61c0*/  LDSM.16.M88.4 R92, [R3+0x18000] ;  /* 0x01800000035c783b */ /* 0x000eec0000000200 */
[----:B------:R-:W4:Y:S06]  /*61d0*/  LDSM.16.M88.4 R96, [R3+0x18800] ;  /* 0x018800000360783b */ /* 0x000f2c0000000200 */
[----:B------:R-:W-:Y:S06]  /*61e0*/  LDSM.16.M88.4 R100, [R223+0x8000] ;  /* 0x00800000df64783b */ /* 0x000fec0000000200 */
[----:B------:R-:W4:Y:S01]  /*61f0*/  LDSM.16.M88.4 R104, [R217+0x18000] ;  /* 0x01800000d968783b */ /* 0x000f220000000200 */
[C---:B-1----:R-:W-:Y:S05]  /*6200*/  HMMA.16816.F32.BF16 R4, R16.reuse, R8, RZ ;  /* 0x000000081004723c */ /* 0x042fea00000418ff */
[----:B------:R-:W-:Y:S01]  /*6210*/  LDSM.16.M88.4 R108, [R216+0x18000] ;  /* 0x01800000d86c783b */ /* 0x000fe20000000200 */
        /* <DEDUP_REMOVED lines=103> */
[C---:B------:R-:W-:Y:S01]  /*6890*/  FADD.FTZ R5, -R112.reuse, R6 ;  /* 0x0000000670057221 */ /* 0x040fe20000010100 */
[----:B------:R-:W-:Y:S03]  /*68a0*/  FADD.FTZ R85, -R113, R4 ;  /* 0x0000000471557221 */ /* 0x000fe60000010100 */
[C---:B------:R-:W-:Y:S01]  /*68b0*/  FADD.FTZ R4, -R112.reuse, R7 ;  /* 0x0000000770047221 */ /* 0x040fe20000010100 */
[-C--:B------:R-:W-:Y:S01]  /*68c0*/  FSEL R5, R5, R112.reuse, P1 ;  /* 0x0000007005057208 */ /* 0x080fe20000800000 */
[C---:B------:R-:W-:Y:S01]  /*68d0*/  FADD.FTZ R7, -R112.reuse, R10 ;  /* 0x0000000a70077221 */ /* 0x040fe20000010100 */
[----:B------:R-:W-:Y:S01]  /*68e0*/  FADD.FTZ R6, -R112, R11 ;  /* 0x0000000b70067221 */ /* 0x000fe20000010100 */
[-C--:B------:R-:W-:Y:S01]  /*68f0*/  FSEL R11, R85, R113.reuse, P3 ;  /* 0x00000071550b7208 */ /* 0x080fe20001800000 */
[----:B------:R-:W-:Y:S01]  /*6900*/  FADD.FTZ R86, -R113, R8 ;  /* 0x0000000871567221 */ /* 0x000fe20000010100 */
[----:B------:R-:W-:Y:S01]  /*6910*/  FSEL R10, R84, R113, P2 ;  /* 0x00000071540a7208 */ /* 0x000fe20001000000 */
[----:B------:R-:W-:Y:S01]  /*6920*/  FMUL.FTZ R85, R123, R5 ;  /* 0x000000057b557220 */ /* 0x000fe20000410000 */
[----:B------:R-:W-:Y:S01]  /*6930*/  FSETP.GE.FTZ.AND P1, PT, R116, RZ, PT ;  /* 0x000000ff7400720b */ /* 0x000fe20003f36000 */
[----:B------:R-:W-:Y:S01]  /*6940*/  FMUL.FTZ R11, R125, R11 ;  /* 0x0000000b7d0b7220 */ /* 0x000fe20000410000 */
[----:B------:R-:W-:Y:S01]  /*6950*/  FSEL R4, R4, R112, P0 ;  /* 0x0000007004047208 */ /* 0x000fe20000000000 */
[----:B------:R-:W-:Y:S01]  /*6960*/  FMUL.FTZ R10, R120, R10 ;  /* 0x0000000a780a7220 */ /* 0x000fe20000410000 */
[----:B------:R-:W-:Y:S01]  /*6970*/  FSEL R5, R7, R112, P1 ;  /* 0x0000007007057208 */ /* 0x000fe20000800000 */
[----:B------:R-:W-:Y:S01]  /*6980*/  FADD.FTZ R8, -R113, R9 ;  /* 0x0000000971087221 */ /* 0x000fe20000010100 */
[----:B------:R-:W-:Y:S01]  /*6990*/  FSETP.GE.FTZ.AND P3, PT, R127, RZ, PT ;  /* 0x000000ff7f00720b */ /* 0x000fe20003f76000 */
[----:B------:R-:W-:Y:S01]  /*69a0*/  FMUL.FTZ R84, R126, R4 ;  /* 0x000000047e547220 */ /* 0x000fe20000410000 */
[----:B------:R-:W-:Y:S01]  /*69b0*/  FSETP.GE.FTZ.AND P0, PT, R122, RZ, PT ;  /* 0x000000ff7a00720b */ /* 0x000fe20003f16000 */
[C---:B------:R-:W-:Y:S01]  /*69c0*/  FADD.FTZ R7, -R113.reuse, R13 ;  /* 0x0000000d71077221 */ /* 0x040fe20000010100 */
[----:B------:R-:W-:Y:S01]  /*69d0*/  FSEL R9, R86, R113, P3 ;  /* 0x0000007156097208 */ /* 0x000fe20001800000 */
[----:B------:R-:W-:Y:S01]  /*69e0*/  FMUL.FTZ R86, R116, R5 ;  /* 0x0000000574567220 */ /* 0x000fe20000410000 */
[----:B------:R-:W-:Y:S01]  /*69f0*/  F2FP.BF16.F32.PACK_AB R5, R10, R11 ;  /* 0x0000000b0a05723e */ /* 0x000fe200000010ff */
[----:B------:R-:W-:Y:S01]  /*6a00*/  FADD.FTZ R15, -R112, R15 ;  /* 0x0000000f700f7221 */ /* 0x000fe20000010100 */
[----:B------:R-:W-:Y:S01]  /*6a10*/  FSEL R4, R6, R112, P0 ;  /* 0x0000007006047208 */ /* 0x000fe20000000000 */
[----:B------:R-:W-:Y:S01]  /*6a20*/  FADD.FTZ R6, -R113, R12 ;  /* 0x0000000c71067221 */ /* 0x000fe20000010100 */
[----:B------:R-:W-:Y:S01]  /*6a30*/  FSETP.GE.FTZ.AND P0, PT, R121, RZ, PT ;  /* 0x000000ff7900720b */ /* 0x000fe20003f16000 */
[----:B------:R1:W-:Y:S01]  /*6a40*/  STS [R239+0x20000], R5 ;  /* 0x02000005ef007388 */ /* 0x0003e20000000800 */
[----:B------:R-:W-:Y:S01]  /*6a50*/  FSETP.GE.FTZ.AND P2, PT, R124, RZ, PT ;  /* 0x000000ff7c00720b */ /* 0x000fe20003f56000 */
[----:B------:R-:W-:Y:S01]  /*6a60*/  FMUL.FTZ R13, R122, R4 ;  /* 0x000000047a0d7220 */ /* 0x000fe20000410000 */
[----:B------:R-:W-:Y:S01]  /*6a70*/  F2FP.BF16.F32.PACK_AB R4, R84, R85 ;  /* 0x000000555404723e */ /* 0x000fe200000010ff */
[----:B------:R-:W-:Y:S01]  /*6a80*/  FADD.FTZ R14, -R112, R14 ;  /* 0x0000000e700e7221 */ /* 0x000fe20000010100 */
[-C--:B------:R-:W-:Y:S01]  /*6a90*/  FSEL R6, R6, R113.reuse, P0 ;  /* 0x0000007106067208 */ /* 0x080fe20000000000 */
[----:B------:R-:W-:Y:S01]  /*6aa0*/  FADD.FTZ R18, -R112, R18 ;  /* 0x0000001270127221 */ /* 0x000fe20000010100 */
[----:B------:R-:W-:Y:S01]  /*6ab0*/  FSEL R8, R8, R113, P2 ;  /* 0x0000007108087208 */ /* 0x000fe20001000000 */
[----:B------:R2:W-:Y:S01]  /*6ac0*/  STS [R239+0x20400], R4 ;  /* 0x02040004ef007388 */ /* 0x0005e20000000800 */
[----:B------:R-:W-:Y:S01]  /*6ad0*/  FSETP.GE.FTZ.AND P0, PT, R119, RZ, PT ;  /* 0x000000ff7700720b */ /* 0x000fe20003f16000 */
[----:B------:R-:W-:Y:S01]  /*6ae0*/  FMUL.FTZ R84, R121, R6 ;  /* 0x0000000679547220 */ /* 0x000fe20000410000 */
[----:B------:R-:W-:Y:S01]  /*6af0*/  FSETP.GE.FTZ.AND P2, PT, R118, RZ, PT ;  /* 0x000000ff7600720b */ /* 0x000fe20003f56000 */
[----:B------:R-:W-:Y:S01]  /*6b00*/  FMUL.FTZ R9, R127, R9 ;  /* 0x000000097f097220 */ /* 0x000fe20000410000 */
[----:B------:R-:W-:Y:S01]  /*6b10*/  FSEL R6, R15, R112, P0 ;  /* 0x000000700f067208 */ /* 0x000fe20000000000 */
[----:B------:R-:W-:Y:S01]  /*6b20*/  FMUL.FTZ R8, R124, R8 ;  /* 0x000000087c087220 */ /* 0x000fe20000410000 */
[----:B------:R-:W-:Y:S02]  /*6b30*/  FSEL R7, R7, R113, P2 ;  /* 0x0000007107077208 */ /* 0x000fe40001000000 */
[----:B------:R-:W-:Y:S01]  /*6b40*/  FSETP.GE.FTZ.AND P2, PT, R117, RZ, PT ;  /* 0x000000ff7500720b */ /* 0x000fe20003f56000 */
[----:B------:R-:W-:Y:S01]  /*6b50*/  FMUL.FTZ R12, R119, R6 ;  /* 0x00000006770c7220 */ /* 0x000fe20000410000 */
[----:B------:R-:W-:Y:S01]  /*6b60*/  FSETP.GE.FTZ.AND P0, PT, R128, RZ, PT ;  /* 0x000000ff8000720b */ /* 0x000fe20003f16000 */
[----:B------:R-:W-:Y:S01]  /*6b70*/  FADD.FTZ R6, -R113, R16 ;  /* 0x0000001071067221 */ /* 0x000fe20000010100 */
[----:B------:R-:W-:Y:S01]  /*6b80*/  FSETP.GE.FTZ.AND P1, PT, R115, RZ, PT ;  /* 0x000000ff7300720b */ /* 0x000fe20003f36000 */
[----:B------:R-:W-:Y:S01]  /*6b90*/  FMUL.FTZ R7, R118, R7 ;  /* 0x0000000776077220 */ /* 0x000fe20000410000 */
[----:B------:R-:W-:Y:S02]  /*6ba0*/  FSETP.GE.FTZ.AND P3, PT, R129, RZ, PT ;  /* 0x000000ff8100720b */ /* 0x000fe40003f76000 */
[----:B------:R-:W-:Y:S02]  /*6bb0*/  FSEL R14, R14, R112, P1 ;  /* 0x000000700e0e7208 */ /* 0x000fe40000800000 */
[----:B------:R-:W-:Y:S02]  /*6bc0*/  FSETP.GE.FTZ.AND P1, PT, R114, RZ, PT ;  /* 0x000000ff7200720b */ /* 0x000fe40003f36000 */
[----:B------:R-:W-:Y:S01]  /*6bd0*/  FSEL R6, R6, R113, P3 ;  /* 0x0000007106067208 */ /* 0x000fe20001800000 */
[----:B------:R-:W-:Y:S01]  /*6be0*/  FMUL.FTZ R14, R115, R14 ;  /* 0x0000000e730e7220 */ /* 0x000fe20000410000 */
[----:B-1----:R-:W-:Y:S01]  /*6bf0*/  FSEL R5, R18, R112, P1 ;  /* 0x0000007012057208 */ /* 0x002fe20000800000 */
[----:B------:R-:W-:Y:S01]  /*6c00*/  @P2 FADD.FTZ R113, -R113, R17 ;  /* 0x0000001171712221 */ /* 0x000fe20000010100 */
[----:B------:R-:W-:Y:S01]  /*6c10*/  F2FP.BF16.F32.PACK_AB R9, R8, R9 ;  /* 0x000000090809723e */ /* 0x000fe200000010ff */
[----:B------:R-:W-:Y:S01]  /*6c20*/  @P0 FADD.FTZ R112, -R112, R19 ;  /* 0x0000001370700221 */ /* 0x000fe20000010100 */
[----:B------:R-:W-:Y:S01]  /*6c30*/  F2FP.BF16.F32.PACK_AB R8, R13, R86 ;  /* 0x000000560d08723e */ /* 0x000fe200000010ff */
[----:B------:R-:W-:Y:S01]  /*6c40*/  FMUL.FTZ R10, R114, R5 ;  /* 0x00000005720a7220 */ /* 0x000fe20000410000 */
[----:B------:R-:W-:Y:S01]  /*6c50*/  FMUL.FTZ R11, R129, R6 ;  /* 0x00000006810b7220 */ /* 0x000fe20000410000 */
[----:B------:R-:W-:Y:S01]  /*6c60*/  FMUL.FTZ R5, R117, R113 ;  /* 0x0000007175057220 */ /* 0x000fe20000410000 */
[----:B--2---:R-:W-:Y:S01]  /*6c70*/  FMUL.FTZ R4, R128, R112 ;  /* 0x0000007080047220 */ /* 0x004fe20000410000 */
[----:B------:R-:W-:Y:S01]  /*6c80*/  F2FP.BF16.F32.PACK_AB R7, R7, R84 ;  /* 0x000000540707723e */ /* 0x000fe200000010ff */
[----:B------:R-:W-:Y:S01]  /*6c90*/  STS [R242+0x20000], R9 ;  /* 0x02000009f2007388 */ /* 0x000fe20000000800 */
[----:B------:R-:W-:Y:S02]  /*6ca0*/  F2FP.BF16.F32.PACK_AB R6, R12, R14 ;  /* 0x0000000e0c06723e */ /* 0x000fe400000010ff */
[----:B------:R-:W-:Y:S03]  /*6cb0*/  F2FP.BF16.F32.PACK_AB R5, R5, R11 ;  /* 0x0000000b0505723e */ /* 0x000fe600000010ff */
[----:B------:R-:W-:Y:S01]  /*6cc0*/  STS [R242+0x20400], R8 ;  /* 0x02040008f2007388 */ /* 0x000fe20000000800 */
[----:B------:R-:W-:Y:S02]  /*6cd0*/  F2FP.BF16.F32.PACK_AB R4, R4, R10 ;  /* 0x0000000a0404723e */ /* 0x000fe400000010ff */
[----:B------:R-:W-:Y:S03]  /*6ce0*/  PLOP3.LUT P0, PT, PT, PT, UP1, 0x80, 0x0 ;  /* 0x000000000000781c */ /* 0x000fe60003f0f018 */
[----:B------:R-:W-:Y:S06]  /*6cf0*/  STS [R240+0x20000], R7 ;  /* 0x02000007f0007388 */ /* 0x000fec0000000800 */
[----:B------:R-:W-:Y:S06]  /*6d00*/  STS [R240+0x20400], R6 ;  /* 0x02040006f0007388 */ /* 0x000fec0000000800 */
[----:B------:R-:W-:Y:S06]  /*6d10*/  STS [R241+0x20000], R5 ;  /* 0x02000005f1007388 */ /* 0x000fec0000000800 */
[----:B------:R-:W-:Y:S01]  /*6d20*/  STS [R241+0x20400], R4 ;  /* 0x02040004f1007388 */ /* 0x000fe20000000800 */
[----:B------:R-:W-:Y:S06]  /*6d30*/  BAR.SYNC.DEFER_BLOCKING 0x0 ;  /* 0x0000000000007b1d */ /* 0x000fec0000010000 */
[----:B------:R-:W-:Y:S06]  /*6d40*/  LDSM.16.MT88.4 R4, [R219+0x22000] ;  /* 0x02200000db04783b */ /* 0x000fec0000004200 */
[----:B------:R-:W1:Y:S06]  /*6d50*/  LDSM.16.MT88.4 R8, [R0+0x8000] ;  /* 0x008000000008783b */ /* 0x000e6c0000004200 */
[----:B------:R-:W2:Y:S06]  /*6d60*/  LDSM.16.MT88.4 R12, [R221+0x22000] ;  /* 0x02200000dd0c783b */ /* 0x000eac0000004200 */
[----:B------:R-:W3:Y:S06]  /*6d70*/  LDSM.16.MT88.4 R16, [R0+0xa000] ;  /* 0x00a000000010783b */ /* 0x000eec0000004200 */
[----:B------:R-:W4:Y:S06]  /*6d80*/  LDSM.16.MT88.4 R84, [R0+0xc000] ;  /* 0x00c000000054783b */ /* 0x000f2c0000004200 */
[----:B------:R-:W4:Y:S06]  /*6d90*/  LDSM.16.MT88.4 R88, [R0+0xe000] ;  /* 0x00e000000058783b */ /* 0x000f2c0000004200 */
[----:B------:R-:W-:Y:S06]  /*6da0*/  LDSM.16.MT88.4 R92, [R219+0x22800] ;  /* 0x02280000db5c783b */ /* 0x000fec0000004200 */
[----:B------:R-:W4:Y:S01]  /*6db0*/  LDSM.16.MT88.4 R96, [R0+0x8800] ;  /* 0x008800000060783b */ /* 0x000f220000004200 */
[-C--:B-1----:R-:W-:Y:S05]  /*6dc0*/  HMMA.16816.F32.BF16 R20, R4, R8.reuse, R20 ;  /* 0x000000080414723c */ /* 0x082fea0000041814 */
[----:B------:R-:W1:Y:S01]  /*6dd0*/  LDSM.16.MT88.4 R100, [R221+0x22800] ;  /* 0x02280000dd64783b */ /* 0x000e620000004200 */
[C---:B--2---:R-:W-:Y:S05]  /*6de0*/  HMMA.16816.F32.BF16 R24, R12.reuse, R8, R24 ;  /* 0x000000080c18723c */ /* 0x044fea0000041818 */
[----:B------:R-:W2:Y:S01]  /*6df0*/  LDSM.16.MT88.4 R104, [R0+0xa800] ;  /* 0x00a800000068783b */ /* 0x000ea20000004200 */
[-C--:B------:R-:W-:Y:S05]  /*6e00*/  HMMA.16816.F32.BF16 R28, R12, R10.reuse, R28 ;  /* 0x0000000a0c1c723c */ /* 0x080fea000004181c */
[----:B------:R-:W-:Y:S01]  /*6e10*/  LDSM.16.MT88.4 R108, [R0+0xd800] ;  /* 0x00d80000006c783b */ /* 0x000fe20000004200 */
[C---:B------:R-:W-:Y:S05]  /*6e20*/  HMMA.16816.F32.BF16 R32, R4.reuse, R10, R32 ;  /* 0x0000000a0420723c */ /* 0x040fea0000041820 */
[----:B------:R-:W2:Y:S01]  /*6e30*/  LDSM.16.MT88.4 R8, [R0+0xc800] ;  /* 0x00c800000008783b */ /* 0x000ea20000004200 */
        /* <DEDUP_REMOVED lines=18> */
[C---:B-1----:R-:W-:Y:S06]  /*6f60*/  HMMA.16816.F32.BF16 R24, R100.reuse, R96, R24 ;  /* 0x000000606418723c */ /* 0x042fec0000041818 */
[-C--:B------:R-:W-:Y:S06]  /*6f70*/  HMMA.16816.F32.BF16 R28, R100, R98.reuse, R28 ;  /* 0x00000062641c723c */ /* 0x080fec000004181c */
[C---:B------:R-:W-:Y:S01]  /*6f80*/  HMMA.16816.F32.BF16 R32, R92.reuse, R98, R32 ;  /* 0x000000625c20723c */ /* 0x040fe20000041820 */
[----:B------:R-:W-:Y:S05]  /*6f90*/  LDSM.16.MT88.4 R96, [R0+0xf000] ;  /* 0x00f000000060783b */ /* 0x000fea0000004200 */
[-C--:B--2---:R-:W-:Y:S06]  /*6fa0*/  HMMA.16816.F32.BF16 R36, R92, R104.reuse, R36 ;  /* 0x000000685c24723c */ /* 0x084fec0000041824 */
        /* <DEDUP_REMOVED lines=118> */
.L_x_1053:
[----:B------:R-:W-:Y:S01]  /*7710*/  LDSM.16.M88.4 R128, [R224] ;  /* 0x00000000e080783b */ /* 0x000fe20000000200 */
[----:B------:R-:W1:Y:S01]  /*7720*/  LDC R231, c[0x0][0x270] ;  /* 0x00009c00ffe77b82 */ /* 0x000e620000000800 */
[----:B------:R-:W-:Y:S02]  /*7730*/  @UP1 UIADD3 UR12, UP0, UR4, -0x100, URZ ;  /* 0xffffff00040c1890 */ /* 0x000fe4000ff1e03f */
[----:B------:R-:W3:Y:S02]  /*7740*/  LDSM.16.MT88.4 R16, [R0+0x10000] ;  /* 0x010000000010783b */ /* 0x000ee40000004200 */
[----:B------:R-:W-:Y:S02]  /*7750*/  @UP1 UIADD3.X UR11, UR5, -0x1, URZ, UP0, !UPT ;  /* 0xffffffff050b1890 */ /* 0x000fe400087fe43f */
[----:B------:R-:W2:Y:S01]  /*7760*/  LDSM.16.M88.4 R124, [R224+0x1000] ;  /* 0x00100000e07c783b */ /* 0x000ea20000000200 */
[----:B------:R-:W-:Y:S01]  /*7770*/  @UP1 UMOV UR4, UR12 ;  /* 0x0000000c00041c82 */ /* 0x000fe20008000000 */
[----:B------:R-:W-:Y:S02]  /*7780*/  @UP1 UIADD3 UR18, UP0, UR18, -0x100, URZ ;  /* 0xffffff0012121890 */ /* 0x000fe4000ff1e03f */
[----:B------:R-:W4:Y:S01]  /*7790*/  LDSM.16.MT88.4 R96, [R0+0x12000] ;  /* 0x012000000060783b */ /* 0x000f220000004200 */
[----:B------:R-:W-:Y:S01]  /*77a0*/  @UP1 UMOV UR5, UR11 ;  /* 0x0000000b00051c82 */ /* 0x000fe20008000000 */
[----:B------:R-:W-:Y:S02]  /*77b0*/  @UP1 UIADD3.X UR17, UR17, -0x1, URZ, UP0, !UPT ;  /* 0xffffffff11111890 */ /* 0x000fe400087fe43f */
        /* <DEDUP_REMOVED lines=82> */
[C---:B------:R-:W-:Y:S01]  /*7ce0*/  IMAD.SHL.U32 R196, R231.reuse, 0x8, RZ ;  /* 0x00000008e7c47824 */ /* 0x040fe200078e00ff */
[-C--:B------:R-:W-:Y:S01]  /*7cf0*/  HMMA.16816.F32.BF16 R108, R212, R210.reuse, R108 ;  /* 0x000000d2d46c723c */ /* 0x080fe2000004186c */
[----:B------:R-:W-:Y:S04]  /*7d00*/  IMAD.MOV.U32 R208, RZ, RZ, 0x4 ;  /* 0x00000004ffd07424 */ /* 0x000fe800078e00ff */
[----:B------:R-:W-:Y:S01]  /*7d10*/  @P0 IMAD.WIDE R208, R238, R208, UR4 ;  /* 0x00000004eed00e25 */ /* 0x000fe2000f8e02d0 */
[C---:B------:R-:W-:Y:S04]  /*7d20*/  HMMA.16816.F32.BF16 R112, R200.reuse, R210, R112 ;  /* 0x000000d2c870723c */ /* 0x040fe80000041870 */
[----:B------:R-:W5:Y:S01]  /*7d30*/  @P0 LDG.E R243, desc[UR6][R208.64] ;  /* 0x00000006d0f30981 */ /* 0x000f62000c1e1900 */
[CC--:B------:R-:W-:Y:S01]  /*7d40*/  LEA R198, P2, R196.reuse, R228.reuse, 0x2 ;  /* 0x000000e4c4c67211 */ /* 0x0c0fe200078410ff */
[-C--:B-1----:R-:W-:Y:S02]  /*7d50*/  HMMA.16816.F32.BF16 R116, R200, R204.reuse, R116 ;  /* 0x000000ccc874723c */ /* 0x082fe40000041874 */
[----:B------:R1:W5:Y:S03]  /*7d60*/  @P0 LDG.E R244, desc[UR6][R208.64+0x20] ;  /* 0x00002006d0f40981 */ /* 0x000366000c1e1900 */
[-C--:B------:R-:W-:Y:S01]  /*7d70*/  LEA.HI.X.SX32 R199, R196, R229.reuse, 0x2, P2 ;  /* 0x000000e5c4c77211 */ /* 0x080fe200010f16ff */
[C---:B------:R-:W-:Y:S01]  /*7d80*/  HMMA.16816.F32.BF16 R120, R212.reuse, R204, R120 ;  /* 0x000000ccd478723c */ /* 0x040fe20000041878 */
[----:B------:R2:W-:Y:S04]  /*7d90*/  REDG.E.ADD.F32.FTZ.RN.STRONG.GPU desc[UR6][R228.64], R4 ;  /* 0x00000004e40079a6 */ /* 0x0005e8000c10f386 */
[----:B------:R3:W-:Y:S01]  /*7da0*/  REDG.E.ADD.F32.FTZ.RN.STRONG.GPU desc[UR6][R198.64], R5 ;  /* 0x00000005c60079a6 */ /* 0x0007e2000c10f386 */
[-C--:B------:R-:W-:Y:S05]  /*7db0*/  HMMA.16816.F32.BF16 R124, R212, R206.reuse, R124 ;  /* 0x000000ced47c723c */ /* 0x080fea000004187c */
[----:B------:R-:W-:Y:S01]  /*7dc0*/  IMAD.SHL.U32 R197, R231, 0x10, RZ ;  /* 0x00000010e7c57824 */ /* 0x000fe200078e00ff */
[----:B------:R-:W-:Y:S05]  /*7dd0*/  HMMA.16816.F32.BF16 R128, R200, R206, R128 ;  /* 0x000000cec880723c */ /* 0x000fea0000041880 */
[-C--:B------:R-:W-:Y:S01]  /*7de0*/  LEA R204, P1, R197, R228.reuse, 0x2 ;  /* 0x000000e4c5cc7211 */ /* 0x080fe200078210ff */
[C---:B------:R-:W-:Y:S02]  /*7df0*/  IMAD R210, R231.reuse, 0x18, RZ ;  /* 0x00000018e7d27824 */ /* 0x040fe400078e02ff */
[----:B------:R-:W-:Y:S03]  /*7e00*/  IMAD R211, R231, 0x30, RZ ;  /* 0x00000030e7d37824 */ /* 0x000fe600078e02ff */
[-C--:B------:R-:W-:Y:S01]  /*7e10*/  LEA.HI.X.SX32 R205, R197, R229.reuse, 0x2, P1 ;  /* 0x000000e5c5cd7211 */ /* 0x080fe200008f16ff */
[----:B-1----:R-:W-:Y:S04]  /*7e20*/  IMAD.SHL.U32 R209, R231, 0x20, RZ ;  /* 0x00000020e7d17824 */ /* 0x002fe800078e00ff */
[----:B------:R1:W-:Y:S01]  /*7e30*/  REDG.E.ADD.F32.FTZ.RN.STRONG.GPU desc[UR6][R204.64], R6 ;  /* 0x00000006cc0079a6 */ /* 0x0003e2000c10f386 */
[CC--:B--2---:R-:W-:Y:S02]  /*7e40*/  LEA R4, P2, R210.reuse, R228.reuse, 0x2 ;  /* 0x000000e4d2047211 */ /* 0x0c4fe400078410ff */
[-C--:B------:R-:W-:Y:S02]  /*7e50*/  LEA R208, P1, R209, R228.reuse, 0x2 ;  /* 0x000000e4d1d07211 */ /* 0x080fe400078210ff */
[-C--:B---3--:R-:W-:Y:S01]  /*7e60*/  LEA.HI.X.SX32 R5, R210, R229.reuse, 0x2, P2 ;  /* 0x000000e5d2057211 */ /* 0x088fe200010f16ff */
[----:B------:R-:W-:Y:S01]  /*7e70*/  IMAD R210, R231, 0x38, RZ ;  /* 0x00000038e7d27824 */ /* 0x000fe200078e02ff */
[-C--:B------:R-:W-:Y:S03]  /*7e80*/  LEA.HI.X.SX32 R209, R209, R229.reuse, 0x2, P1 ;  /* 0x000000e5d1d17211 */ /* 0x080fe600008f16ff */
[----:B------:R2:W-:Y:S04]  /*7e90*/  REDG.E.ADD.F32.FTZ.RN.STRONG.GPU desc[UR6][R4.64], R7 ;  /* 0x00000007040079a6 */ /* 0x0005e8000c10f386 */
[----:B------:R3:W-:Y:S01]  /*7ea0*/  REDG.E.ADD.F32.FTZ.RN.STRONG.GPU desc[UR6][R208.64], R8 ;  /* 0x00000008d00079a6 */ /* 0x0007e2000c10f386 */
[----:B-1----:R-:W-:Y:S01]  /*7eb0*/  IMAD R205, R231, 0x28, RZ ;  /* 0x00000028e7cd7824 */ /* 0x002fe200078e02ff */
[-C--:B------:R-:W-:Y:S04]  /*7ec0*/  LEA R6, P2, R211, R228.reuse, 0x2 ;  /* 0x000000e4d3067211 */ /* 0x080fe800078410ff */
[CC--:B------:R-:W-:Y:S04]  /*7ed0*/  LEA R204, P3, R205.reuse, R228.reuse, 0x2 ;  /* 0x000000e4cdcc7211 */ /* 0x0c0fe800078610ff */
[-C--:B------:R-:W-:Y:S02]  /*7ee0*/  LEA.HI.X.SX32 R205, R205, R229.reuse, 0x2, P3 ;  /* 0x000000e5cdcd7211 */ /* 0x080fe400018f16ff */
[-C--:B--2---:R-:W-:Y:S02]  /*7ef0*/  LEA.HI.X.SX32 R7, R211, R229.reuse, 0x2, P2 ;  /* 0x000000e5d3077211 */ /* 0x084fe400010f16ff */
[CC--:B------:R-:W-:Y:S01]  /*7f00*/  LEA R4, P1, R210.reuse, R228.reuse, 0x2 ;  /* 0x000000e4d2047211 */ /* 0x0c0fe200078210ff */
[----:B------:R1:W-:Y:S01]  /*7f10*/  REDG.E.ADD.F32.FTZ.RN.STRONG.GPU desc[UR6][R204.64], R9 ;  /* 0x00000009cc0079a6 */ /* 0x0003e2000c10f386 */
[----:B---3--:R-:W-:Y:S02]  /*7f20*/  VIADD R208, R197, 0x20 ;  /* 0x00000020c5d07836 */ /* 0x008fe40000000000 */
[-C--:B------:R-:W-:Y:S01]  /*7f30*/  LEA.HI.X.SX32 R5, R210, R229.reuse, 0x2, P1 ;  /* 0x000000e5d2057211 */ /* 0x080fe200008f16ff */
[----:B------:R2:W-:Y:S02]  /*7f40*/  REDG.E.ADD.F32.FTZ.RN.STRONG.GPU desc[UR6][R6.64], R10 ;  /* 0x0000000a060079a6 */ /* 0x0005e4000c10f386 */
[CC--:B------:R-:W-:Y:S02]  /*7f50*/  LEA R8, P1, R208.reuse, R228.reuse, 0x2 ;  /* 0x000000e4d0087211 */ /* 0x0c0fe400078210ff */
[----:B------:R3:W-:Y:S04]  /*7f60*/  REDG.E.ADD.F32.FTZ.RN.STRONG.GPU desc[UR6][R4.64], R11 ;  /* 0x0000000b040079a6 */ /* 0x0007e8000c10f386 */
[----:B------:R4:W-:Y:S04]  /*7f70*/  REDG.E.ADD.F32.FTZ.RN.STRONG.GPU desc[UR6][R228.64+0x80], R16 ;  /* 0x00008010e40079a6 */ /* 0x0009e8000c10f386 */
[----:B------:R4:W-:Y:S01]  /*7f80*/  REDG.E.ADD.F32.FTZ.RN.STRONG.GPU desc[UR6][R198.64+0x80], R17 ;  /* 0x00008011c60079a6 */ /* 0x0009e2000c10f386 */
[-C--:B-1----:R-:W-:Y:S01]  /*7f90*/  LEA.HI.X.SX32 R9, R208, R229.reuse, 0x2, P1 ;  /* 0x000000e5d0097211 */ /* 0x082fe200008f16ff */
[C---:B--2---:R-:W-:Y:S04]  /*7fa0*/  IMAD.IADD R7, R196.reuse, 0x1, R208 ;  /* 0x00000001c4077824 */ /* 0x044fe800078e02d0 */
[----:B------:R1:W-:Y:S01]  /*7fb0*/  REDG.E.ADD.F32.FTZ.RN.STRONG.GPU desc[UR6][R8.64], R18 ;  /* 0x00000012080079a6 */ /* 0x0003e2000c10f386 */
[C---:B---3--:R-:W-:Y:S01]  /*7fc0*/  IMAD.IADD R4, R196.reuse, 0x1, R7 ;  /* 0x00000001c4047824 */ /* 0x048fe200078e0207 */
[CC--:B------:R-:W-:Y:S03]  /*7fd0*/  LEA R6, P2, R7.reuse, R228.reuse, 0x2 ;  /* 0x000000e407067211 */ /* 0x0c0fe600078410ff */
[----:B------:R-:W-:Y:S01]  /*7fe0*/  IMAD.IADD R5, R196, 0x1, R4 ;  /* 0x00000001c4057824 */ /* 0x000fe200078e0204 */
[-C--:B------:R-:W-:Y:S02]  /*7ff0*/  LEA.HI.X.SX32 R7, R7, R229.reuse, 0x2, P2 ;  /* 0x000000e507077211 */ /* 0x080fe400010f16ff */
        /* <DEDUP_REMOVED lines=329> */
.L_x_1054:
[----:B------:R-:W-:Y:S02]  /*9490*/  UISETP.GT.AND UP0, UPT, UR9, UR22, UPT ;  /* 0x000000160900728c */ /* 0x000fe4000bf04270 */
[----:B------:R-:W-:Y:S04]  /*94a0*/  UIADD3 UR9, UR9, -0x1, URZ ;  /* 0xffffffff09097890 */ /* 0x000fe8000fffe03f */
[----:B------:R-:W-:Y:S11]  /*94b0*/  PLOP3.LUT P0, PT, PT, PT, UP0, 0x80, 0x0 ;  /* 0x000000000000781c */ /* 0x000ff60003f0f008 */
[----:B------:R-:W-:Y:S02]  /*94c0*/  @!UPT UIADD3 URZ, URZ, URZ, URZ ;  /* 0x0000003f3f3ff290 */ /* 0x000fe4000fffe03f */
        /* <DEDUP_REMOVED lines=283> */
.L_x_1056:
        /* <DEDUP_REMOVED lines=19> */
.L_x_1057:
        /* <DEDUP_REMOVED lines=58> */
.L_x_1059:
[----:B------:R-:W-:Y:S05]  /*ab50*/  BSYNC B0 ;  /* 0x0000000000007941 */ /* 0x000fea0003800000 */
.L_x_1058:
        /* <DEDUP_REMOVED lines=22> */
.L_x_1061:
[----:B------:R-:W-:Y:S05]  /*acc0*/  BSYNC B0 ;  /* 0x0000000000007941 */ /* 0x000fea0003800000 */
.L_x_1060:
        /* <DEDUP_REMOVED lines=38> */
.L_x_1063:
[----:B------:R-:W-:Y:S05]  /*af30*/  BSYNC B0 ;  /* 0x0000000000007941 */ /* 0x000fea0003800000 */
.L_x_1062:
        /* <DEDUP_REMOVED lines=21> */
.L_x_1034:
[----:B------:R-:W-:Y:S05]  /*b090*/  BSYNC B1 ;  /* 0x0000000000017941 */ /* 0x000fea0003800000 */
.L_x_1020:
        /* <DEDUP_REMOVED lines=9> */
.L_x_1064:
[----:B------:R-:W-:Y:S05]  /*b130*/  EXIT ;  /* 0x000000000000794d */ /* 0x000fea0003800000 */
.L_x_1066:
        /* <DEDUP_REMOVED lines=12> */
.L_x_2049:


//--------------------- .text._ZN5flash44flash_bwd_dq_dk_dv_loop_seqk_parallel_kernelI23Flash_bwd_kernel_traitsILi256ELi64ELi64ELi8ELi4ELi2ELi2ELb0ELb1EN7cutlass10bfloat16_tE19Flash_kernel_traitsILi256ELi64ELi64ELi8ES3_EELb0ELb0ELb1ELb0ELb0ELb0ELb1EEEvNS_16Flash_bwd_paramsE --------------------------
	.section	.text._ZN5flash44flash_bwd_dq_dk_dv_loop_seqk_parallel_kernelI23Flash_bwd_kernel_traitsILi256ELi64ELi64ELi8ELi4ELi2ELi2ELb0ELb1EN7cutlass10bfloat16_tE19Flash_kernel_traitsILi256ELi64ELi64ELi8ES3_EELb0ELb0ELb1ELb0ELb0ELb0ELb1EEEvNS_16Flash_bwd_paramsE,"ax",@progbits
	.align	128
        .global         _ZN5flash44flash_bwd_dq_dk_dv_loop_seqk_parallel_kernelI23Flash_bwd_kernel_traitsILi256ELi64ELi64ELi8ELi4ELi2ELi2ELb0ELb1EN7cutlass10bfloat16_tE19Flash_kernel_traitsILi256ELi64ELi64ELi8ES3_EELb0ELb0ELb1ELb0ELb0ELb0ELb1EEEvNS_16Flash_bwd_paramsE
        .type           _ZN5flash44flash_bwd_dq_dk_dv_loop_seqk_parallel_kernelI23Flash_bwd_kernel_traitsILi256ELi64ELi64ELi8ELi4ELi2ELi2ELb0ELb1EN7cutlass10bfloat16_tE19Flash_kernel_traitsILi256ELi64ELi64ELi8ES3_EELb0ELb0ELb1ELb0ELb0ELb0ELb1EEEvNS_16Flash_bwd_paramsE,@function
        .size           _ZN5flash44flash_bwd_dq_dk_dv_loop_seqk_parallel_kernelI23Flash_bwd_kernel_traitsILi256ELi64ELi64ELi8ELi4ELi2ELi2ELb0ELb1EN7cutlass10bfloat16_tE19Flash_kernel_traitsILi256ELi64ELi64ELi8ES3_EELb0ELb0ELb1ELb0ELb0ELb0ELb1EEEvNS_16Flash_bwd_paramsE,(.L_x_2050 - _ZN5flash44flash_bwd_dq_dk_dv_loop_seqk_parallel_kernelI23Flash_bwd_kernel_traitsILi256ELi64ELi64ELi8ELi4ELi2ELi2ELb0ELb1EN7cutlass10bfloat16_tE19Flash_kernel_traitsILi256ELi64ELi64ELi8ES3_EELb0ELb0ELb1ELb0ELb0ELb0ELb1EEEvNS_16Flash_bwd_paramsE)
        .other          _ZN5flash44flash_bwd_dq_dk_dv_loop_seqk_parallel_kernelI23Flash_bwd_kernel_traitsILi256ELi64ELi64ELi8ELi4ELi2ELi2ELb0ELb1EN7cutlass10bfloat16_tE19Flash_kernel_traitsILi256ELi64ELi64ELi8ES3_EELb0ELb0ELb1ELb0ELb0ELb0ELb1EEEvNS_16Flash_bwd_paramsE,@"STO_CUDA_ENTRY STV_DEFAULT"
_ZN5flash44flash_bwd_dq_dk_dv_loop_seqk_parallel_kernelI23Flash_bwd_kernel_traitsILi256ELi64ELi64ELi8ELi4ELi2ELi2ELb0ELb1EN7cutlass10bfloat16_tE19Flash_kernel_traitsILi256ELi64ELi64ELi8ES3_EELb0ELb0ELb1ELb0ELb0ELb0ELb1EEEvNS_16Flash_bwd_paramsE:
.text._ZN5flash44flash_bwd_dq_dk_dv_loop_seqk_parallel_kernelI23Flash_bwd_kernel_traitsILi256ELi64ELi64ELi8ELi4ELi2ELi2ELb0ELb1EN7cutlass10bfloat16_tE19Flash_kernel_traitsILi256ELi64ELi64ELi8ES3_EELb0ELb0ELb1ELb0ELb0ELb0ELb1EEEvNS_16Flash_bwd_paramsE:
        /* <DEDUP_REMOVED lines=169> */
.L_x_1113:
        /* <DEDUP_REMOVED lines=73> */
.L_x_1067:
        /* <DEDUP_REMOVED lines=20> */
[----:B------:R-:W-:Y:S01]  /*1060*/  ULDC.64 UR16, c[0x0][0x488] ;  /* 0x0001220000107ab9 */ /* 0x000fe20000000a00 */
[----:B------:R-:W-:-:S02]  /*1070*/  USHF.R.S32.HI UR25, URZ, 0x1f, UR11 ;  /* 0x0000001f3f197899 */ /* 0x000fc4000801140b */
[----:B------:R-:W-:Y:S02]  /*1080*/  UIMAD UR26, UR48, UR13, UR12 ;  /* 0x0000000d301a72a4 */ /* 0x000fe4000f8e020c */
[----:B------:R-:W-:Y:S01]  /*1090*/  UIMAD.WIDE.U32 UR34, UR50, UR16, URZ ;  /* 0x00000010322272a5 */ /* 0x000fe2000f8e003f */
[----:B------:R-:W-:Y:S01]  /*10a0*/  @!UP2 ULDC.64 UR12, c[0x0][0x418] ;  /* 0x00010600000caab9 */ /* 0x000fe20000000a00 */
[----:B------:R-:W-:Y:S02]  /*10b0*/  ULEA.HI UR25, UR25, UR11, URZ, 0x6 ;  /* 0x0000000b19197291 */ /* 0x000fe4000f8f303f */
        /* <DEDUP_REMOVED lines=8> */
[----:B------:R-:W-:Y:S01]  /*1140*/  ULDC.64 UR32, c[0x0][0x240] ;  /* 0x0000900000207ab9 */ /* 0x000fe20000000a00 */
[----:B------:R-:W-:-:S02]  /*1150*/  UIADD3 UR7, UR7, UR12, -UR5 ;  /* 0x0000000c07077290 */ /* 0x000fc4000fffe805 */
[----:B------:R-:W-:Y:S02]  /*1160*/  UIMAD UR50, UR50, UR17, UR35 ;  /* 0x00000011323272a4 */ /* 0x000fe4000f8e0223 */
[----:B------:R-:W-:Y:S01]  /*1170*/  UIADD3 UR7, UR7, 0x3f, URZ ;  /* 0x0000003f07077890 */ /* 0x000fe2000fffe03f */
[----:B------:R-:W-:Y:S01]  /*1180*/  ULDC UR57, c[0x0][0x2d4] ;  /* 0x0000b50000397ab9 */ /* 0x000fe20000000800 */
[----:B------:R-:W-:Y:S02]  /*1190*/  UIMAD.WIDE.U32 UR16, UR6, UR32, URZ ;  /* 0x00000020061072a5 */ /* 0x000fe4000f8e003f */
[----:B------:R-:W-:Y:S02]  /*11a0*/  USHF.R.S32.HI UR11, URZ, 0x1f, UR7 ;  /* 0x0000001f3f0b7899 */ /* 0x000fe40008011407 */
[----:B------:R-:W-:Y:S01]  /*11b0*/  USHF.R.S32.HI UR43, URZ, 0x1f, UR57 ;  /* 0x0000001f3f2b7899 */ /* 0x000fe20008011439 */
[----:B-1----:R-:W1:Y:S01]  /*11c0*/  MUFU.RCP R6, R6 ;  /* 0x0000000600067308 */ /* 0x002e620000001000 */
[----:B------:R-:W-:Y:S01]  /*11d0*/  @UP2 ULDC.64 UR14, c[0x0][0x420] ;  /* 0x00010800000e2ab9 */ /* 0x000fe20000000a00 */
[----:B------:R-:W-:-:S02]  /*11e0*/  ULEA.HI UR7, UR11, UR7, URZ, 0x6 ;  /* 0x000000070b077291 */ /* 0x000fc4000f8f303f */
[----:B------:R-:W-:Y:S02]  /*11f0*/  @UP2 UIMAD.WIDE.U32 UR46, UR6, UR14, URZ ;  /* 0x0000000e062e22a5 */ /* 0x000fe4000f8e003f */
[----:B------:R-:W-:Y:S02]  /*1200*/  USEL UR42, UR18, UR16, !UP2 ;  /* 0x00000010122a7287 */ /* 0x000fe4000d000000 */
[----:B------:R-:W-:Y:S02]  /*1210*/  USHF.L.U32 UR22, UR48, 0x7, URZ ;  /* 0x0000000730167899 */ /* 0x000fe4000800063f */
[----:B------:R-:W-:Y:S02]  /*1220*/  USHF.L.U64.HI UR20, UR48, 0x7, UR56 ;  /* 0x0000000730147899 */ /* 0x000fe40008010238 */
[----:B------:R-:W-:Y:S02]  /*1230*/  UIMAD UR18, UR43, UR48, URZ ;  /* 0x000000302b1272a4 */ /* 0x000fe4000f8e023f */
[----:B------:R-:W-:-:S02]  /*1240*/  USHF.R.S32.HI UR11, URZ, 0x6, UR25 ;  /* 0x000000063f0b7899 */ /* 0x000fc40008011419 */
[----:B------:R-:W-:Y:S01]  /*1250*/  USHF.R.S32.HI UR7, URZ, 0x6, UR7 ;  /* 0x000000063f077899 */ /* 0x000fe20008011407 */
[----:B-1----:R-:W-:Y:S01]  /*1260*/  VIADD R6, R6, 0xffffffe ;  /* 0x0ffffffe06067836 */ /* 0x002fe20000000000 */
[----:B------:R-:W-:Y:S01]  /*1270*/  ULDC UR61, c[0x0][0x2dc] ;  /* 0x0000b700003d7ab9 */ /* 0x000fe20000000800 */
[----:B------:R-:W-:Y:S01]  /*1280*/  ULDC UR60, c[0x0][0x270] ;  /* 0x00009c00003c7ab9 */ /* 0x000fe20000000800 */
[----:B------:R-:W-:Y:S01]  /*1290*/  @UP2 UIMAD UR41, UR6, UR15, UR47 ;  /* 0x0000000f062922a4 */ /* 0x000fe2000f8e022f */
[----:B------:R-:W1:Y:S01]  /*12a0*/  F2I.FTZ.U32.TRUNC.NTZ R7, R6 ;  /* 0x0000000600077305 */ /* 0x000e62000021f000 */
[----:B------:R-:W-:Y:S02]  /*12b0*/  USEL UR29, UR22, URZ, UP0 ;  /* 0x0000003f161d7287 */ /* 0x000fe40008000000 */
[----:B------:R-:W-:Y:S02]  /*12c0*/  UIMAD.WIDE UR12, UR61, UR60, URZ ;  /* 0x0000003c3d0c72a5 */ /* 0x000fe4000f8e023f */
[----:B------:R-:W-:-:S02]  /*12d0*/  UIMAD.WIDE.U32 UR14, UR48, UR57, URZ ;  /* 0x00000039300e72a5 */ /* 0x000fc4000f8e003f */
[----:B------:R-:W-:Y:S02]  /*12e0*/  USEL UR31, UR20, URZ, UP0 ;  /* 0x0000003f141f7287 */ /* 0x000fe40008000000 */
[----:B------:R-:W-:Y:S02]  /*12f0*/  UIMAD UR18, UR56, UR57, UR18 ;  /* 0x00000039381272a4 */ /* 0x000fe4000f8e0212 */
[----:B------:R-:W-:Y:S02]  /*1300*/  UISETP.LT.AND UP0, UPT, UR11, UR7, UPT ;  /* 0x000000070b00728c */ /* 0x000fe4000bf01270 */
[----:B------:R-:W-:Y:S01]  /*1310*/  UIMAD UR28, UR6, UR33, URZ ;  /* 0x00000021061c72a4 */ /* 0x000fe2000f8e023f */
[----:B-1----:R-:W-:Y:S01]  /*1320*/  IMAD.MOV R5, RZ, RZ, -R7 ;  /* 0x000000ffff057224 */ /* 0x002fe200078e0a07 */
[----:B------:R-:W-:Y:S01]  /*1330*/  UIADD3 UR40, UR19, UR26, URZ ;  /* 0x0000001a13287290 */ /* 0x000fe2000fffe03f */
[----:B------:R-:W-:Y:S01]  /*1340*/  IMAD.MOV.U32 R6, RZ, RZ, RZ ;  /* 0x000000ffff067224 */ /* 0x000fe200078e00ff */
[----:B------:R-:W-:Y:S01]  /*1350*/  UIMAD UR19, UR13, UR14, URZ ;  /* 0x0000000e0d1372a4 */ /* 0x000fe2000f8e023f */
[----:B------:R-:W-:Y:S01]  /*1360*/  IMAD R5, R5, R9, RZ ;  /* 0x0000000905057224 */ /* 0x000fe200078e02ff */
[----:B------:R-:W-:Y:S01]  /*1370*/  UIADD3 UR18, UR15, UR18, URZ ;  /* 0x000000120f127290 */ /* 0x000fe2000fffe03f */
[----:B------:R-:W-:-:S02]  /*1380*/  ULDC.U8 UR22, c[0x0][0x3d8] ;  /* 0x0000f60000167ab9 */ /* 0x000fc40000000000 */
[----:B------:R-:W-:Y:S01]  /*1390*/  IMAD.HI.U32 R5, R7, R5, R6 ;  /* 0x0000000507057227 */ /* 0x000fe200078e0006 */
[----:B------:R-:W-:Y:S01]  /*13a0*/  MOV R6, R8 ;  /* 0x0000000800067202 */ /* 0x000fe20000000f00 */
[----:B------:R-:W-:Y:S02]  /*13b0*/  USEL UR43, UR11, UR7, UP0 ;  /* 0x000000070b2b7287 */ /* 0x000fe40008000000 */
[----:B------:R-:W-:Y:S02]  /*13c0*/  UISETP.NE.AND UP3, UPT, UR22, URZ, UPT ;  /* 0x0000003f1600728c */ /* 0x000fe4000bf65270 */
[----:B------:R-:W-:Y:S01]  /*13d0*/  IMAD.HI.U32 R5, R5, R6, RZ ;  /* 0x0000000605057227 */ /* 0x000fe200078e00ff */
[----:B------:R-:W-:Y:S02]  /*13e0*/  @UP2 UIADD3 UR40, UR17, UR28, URZ ;  /* 0x0000001c11282290 */ /* 0x000fe4000fffe03f */
[----:B------:R-:W-:Y:S01]  /*13f0*/  UIMAD.WIDE.U32 UR16, UR12, UR14, URZ ;  /* 0x0000000e0c1072a5 */ /* 0x000fe2000f8e003f */
[----:B------:R-:W-:Y:S01]  /*1400*/  IMAD.MOV R7, RZ, RZ, -R5 ;  /* 0x000000ffff077224 */ /* 0x000fe200078e0a05 */
[----:B------:R-:W-:-:S02]  /*1410*/  UIMAD UR7, UR12, UR18, UR19 ;  /* 0x000000120c0772a4 */ /* 0x000fc4000f8e0213 */
[----:B------:R-:W-:Y:S01]  /*1420*/  ULEA UR18, UR43, 0xffffffc0, 0x6 ;  /* 0xffffffc02b127891 */ /* 0x000fe2000f8e303f */
[C---:B------:R-:W-:Y:S01]  /*1430*/  IMAD R6, R9.reuse, R7, R6 ;  /* 0x0000000709067224 */ /* 0x040fe200078e0206 */
[----:B------:R-:W-:Y:S02]  /*1440*/  UISETP.NE.AND UP1, UPT, UR37, -0x1, UPT ;  /* 0xffffffff2500788c */ /* 0x000fe4000bf25270 */
[----:B------:R-:W-:Y:S02]  /*1450*/  UIMAD.WIDE.U32 UR14, UR12, UR6, URZ ;  /* 0x000000060c0e72a5 */ /* 0x000fe4000f8e003f */
[----:B------:R-:W-:Y:S01]  /*1460*/  ISETP.GT.U32.AND P1, PT, R9, R6, PT ;  /* 0x000000060900720c */ /* 0x000fe20003f24070 */
[----:B------:R-:W-:Y:S02]  /*1470*/  UIMAD UR11, UR13, UR6, URZ ;  /* 0x000000060d0b72a4 */ /* 0x000fe4000f8e023f */
[----:B------:R-:W-:Y:S02]  /*1480*/  UIADD3 UR45, UR17, UR7, URZ ;  /* 0x00000007112d7290 */ /* 0x000fe4000fffe03f */
[----:B------:R-:W-:-:S02]  /*1490*/  UIADD3 UR7, UP0, UR18, UR29, URZ ;  /* 0x0000001d12077290 */ /* 0x000fc4000ff1e03f */
[----:B------:R-:W-:Y:S02]  /*14a0*/  USHF.R.S32.HI UR20, URZ, 0x1f, UR18 ;  /* 0x0000001f3f147899 */ /* 0x000fe40008011412 */
[----:B------:R-:W-:Y:S01]  /*14b0*/  @UP2 UIADD3 UR45, UR15, UR11, URZ ;  /* 0x0000000b0f2d2290 */ /* 0x000fe2000fffe03f */
[----:B------:R-:W-:Y:S01]  /*14c0*/  ULDC UR25, c[0x0][0x2c4] ;  /* 0x0000b10000197ab9 */ /* 0x000fe20000000800 */
[----:B------:R-:W-:Y:S02]  /*14d0*/  USEL UR54, UR16, UR14, !UP2 ;  /* 0x0000000e10367287 */ /* 0x000fe4000d000000 */
[----:B------:R-:W-:Y:S01]  /*14e0*/  @!P1 IMAD.IADD R6, R6, 0x1, -R9 ;  /* 0x0000000106069824 */ /* 0x000fe200078e0a09 */
[----:B------:R-:W-:Y:S01]  /*14f0*/  UIMAD UR11, UR13, UR7, URZ ;  /* 0x000000070d0b72a4 */ /* 0x000fe2000f8e023f */
[----:B------:R-:W-:Y:S01]  /*1500*/  @!P1 IADD3 R5, R5, 0x1, RZ ;  /* 0x0000000105059810 */ /* 0x000fe20007ffe0ff */
[----:B------:R-:W-:Y:S01]  /*1510*/  UIMAD.WIDE.U32 UR28, UR12, UR7, URZ ;  /* 0x000000070c1c72a5 */ /* 0x000fe2000f8e003f */
[----:B------:R-:W-:Y:S01]  /*1520*/  PLOP3.LUT P1, PT, PT, PT, UP1, 0x80, 0x0 ;  /* 0x000000000000781c */ /* 0x000fe20003f2f018 */
[----:B------:R-:W-:Y:S01]  /*1530*/  UIADD3.X UR14, UR20, UR31, URZ, UP0, !UPT ;  /* 0x0000001f140e7290 */ /* 0x000fe200087fe43f */
[----:B------:R-:W-:Y:S01]  /*1540*/  ISETP.GE.U32.AND P0, PT, R6, R9, PT ;  /* 0x000000090600720c */ /* 0x000fe20003f06070 */
[----:B------:R-:W-:Y:S01]  /*1550*/  @UP3 UIMAD UR7, UR48, UR25, URZ ;  /* 0x00000019300732a4 */ /* 0x000fe2000f8e023f */
[----:B------:R-:W-:Y:S01]  /*1560*/  LOP3.LUT R6, R12, UR55, RZ, 0x3c, !PT ;  /* 0x000000370c067c12 */ /* 0x000fe2000f8e3cff */
[----:B------:R-:W-:Y:S01]  /*1570*/  ULDC.U8 UR23, c[0x0][0x480] ;  /* 0x0001200000177ab9 */ /* 0x000fe20000000000 */
[----:B------:R-:W-:-:S02]  /*1580*/  @UP1 UIADD3 UR35, UR24, UR37, URZ ;  /* 0x0000002518231290 */ /* 0x000fc4000fffe03f */
[----:B------:R-:W-:Y:S01]  /*1590*/  @UP1 UIADD3 UR36, UR24, UR37, URZ ;  /* 0x0000002518241290 */ /* 0x000fe2000fffe03f */
[----:B------:R-:W-:Y:S01]  /*15a0*/  ISETP.GE.AND P2, PT, R6, RZ, PT ;  /* 0x000000ff0600720c */ /* 0x000fe20003f46270 */
[----:B------:R-:W-:Y:S02]  /*15b0*/  UISETP.NE.AND UP4, UPT, UR23, URZ, UPT ;  /* 0x0000003f1700728c */ /* 0x000fe4000bf85270 */
[----:B------:R-:W-:Y:S01]  /*15c0*/  UIMAD UR13, UR12, UR14, UR11 ;  /* 0x0000000e0c0d72a4 */ /* 0x000fe2000f8e020b */
[----:B------:R-:W-:Y:S01]  /*15d0*/  @UP1 ULDC.64 UR22, c[0x0][0x248] ;  /* 0x0000920000161ab9 */ /* 0x000fe20000000a00 */
[----:B------:R-:W-:Y:S01]  /*15e0*/  @UP1 ULDC.64 UR26, c[0x0][0x250] ;  /* 0x00009400001a1ab9 */ /* 0x000fe20000000a00 */
[----:B------:R-:W-:Y:S01]  /*15f0*/  @UP3 USEL UR11, UR7, UR6, !UP2 ;  /* 0x00000006070b3287 */ /* 0x000fe2000d000000 */
[----:B------:R-:W-:Y:S01]  /*1600*/  @P0 VIADD R5, R5, 0x1 ;  /* 0x0000000105050836 */ /* 0x000fe20000000000 */
[----:B------:R-:W-:Y:S01]  /*1610*/  @UP1 UIMAD.WIDE.U32 UR16, UR35, UR22, URZ ;  /* 0x00000016231012a5 */ /* 0x000fe2000f8e003f */
[----:B------:R-:W-:Y:S01]  /*1620*/  PLOP3.LUT P0, PT, PT, PT, UP3, 0x80, 0x0 ;  /* 0x000000000000781c */ /* 0x000fe20003f0f038 */
[----:B------:R-:W-:Y:S01]  /*1630*/  @UP1 UIMAD.WIDE.U32 UR14, UR36, UR26, URZ ;  /* 0x0000001a240e12a5 */ /* 0x000fe2000f8e003f */
[----:B------:R-:W-:Y:S01]  /*1640*/  IMAD.MOV.U32 R18, RZ, RZ, R5 ;  /* 0x000000ffff127224 */ /* 0x000fe200078e0005 */
[----:B------:R-:W-:Y:S01]  /*1650*/  @UP3 ULDC UR7, c[0x0][0x2e4] ;  /* 0x0000b90000073ab9 */ /* 0x000fe20000000800 */
[----:B------:R-:W-:-:S02]  /*1660*/  @!UP2 UIADD3 UR41, UR39, UR44, URZ ;  /* 0x0000002c2729a290 */ /* 0x000fc4000fffe03f */
[----:B------:R-:W-:Y:S01]  /*1670*/  @UP3 UIMAD UR44, UR55, UR7, UR11 ;  /* 0x00000007372c32a4 */ /* 0x000fe2000f8e020b */
[----:B------:R-:W-:Y:S01]  /*1680*/  @!P2 IADD3 R18, -R18, RZ, RZ ;  /* 0x000000ff1212a210 */ /* 0x000fe20007ffe1ff */
[----:B------:R-:W-:Y:S01]  /*1690*/  UIMAD UR49, UR55, UR61, URZ ;  /* 0x0000003d373172a4 */ /* 0x000fe2000f8e023f */
[----:B------:R-:W-:Y:S01]  /*16a0*/  @!P3 LOP3.LUT R18, RZ, R12, RZ, 0x33, !PT ;  /* 0x0000000cff12b212 */ /* 0x000fe200078e33ff */
[----:B------:R-:W-:Y:S02]  /*16b0*/  @UP1 UIMAD UR35, UR35, UR23, URZ ;  /* 0x00000017232312a4 */ /* 0x000fe4000f8e023f */
[----:B------:R-:W-:Y:S02]  /*16c0*/  @UP1 UIMAD UR36, UR36, UR27, URZ ;  /* 0x0000001b242412a4 */ /* 0x000fe4000f8e023f */
[----:B------:R-:W-:Y:S02]  /*16d0*/  @!UP3 UIMAD UR7, UR48, UR60, UR55 ;  /* 0x0000003c3007b2a4 */ /* 0x000fe4000f8e0237 */
[----:B------:R-:W-:-:S02]  /*16e0*/  USEL UR53, UR34, URZ, UP4 ;  /* 0x0000003f22357287 */ /* 0x000fc4000a000000 */
[----:B------:R-:W-:Y:S02]  /*16f0*/  USEL UR51, UR50, URZ, UP4 ;  /* 0x0000003f32337287 */ /* 0x000fe4000a000000 */
[----:B------:R-:W-:Y:S02]  /*1700*/  USHF.R.S32.HI UR52, URZ, 0x1f, UR49 ;  /* 0x0000001f3f347899 */ /* 0x000fe40008011431 */
[----:B------:R-:W-:Y:S02]  /*1710*/  @UP1 UIADD3 UR36, UR15, UR36, URZ ;  /* 0x000000240f241290 */ /* 0x000fe4000fffe03f */
        /* <DEDUP_REMOVED lines=18> */
.L_x_1069:
        /* <DEDUP_REMOVED lines=13> */
.L_x_1070:
        /* <DEDUP_REMOVED lines=11> */
.L_x_1071:
[----:B------:R-:W-:-:S04]  /*19c0*/  UIMAD UR6, UR48, UR60, UR55 ;  /* 0x0000003c300672a4 */ /* 0x000fc8000f8e0237 */
[----:B------:R-:W-:-:S12]  /*19d0*/  UIMAD UR6, UR6, UR57, URZ ;  /* 0x00000039060672a4 */ /* 0x000fd8000f8e023f */
.L_x_1072:
[----:B------:R-:W-:Y:S01]  /*19e0*/  LEA.HI R8, R10, R11, RZ, 0x5 ;  /* 0x0000000b0a087211 */ /* 0x000fe200078f28ff */
[----:B------:R-:W1:Y:S01]  /*19f0*/  LDC.64 R6, c[0x0][0x420] ;  /* 0x00010800ff067b82 */ /* 0x000e620000000a00 */
[----:B------:R-:W-:Y:S01]  /*1a00*/  UIMAD UR7, UR61, UR60, URZ ;  /* 0x0000003c3d0772a4 */ /* 0x000fe2000f8e023f */
[----:B------:R-:W-:Y:S01]  /*1a10*/  IADD3 R16, P2, R4, UR18, RZ ;  /* 0x0000001204107c10 */ /* 0x000fe2000ff5e0ff */
[----:B------:R-:W-:Y:S01]  /*1a20*/  UIADD3 UR14, -UR5, UR10, UR30 ;  /* 0x0000000a050e7290 */ /* 0x000fe2000fffe11e */
[----:B------:R-:W-:Y:S01]  /*1a30*/  LOP3.LUT R5, R8, 0xffffffe0, RZ, 0xc0, !PT ;  /* 0xffffffe008057812 */ /* 0x000fe200078ec0ff */
[----:B------:R-:W-:Y:S01]  /*1a40*/  ULDC UR46, c[0x0][0x398] ;  /* 0x0000e600002e7ab9 */ /* 0x000fe20000000800 */
[----:B------:R-:W-:Y:S01]  /*1a50*/  SHF.R.S32.HI R8, RZ, 0x5, R8 ;  /* 0x00000005ff087819 */ /* 0x000fe20000011408 */
[----:B------:R-:W-:Y:S01]  /*1a60*/  USHF.R.S32.HI UR38, URZ, 0x1f, UR55 ;  /* 0x0000001f3f267899 */ /* 0x000fe20008011437 */
[----:B------:R-:W-:Y:S01]  /*1a70*/  IADD3.X R14, R27, UR20, RZ, P2, !PT ;  /* 0x000000141b0e7c10 */ /* 0x000fe200097fe4ff */
[----:B------:R-:W-:Y:S01]  /*1a80*/  IMAD.IADD R5, R11, 0x1, -R5 ;  /* 0x000000010b057824 */ /* 0x000fe200078e0a05 */
[----:B------:R-:W-:Y:S01]  /*1a90*/  ULDC.64 UR12, c[0x0][0x428] ;  /* 0x00010a00000c7ab9 */ /* 0x000fe20000000a00 */
[--C-:B------:R-:W-:Y:S01]  /*1aa0*/  SHF.R.S32.HI R233, RZ, 0x1f, R232.reuse ;  /* 0x0000001fffe97819 */ /* 0x100fe200000114e8 */
[----:B------:R-:W-:Y:S01]  /*1ab0*/  UIMAD UR25, UR38, UR12, URZ ;  /* 0x0000000c261972a4 */ /* 0x000fe2000f8e023f */
[----:B------:R-:W-:Y:S01]  /*1ac0*/  IMAD R10, R8, UR7, R5 ;  /* 0x00000007080a7c24 */ /* 0x000fe2000f8e0205 */
[----:B------:R-:W-:Y:S01]  /*1ad0*/  USHF.L.U32 UR7, UR7, 0x6, URZ ;  /* 0x0000000607077899 */ /* 0x000fe2000800063f */
[----:B------:R-:W-:Y:S01]  /*1ae0*/  IADD3 R8, P0, R232, UR11, RZ ;  /* 0x0000000be8087c10 */ /* 0x000fe2000ff1e0ff */
[----:B------:R-:W-:Y:S01]  /*1af0*/  UIMAD UR25, UR55, UR13, UR25 ;  /* 0x0000000d371972a4 */ /* 0x000fe2000f8e0219 */
[----:B------:R-:W-:Y:S01]  /*1b00*/  IMAD.U32 R15, RZ, RZ, UR12 ;  /* 0x0000000cff0f7e24 */ /* 0x000fe2000f8e00ff */
[----:B------:R-:W-:Y:S01]  /*1b10*/  UIADD3 UR19, UP2, UP0, UR28, UR7, UR49 ;  /* 0x000000071c137290 */ /* 0x000fe2000f85e031 */
[----:B------:R-:W-:Y:S01]  /*1b20*/  IADD3.X R9, R233, UR41, RZ, P0, !PT ;  /* 0x00000029e9097c10 */ /* 0x000fe200087fe4ff */
[----:B------:R-:W-:Y:S01]  /*1b30*/  USHF.R.S32.HI UR7, URZ, 0x1f, UR7 ;  /* 0x0000001f3f077899 */ /* 0x000fe20008011407 */
[----:B------:R-:W-:Y:S01]  /*1b40*/  IMAD R11, R14, UR32, RZ ;  /* 0x000000200e0b7c24 */ /* 0x000fe2000f8e02ff */
[----:B------:R-:W-:Y:S01]  /*1b50*/  ULDC.64 UR28, c[0x0][0x400] ;  /* 0x00010000001c7ab9 */ /* 0x000fe20000000a00 */
[----:B------:R-:W-:Y:S01]  /*1b60*/  IMAD.WIDE.U32 R12, R16, UR32, R232 ;  /* 0x00000020100c7c25 */ /* 0x000fe2000f8e00e8 */
[----:B------:R-:W-:Y:S01]  /*1b70*/  UIADD3.X UR15, UR50, UR7, UR52, UP2, UP0 ;  /* 0x00000007320f7290 */ /* 0x000fe200097e0434 */
[----:B------:R-:W-:Y:S01]  /*1b80*/  BSSY B1, `(.L_x_1068) ;  /* 0x00008e5000017945 */ /* 0x000fe20003800000 */
[----:B------:R-:W-:Y:S01]  /*1b90*/  UIADD3 UR7, UR14, -UR46, URZ ;  /* 0x8000002e0e077290 */ /* 0x000fe2000fffe03f */
[C---:B-1----:R-:W-:Y:S01]  /*1ba0*/  IMAD R5, R6.reuse, UR20, RZ ;  /* 0x0000001406057c24 */ /* 0x042fe2000f8e02ff */
[----:B------:R-:W-:Y:S01]  /*1bb0*/  UIADD3 UR13, UP2, UP0, UR53, UR19, UR54 ;  /* 0x00000013350d7290 */ /* 0x000fe2000f85e036 */
[----:B------:R-:W-:Y:S01]  /*1bc0*/  IMAD.WIDE.U32 R8, R6, UR18, R8 ;  /* 0x0000001206087c25 */ /* 0x000fe2000f8e0008 */
[----:B------:R-:W-:Y:S01]  /*1bd0*/  USHF.R.S32.HI UR20, URZ, 0x1f, UR7 ;  /* 0x0000001f3f147899 */ /* 0x000fe20008011407 */
[----:B------:R-:W-:Y:S01]  /*1be0*/  IADD3 R12, P2, R12, UR42, RZ ;  /* 0x0000002a0c0c7c10 */ /* 0x000fe2000ff5e0ff */
[----:B------:R-:W-:Y:S01]  /*1bf0*/  UIADD3.X UR12, UR51, UR15, UR45, UP2, UP0 ;  /* 0x0000000f330c7290 */ /* 0x000fe200097e042d */
[----:B------:R-:W-:Y:S01]  /*1c00*/  IMAD R5, R7, UR18, R5 ;  /* 0x0000001207057c24 */ /* 0x000fe2000f8e0205 */
[----:B------:R-:W-:Y:S01]  /*1c10*/  ULEA.HI UR20, UR20, UR7, URZ, 0x6 ;  /* 0x0000000714147291 */ /* 0x000fe2000f8f303f */
[----:B------:R-:W-:Y:S01]  /*1c20*/  IMAD R20, R16, UR33, R11 ;  /* 0x0000002110147c24 */ /* 0x000fe2000f8e020b */
[----:B------:R-:W-:Y:S01]  /*1c30*/  ULDC.64 UR16, c[0x0][0x258] ;  /* 0x0000960000107ab9 */ /* 0x000fe20000000a00 */
[----:B------:R-:W-:Y:S01]  /*1c40*/  IMAD.IADD R9, R9, 0x1, R5 ;  /* 0x0000000109097824 */ /* 0x000fe200078e0205 */
[----:B------:R-:W-:Y:S01]  /*1c50*/  USHF.R.S32.HI UR20, URZ, 0x6, UR20 ;  /* 0x000000063f147899 */ /* 0x000fe20008011414 */
[C---:B------:R-:W-:Y:S01]  /*1c60*/  IADD3 R5, P0, R10.reuse, UR13, RZ ;  /* 0x0000000d0a057c10 */ /* 0x040fe2000ff1e0ff */
[----:B------:R-:W-:Y:S01]  /*1c70*/  UIMAD UR14, UR38, UR16, URZ ;  /* 0x00000010260e72a4 */ /* 0x000fe2000f8e023f */
[----:B------:R-:W-:Y:S01]  /*1c80*/  IMAD.WIDE.U32 R8, R15, UR55, R8 ;  /* 0x000000370f087c25 */ /* 0x000fe2000f8e0008 */
[----:B------:R-:W-:Y:S01]  /*1c90*/  UISETP.LT.AND UP0, UPT, URZ, UR20, UPT ;  /* 0x000000143f00728c */ /* 0x000fe2000bf01270 */
[----:B------:R-:W-:Y:S01]  /*1ca0*/  LEA.HI.X.SX32 R10, R10, UR12, 0x1, P0 ;  /* 0x0000000c0a0a7c11 */ /* 0x000fe200080f0eff */
[----:B------:R-:W-:Y:S01]  /*1cb0*/  UIADD3 UR39, UR18, UR6, URZ ;  /* 0x0000000612277290 */ /* 0x000fe2000fffe03f */
[----:B------:R-:W-:Y:S01]  /*1cc0*/  LEA R228, P0, R5, UR28, 0x2 ;  /* 0x0000001c05e47c11 */ /* 0x000fe2000f8010ff */
[----:B------:R-:W-:Y:S01]  /*1cd0*/  USEL UR20, URZ, UR20, !UP0 ;  /* 0x000000143f147287 */ /* 0x000fe2000c000000 */
[----:B------:R-:W-:Y:S01]  /*1ce0*/  IADD3 R11, R9, UR25, RZ ;  /* 0x00000019090b7c10 */ /* 0x000fe2000fffe0ff */
[----:B------:R-:W-:Y:S01]  /*1cf0*/  UIADD3 UR38, UR18, UR44, URZ ;  /* 0x0000002c12267290 */ /* 0x000fe2000fffe03f */
[----:B------:R-:W-:Y:S01]  /*1d00*/  LEA.HI.X R229, R5, UR29, R10, 0x2, P0 ;  /* 0x0000001d05e57c11 */ /* 0x000fe200080f140a */
[----:B------:R-:W-:Y:S01]  /*1d10*/  UISETP.GT.AND UP0, UPT, UR43, UR20, UPT ;  /* 0x000000142b00728c */ /* 0x000fe2000bf04270 */
[----:B------:R-:W-:Y:S01]  /*1d20*/  IADD3.X R13, R13, UR40, R20, P2, !PT ;  /* 0x000000280d0d7c10 */ /* 0x000fe200097fe414 */
[----:B------:R-:W-:Y:S01]  /*1d30*/  ULDC.64 UR60, c[0x0][0x478] ;  /* 0x00011e00003c7ab9 */ /* 0x000fe20000000a00 */
[----:B------:R-:W-:Y:S01]  /*1d40*/  IMAD.MOV.U32 R10, RZ, RZ, R8 ;  /* 0x000000ffff0a7224 */ /* 0x000fe200078e0008 */
[----:B------:R-:W-:Y:S01]  /*1d50*/  UIMAD UR14, UR55, UR17, UR14 ;  /* 0x00000011370e72a4 */ /* 0x000fe2000f8e020e */
[----:B------:R-:W-:Y:S01]  /*1d60*/  IMAD.U32 R19, RZ, RZ, UR16 ;  /* 0x00000010ff137e24 */ /* 0x000fe2000f8e00ff */
[----:B------:R-:W-:Y:S01]  /*1d70*/  PLOP3.LUT P0, PT, PT, PT, UP0, 0x80, 0x0 ;  /* 0x000000000000781c */ /* 0x000fe20003f0f008 */
[-C--:B------:R-:W-:Y:S01]  /*1d80*/  IMAD R5, R27, R6.reuse, RZ ;  /* 0x000000061b057224 */ /* 0x080fe200078e02ff */
[----:B------:R-:W-:Y:S01]  /*1d90*/  ULDC.64 UR52, c[0x0][0x2b0] ;  /* 0x0000ac0000347ab9 */ /* 0x000fe20000000a00 */
[----:B------:R-:W-:Y:S01]  /*1da0*/  UIMAD.WIDE UR16, UR39, 0x4, UR60 ;  /* 0x00000004271078a5 */ /* 0x000fe2000f8e023c */
[----:B------:R-:W-:Y:S01]  /*1db0*/  IMAD.WIDE.U32 R12, R19, UR55, R12 ;  /* 0x00000037130c7c25 */ /* 0x000fe2000f8e000c */
[----:B------:R-:W-:Y:S01]  /*1dc0*/  UIMAD.WIDE UR38, UR38, 0x4, UR52 ;  /* 0x00000004262678a5 */ /* 0x000fe2000f8e0234 */
[----:B------:R-:W-:Y:S01]  /*1dd0*/  IADD3 R246, R232, 0x40, RZ ;  /* 0x00000040e8f67810 */ /* 0x000fe20007ffe0ff */
[----:B------:R-:W-:Y:S01]  /*1de0*/  ULDC.64 UR28, c[0x0][0x210] ;  /* 0x00008400001c7ab9 */ /* 0x000fe20000000a00 */
[----:B------:R-:W-:Y:S01]  /*1df0*/  IMAD.WIDE.U32 R10, R4, R6, R10 ;  /* 0x00000006040a7225 */ /* 0x000fe200078e000a */
[----:B------:R-:W-:Y:S01]  /*1e00*/  ULDC.64 UR12, c[0x0][0x3e0] ;  /* 0x0000f800000c7ab9 */ /* 0x000fe20000000a00 */
[----:B------:R-:W-:Y:S01]  /*1e10*/  UMOV UR18, UR16 ;  /* 0x0000001000127c82 */ /* 0x000fe20008000000 */
[----:B------:R-:W-:Y:S01]  /*1e20*/  LEA R234, P3, R12, UR28, 0x1 ;  /* 0x0000001c0cea7c11 */ /* 0x000fe2000f8608ff */
[----:B------:R-:W-:Y:S01]  /*1e30*/  IMAD R5, R4, R7, R5 ;  /* 0x0000000704057224 */ /* 0x000fe200078e0205 */
[----:B------:R-:W-:Y:S01]  /*1e40*/  LEA R235, P2, R10, UR12, 0x1 ;  /* 0x0000000c0aeb7c11 */ /* 0x000fe2000f8408ff */
[----:B------:R-:W-:Y:S01]  /*1e50*/  UIADD3 UR6, UR43, -0x1, URZ ;  /* 0xffffffff2b067890 */ /* 0x000fe2000fffe03f */
[----:B------:R-:W-:Y:S01]  /*1e60*/  IADD3 R21, R13, UR14, RZ ;  /* 0x0000000e0d157c10 */ /* 0x000fe2000fffe0ff */
[----:B------:R-:W-:Y:S01]  /*1e70*/  IMAD.IADD R17, R11, 0x1, R5 ;  /* 0x000000010b117824 */ /* 0x000fe200078e0205 */
        /* <DEDUP_REMOVED lines=26> */
.L_x_1074:
        /* <DEDUP_REMOVED lines=20> */
.L_x_1075:
        /* <DEDUP_REMOVED lines=38> */
.L_x_1077:
[----:B------:R-:W-:Y:S05]  /*23c0*/  BSYNC B0 ;  /* 0x0000000000007941 */ /* 0x000fea0003800000 */
.L_x_1076:
        /* <DEDUP_REMOVED lines=21> */
.L_x_1079:
[----:B------:R-:W-:Y:S05]  /*2520*/  BSYNC B0 ;  /* 0x0000000000007941 */ /* 0x000fea0003800000 */
.L_x_1078:
        /* <DEDUP_REMOVED lines=34> */
.L_x_1081:
[----:B------:R-:W-:Y:S05]  /*2750*/  BSYNC B0 ;  /* 0x0000000000007941 */ /* 0x000fea0003800000 */
.L_x_1080:
        /* <DEDUP_REMOVED lines=23> */
.L_x_1073:
        /* <DEDUP_REMOVED lines=53> */
.L_x_1084:
[----:B------:R-:W-:Y:S05]  /*2c20*/  BSYNC B0 ;  /* 0x0000000000007941 */ /* 0x000fea0003800000 */
.L_x_1083:
        /* <DEDUP_REMOVED lines=45> */
.L_x_1086:
[----:B------:R-:W-:Y:S05]  /*2f00*/  BSYNC B0 ;  /* 0x0000000000007941 */ /* 0x000fea0003800000 */
.L_x_1085:
        /* <DEDUP_REMOVED lines=44> */
.L_x_1088:
[----:B------:R-:W-:Y:S05]  /*31d0*/  BSYNC B0 ;  /* 0x0000000000007941 */ /* 0x000fea0003800000 */
.L_x_1087:
        /* <DEDUP_REMOVED lines=47> */
.L_x_1090:
[----:B------:R-:W-:Y:S05]  /*34d0*/  BSYNC B0 ;  /* 0x0000000000007941 */ /* 0x000fea0003800000 */
.L_x_1089:
[----:B------:R-:W-:Y:S01]  /*34e0*/  UIADD3 UR11, -UR30, UR5, URZ ;  /* 0x000000051e0b7290 */ /* 0x000fe2000fffe13f */
[----:B--23--:R-:W-:Y:S01]  /*34f0*/  IMAD.WIDE.U32 R6, R23, UR30, R232 ;  /* 0x0000001e17067c25 */ /* 0x00cfe2000f8e00e8 */
[----:B------:R-:W-:Y:S01]  /*3500*/  UIMAD UR12, UR19, UR22, URZ ;  /* 0x00000016130c72a4 */ /* 0x000fe2000f8e023f */
[----:B------:R-:W-:Y:S01]  /*3510*/  BSSY B0, `(.L_x_1091) ;  /* 0x0000042000007945 */ /* 0x000fe20003800000 */
[C---:B------:R-:W-:Y:S02]  /*3520*/  ISETP.GE.AND P6, PT, R251.reuse, UR7, PT ;  /* 0x00000007fb007c0c */ /* 0x040fe4000bfc6270 */
        /* <DEDUP_REMOVED lines=64> */
.L_x_1092:
[----:B------:R-:W-:Y:S05]  /*3930*/  BSYNC B0 ;  /* 0x0000000000007941 */ /* 0x000fea0003800000 */
.L_x_1091:
        /* <DEDUP_REMOVED lines=59> */
.L_x_1094:
[----:B------:R-:W-:Y:S05]  /*3cf0*/  BSYNC B0 ;  /* 0x0000000000007941 */ /* 0x000fea0003800000 */
.L_x_1093:
        /* <DEDUP_REMOVED lines=71> */
.L_x_1096:
[----:B------:R-:W-:Y:S05]  /*4170*/  BSYNC B0 ;  /* 0x0000000000007941 */ /* 0x000fea0003800000 */
.L_x_1095:
        /* <DEDUP_REMOVED lines=57> */
.L_x_1098:
[----:B------:R-:W-:Y:S05]  /*4510*/  BSYNC B0 ;  /* 0x0000000000007941 */ /* 0x000fea0003800000 */
.L_x_1097:
        /* <DEDUP_REMOVED lines=66> */
[----:B------:R-:W-:Y:S01]  /*4940*/  ULDC UR7, c[0x0][0x394] ;  /* 0x0000e50000077ab9 */ /* 0x000fe20000000800 */
[----:B------:R-:W-:Y:S02]  /*4950*/  CS2R R20, SRZ ;  /* 0x0000000000147805 */ /* 0x000fe4000001ff00 */
[----:B------:R-:W-:Y:S01]  /*4960*/  SHF.L.U64.HI R244, R251, 0x2, R244 ;  /* 0x00000002fbf47819 */ /* 0x000fe200000102f4 */
[----:B------:R-:W-:Y:S01]  /*4970*/  UMOV UR14, UR7 ;  /* 0x00000007000e7c82 */ /* 0x000fe20008000000 */
[----:B------:R-:W-:Y:S01]  /*4980*/  ULDC UR22, c[0x0][0x2d0] ;  /* 0x0000b40000167ab9 */ /* 0x000fe20000000800 */
[----:B------:R-:W-:Y:S01]  /*4990*/  ULDC UR25, c[0x0][0x398] ;  /* 0x0000e60000197ab9 */ /* 0x000fe20000000800 */
[----:B------:R-:W-:Y:S01]  /*49a0*/  ULDC UR26, c[0x0][0x2dc] ;  /* 0x0000b700001a7ab9 */ /* 0x000fe20000000800 */
[----:B------:R-:W-:Y:S01]  /*49b0*/  UIADD3 UR23, UR23, -UR46, URZ ;  /* 0x8000002e17177290 */ /* 0x000fe2000fffe03f */
[----:B------:R1:W5:Y:S01]  /*49c0*/  @!P6 LDG.E R242, desc[UR8][R16.64] ;  /* 0x0000000810f2e981 */ /* 0x000362000c1e1900 */
[----:B------:R-:W-:Y:S01]  /*49d0*/  ULDC UR7, c[0x0][0x39c] ;  /* 0x0000e70000077ab9 */ /* 0x000fe20000000800 */
[----:B------:R-:W-:-:S02]  /*49e0*/  ULDC UR19, c[0x0][0x2ec] ;  /* 0x0000bb0000137ab9 */ /* 0x000fc40000000800 */
[----:B------:R1:W5:Y:S04]  /*49f0*/  @!P5 LDG.E R243, desc[UR8][R16.64+0x20] ;  /* 0x0000200810f3d981 */ /* 0x000368000c1e1900 */
[----:B------:R-:W0:Y:S03]  /*4a00*/  LDGDEPBAR ;  /* 0x00000000000079af */ /* 0x000e260000000000 */
.L_x_1103:
[----:B------:R-:W0:Y:S01]  /*4a10*/  LDGDEPBAR ;  /* 0x00000000000079af */ /* 0x000e220000000000 */
[----:B------:R-:W-:Y:S01]  /*4a20*/  USHF.L.U32 UR12, UR6, 0x6, URZ ;  /* 0x00000006060c7899 */ /* 0x000fe2000800063f */
[----:B------:R-:W-:Y:S03]  /*4a30*/  UMOV UR11, UR59 ;  /* 0x0000003b000b7c82 */ /* 0x000fe60008000000 */
[----:B------:R-:W-:Y:S01]  /*4a40*/  UISETP.GE.AND UP0, UPT, UR12, UR23, UPT ;  /* 0x000000170c00728c */ /* 0x000fe2000bf06270 */
        /* <DEDUP_REMOVED lines=9> */
[----:B------:R-:W4:Y:S04]  /*4ae0*/  LDSM.16.M88.4 R104, [R217] ;  /* 0x00000000d968783b */ /* 0x000f280000000200 */
[----:B------:R-:W-:Y:S04]  /*4af0*/  LDSM.16.M88.4 R108, [R222] ;  /* 0x00000000de6c783b */ /* 0x000fe80000000200 */
[----:B------:R-:W-:Y:S01]  /*4b00*/  LDSM.16.M88.4 R112, [R216] ;  /* 0x00000000d870783b */ /* 0x000fe20000000200 */
[C---:B---3--:R-:W-:Y:S06]  /*4b10*/  HMMA.16816.F32.BF16 R4, R16.reuse, R8, RZ ;  /* 0x000000081004723c */ /* 0x048fec00000418ff */
[C---:B------:R-:W-:Y:S06]  /*4b20*/  HMMA.16816.F32.BF16 R8, R16.reuse, R10, RZ ;  /* 0x0000000a1008723c */ /* 0x040fec00000418ff */
[C---:B-1----:R-:W-:Y:S06]  /*4b30*/  HMMA.16816.F32.BF16 R12, R16.reuse, R84, RZ ;  /* 0x00000054100c723c */ /* 0x042fec00000418ff */
[----:B------:R-:W-:Y:S01]  /*4b40*/  HMMA.16816.F32.BF16 R16, R16, R86, RZ ;  /* 0x000000561010723c */ /* 0x000fe200000418ff */
[----:B------:R-:W1:Y:S05]  /*4b50*/  LDSM.16.M88.4 R84, [R217+0x800] ;  /* 0x00080000d954783b */ /* 0x000e6a0000000200 */
[C---:B--2---:R-:W-:Y:S06]  /*4b60*/  HMMA.16816.F32.BF16 R4, R88.reuse, R92, R4 ;  /* 0x0000005c5804723c */ /* 0x044fec0000041804 */
        /* <DEDUP_REMOVED lines=42> */
[C---:B------:R-:W-:Y:S05]  /*4e10*/  HMMA.16816.F32.BF16 R8, R92.reuse, R98, R8 ;  /* 0x000000625c08723c */ /* 0x040fea0000041808 */
[----:B------:R-:W-:Y:S01]  /*4e20*/  IADD3 R96, P0, R245, UR18, RZ ;  /* 0x00000012f5607c10 */ /* 0x000fe2000ff1e0ff */
[C---:B--2---:R-:W-:Y:S05]  /*4e30*/  HMMA.16816.F32.BF16 R12, R92.reuse, R88, R12 ;  /* 0x000000585c0c723c */ /* 0x044fea000004180c */
[----:B------:R-:W-:Y:S01]  /*4e40*/  IADD3.X R97, R244, UR17, RZ, P0, !PT ;  /* 0x00000011f4617c10 */ /* 0x000fe200087fe4ff */
[----:B------:R-:W-:Y:S01]  /*4e50*/  HMMA.16816.F32.BF16 R16, R92, R90, R16 ;  /* 0x0000005a5c10723c */ /* 0x000fe20000041810 */
[----:B------:R-:W2:Y:S01]  /*4e60*/  LDSM.16.M88.4 R88, [R2+0x4800] ;  /* 0x004800000258783b */ /* 0x000ea20000000200 */
[----:B------:R-:W-:Y:S03]  /*4e70*/  PLOP3.LUT P0, PT, PT, PT, UP0, 0x80, 0x0 ;  /* 0x000000000000781c */ /* 0x000fe60003f0f008 */
[----:B-----5:R-:W5:Y:S01]  /*4e80*/  LDG.E R117, desc[UR8][R96.64] ;  /* 0x0000000860757981 */ /* 0x020f62000c1e1900 */
[C---:B----4-:R-:W-:Y:S03]  /*4e90*/  HMMA.16816.F32.BF16 R4, R100.reuse, R104, R4 ;  /* 0x000000686404723c */ /* 0x050fe60000041804 */
[----:B------:R3:W5:Y:S03]  /*4ea0*/  LDG.E R116, desc[UR8][R96.64+0x20] ;  /* 0x0000200860747981 */ /* 0x000766000c1e1900 */
[C---:B------:R-:W-:Y:S01]  /*4eb0*/  HMMA.16816.F32.BF16 R8, R100.reuse, R106, R8 ;  /* 0x0000006a6408723c */ /* 0x040fe20000041808 */
[----:B------:R-:W-:Y:S04]  /*4ec0*/  LDSM.16.M88.4 R92, [R223+0x4000] ;  /* 0x00400000df5c783b */ /* 0x000fe80000000200 */
[----:B------:R-:W-:Y:S01]  /*4ed0*/  LDSM.16.M88.4 R104, [R216+0x4000] ;  /* 0x00400000d868783b */ /* 0x000fe20000000200 */
[C---:B-1----:R-:W-:Y:S06]  /*4ee0*/  HMMA.16816.F32.BF16 R12, R100.reuse, R84, R12 ;  /* 0x00000054640c723c */ /* 0x042fec000004180c */
[----:B------:R-:W-:Y:S01]  /*4ef0*/  HMMA.16816.F32.BF16 R16, R100, R86, R16 ;  /* 0x000000566410723c */ /* 0x000fe20000041810 */
[----:B------:R-:W-:Y:S04]  /*4f00*/  LDSM.16.M88.4 R84, [R217+0x4800] ;  /* 0x00480000d954783b */ /* 0x000fe80000000200 */
[----:B------:R-:W-:Y:S01]  /*4f10*/  LDSM.16.M88.4 R100, [R222+0x4000] ;  /* 0x00400000de64783b */ /* 0x000fe20000000200 */
[C---:B------:R-:W-:Y:S03]  /*4f20*/  HMMA.16816.F32.BF16 R4, R108.reuse, R112, R4 ;  /* 0x000000706c04723c */ /* 0x040fe60000041804 */
[----:B---3--:R-:W1:Y:S03]  /*4f30*/  LDSM.16.M88.4 R96, [R217+0x4000] ;  /* 0x00400000d960783b */ /* 0x008e660000000200 */
[C---:B------:R-:W-:Y:S01]  /*4f40*/  HMMA.16816.F32.BF16 R8, R108.reuse, R114, R8 ;  /* 0x000000726c08723c */ /* 0x040fe20000041808 */
[----:B------:R-:W-:Y:S05]  /*4f50*/  LDSM.16.M88.4 R112, [R3+UR4+0x16000] ;  /* 0x016000040370783b */ /* 0x000fea0008000200 */
[C---:B--2---:R-:W-:Y:S06]  /*4f60*/  HMMA.16816.F32.BF16 R12, R108.reuse, R88, R12 ;  /* 0x000000586c0c723c */ /* 0x044fec000004180c */
[----:B------:R-:W-:Y:S01]  /*4f70*/  HMMA.16816.F32.BF16 R16, R108, R90, R16 ;  /* 0x0000005a6c10723c */ /* 0x000fe20000041810 */
[----:B------:R-:W2:Y:S04]  /*4f80*/  LDSM.16.M88.4 R88, [R216+0x4800] ;  /* 0x00480000d858783b */ /* 0x000ea80000000200 */
[----:B------:R-:W3:Y:S01]  /*4f90*/  LDSM.16.M88.4 R108, [R218+0x6000] ;  /* 0x00600000da6c783b */ /* 0x000ee20000000200 */
[C---:B-1----:R-:W-:Y:S06]  /*4fa0*/  HMMA.16816.F32.BF16 R4, R92.reuse, R96, R4 ;  /* 0x000000605c04723c */ /* 0x042fec0000041804 */
[C---:B------:R-:W-:Y:S01]  /*4fb0*/  HMMA.16816.F32.BF16 R8, R92.reuse, R98, R8 ;  /* 0x000000625c08723c */ /* 0x040fe20000041808 */
[----:B------:R-:W-:Y:S05]  /*4fc0*/  LDSM.16.M88.4 R96, [R2+0x6000] ;  /* 0x006000000260783b */ /* 0x000fea0000000200 */
[C---:B------:R-:W-:Y:S06]  /*4fd0*/  HMMA.16816.F32.BF16 R12, R92.reuse, R84, R12 ;  /* 0x000000545c0c723c */ /* 0x040fec000004180c */
        /* <DEDUP_REMOVED lines=18> */
[C---:B------:R-:W-:Y:S06]  /*5100*/  HMMA.16816.F32.BF16 R8, R92.reuse, R98, R8 ;  /* 0x000000625c08723c */ /* 0x040fec0000041808 */
[C---:B--2---:R-:W-:Y:S06]  /*5110*/  HMMA.16816.F32.BF16 R12, R92.reuse, R88, R12 ;  /* 0x000000585c0c723c */ /* 0x044fec000004180c */
[----:B------:R-:W-:Y:S06]  /*5120*/  HMMA.16816.F32.BF16 R16, R92, R90, R16 ;  /* 0x0000005a5c10723c */ /* 0x000fec0000041810 */
[C---:B------:R-:W-:Y:S06]  /*5130*/  HMMA.16816.F32.BF16 R4, R100.reuse, R104, R4 ;  /* 0x000000686404723c */ /* 0x040fec0000041804 */
[C---:B------:R-:W-:Y:S06]  /*5140*/  HMMA.16816.F32.BF16 R8, R100.reuse, R106, R8 ;  /* 0x0000006a6408723c */ /* 0x040fec0000041808 */
[C---:B-1----:R-:W-:Y:S06]  /*5150*/  HMMA.16816.F32.BF16 R12, R100.reuse, R84, R12 ;  /* 0x00000054640c723c */ /* 0x042fec000004180c */
[----:B------:R-:W-:Y:S01]  /*5160*/  HMMA.16816.F32.BF16 R16, R100, R86, R16 ;  /* 0x000000566410723c */ /* 0x000fe20000041810 */
[----:B------:R-:W1:Y:S05]  /*5170*/  LDSM.16.M88.4 R84, [R216+0x6800] ;  /* 0x00680000d854783b */ /* 0x000e6a0000000200 */
[C---:B---3--:R-:W-:Y:S06]  /*5180*/  HMMA.16816.F32.BF16 R4, R108.reuse, R112, R4 ;  /* 0x000000706c04723c */ /* 0x048fec0000041804 */
[C---:B------:R-:W-:Y:S11]  /*5190*/  HMMA.16816.F32.BF16 R8, R108.reuse, R114, R8 ;  /* 0x000000726c08723c */ /* 0x040ff60000041808 */
        /* <DEDUP_REMOVED lines=9> */
[----:B------:R-:W-:Y:S01]  /*5230*/  FMUL.FTZ R11, R11, UR7 ;  /* 0x000000070b0b7c20 */ /* 0x000fe20008410000 */
[C---:B-1----:R-:W-:Y:S04]  /*5240*/  HMMA.16816.F32.BF16 R12, R108.reuse, R84, R12 ;  /* 0x000000546c0c723c */ /* 0x042fe8000004180c */
[----:B------:R2:W1:Y:S02]  /*5250*/  MUFU.TANH R121, R5 ;  /* 0x0000000500797308 */ /* 0x0004640000002400 */
[----:B------:R-:W-:Y:S08]  /*5260*/  HMMA.16816.F32.BF16 R16, R108, R86, R16 ;  /* 0x000000566c10723c */ /* 0x000ff00000041810 */
[----:B------:R2:W4:Y:S10]  /*5270*/  MUFU.TANH R120, R6 ;  /* 0x0000000600787308 */ /* 0x0005340000002400 */
[----:B------:R2:W1:Y:S01]  /*5280*/  MUFU.TANH R118, R7 ;  /* 0x0000000700767308 */ /* 0x0004620000002400 */
[----:B------:R-:W-:Y:S09]  /*5290*/  FMUL.FTZ R12, R12, UR7 ;  /* 0x000000070c0c7c20 */ /* 0x000ff20008410000 */
[----:B------:R2:W1:Y:S01]  /*52a0*/  MUFU.TANH R129, R8 ;  /* 0x0000000800817308 */ /* 0x0004620000002400 */
[----:B------:R-:W-:Y:S01]  /*52b0*/  FMUL.FTZ R13, R13, UR7 ;  /* 0x000000070d0d7c20 */ /* 0x000fe20008410000 */
[----:B------:R-:W-:Y:S01]  /*52c0*/  FMUL.FTZ R14, R14, UR7 ;  /* 0x000000070e0e7c20 */ /* 0x000fe20008410000 */
[----:B------:R-:W-:Y:S01]  /*52d0*/  FMUL.FTZ R15, R15, UR7 ;  /* 0x000000070f0f7c20 */ /* 0x000fe20008410000 */
[----:B------:R-:W-:Y:S01]  /*52e0*/  FMUL.FTZ R16, R16, UR7 ;  /* 0x0000000710107c20 */ /* 0x000fe20008410000 */
[----:B------:R-:W-:Y:S01]  /*52f0*/  FMUL.FTZ R17, R17, UR7 ;  /* 0x0000000711117c20 */ /* 0x000fe20008410000 */
[----:B------:R-:W-:Y:S04]  /*5300*/  FMUL.FTZ R18, R18, UR7 ;  /* 0x0000000712127c20 */ /* 0x000fe80008410000 */
[----:B------:R2:W1:Y:S01]  /*5310*/  MUFU.TANH R127, R9 ;  /* 0x00000009007f7308 */ /* 0x0004620000002400 */
[----:B------:R-:W-:Y:S09]  /*5320*/  FMUL.FTZ R19, R19, UR7 ;  /* 0x0000000713137c20 */ /* 0x000ff20008410000 */
[----:B------:R2:W1:Y:S10]  /*5330*/  MUFU.TANH R125, R10 ;  /* 0x0000000a007d7308 */ /* 0x0004740000002400 */
        /* <DEDUP_REMOVED lines=11> */
[----:B------:R-:W-:Y:S01]  /*53f0*/  USHF.L.U32 UR11, UR21, 0x6, URZ ;  /* 0x00000006150b7899 */ /* 0x000fe2000800063f */
[----:B------:R-:W-:Y:S01]  /*5400*/  MOV R85, R196 ;  /* 0x000000c400557202 */ /* 0x000fe20000000f00 */
[----:B------:R-:W-:Y:S01]  /*5410*/  IMAD.MOV.U32 R11, RZ, RZ, R131 ;  /* 0x000000ffff0b7224 */ /* 0x000fe200078e0083 */
[----:B------:R-:W-:Y:S01]  /*5420*/  MOV R10, R123 ;  /* 0x0000007b000a7202 */ /* 0x000fe20000000f00 */
[----:B------:R-:W-:Y:S01]  /*5430*/  IMAD.MOV.U32 R84, RZ, RZ, R197 ;  /* 0x000000ffff547224 */ /* 0x000fe200078e00c5 */
[----:B------:R-:W-:Y:S01]  /*5440*/  MOV R19, R126 ;  /* 0x0000007e00137202 */ /* 0x000fe20000000f00 */
[----:B------:R-:W-:Y:S01]  /*5450*/  IMAD.MOV.U32 R9, RZ, RZ, R124 ;  /* 0x000000ffff097224 */ /* 0x000fe200078e007c */
[----:B------:R-:W-:Y:S01]  /*5460*/  MOV R8, R119 ;  /* 0x0000007700087202 */ /* 0x000fe20000000f00 */
[----:B------:R-:W-:Y:S01]  /*5470*/  IMAD.MOV.U32 R18, RZ, RZ, R128 ;  /* 0x000000ffff127224 */ /* 0x000fe200078e0080 */
[----:B------:R-:W-:Y:S01]  /*5480*/  UIADD3 UR13, UR11, 0x40, URZ ;  /* 0x000000400b0d7890 */ /* 0x000fe2000fffe03f */
[----:B------:R-:W-:Y:S01]  /*5490*/  MOV R17, R127 ;  /* 0x0000007f00117202 */ /* 0x000fe20000000f00 */
[----:B------:R-:W-:Y:S01]  /*54a0*/  IMAD.MOV.U32 R7, RZ, RZ, R125 ;  /* 0x000000ffff077224 */ /* 0x000fe200078e007d */
[----:B------:R-:W-:Y:S01]  /*54b0*/  UIADD3 UR11, UR11, UR10, URZ ;  /* 0x0000000a0b0b7290 */ /* 0x000fe2000fffe03f */
[----:B------:R-:W-:Y:S01]  /*54c0*/  MOV R6, R118 ;  /* 0x0000007600067202 */ /* 0x000fe20000000f00 */
[----:B------:R-:W-:Y:S01]  /*54d0*/  IMAD.MOV.U32 R16, RZ, RZ, R129 ;  /* 0x000000ffff107224 */ /* 0x000fe200078e0081 */
[----:B------:R-:W-:Y:S01]  /*54e0*/  MOV R87, R121 ;  /* 0x0000007900577202 */ /* 0x000fe20000000f00 */
[----:B------:R-:W-:Y:S01]  /*54f0*/  UIADD3 UR11, UR14, UR11, -UR5 ;  /* 0x0000000b0e0b7290 */ /* 0x000fe2000fffe805 */
[----:B------:R-:W-:Y:S01]  /*5500*/  IMAD.U32 R4, RZ, RZ, UR13 ;  /* 0x0000000dff047e24 */ /* 0x000fe2000f8e00ff */
[----:B------:R-:W-:Y:S01]  /*5510*/  UIADD3 UR13, UR12, 0x40, URZ ;  /* 0x000000400c0d7890 */ /* 0x000fe2000fffe03f */
[----:B------:R-:W-:Y:S02]  /*5520*/  IMAD.MOV.U32 R15, RZ, RZ, R120 ;  /* 0x000000ffff0f7224 */ /* 0x000fe400078e0078 */
[----:B------:R-:W-:Y:S01]  /*5530*/  IMAD.MOV.U32 R86, RZ, RZ, R122 ;  /* 0x000000ffff567224 */ /* 0x000fe200078e007a */
[----:B------:R-:W-:Y:S01]  /*5540*/  ISETP.LT.AND P0, PT, R4, UR5, PT ;  /* 0x0000000504007c0c */ /* 0x000fe2000bf01270 */
[----:B------:R-:W-:Y:S03]  /*5550*/  UISETP.GE.AND UP0, UPT, UR13, UR11, UPT ;  /* 0x0000000b0d00728c */ /* 0x000fe6000bf06270 */
[----:B------:R-:W-:Y:S03]  /*5560*/  UMOV UR11, UR14 ;  /* 0x0000000e000b7c82 */ /* 0x000fe60008000000 */
[----:B------:R-:W-:Y:S11]  /*5570*/  PLOP3.LUT P1, PT, PT, PT, UP0, 0x80, 0x0 ;  /* 0x000000000000781c */ /* 0x000ff60003f2f008 */
[----:B------:R-:W-:Y:S02]  /*5580*/  @!UPT UIADD3 URZ, URZ, URZ, URZ ;  /* 0x0000003f3f3ff290 */ /* 0x000fe4000fffe03f */
[----:B------:R-:W-:Y:S05]  /*5590*/  @!P1 BRA P0, `(.L_x_1100) ;  /* 0x0000000400189947 */ /* 0x000fea0000000000 */
.L_x_1099:
[----:B------:R-:W-:Y:S01]  /*55a0*/  UIADD3 UR14, UR5, 0x1, -UR10 ;  /* 0x00000001050e7890 */ /* 0x000fe2000fffe80a */
[----:B--2---:R-:W-:Y:S01]  /*55b0*/  IMAD.U32 R4, RZ, RZ, UR21 ;  /* 0x00000015ff047e24 */ /* 0x004fe2000f8e00ff */
        /* <DEDUP_REMOVED lines=30> */
[----:B-1----:R-:W-:Y:S02]  /*57a0*/  FSEL R87, R121, -INF , !P0 ;  /* 0xff80000079577808 */ /* 0x002fe40004000000 */
        /* <DEDUP_REMOVED lines=37> */
.L_x_1100:
[C---:B------:R-:W-:Y:S01]  /*5a00*/  FMUL.FTZ R5, R242.reuse, 1.4426950216293334961 ;  /* 0x3fb8aa3bf2057820 */ /* 0x040fe20000410000 */
[----:B------:R-:W-:Y:S01]  /*5a10*/  FSETP.NEU.FTZ.AND P0, PT, R242, -INF , PT ;  /* 0xff800000f200780b */ /* 0x000fe20003f1d000 */
[----:B------:R-:W-:Y:S01]  /*5a20*/  FMUL.FTZ R13, R243, 1.4426950216293334961 ;  /* 0x3fb8aa3bf30d7820 */ /* 0x000fe20000410000 */
[----:B------:R-:W-:Y:S02]  /*5a30*/  UISETP.GT.AND UP0, UPT, UR6, UR20, UPT ;  /* 0x000000140600728c */ /* 0x000fe4000bf04270 */
[----:B------:R-:W-:Y:S02]  /*5a40*/  FSEL R5, R5, RZ, P0 ;  /* 0x000000ff05057208 */ /* 0x000fe40000000000 */
[----:B------:R-:W-:Y:S03]  /*5a50*/  FSETP.NEU.FTZ.AND P0, PT, R243, -INF , PT ;  /* 0xff800000f300780b */ /* 0x000fe60003f1d000 */
[--C-:B------:R-:W-:Y:S04]  /*5a60*/  FFMA.FTZ R4, R86, UR19, -R5.reuse ;  /* 0x0000001356047c23 */ /* 0x100fe80008010805 */
[----:B------:R1:W-:Y:S02]  /*5a70*/  MUFU.EX2 R202, R4 ;  /* 0x0000000400ca7308 */ /* 0x0003e40000000800 */
[----:B-1----:R-:W-:Y:S01]  /*5a80*/  FSEL R4, R13, RZ, P0 ;  /* 0x000000ff0d047208 */ /* 0x002fe20000000000 */
[--C-:B------:R-:W-:Y:S01]  /*5a90*/  FFMA.FTZ R13, R87, UR19, -R5.reuse ;  /* 0x00000013570d7c23 */ /* 0x100fe20008010805 */
[----:B------:R-:W-:Y:S03]  /*5aa0*/  PLOP3.LUT P0, PT, PT, PT, UP0, 0x80, 0x0 ;  /* 0x000000000000781c */ /* 0x000fe60003f0f008 */
[--C-:B------:R-:W-:Y:S03]  /*5ab0*/  FFMA.FTZ R6, R6, UR19, -R4.reuse ;  /* 0x0000001306067c23 */ /* 0x100fe60008010804 */
[----:B------:R1:W-:Y:S10]  /*5ac0*/  MUFU.EX2 R200, R13 ;  /* 0x0000000d00c87308 */ /* 0x0003f40000000800 */
[----:B------:R2:W-:Y:S01]  /*5ad0*/  MUFU.EX2 R198, R6 ;  /* 0x0000000600c67308 */ /* 0x0005e20000000800 */
[--C-:B-1----:R-:W-:Y:S09]  /*5ae0*/  FFMA.FTZ R13, R15, UR19, -R4.reuse ;  /* 0x000000130f0d7c23 */ /* 0x102ff20008010804 */
[----:B------:R-:W-:Y:S01]  /*5af0*/  MUFU.EX2 R199, R13 ;  /* 0x0000000d00c77308 */ /* 0x000fe20000000800 */
[--C-:B--2---:R-:W-:Y:S09]  /*5b00*/  FFMA.FTZ R6, R16, UR19, -R5.reuse ;  /* 0x0000001310067c23 */ /* 0x104ff20008010805 */
[----:B------:R1:W-:Y:S02]  /*5b10*/  MUFU.EX2 R205, R6 ;  /* 0x0000000600cd7308 */ /* 0x0003e40000000800 */
[--C-:B-1----:R-:W-:Y:S08]  /*5b20*/  FFMA.FTZ R6, R17, UR19, -R5.reuse ;  /* 0x0000001311067c23 */ /* 0x102ff00008010805 */
[----:B------:R1:W-:Y:S02]  /*5b30*/  MUFU.EX2 R204, R6 ;  /* 0x0000000600cc7308 */ /* 0x0003e40000000800 */
[--C-:B-1----:R-:W-:Y:S08]  /*5b40*/  FFMA.FTZ R6, R7, UR19, -R4.reuse ;  /* 0x0000001307067c23 */ /* 0x102ff00008010804 */
[----:B------:R1:W-:Y:S02]  /*5b50*/  MUFU.EX2 R203, R6 ;  /* 0x0000000600cb7308 */ /* 0x0003e40000000800 */
[--C-:B-1----:R-:W-:Y:S08]  /*5b60*/  FFMA.FTZ R6, R8, UR19, -R4.reuse ;  /* 0x0000001308067c23 */ /* 0x102ff00008010804 */
[----:B------:R1:W2:Y:S02]  /*5b70*/  MUFU.EX2 R201, R6 ;  /* 0x0000000600c97308 */ /* 0x0002a40000000800 */
[--C-:B-1----:R-:W-:Y:S01]  /*5b80*/  FFMA.FTZ R6, R18, UR19, -R5.reuse ;  /* 0x0000001312067c23 */ /* 0x102fe20008010805 */
[----:B--2---:R-:W-:Y:S07]  /*5b90*/  F2FP.BF16.F32.PACK_AB R8, R201, R203 ;  /* 0x000000cbc908723e */ /* 0x004fee00000010ff */
        /* <DEDUP_REMOVED lines=9> */
[----:B------:R-:W-:Y:S07]  /*5c30*/  FFMA.FTZ R5, R85, UR19, -R5 ;  /* 0x0000001355057c23 */ /* 0x000fee0008010805 */
[----:B------:R1:W-:Y:S10]  /*5c40*/  MUFU.EX2 R213, R6 ;  /* 0x0000000600d57308 */ /* 0x0003f40000000800 */
[----:B------:R3:W4:Y:S01]  /*5c50*/  MUFU.EX2 R212, R5 ;  /* 0x0000000500d47308 */ /* 0x0007220000000800 */
[----:B-1----:R-:W-:Y:S05]  /*5c60*/  F2FP.BF16.F32.PACK_AB R6, R200, R202 ;  /* 0x000000cac806723e */ /* 0x002fea00000010ff */
[----:B------:R2:W-:Y:S01]  /*5c70*/  STS [R239+0x22000], R6 ;  /* 0x02200006ef007388 */ /* 0x0005e20000000800 */
[--C-:B---3--:R-:W-:Y:S01]  /*5c80*/  FFMA.FTZ R5, R11, UR19, -R4.reuse ;  /* 0x000000130b057c23 */ /* 0x108fe20008010804 */
[----:B------:R-:W-:Y:S03]  /*5c90*/  FFMA.FTZ R4, R12, UR19, -R4 ;  /* 0x000000130c047c23 */ /* 0x000fe60008010804 */
[----:B------:R1:W-:Y:S10]  /*5ca0*/  MUFU.EX2 R211, R5 ;  /* 0x0000000500d37308 */ /* 0x0003f40000000800 */
[----:B------:R3:W4:Y:S01]  /*5cb0*/  MUFU.EX2 R210, R4 ;  /* 0x0000000400d27308 */ /* 0x0007220000000800 */
[----:B-1----:R-:W-:Y:S02]  /*5cc0*/  F2FP.BF16.F32.PACK_AB R5, R198, R199 ;  /* 0x000000c7c605723e */ /* 0x002fe400000010ff */
[----:B--2---:R-:W-:Y:S03]  /*5cd0*/  F2FP.BF16.F32.PACK_AB R6, R206, R207 ;  /* 0x000000cfce06723e */ /* 0x004fe600000010ff */
[----:B------:R4:W-:Y:S01]  /*5ce0*/  STS [R239+0x22400], R5 ;  /* 0x02240005ef007388 */ /* 0x0009e20000000800 */
[----:B---3--:R-:W-:Y:S04]  /*5cf0*/  F2FP.BF16.F32.PACK_AB R4, R204, R205 ;  /* 0x000000cdcc04723e */ /* 0x008fe800000010ff */
[----:B------:R-:W-:Y:S05]  /*5d00*/  STS [R241+0x22400], R8 ;  /* 0x02240008f1007388 */ /* 0x000fea0000000800 */
[----:B------:R1:W-:Y:S05]  /*5d10*/  STS [R241+0x22000], R4 ;  /* 0x02200004f1007388 */ /* 0x0003ea0000000800 */
[----:B------:R-:W-:Y:S05]  /*5d20*/  STS [R238+0x22000], R7 ;  /* 0x02200007ee007388 */ /* 0x000fea0000000800 */
[----:B------:R-:W-:Y:S01]  /*5d30*/  STS [R238+0x22400], R6 ;  /* 0x02240006ee007388 */ /* 0x000fe20000000800 */
[----:B----4-:R-:W-:Y:S05]  /*5d40*/  F2FP.BF16.F32.PACK_AB R5, R212, R213 ;  /* 0x000000d5d405723e */ /* 0x010fea00000010ff */
[----:B------:R-:W-:Y:S01]  /*5d50*/  STS [R240+0x22000], R5 ;  /* 0x02200005f0007388 */ /* 0x000fe20000000800 */
[----:B-1----:R-:W-:Y:S05]  /*5d60*/  F2FP.BF16.F32.PACK_AB R4, R210, R211 ;  /* 0x000000d3d204723e */ /* 0x002fea00000010ff */
        /* <DEDUP_REMOVED lines=10> */
[C---:B-1----:R-:W-:Y:S04]  /*5e10*/  HMMA.16816.F32.BF16 R4, R16.reuse, R8, RZ ;  /* 0x000000081004723c */ /* 0x042fe800000418ff */
[----:B------:R-:W-:Y:S02]  /*5e20*/  LDSM.16.M88.4 R112, [R216+0x8000] ;  /* 0x00800000d870783b */ /* 0x000fe40000000200 */
[C---:B------:R-:W-:Y:S06]  /*5e30*/  HMMA.16816.F32.BF16 R8, R16.reuse, R10, RZ ;  /* 0x0000000a1008723c */ /* 0x040fec00000418ff */
[C---:B--2---:R-:W-:Y:S06]  /*5e40*/  HMMA.16816.F32.BF16 R12, R16.reuse, R84, RZ ;  /* 0x00000054100c723c */ /* 0x044fec00000418ff */
        /* <DEDUP_REMOVED lines=89> */
[----:B------:R-:W-:Y:S01]  /*63e0*/  HMMA.16816.F32.BF16 R16, R92, R90, R16 ;  /* 0x0000005a5c10723c */ /* 0x000fe20000041810 */
[----:B------:R-:W2:Y:S05]  /*63f0*/  LDSM.16.M88.4 R88, [R216+0xe800] ;  /* 0x00e80000d858783b */ /* 0x000eaa0000000200 */
[C---:B---3--:R-:W-:Y:S06]  /*6400*/  HMMA.16816.F32.BF16 R4, R100.reuse, R104, R4 ;  /* 0x000000686404723c */ /* 0x048fec0000041804 */
[C---:B------:R-:W-:Y:S06]  /*6410*/  HMMA.16816.F32.BF16 R8, R100.reuse, R106, R8 ;  /* 0x0000006a6408723c */ /* 0x040fec0000041808 */
[C---:B-1----:R-:W-:Y:S06]  /*6420*/  HMMA.16816.F32.BF16 R12, R100.reuse, R84, R12 ;  /* 0x00000054640c723c */ /* 0x042fec000004180c */
[----:B------:R-:W-:Y:S06]  /*6430*/  HMMA.16816.F32.BF16 R16, R100, R86, R16 ;  /* 0x000000566410723c */ /* 0x000fec0000041810 */
[C---:B----4-:R-:W-:Y:S06]  /*6440*/  HMMA.16816.F32.BF16 R4, R108.reuse, R112, R4 ;  /* 0x000000706c04723c */ /* 0x050fec0000041804 */
[C---:B------:R-:W-:Y:S06]  /*6450*/  HMMA.16816.F32.BF16 R8, R108.reuse, R114, R8 ;  /* 0x000000726c08723c */ /* 0x040fec0000041808 */
[C---:B--2---:R-:W-:Y:S06]  /*6460*/  HMMA.16816.F32.BF16 R12, R108.reuse, R88, R12 ;  /* 0x000000586c0c723c */ /* 0x044fec000004180c */
[----:B------:R-:W-:Y:S06]  /*6470*/  HMMA.16816.F32.BF16 R16, R108, R90, R16 ;  /* 0x0000005a6c10723c */ /* 0x000fec0000041810 */
[C---:B-----5:R-:W-:Y:S01]  /*6480*/  FADD.FTZ R4, -R117.reuse, R4 ;  /* 0x0000000475047221 */ /* 0x060fe20000010100 */
[----:B------:R-:W-:Y:S01]  /*6490*/  FADD.FTZ R5, -R117, R5 ;  /* 0x0000000575057221 */ /* 0x000fe20000010100 */
[----:B------:R-:W-:Y:S03]  /*64a0*/  FADD.FTZ R6, -R116, R6 ;  /* 0x0000000674067221 */ /* 0x000fe60000010100 */
[----:B------:R-:W-:Y:S01]  /*64b0*/  FMUL.FTZ R87, R202, R4 ;  /* 0x00000004ca577220 */ /* 0x000fe20000410000 */
[----:B------:R-:W-:Y:S01]  /*64c0*/  FMUL.FTZ R86, R200, R5 ;  /* 0x00000005c8567220 */ /* 0x000fe20000410000 */
[----:B------:R-:W-:Y:S01]  /*64d0*/  FADD.FTZ R7, -R116, R7 ;  /* 0x0000000774077221 */ /* 0x000fe20000010100 */
[----:B------:R-:W-:Y:S01]  /*64e0*/  FFMA.FTZ R5, -R120, R120, 1 ;  /* 0x3f80000078057423 */ /* 0x000fe20000010178 */
[----:B------:R-:W-:Y:S01]  /*64f0*/  FFMA.FTZ R4, -R118, R118, 1 ;  /* 0x3f80000076047423 */ /* 0x000fe20000010176 */
[----:B------:R-:W-:Y:S01]  /*6500*/  FMUL.FTZ R85, R199, R6 ;  /* 0x00000006c7557220 */ /* 0x000fe20000410000 */
[----:B------:R-:W-:Y:S01]  /*6510*/  FMUL.FTZ R84, R198, R7 ;  /* 0x00000007c6547220 */ /* 0x000fe20000410000 */
[----:B------:R-:W-:Y:S01]  /*6520*/  FMUL.FTZ R5, R5, UR7 ;  /* 0x0000000705057c20 */ /* 0x000fe20008410000 */
[----:B------:R-:W-:Y:S01]  /*6530*/  FMUL.FTZ R4, R4, UR7 ;  /* 0x0000000704047c20 */ /* 0x000fe20008410000 */
[----:B------:R-:W-:Y:S01]  /*6540*/  FFMA.FTZ R7, -R122, R122, 1 ;  /* 0x3f8000007a077423 */ /* 0x000fe2000001017a */
[----:B------:R-:W-:Y:S01]  /*6550*/  FFMA.FTZ R6, -R121, R121, 1 ;  /* 0x3f80000079067423 */ /* 0x000fe20000010179 */
[C---:B------:R-:W-:Y:S01]  /*6560*/  FADD.FTZ R8, -R117.reuse, R8 ;  /* 0x0000000875087221 */ /* 0x040fe20000010100 */
[----:B------:R-:W-:Y:S01]  /*6570*/  FADD.FTZ R9, -R117, R9 ;  /* 0x0000000975097221 */ /* 0x000fe20000010100 */
[----:B------:R-:W-:Y:S01]  /*6580*/  FMUL.FTZ R85, R85, R5 ;  /* 0x0000000555557220 */ /* 0x000fe20000410000 */
[----:B------:R-:W-:Y:S01]  /*6590*/  FMUL.FTZ R84, R84, R4 ;  /* 0x0000000454547220 */ /* 0x000fe20000410000 */
[C---:B------:R-:W-:Y:S01]  /*65a0*/  FADD.FTZ R10, -R116.reuse, R10 ;  /* 0x0000000a740a7221 */ /* 0x040fe20000010100 */
[----:B------:R-:W-:Y:S01]  /*65b0*/  FADD.FTZ R11, -R116, R11 ;  /* 0x0000000b740b7221 */ /* 0x000fe20000010100 */
[----:B------:R-:W-:Y:S01]  /*65c0*/  FMUL.FTZ R7, R7, UR7 ;  /* 0x0000000707077c20 */ /* 0x000fe20008410000 */
[----:B------:R-:W-:Y:S01]  /*65d0*/  FMUL.FTZ R6, R6, UR7 ;  /* 0x0000000706067c20 */ /* 0x000fe20008410000 */
[----:B------:R-:W-:Y:S01]  /*65e0*/  FFMA.FTZ R5, -R125, R125, 1 ;  /* 0x3f8000007d057423 */ /* 0x000fe2000001017d */
[----:B------:R-:W-:Y:S01]  /*65f0*/  FFMA.FTZ R4, -R119, R119, 1 ;  /* 0x3f80000077047423 */ /* 0x000fe20000010177 */
        /* <DEDUP_REMOVED lines=8> */
[----:B------:R-:W-:Y:S01]  /*6680*/  FMUL.FTZ R5, R5, UR7 ;  /* 0x0000000705057c20 */ /* 0x000fe20008410000 */
[----:B------:R-:W-:Y:S01]  /*6690*/  FMUL.FTZ R4, R4, UR7 ;  /* 0x0000000704047c20 */ /* 0x000fe20008410000 */
[----:B------:R-:W-:Y:S01]  /*66a0*/  FMUL.FTZ R89, R209, R12 ;  /* 0x0000000cd1597220 */ /* 0x000fe20000410000 */
[----:B------:R-:W-:Y:S01]  /*66b0*/  FMUL.FTZ R88, R208, R13 ;  /* 0x0000000dd0587220 */ /* 0x000fe20000410000 */
[----:B------:R-:W-:Y:S01]  /*66c0*/  FMUL.FTZ R13, R91, R5 ;  /* 0x000000055b0d7220 */ /* 0x000fe20000410000 */
[----:B------:R-:W-:Y:S01]  /*66d0*/  FMUL.FTZ R12, R90, R4 ;  /* 0x000000045a0c7220 */ /* 0x000fe20000410000 */
[----:B------:R-:W-:Y:S01]  /*66e0*/  F2FP.BF16.F32.PACK_AB R5, R8, R9 ;  /* 0x000000090805723e */ /* 0x000fe200000010ff */
[----:B------:R-:W-:Y:S01]  /*66f0*/  FFMA.FTZ R7, -R129, R129, 1 ;  /* 0x3f80000081077423 */ /* 0x000fe20000010181 */
[----:B------:R-:W-:Y:S01]  /*6700*/  F2FP.BF16.F32.PACK_AB R4, R84, R85 ;  /* 0x000000555404723e */ /* 0x000fe200000010ff */
[----:B------:R-:W-:Y:S01]  /*6710*/  FFMA.FTZ R6, -R127, R127, 1 ;  /* 0x3f8000007f067423 */ /* 0x000fe2000001017f */
[----:B------:R-:W-:Y:S01]  /*6720*/  FADD.FTZ R14, -R116, R14 ;  /* 0x0000000e740e7221 */ /* 0x000fe20000010100 */
[----:B------:R1:W-:Y:S01]  /*6730*/  STS [R239+0x20000], R5 ;  /* 0x02000005ef007388 */ /* 0x0003e20000000800 */
[----:B------:R-:W-:Y:S01]  /*6740*/  FMUL.FTZ R7, R7, UR7 ;  /* 0x0000000707077c20 */ /* 0x000fe20008410000 */
[----:B------:R-:W-:Y:S01]  /*6750*/  FMUL.FTZ R6, R6, UR7 ;  /* 0x0000000706067c20 */ /* 0x000fe20008410000 */
[----:B------:R-:W-:Y:S02]  /*6760*/  FADD.FTZ R15, -R116, R15 ;  /* 0x0000000f740f7221 */ /* 0x000fe40000010100 */
[----:B------:R2:W-:Y:S01]  /*6770*/  STS [R239+0x20400], R4 ;  /* 0x02040004ef007388 */ /* 0x0005e20000000800 */
[----:B------:R-:W-:Y:S01]  /*6780*/  FMUL.FTZ R11, R93, R7 ;  /* 0x000000075d0b7220 */ /* 0x000fe20000410000 */
[----:B------:R-:W-:Y:S01]  /*6790*/  FMUL.FTZ R10, R92, R6 ;  /* 0x000000065c0a7220 */ /* 0x000fe20000410000 */
[----:B------:R-:W-:Y:S01]  /*67a0*/  FFMA.FTZ R7, -R124, R124, 1 ;  /* 0x3f8000007c077423 */ /* 0x000fe2000001017c */
[----:B------:R-:W-:Y:S01]  /*67b0*/  FFMA.FTZ R6, -R123, R123, 1 ;  /* 0x3f8000007b067423 */ /* 0x000fe2000001017b */
[C---:B------:R-:W-:Y:S01]  /*67c0*/  FADD.FTZ R16, -R117.reuse, R16 ;  /* 0x0000001075107221 */ /* 0x040fe20000010100 */
[----:B------:R-:W-:Y:S01]  /*67d0*/  FADD.FTZ R17, -R117, R17 ;  /* 0x0000001175117221 */ /* 0x000fe20000010100 */
        /* <DEDUP_REMOVED lines=9> */
[----:B------:R-:W-:Y:S01]  /*6870*/  FMUL.FTZ R16, R86, R6 ;  /* 0x0000000656107220 */ /* 0x000fe20000410000 */
[----:B------:R-:W-:Y:S01]  /*6880*/  FMUL.FTZ R8, R8, UR7 ;  /* 0x0000000708087c20 */ /* 0x000fe20008410000 */
[----:B------:R-:W-:Y:S01]  /*6890*/  FFMA.FTZ R7, -R197, R197, 1 ;  /* 0x3f800000c5077423 */ /* 0x000fe200000101c5 */
[----:B------:R-:W-:Y:S01]  /*68a0*/  FFMA.FTZ R6, -R196, R196, 1 ;  /* 0x3f800000c4067423 */ /* 0x000fe200000101c4 */
[C---:B------:R-:W-:Y:S01]  /*68b0*/  FADD.FTZ R18, -R116.reuse, R18 ;  /* 0x0000001274127221 */ /* 0x040fe20000010100 */
[----:B------:R-:W-:Y:S01]  /*68c0*/  FADD.FTZ R19, -R116, R19 ;  /* 0x0000001374137221 */ /* 0x000fe20000010100 */
[----:B------:R-:W-:Y:S01]  /*68d0*/  FMUL.FTZ R9, R9, UR7 ;  /* 0x0000000709097c20 */ /* 0x000fe20008410000 */
[----:B-1----:R-:W-:Y:S01]  /*68e0*/  FFMA.FTZ R5, -R131, R131, 1 ;  /* 0x3f80000083057423 */ /* 0x002fe20000010183 */
[----:B------:R-:W-:Y:S01]  /*68f0*/  FMUL.FTZ R14, R88, R8 ;  /* 0x00000008580e7220 */ /* 0x000fe20000410000 */
[----:B--2---:R-:W-:Y:S01]  /*6900*/  FFMA.FTZ R4, -R130, R130, 1 ;  /* 0x3f80000082047423 */ /* 0x004fe20000010182 */
[----:B------:R-:W-:Y:S01]  /*6910*/  F2FP.BF16.F32.PACK_AB R8, R10, R11 ;  /* 0x0000000b0a08723e */ /* 0x000fe200000010ff */
[----:B------:R-:W-:Y:S01]  /*6920*/  FMUL.FTZ R7, R7, UR7 ;  /* 0x0000000707077c20 */ /* 0x000fe20008410000 */
[----:B------:R-:W-:Y:S01]  /*6930*/  FMUL.FTZ R6, R6, UR7 ;  /* 0x0000000706067c20 */ /* 0x000fe20008410000 */
[----:B------:R-:W-:Y:S01]  /*6940*/  FMUL.FTZ R18, R211, R18 ;  /* 0x00000012d3127220 */ /* 0x000fe20000410000 */
[----:B------:R-:W-:Y:S01]  /*6950*/  FMUL.FTZ R19, R210, R19 ;  /* 0x00000013d2137220 */ /* 0x000fe20000410000 */
[----:B------:R-:W-:Y:S01]  /*6960*/  FMUL.FTZ R15, R89, R9 ;  /* 0x00000009590f7220 */ /* 0x000fe20000410000 */
[----:B------:R-:W-:Y:S01]  /*6970*/  FMUL.FTZ R11, R5, UR7 ;  /* 0x00000007050b7c20 */ /* 0x000fe20008410000 */
[----:B------:R-:W-:Y:S01]  /*6980*/  FMUL.FTZ R10, R4, UR7 ;  /* 0x00000007040a7c20 */ /* 0x000fe20008410000 */
[----:B------:R-:W-:Y:S01]  /*6990*/  F2FP.BF16.F32.PACK_AB R9, R12, R13 ;  /* 0x0000000d0c09723e */ /* 0x000fe200000010ff */
[----:B------:R-:W-:Y:S01]  /*69a0*/  FMUL.FTZ R4, R85, R7 ;  /* 0x0000000755047220 */ /* 0x000fe20000410000 */
[----:B------:R-:W-:Y:S01]  /*69b0*/  FMUL.FTZ R5, R84, R6 ;  /* 0x0000000654057220 */ /* 0x000fe20000410000 */
[----:B------:R-:W-:Y:S01]  /*69c0*/  FMUL.FTZ R11, R18, R11 ;  /* 0x0000000b120b7220 */ /* 0x000fe20000410000 */
[----:B------:R-:W-:Y:S01]  /*69d0*/  FMUL.FTZ R10, R19, R10 ;  /* 0x0000000a130a7220 */ /* 0x000fe20000410000 */
[----:B------:R-:W-:Y:S01]  /*69e0*/  F2FP.BF16.F32.PACK_AB R7, R14, R15 ;  /* 0x0000000f0e07723e */ /* 0x000fe200000010ff */
[----:B------:R-:W-:Y:S01]  /*69f0*/  STS [R241+0x20000], R8 ;  /* 0x02000008f1007388 */ /* 0x000fe20000000800 */
[----:B------:R-:W-:Y:S02]  /*6a00*/  F2FP.BF16.F32.PACK_AB R6, R16, R17 ;  /* 0x000000111006723e */ /* 0x000fe400000010ff */
[----:B------:R-:W-:Y:S02]  /*6a10*/  F2FP.BF16.F32.PACK_AB R5, R5, R4 ;  /* 0x000000040505723e */ /* 0x000fe400000010ff */
[----:B------:R-:W-:Y:S01]  /*6a20*/  STS [R241+0x20400], R9 ;  /* 0x02040009f1007388 */ /* 0x000fe20000000800 */
[----:B------:R-:W-:Y:S04]  /*6a30*/  F2FP.BF16.F32.PACK_AB R4, R10, R11 ;  /* 0x0000000b0a04723e */ /* 0x000fe800000010ff */
[----:B------:R-:W-:Y:S05]  /*6a40*/  STS [R238+0x20000], R7 ;  /* 0x02000007ee007388 */ /* 0x000fea0000000800 */
        /* <DEDUP_REMOVED lines=161> */
.L_x_1101:
        /* <DEDUP_REMOVED lines=472> */
.L_x_1102:
        /* <DEDUP_REMOVED lines=222> */
.L_x_1104:
        /* <DEDUP_REMOVED lines=19> */
.L_x_1105:
        /* <DEDUP_REMOVED lines=58> */
.L_x_1107:
[----:B------:R-:W-:Y:S05]  /*a490*/  BSYNC B0 ;  /* 0x0000000000007941 */ /* 0x000fea0003800000 */
.L_x_1106:
        /* <DEDUP_REMOVED lines=22> */
.L_x_1109:
[----:B------:R-:W-:Y:S05]  /*a600*/  BSYNC B0 ;  /* 0x0000000000007941 */ /* 0x000fea0003800000 */
.L_x_1108:
        /* <DEDUP_REMOVED lines=38> */
.L_x_1111:
[----:B------:R-:W-:Y:S05]  /*a870*/  BSYNC B0 ;  /* 0x0000000000007941 */ /* 0x000fea0003800000 */
.L_x_1110:
        /* <DEDUP_REMOVED lines=21> */
.L_x_1082:
[----:B------:R-:W-:Y:S05]  /*a9d0*/  BSYNC B1 ;  /* 0x0000000000017941 */ /* 0x000fea0003800000 */
.L_x_1068:
        /* <DEDUP_REMOVED lines=9> */
.L_x_1112:
[----:B------:R-:W-:Y:S05]  /*aa70*/  EXIT ;  /* 0x000000000000794d */ /* 0x000fea0003800000 */
.L_x_1114:
        /* <DEDUP_REMOVED lines=16> */
.L_x_2050:


//--------------------- .text._ZN5flash44flash_bwd_dq_dk_dv_loop_seqk_parallel_kernelI23Flash_bwd_kernel_traitsILi256ELi64ELi64ELi8ELi4ELi2ELi2ELb0ELb1EN7cutlass10bfloat16_tE19Flash_kernel_traitsILi256ELi64ELi64ELi8ES3_EELb1ELb0ELb0ELb0ELb0ELb1ELb0EEEvNS_16Flash_bwd_paramsE --------------------------
	.section	.text._ZN5flash44flash_bwd_dq_dk_dv_loop_seqk_parallel_kernelI23Flash_bwd_kernel_traitsILi256ELi64ELi64ELi8ELi4ELi2ELi2ELb0ELb1EN7cutlass10bfloat16_tE19Flash_kernel_traitsILi256ELi64ELi64ELi8ES3_EELb1ELb0ELb0ELb0ELb0ELb1ELb0EEEvNS_16Flash_bwd_paramsE,"ax",@progbits
	.align	128
        .global         _ZN5flash44flash_bwd_dq_dk_dv_loop_seqk_parallel_kernelI23Flash_bwd_kernel_traitsILi256ELi64ELi64ELi8ELi4ELi2ELi2ELb0ELb1EN7cutlass10bfloat16_tE19Flash_kernel_traitsILi256ELi64ELi64ELi8ES3_EELb1ELb0ELb0ELb0ELb0ELb1ELb0EEEvNS_16Flash_bwd_paramsE
        .type           _ZN5flash44flash_bwd_dq_dk_dv_loop_seqk_parallel_kernelI23Flash_bwd_kernel_traitsILi256ELi64ELi64ELi8ELi4ELi2ELi2ELb0ELb1EN7cutlass10bfloat16_tE19Flash_kernel_traitsILi256ELi64ELi64ELi8ES3_EELb1ELb0ELb0ELb0ELb0ELb1ELb0EEEvNS_16Flash_bwd_paramsE,@function
        .size           _ZN5flash44flash_bwd_dq_dk_dv_loop_seqk_parallel_kernelI23Flash_bwd_kernel_traitsILi256ELi64ELi64ELi8ELi4ELi2ELi2ELb0ELb1EN7cutlass10bfloat16_tE19Flash_kernel_traitsILi256ELi64ELi64ELi8ES3_EELb1ELb0ELb0ELb0ELb0ELb1ELb0EEEvNS_16Flash_bwd_paramsE,(.L_x_2051 - _ZN5flash44flash_bwd_dq_dk_dv_loop_seqk_parallel_kernelI23Flash_bwd_kernel_traitsILi256ELi64ELi64ELi8ELi4ELi2ELi2ELb0ELb1EN7cutlass10bfloat16_tE19Flash_kernel_traitsILi256ELi64ELi64ELi8ES3_EELb1ELb0ELb0ELb0ELb0ELb1ELb0EEEvNS_16Flash_bwd_paramsE)
        .other          _ZN5flash44flash_bwd_dq_dk_dv_loop_seqk_parallel_kernelI23Flash_bwd_kernel_traitsILi256ELi64ELi64ELi8ELi4ELi2ELi2ELb0ELb1EN7cutlass10bfloat16_tE19Flash_kernel_traitsILi256ELi64ELi64ELi8ES3_EELb1ELb0ELb0ELb0ELb0ELb1ELb0EEEvNS_16Flash_bwd_paramsE,@"STO_CUDA_ENTRY STV_DEFAULT"
_ZN5flash44flash_bwd_dq_dk_dv_loop_seqk_parallel_kernelI23Flash_bwd_kernel_traitsILi256ELi64ELi64ELi8ELi4ELi2ELi2ELb0ELb1EN7cutlass10bfloat16_tE19Flash_kernel_traitsILi256ELi64ELi64ELi8ES3_EELb1ELb0ELb0ELb0ELb0ELb1ELb0EEEvNS_16Flash_bwd_paramsE:
.text._ZN5flash44flash_bwd_dq_dk_dv_loop_seqk_parallel_kernelI23Flash_bwd_kernel_traitsILi256ELi64ELi64ELi8ELi4ELi2ELi2ELb0ELb1EN7cutlass10bfloat16_tE19Flash_kernel_traitsILi256ELi64ELi64ELi8ES3_EELb1ELb0ELb0ELb0ELb0ELb1ELb0EEEvNS_16Flash_bwd_paramsE:
        /* <DEDUP_REMOVED lines=13> */
[----:B------:R-:W-:Y:S02]  /*00d0*/  IMAD.MOV.U32 R226, RZ, RZ, 0x20 ;  /* 0x00000020ffe27424 */ /* 0x000fe400078e00ff */
[----:B------:R-:W-:Y:S02]  /*00e0*/  IMAD.MOV.U32 R222, RZ, RZ, 0x40 ;  /* 0x00000040ffde7424 */ /* 0x000fe400078e00ff */
[----:B------:R-:W-:Y:S02]  /*00f0*/  IMAD.MOV.U32 R238, RZ, RZ, -0x10 ;  /* 0xfffffff0ffee7424 */ /* 0x000fe400078e00ff */
[----:B------:R-:W3:Y:S08]  /*0100*/  S2UR UR53, SR_CTAID.Z ;  /* 0x00000000003579c3 */ /* 0x000ef00000002700 */
[----:B------:R-:W4:Y:S01]  /*0110*/  S2UR UR42, SR_CTAID.Y ;  /* 0x00000000002a79c3 */ /* 0x000f220000002600 */
[----:B--2---:R-:W-:Y:S01]  /*0120*/  ULEA UR4, UR4, UR5, 0x18 ;  /* 0x0000000504047291 */ /* 0x004fe2000f8ec03f */
[----:B-1----:R-:W-:Y:S01]  /*0130*/  SHF.R.S32.HI R2, RZ, 0x1f, R8 ;  /* 0x0000001fff027819 */ /* 0x002fe20000011408 */
[----:B---3--:R-:W-:-:S02]  /*0140*/  USHF.R.S32.HI UR5, URZ, 0x1f, UR53 ;  /* 0x0000001f3f057899 */ /* 0x008fc40008011435 */
[----:B------:R-:W-:Y:S01]  /*0150*/  USHF.R.S32.HI UR6, URZ, 0x1f, UR53 ;  /* 0x0000001f3f067899 */ /* 0x000fe20008011435 */
[CC--:B------:R-:W-:Y:S01]  /*0160*/  LEA.HI R12, R2.reuse, R8.reuse, RZ, 0x3 ;  /* 0x00000008020c7211 */ /* 0x0c0fe200078f18ff */
[----:B------:R-:W-:Y:S01]  /*0170*/  USHF.R.S32.HI UR61, URZ, 0x1f, UR53 ;  /* 0x0000001f3f3d7899 */ /* 0x000fe20008011435 */
[CC--:B------:R-:W-:Y:S02]  /*0180*/  LEA.HI R0, R2.reuse, R8.reuse, RZ, 0x5 ;  /* 0x0000000802007211 */ /* 0x0c0fe400078f28ff */
[CC--:B------:R-:W-:Y:S02]  /*0190*/  LEA.HI R3, R2.reuse, R8.reuse, RZ, 0x4 ;  /* 0x0000000802037211 */ /* 0x0c0fe400078f20ff */
[CC--:B------:R-:W-:Y:S02]  /*01a0*/  LEA.HI R249, R2.reuse, R8.reuse, RZ, 0x7 ;  /* 0x0000000802f97211 */ /* 0x0c0fe400078f38ff */
[CC--:B------:R-:W-:Y:S02]  /*01b0*/  LEA.HI R16, R2.reuse, R8.reuse, RZ, 0x6 ;  /* 0x0000000802107211 */ /* 0x0c0fe400078f30ff */
[----:B------:R-:W-:-:S02]  /*01c0*/  LEA.HI R2, R2, R8, RZ, 0x2 ;  /* 0x0000000802027211 */ /* 0x000fc400078f10ff */
[----:B------:R-:W-:Y:S02]  /*01d0*/  LOP3.LUT R4, R0, 0xffffffe0, RZ, 0xc0, !PT ;  /* 0xffffffe000047812 */ /* 0x000fe400078ec0ff */
[----:B------:R-:W-:Y:S02]  /*01e0*/  LOP3.LUT R6, R3, 0xfffffff0, RZ, 0xc0, !PT ;  /* 0xfffffff003067812 */ /* 0x000fe400078ec0ff */
[----:B------:R-:W-:Y:S01]  /*01f0*/  LOP3.LUT R7, R2, 0x7ffffffc, RZ, 0xc0, !PT ;  /* 0x7ffffffc02077812 */ /* 0x000fe200078ec0ff */
[C---:B------:R-:W-:Y:S01]  /*0200*/  IMAD.IADD R10, R8.reuse, 0x1, -R4 ;  /* 0x00000001080a7824 */ /* 0x040fe200078e0a04 */
[----:B------:R-:W-:Y:S01]  /*0210*/  SHF.R.S32.HI R4, RZ, 0x5, R0 ;  /* 0x00000005ff047819 */ /* 0x000fe20000011400 */
[C---:B------:R-:W-:Y:S01]  /*0220*/  IMAD.IADD R11, R8.reuse, 0x1, -R6 ;  /* 0x00000001080b7824 */ /* 0x040fe200078e0a06 */
[----:B------:R-:W-:Y:S01]  /*0230*/  SHF.R.S32.HI R6, RZ, 0x1f, R0 ;  /* 0x0000001fff067819 */ /* 0x000fe20000011400 */
[----:B------:R-:W-:Y:S01]  /*0240*/  IMAD.IADD R15, R8, 0x1, -R7 ;  /* 0x00000001080f7824 */ /* 0x000fe200078e0a07 */
[----:B------:R-:W-:-:S02]  /*0250*/  LOP3.LUT R5, R12, 0xfffffff8, RZ, 0xc0, !PT ;  /* 0xfffffff80c057812 */ /* 0x000fc400078ec0ff */
[----:B------:R-:W-:Y:S02]  /*0260*/  SHF.R.S32.HI R7, RZ, 0x4, R3 ;  /* 0x00000004ff077819 */ /* 0x000fe40000011403 */
[--C-:B------:R-:W-:Y:S01]  /*0270*/  SHF.R.S32.HI R9, RZ, 0x2, R2.reuse ;  /* 0x00000002ff097819 */ /* 0x100fe20000011402 */
[----:B------:R-:W-:Y:S01]  /*0280*/  IMAD.IADD R5, R8, 0x1, -R5 ;  /* 0x0000000108057824 */ /* 0x000fe200078e0a05 */
[----:B------:R-:W-:Y:S02]  /*0290*/  SHF.R.S32.HI R2, RZ, 0x1f, R2 ;  /* 0x0000001fff027819 */ /* 0x000fe40000011402 */
[----:B------:R-:W-:Y:S02]  /*02a0*/  LEA.HI R6, R6, R4, RZ, 0x2 ;  /* 0x0000000406067211 */ /* 0x000fe400078f10ff */
[----:B------:R-:W-:Y:S02]  /*02b0*/  LEA.HI R3, R3, R7, RZ, 0x1 ;  /* 0x0000000703037211 */ /* 0x000fe400078f08ff */
[----:B------:R-:W-:-:S02]  /*02c0*/  SHF.R.S32.HI R243, RZ, 0x3, R12 ;  /* 0x00000003fff37819 */ /* 0x000fc4000001140c */
[----:B------:R-:W-:Y:S02]  /*02d0*/  LEA.HI R0, R0, R4, RZ, 0x1 ;  /* 0x0000000400007211 */ /* 0x000fe400078f08ff */
[----:B------:R-:W-:Y:S02]  /*02e0*/  LEA.HI R8, R2, R9, RZ, 0x3 ;  /* 0x0000000902087211 */ /* 0x000fe400078f18ff */
[----:B------:R-:W-:Y:S01]  /*02f0*/  LOP3.LUT R2, R6, 0xfffffffc, RZ, 0xc0, !PT ;  /* 0xfffffffc06027812 */ /* 0x000fe200078ec0ff */
[----:B------:R-:W-:Y:S01]  /*0300*/  IMAD.SHL.U32 R6, R243, 0x40, RZ ;  /* 0x00000040f3067824 */ /* 0x000fe200078e00ff */
[----:B------:R-:W-:Y:S02]  /*0310*/  LOP3.LUT R3, R3, 0xfffffffe, RZ, 0xc0, !PT ;  /* 0xfffffffe03037812 */ /* 0x000fe400078ec0ff */
[----:B------:R-:W-:Y:S01]  /*0320*/  LOP3.LUT R0, R0, 0xfffffffe, RZ, 0xc0, !PT ;  /* 0xfffffffe00007812 */ /* 0x000fe200078ec0ff */
[----:B------:R-:W-:Y:S01]  /*0330*/  IMAD.IADD R251, R4, 0x1, -R2 ;  /* 0x0000000104fb7824 */ /* 0x000fe200078e0a02 */
[----:B------:R-:W-:Y:S01]  /*0340*/  LOP3.LUT R2, R8, 0xfffffff8, RZ, 0xc0, !PT ;  /* 0xfffffff808027812 */ /* 0x000fe200078ec0ff */
[----:B------:R-:W-:Y:S01]  /*0350*/  IMAD.IADD R13, R7, 0x1, -R3 ;  /* 0x00000001070d7824 */ /* 0x000fe200078e0a03 */
[----:B------:R-:W-:Y:S01]  /*0360*/  SHF.R.S32.HI R249, RZ, 0x7, R249 ;  /* 0x00000007fff97819 */ /* 0x000fe200000114f9 */
[----:B------:R-:W-:Y:S01]  /*0370*/  IMAD.IADD R224, R4, 0x1, -R0 ;  /* 0x0000000104e07824 */ /* 0x000fe200078e0a00 */
[----:B------:R-:W-:Y:S01]  /*0380*/  LOP3.LUT R0, R6, 0x1c0, RZ, 0xc0, !PT ;  /* 0x000001c006007812 */ /* 0x000fe200078ec0ff */
[----:B------:R-:W-:Y:S01]  /*0390*/  IMAD.SHL.U32 R3, R5, 0x8, RZ ;  /* 0x0000000805037824 */ /* 0x000fe200078e00ff */
[----:B------:R-:W-:Y:S01]  /*03a0*/  SHF.R.S32.HI R4, RZ, 0x1f, R10 ;  /* 0x0000001fff047819 */ /* 0x000fe2000001140a */
[----:B------:R-:W-:Y:S01]  /*03b0*/  IMAD.IADD R6, R9, 0x1, -R2 ;  /* 0x0000000109067824 */ /* 0x000fe200078e0a02 */
[----:B------:R-:W-:Y:S01]  /*03c0*/  SHF.R.U32.HI R2, RZ, 0x3, R0 ;  /* 0x00000003ff027819 */ /* 0x000fe20000011600 */
[----:B------:R-:W-:Y:S01]  /*03d0*/  IMAD.SHL.U32 R219, R13, 0x200, RZ ;  /* 0x000002000ddb7824 */ /* 0x000fe200078e00ff */
[----:B------:R-:W-:Y:S01]  /*03e0*/  LOP3.LUT R3, R0, 0x38, R3, 0xf8, !PT ;  /* 0x0000003800037812 */ /* 0x000fe200078ef803 */
[----:B------:R-:W-:Y:S01]  /*03f0*/  IMAD.SHL.U32 R0, R5, 0x40, RZ ;  /* 0x0000004005007824 */ /* 0x000fe200078e00ff */
[----:B------:R-:W-:-:S02]  /*0400*/  LEA.HI R242, R4, R10, RZ, 0x2 ;  /* 0x0000000a04f27211 */ /* 0x000fc400078f10ff */
[----:B------:R-:W-:Y:S01]  /*0410*/  LOP3.LUT R8, R3, R2, RZ, 0x3c, !PT ;  /* 0x0000000203087212 */ /* 0x000fe200078e3cff */
[----:B------:R-:W-:Y:S01]  /*0420*/  IMAD.SHL.U32 R2, R224, 0x10, RZ ;  /* 0x00000010e0027824 */ /* 0x000fe200078e00ff */
[----:B------:R-:W-:Y:S02]  /*0430*/  SHF.R.S32.HI R3, RZ, 0x1f, R11 ;  /* 0x0000001fff037819 */ /* 0x000fe4000001140b */
[----:B------:R-:W-:Y:S02]  /*0440*/  LOP3.LUT R0, R0, 0x1c0, RZ, 0xc0, !PT ;  /* 0x000001c000007812 */ /* 0x000fe400078ec0ff */
[----:B------:R-:W-:Y:S02]  /*0450*/  LEA.HI R14, R3, R11, RZ, 0x3 ;  /* 0x0000000b030e7211 */ /* 0x000fe400078f18ff */
[C---:B------:R-:W-:Y:S02]  /*0460*/  LOP3.LUT R4, R0.reuse, 0x10, R2, 0xf8, !PT ;  /* 0x0000001000047812 */ /* 0x040fe400078ef802 */
[----:B------:R-:W-:-:S02]  /*0470*/  LOP3.LUT R3, R0, 0x8, R12, 0xf8, !PT ;  /* 0x0000000800037812 */ /* 0x000fc400078ef80c */
[----:B------:R-:W-:Y:S02]  /*0480*/  SHF.R.U32.HI R0, RZ, 0x3, R0 ;  /* 0x00000003ff007819 */ /* 0x000fe40000011600 */
[----:B------:R-:W-:Y:S02]  /*0490*/  LOP3.LUT R4, R4, 0x8, R12, 0xf8, !PT ;  /* 0x0000000804047812 */ /* 0x000fe400078ef80c */
[----:B------:R-:W-:Y:S01]  /*04a0*/  LOP3.LUT R2, R3, R0, RZ, 0x3c, !PT ;  /* 0x0000000003027212 */ /* 0x000fe200078e3cff */
[----:B------:R-:W-:Y:S01]  /*04b0*/  IMAD R3, R249, 0x800, R219 ;  /* 0x00000800f9037824 */ /* 0x000fe200078e02db */
[----:B------:R-:W-:Y:S02]  /*04c0*/  LOP3.LUT R219, R219, R4, R0, 0xf6, !PT ;  /* 0x00000004dbdb7212 */ /* 0x000fe400078ef600 */
[----:B------:R-:W-:Y:S01]  /*04d0*/  SHF.R.S32.HI R0, RZ, 0x6, R16 ;  /* 0x00000006ff007819 */ /* 0x000fe20000011410 */
[----:B------:R-:W-:Y:S01]  /*04e0*/  IMAD.IADD R2, R3, 0x1, R2 ;  /* 0x0000000103027824 */ /* 0x000fe200078e0202 */
[----:B------:R-:W-:-:S02]  /*04f0*/  LOP3.LUT P4, RZ, R5, 0x2, RZ, 0xc0, !PT ;  /* 0x0000000205ff7812 */ /* 0x000fc4000788c0ff */
[----:B------:R-:W-:Y:S01]  /*0500*/  LOP3.LUT P3, RZ, R5, 0x4, RZ, 0xc0, !PT ;  /* 0x0000000405ff7812 */ /* 0x000fe2000786c0ff */
[----:B------:R-:W-:Y:S01]  /*0510*/  IMAD R231, R0, 0x200, R8 ;  /* 0x0000020000e77824 */ /* 0x000fe200078e0208 */
[----:B------:R-:W-:Y:S01]  /*0520*/  LOP3.LUT R7, R14, 0xfffffff8, RZ, 0xc0, !PT ;  /* 0xfffffff80e077812 */ /* 0x000fe200078ec0ff */
[----:B------:R-:W-:Y:S01]  /*0530*/  IMAD.SHL.U32 R3, R0, 0x8, RZ ;  /* 0x0000000800037824 */ /* 0x000fe200078e00ff */
[C---:B------:R-:W-:Y:S01]  /*0540*/  LOP3.LUT R5, R6.reuse, 0x1, RZ, 0xc0, !PT ;  /* 0x0000000106057812 */ /* 0x040fe200078ec0ff */
[----:B------:R-:W-:Y:S01]  /*0550*/  IMAD.SHL.U32 R0, R6, 0x40, RZ ;  /* 0x0000004006007824 */ /* 0x000fe200078e00ff */
[----:B------:R-:W-:Y:S01]  /*0560*/  SEL R221, R222, 0xffffffc0, !P3 ;  /* 0xffffffc0dedd7807 */ /* 0x000fe20005800000 */
[----:B------:R-:W-:Y:S01]  /*0570*/  IMAD.SHL.U32 R8, R249, 0x20, RZ ;  /* 0x00000020f9087824 */ /* 0x000fe200078e00ff */
[----:B------:R-:W-:Y:S01]  /*0580*/  ISETP.NE.U32.AND P0, PT, R5, 0x1, PT ;  /* 0x000000010500780c */ /* 0x000fe20003f05070 */
[----:B------:R-:W-:Y:S01]  /*0590*/  IMAD.IADD R7, R11, 0x1, -R7 ;  /* 0x000000010b077824 */ /* 0x000fe200078e0a07 */
[----:B------:R-:W-:Y:S01]  /*05a0*/  LOP3.LUT R0, R0, 0x1c0, RZ, 0xc0, !PT ;  /* 0x000001c000007812 */ /* 0x000fe200078ec0ff */
[----:B------:R-:W-:Y:S01]  /*05b0*/  IMAD.SHL.U32 R5, R13, 0x20, RZ ;  /* 0x000000200d057824 */ /* 0x000fe200078e00ff */
[----:B------:R-:W-:Y:S01]  /*05c0*/  R2P PR, R6, 0x6 ;  /* 0x0000000606007804 */ /* 0x000fe20000000000 */
[----:B------:R-:W-:Y:S01]  /*05d0*/  IMAD.SHL.U32 R6, R15, 0x2, RZ ;  /* 0x000000020f067824 */ /* 0x000fe200078e00ff */
[----:B------:R-:W-:-:S02]  /*05e0*/  LOP3.LUT R8, R0, 0x20, R8, 0xf8, !PT ;  /* 0x0000002000087812 */ /* 0x000fc400078ef808 */
[----:B------:R-:W-:Y:S01]  /*05f0*/  SHF.R.U32.HI R4, RZ, 0x3, R0 ;  /* 0x00000003ff047819 */ /* 0x000fe20000011600 */
[--C-:B------:R-:W-:Y:S01]  /*0600*/  IMAD R9, R251, 0x400, R6.reuse ;  /* 0x00000400fb097824 */ /* 0x100fe200078e0206 */
[----:B------:R-:W-:Y:S02]  /*0610*/  LOP3.LUT R3, R3, 0x18, RZ, 0xc0, !PT ;  /* 0x0000001803037812 */ /* 0x000fe400078ec0ff */
[C---:B------:R-:W-:Y:S02]  /*0620*/  LOP3.LUT P6, RZ, R7.reuse, 0x2, RZ, 0xc0, !PT ;  /* 0x0000000207ff7812 */ /* 0x040fe400078cc0ff */
[C---:B------:R-:W-:Y:S01]  /*0630*/  LOP3.LUT P5, RZ, R7.reuse, 0x4, RZ, 0xc0, !PT ;  /* 0x0000000407ff7812 */ /* 0x040fe200078ac0ff */
[----:B------:R-:W-:Y:S01]  /*0640*/  IMAD.SHL.U32 R7, R7, 0x40, RZ ;  /* 0x0000004007077824 */ /* 0x000fe200078e00ff */
[----:B------:R-:W-:Y:S02]  /*0650*/  LOP3.LUT R8, R8, R4, RZ, 0x3c, !PT ;  /* 0x0000000408087212 */ /* 0x000fe400078e3cff */
[----:B------:R-:W-:Y:S01]  /*0660*/  LOP3.LUT R10, R3, 0x20, R5, 0xf8, !PT ;  /* 0x00000020030a7812 */ /* 0x000fe200078ef805 */
[----:B------:R-:W-:Y:S01]  /*0670*/  IMAD R5, R224, 0x400, R6 ;  /* 0x00000400e0057824 */ /* 0x000fe200078e0206 */
[----:B------:R-:W-:Y:S01]  /*0680*/  LOP3.LUT R4, R4, R0, R3, 0x1e, !PT ;  /* 0x0000000004047212 */ /* 0x000fe200078e1e03 */
[----:B------:R-:W-:Y:S01]  /*0690*/  IMAD.SHL.U32 R6, R13, 0x8, RZ ;  /* 0x000000080d067824 */ /* 0x000fe200078e00ff */
[----:B------:R-:W-:Y:S01]  /*06a0*/  LOP3.LUT R0, R7, 0x1c0, RZ, 0xc0, !PT ;  /* 0x000001c007007812 */ /* 0x000fe200078ec0ff */
[----:B------:R-:W-:Y:S01]  /*06b0*/  IMAD.IADD R8, R9, 0x1, R8 ;  /* 0x0000000109087824 */ /* 0x000fe200078e0208 */
[----:B------:R-:W-:Y:S01]  /*06c0*/  LEA R2, R2, UR4, 0x1 ;  /* 0x0000000402027c11 */ /* 0x000fe2000f8e08ff */
[----:B------:R-:W-:Y:S01]  /*06d0*/  IMAD.IADD R246, R5, 0x1, R4 ;  /* 0x0000000105f67824 */ /* 0x000fe200078e0204 */
[----:B------:R-:W-:Y:S01]  /*06e0*/  SHF.R.U32.HI R3, RZ, 0x3, R0 ;  /* 0x00000003ff037819 */ /* 0x000fe20000011600 */
[----:B------:R-:W-:Y:S01]  /*06f0*/  IMAD.SHL.U32 R4, R14, 0x40, RZ ;  /* 0x000000400e047824 */ /* 0x000fe200078e00ff */
[----:B------:R-:W-:Y:S01]  /*0700*/  LOP3.LUT R5, R0, 0x8, R6, 0xf8, !PT ;  /* 0x0000000800057812 */ /* 0x000fe200078ef806 */
[----:B------:R-:W-:Y:S01]  /*0710*/  IMAD.IADD R217, R221, 0x1, R2 ;  /* 0x00000001ddd97824 */ /* 0x000fe200078e0202 */
[----:B------:R-:W-:-:S02]  /*0720*/  LOP3.LUT R6, R3, R10, R0, 0x1e, !PT ;  /* 0x0000000a03067212 */ /* 0x000fc400078e1e00 */
[----:B------:R-:W-:Y:S01]  /*0730*/  LOP3.LUT R0, R4, 0xfffffe00, RZ, 0xc0, !PT ;  /* 0xfffffe0004007812 */ /* 0x000fe200078ec0ff */
[----:B------:R-:W-:Y:S01]  /*0740*/  IMAD.U32 R4, RZ, RZ, UR5 ;  /* 0x00000005ff047e24 */ /* 0x000fe2000f8e00ff */
[----:B------:R-:W-:Y:S01]  /*0750*/  LOP3.LUT R3, R5, R3, RZ, 0x3c, !PT ;  /* 0x0000000305037212 */ /* 0x000fe200078e3cff */
[----:B----4-:R-:W-:Y:S01]  /*0760*/  USHF.L.U32 UR5, UR42, 0x7, URZ ;  /* 0x000000072a057899 */ /* 0x010fe2000800063f */
[----:B------:R-:W-:Y:S01]  /*0770*/  LEA R236, R8, UR4, 0x1 ;  /* 0x0000000408ec7c11 */ /* 0x000fe2000f8e08ff */
[--C-:B------:R-:W-:Y:S01]  /*0780*/  IMAD R218, R251, 0x400, R0.reuse ;  /* 0x00000400fbda7824 */ /* 0x100fe200078e0200 */
[----:B------:R-:W-:Y:S01]  /*0790*/  SEL R222, R222, 0xffffffc0, !P5 ;  /* 0xffffffc0dede7807 */ /* 0x000fe20006800000 */
[----:B------:R-:W-:Y:S01]  /*07a0*/  IMAD R224, R224, 0x400, R0 ;  /* 0x00000400e0e07824 */ /* 0x000fe200078e0200 */
[----:B------:R-:W-:Y:S01]  /*07b0*/  SEL R238, R238, 0x10, !P0 ;  /* 0x00000010eeee7807 */ /* 0x000fe20004000000 */
[----:B------:R-:W-:Y:S01]  /*07c0*/  IMAD.IADD R218, R218, 0x1, R3 ;  /* 0x00000001dada7824 */ /* 0x000fe200078e0203 */
[----:B------:R-:W-:Y:S01]  /*07d0*/  SHF.R.S32.HI R242, RZ, 0x2, R242 ;  /* 0x00000002fff27819 */ /* 0x000fe200000114f2 */
[----:B------:R-:W-:Y:S01]  /*07e0*/  IMAD.IADD R224, R3, 0x1, R224 ;  /* 0x0000000103e07824 */ /* 0x000fe200078e02e0 */
[----:B------:R-:W-:Y:S01]  /*07f0*/  LEA R219, R219, UR4, 0x1 ;  /* 0x00000004dbdb7c11 */ /* 0x000fe2000f8e08ff */
[----:B------:R-:W-:Y:S01]  /*0800*/  IMAD.U32 R3, RZ, RZ, UR5 ;  /* 0x00000005ff037e24 */ /* 0x000fe2000f8e00ff */
[----:B------:R-:W-:Y:S01]  /*0810*/  USHF.R.S32.HI UR5, URZ, 0x1f, UR42 ;  /* 0x0000001f3f057899 */ /* 0x000fe2000801142a */
[----:B------:R-:W-:Y:S01]  /*0820*/  IMAD.U32 R3, RZ, RZ, UR6 ;  /* 0x00000006ff037e24 */ /* 0x000fe2000f8e00ff */
[----:B------:R-:W-:Y:S01]  /*0830*/  UIADD3 UR6, UR4, 0x10000, URZ ;  /* 0x0001000004067890 */ /* 0x000fe2000fffe03f */
[----:B------:R-:W-:Y:S01]  /*0840*/  LEA R218, R218, UR4, 0x1 ;  /* 0x00000004dada7c11 */ /* 0x000fe2000f8e08ff */
[----:B------:R-:W-:Y:S01]  /*0850*/  VIADD R237, R236, 0x20 ;  /* 0x00000020eced7836 */ /* 0x000fe20000000000 */
[----:B------:R-:W-:Y:S01]  /*0860*/  LOP3.LUT R0, R6, R0, RZ, 0xfc, !PT ;  /* 0x0000000006007212 */ /* 0x000fe200078efcff */
[----:B------:R-:W-:Y:S01]  /*0870*/  IMAD.U32 R4, RZ, RZ, UR5 ;  /* 0x00000005ff047e24 */ /* 0x000fe2000f8e00ff */
[----:B------:R-:W-:Y:S01]  /*0880*/  LEA R231, R231, UR4, 0x1 ;  /* 0x00000004e7e77c11 */ /* 0x000fe2000f8e08ff */
[----:B------:R-:W-:Y:S01]  /*0890*/  IMAD.U32 R3, RZ, RZ, UR5 ;  /* 0x00000005ff037e24 */ /* 0x000fe2000f8e00ff */
[----:B------:R-:W-:Y:S01]  /*08a0*/  UIADD3 UR5, UR4, 0x20000, URZ ;  /* 0x0002000004057890 */ /* 0x000fe2000fffe03f */
[----:B------:R-:W-:Y:S01]  /*08b0*/  SEL R3, R226, 0xffffffe0, !P4 ;  /* 0xffffffe0e2037807 */ /* 0x000fe20006000000 */
[----:B------:R-:W-:Y:S01]  /*08c0*/  @P1 VIADD R237, R236, 0xffffffe0 ;  /* 0xffffffe0eced1836 */ /* 0x000fe20000000000 */
[----:B------:R-:W-:Y:S01]  /*08d0*/  SEL R226, R226, 0xffffffe0, !P6 ;  /* 0xffffffe0e2e27807 */ /* 0x000fe20007000000 */
        /* <DEDUP_REMOVED lines=9> */
[----:B------:R-:W-:Y:S02]  /*0970*/  VIADD R247, R246, 0x40 ;  /* 0x00000040f6f77836 */ /* 0x000fe40000000000 */
[----:B------:R-:W-:Y:S02]  /*0980*/  IMAD.IADD R223, R218, 0x1, R222 ;  /* 0x00000001dadf7824 */ /* 0x000fe400078e02de */
[----:B------:R-:W-:Y:S02]  /*0990*/  IMAD.IADD R227, R226, 0x1, R224 ;  /* 0x00000001e2e37824 */ /* 0x000fe400078e02e0 */
[----:B------:R-:W-:Y:S02]  /*09a0*/  IMAD R242, R251, 0x10, R242 ;  /* 0x00000010fbf27824 */ /* 0x000fe400078e02f2 */
[----:B------:R-:W-:Y:S02]  /*09b0*/  IMAD.IADD R221, R221, 0x1, R219 ;  /* 0x00000001dddd7824 */ /* 0x000fe400078e02db */
[----:B------:R-:W-:-:S02]  /*09c0*/  @P2 VIADD R247, R246, 0xffffffc0 ;  /* 0xffffffc0f6f72836 */ /* 0x000fc40000000000 */
[----:B------:R-:W-:Y:S02]  /*09d0*/  IMAD.IADD R238, R238, 0x1, R237 ;  /* 0x00000001eeee7824 */ /* 0x000fe400078e02ed */
[----:B------:R-:W-:Y:S02]  /*09e0*/  IMAD.IADD R222, R220, 0x1, R222 ;  /* 0x00000001dcde7824 */ /* 0x000fe400078e02de */
[----:B------:R-:W-:-:S07]  /*09f0*/  IMAD.IADD R226, R226, 0x1, R225 ;  /* 0x00000001e2e27824 */ /* 0x000fce00078e02e1 */
.L_x_1143:
        /* <DEDUP_REMOVED lines=39> */
[----:B-1----:R-:W-:Y:S02]  /*0c70*/  IMAD.U32 R4, RZ, RZ, UR7 ;  /* 0x00000007ff047e24 */ /* 0x002fe4000f8e00ff */
[----:B------:R-:W-:Y:S01]  /*0c80*/  IMAD.U32 R5, RZ, RZ, UR6 ;  /* 0x00000006ff057e24 */ /* 0x000fe2000f8e00ff */
[----:B------:R-:W-:Y:S01]  /*0c90*/  UMOV UR31, URZ ;  /* 0x0000003f001f7c82 */ /* 0x000fe20008000000 */
[----:B------:R-:W-:-:S03]  /*0ca0*/  @!UP3 ULDC.64 UR6, c[0x0][0x318] ;  /* 0x0000c6000006bab9 */ /* 0x000fc60000000a00 */
[----:B------:R-:W5:Y:S01]  /*0cb0*/  @!P2 LDG.E R7, desc[UR4][R4.64] ;  /* 0x000000040407a981 */ /* 0x000f62000c1e1900 */
[----:B------:R-:W-:-:S03]  /*0cc0*/  @!UP3 UISETP.NE.U32.AND UP0, UPT, UR6, URZ, UPT ;  /* 0x0000003f0600b28c */ /* 0x000fc6000bf05070 */
[----:B------:R-:W-:Y:S01]  /*0cd0*/  @!UP3 ULDC UR6, c[0x0][0x2cc] ;  /* 0x0000b3000006bab9 */ /* 0x000fe20000000800 */
        /* <DEDUP_REMOVED lines=21> */
.L_x_1115:
        /* <DEDUP_REMOVED lines=15> */
[----:B------:R-:W-:-:S02]  /*0f20*/  USHF.L.U32 UR12, UR42, 0x7, URZ ;  /* 0x000000072a0c7899 */ /* 0x000fc4000800063f */
[----:B------:R-:W-:Y:S02]  /*0f30*/  UIMAD UR25, UR42, UR9, UR8 ;  /* 0x000000092a1972a4 */ /* 0x000fe4000f8e0208 */
[----:B------:R-:W-:Y:S01]  /*0f40*/  USHF.R.S32.HI UR41, URZ, 0x1f, UR56 ;  /* 0x0000001f3f297899 */ /* 0x000fe20008011438 */
[----:B------:R-:W-:Y:S01]  /*0f50*/  @!UP1 ULDC.64 UR8, c[0x0][0x418] ;  /* 0x0001060000089ab9 */ /* 0x000fe20000000a00 */
[----:B------:R-:W-:Y:S01]  /*0f60*/  ULDC.64 UR34, c[0x0][0x240] ;  /* 0x0000900000227ab9 */ /* 0x000fe20000000a00 */
[----:B------:R-:W-:Y:S01]  /*0f70*/  ULDC UR58, c[0x0][0x2dc] ;  /* 0x0000b700003a7ab9 */ /* 0x000fe20000000800 */
[----:B------:R-:W-:Y:S01]  /*0f80*/  ULDC UR57, c[0x0][0x270] ;  /* 0x00009c0000397ab9 */ /* 0x000fe20000000800 */
[----:B------:R-:W-:Y:S02]  /*0f90*/  @!UP1 UIMAD.WIDE.U32 UR36, UR42, UR8, URZ ;  /* 0x000000082a2492a5 */ /* 0x000fe4000f8e003f */
[----:B------:R-:W-:Y:S01]  /*0fa0*/  UIMAD UR23, UR16, UR35, URZ ;  /* 0x00000023101772a4 */ /* 0x000fe2000f8e023f */
[----:B-1----:R-:W-:Y:S01]  /*0fb0*/  IABS R8, R9 ;  /* 0x0000000900087213 */ /* 0x002fe20000000000 */
[----:B------:R-:W-:Y:S01]  /*0fc0*/  UIADD3 UR44, UR15, UR25, URZ ;  /* 0x000000190f2c7290 */ /* 0x000fe2000fffe03f */
[----:B------:R-:W-:Y:S01]  /*0fd0*/  ISETP.NE.AND P3, PT, R9, RZ, PT ;  /* 0x000000ff0900720c */ /* 0x000fe20003f65270 */
[----:B------:R-:W-:Y:S01]  /*0fe0*/  UISETP.NE.AND UP0, UPT, UR33, -0x1, UPT ;  /* 0xffffffff2100788c */ /* 0x000fe2000bf05270 */
[----:B------:R-:W1:Y:S01]  /*0ff0*/  I2F.RP R4, R8 ;  /* 0x0000000800047306 */ /* 0x000e620000209400 */
[----:B------:R-:W-:Y:S01]  /*1000*/  USHF.L.U64.HI UR17, UR42, 0x7, UR55 ;  /* 0x000000072a117899 */ /* 0x000fe20008010237 */
[----:B------:R-:W-:Y:S01]  /*1010*/  ULDC.U8 UR19, c[0x0][0x3d8] ;  /* 0x0000f60000137ab9 */ /* 0x000fe20000000000 */
[----:B--2---:R-:W-:-:S02]  /*1020*/  UIMAD.WIDE.U32 UR26, UR7, UR10, URZ ;  /* 0x0000000a071a72a5 */ /* 0x004fc4000f8e003f */
[----:B------:R-:W-:Y:S02]  /*1030*/  USEL UR17, UR17, URZ, UP2 ;  /* 0x0000003f11117287 */ /* 0x000fe40009000000 */
[----:B------:R-:W-:Y:S02]  /*1040*/  UIMAD UR45, UR7, UR11, UR27 ;  /* 0x0000000b072d72a4 */ /* 0x000fe4000f8e021b */
[----:B------:R-:W-:Y:S01]  /*1050*/  @!UP1 UIMAD UR7, UR55, UR8, URZ ;  /* 0x00000008370792a4 */ /* 0x000fe2000f8e023f */
[----:B------:R-:W-:Y:S01]  /*1060*/  @UP1 ULDC.64 UR10, c[0x0][0x420] ;  /* 0x00010800000a1ab9 */ /* 0x000fe20000000a00 */
[----:B------:R-:W-:Y:S01]  /*1070*/  USEL UR27, UR12, URZ, UP2 ;  /* 0x0000003f0c1b7287 */ /* 0x000fe20009000000 */
[----:B-1----:R-:W1:Y:S01]  /*1080*/  MUFU.RCP R4, R4 ;  /* 0x0000000400047308 */ /* 0x002e620000001000 */
[----:B------:R-:W-:Y:S02]  /*1090*/  @!UP1 UIMAD UR32, UR42, UR9, UR7 ;  /* 0x000000092a2092a4 */ /* 0x000fe4000f8e0207 */
[----:B------:R-:W-:-:S02]  /*10a0*/  UIADD3 UR7, UR29, 0x3f, URZ ;  /* 0x0000003f1d077890 */ /* 0x000fc4000fffe03f */
[----:B------:R-:W-:Y:S02]  /*10b0*/  @UP1 UIMAD.WIDE.U32 UR38, UR16, UR10, URZ ;  /* 0x0000000a102612a5 */ /* 0x000fe4000f8e003f */
[----:B------:R-:W-:Y:S02]  /*10c0*/  USHF.R.S32.HI UR18, URZ, 0x1f, UR7 ;  /* 0x0000001f3f127899 */ /* 0x000fe40008011407 */
[----:B------:R-:W-:Y:S02]  /*10d0*/  @UP1 UIMAD UR46, UR16, UR11, UR39 ;  /* 0x0000000b102e12a4 */ /* 0x000fe4000f8e0227 */
[----:B------:R-:W-:Y:S02]  /*10e0*/  ULEA.HI UR40, UR18, UR7, URZ, 0x6 ;  /* 0x0000000712287291 */ /* 0x000fe4000f8f303f */
[----:B------:R-:W-:Y:S02]  /*10f0*/  UIMAD UR7, UR41, UR42, URZ ;  /* 0x0000002a290772a4 */ /* 0x000fe4000f8e023f */
[----:B------:R-:W-:Y:S01]  /*1100*/  UIMAD.WIDE.U32 UR12, UR16, UR34, URZ ;  /* 0x00000022100c72a5 */ /* 0x000fe2000f8e003f */
[----:B-1----:R-:W-:Y:S01]  /*1110*/  VIADD R4, R4, 0xffffffe ;  /* 0x0ffffffe04047836 */ /* 0x002fe20000000000 */
[----:B------:R-:W-:-:S02]  /*1120*/  UIMAD.WIDE UR8, UR58, UR57, URZ ;  /* 0x000000393a0872a5 */ /* 0x000fc4000f8e023f */
[----:B------:R-:W-:Y:S01]  /*1130*/  UIMAD.WIDE.U32 UR10, UR42, UR56, URZ ;  /* 0x000000382a0a72a5 */ /* 0x000fe2000f8e003f */
[----:B------:R-:W1:Y:S01]  /*1140*/  F2I.FTZ.U32.TRUNC.NTZ R5, R4 ;  /* 0x0000000400057305 */ /* 0x000e62000021f000 */
[----:B------:R-:W-:Y:S02]  /*1150*/  UIMAD UR7, UR55, UR56, UR7 ;  /* 0x00000038370772a4 */ /* 0x000fe4000f8e0207 */
[----:B------:R-:W-:Y:S02]  /*1160*/  USEL UR54, UR14, UR12, !UP1 ;  /* 0x0000000c0e367287 */ /* 0x000fe4000c800000 */
[----:B------:R-:W-:Y:S02]  /*1170*/  @UP1 UIADD3 UR44, UR13, UR23, URZ ;  /* 0x000000170d2c1290 */ /* 0x000fe4000fffe03f */
[----:B------:R-:W-:Y:S02]  /*1180*/  UIMAD.WIDE.U32 UR14, UR8, UR10, URZ ;  /* 0x0000000a080e72a5 */ /* 0x000fe4000f8e003f */
[----:B------:R-:W-:-:S02]  /*1190*/  UIMAD UR13, UR9, UR10, URZ ;  /* 0x0000000a090d72a4 */ /* 0x000fc4000f8e023f */
[----:B------:R-:W-:Y:S02]  /*11a0*/  UIADD3 UR7, UR11, UR7, URZ ;  /* 0x000000070b077290 */ /* 0x000fe4000fffe03f */
[----:B------:R-:W-:Y:S01]  /*11b0*/  UIMAD.WIDE.U32 UR10, UR8, UR16, URZ ;  /* 0x00000010080a72a5 */ /* 0x000fe2000f8e003f */
[----:B-1----:R-:W-:Y:S01]  /*11c0*/  IMAD.MOV R4, RZ, RZ, -R5 ;  /* 0x000000ffff047224 */ /* 0x002fe200078e0a05 */
[----:B------:R-:W-:Y:S02]  /*11d0*/  ULOP3.LUT UR12, UR40, 0xffffffc0, URZ, 0xc0, !UPT ;  /* 0xffffffc0280c7892 */ /* 0x000fe4000f8ec03f */
[----:B------:R-:W-:Y:S01]  /*11e0*/  UIMAD UR7, UR8, UR7, UR13 ;  /* 0x00000007080772a4 */ /* 0x000fe2000f8e020d */
[----:B------:R-:W-:Y:S01]  /*11f0*/  IMAD R6, R4, R8, RZ ;  /* 0x0000000804067224 */ /* 0x000fe200078e02ff */
[----:B------:R-:W-:Y:S01]  /*1200*/  USEL UR52, UR14, UR10, !UP1 ;  /* 0x0000000a0e347287 */ /* 0x000fe2000c800000 */
[----:B------:R-:W-:Y:S01]  /*1210*/  IMAD.MOV.U32 R4, RZ, RZ, RZ ;  /* 0x000000ffff047224 */ /* 0x000fe200078e00ff */
[----:B------:R-:W-:-:S02]  /*1220*/  UIADD3 UR14, UR12, -0x40, URZ ;  /* 0xffffffc00c0e7890 */ /* 0x000fc4000fffe03f */
[----:B------:R-:W-:Y:S01]  /*1230*/  UIADD3 UR43, UR15, UR7, URZ ;  /* 0x000000070f2b7290 */ /* 0x000fe2000fffe03f */
[----:B------:R-:W-:Y:S01]  /*1240*/  IMAD.HI.U32 R5, R5, R6, R4 ;  /* 0x0000000605057227 */ /* 0x000fe200078e0004 */
[----:B------:R-:W-:Y:S01]  /*1250*/  MOV R4, R7 ;  /* 0x0000000700047202 */ /* 0x000fe20000000f00 */
[----:B------:R-:W-:Y:S02]  /*1260*/  UISETP.NE.AND UP3, UPT, UR19, URZ, UPT ;  /* 0x0000003f1300728c */ /* 0x000fe4000bf65270 */
[----:B------:R-:W-:Y:S02]  /*1270*/  USHF.R.S32.HI UR23, URZ, 0x1f, UR14 ;  /* 0x0000001f3f177899 */ /* 0x000fe4000801140e */
[----:B------:R-:W-:Y:S01]  /*1280*/  IMAD.HI.U32 R6, R5, R4, RZ ;  /* 0x0000000405067227 */ /* 0x000fe200078e00ff */
[----:B------:R-:W-:Y:S02]  /*1290*/  UIADD3 UR7, UP2, UR14, UR27, URZ ;  /* 0x0000001b0e077290 */ /* 0x000fe4000ff5e03f */
[----:B------:R-:W-:Y:S01]  /*12a0*/  UIMAD UR13, UR9, UR16, URZ ;  /* 0x00000010090d72a4 */ /* 0x000fe2000f8e023f */
[----:B------:R-:W-:Y:S01]  /*12b0*/  IMAD.MOV R5, RZ, RZ, -R6 ;  /* 0x000000ffff057224 */ /* 0x000fe200078e0a06 */
[----:B------:R-:W-:-:S02]  /*12c0*/  UIADD3.X UR10, UR23, UR17, URZ, UP2, !UPT ;  /* 0x00000011170a7290 */ /* 0x000fc400097fe43f */
[----:B------:R-:W-:Y:S01]  /*12d0*/  UIMAD UR9, UR9, UR7, URZ ;  /* 0x00000007090972a4 */ /* 0x000fe2000f8e023f */
[C---:B------:R-:W-:Y:S01]  /*12e0*/  IMAD R4, R8.reuse, R5, R4 ;  /* 0x0000000508047224 */ /* 0x040fe200078e0204 */
[----:B------:R-:W-:Y:S01]  /*12f0*/  @UP0 UIADD3 UR24, UR31, UR33, URZ ;  /* 0x000000211f180290 */ /* 0x000fe2000fffe03f */
[----:B------:R-:W-:Y:S01]  /*1300*/  @UP0 ULDC.64 UR18, c[0x0][0x250] ;  /* 0x0000940000120ab9 */ /* 0x000fe20000000a00 */
[----:B------:R-:W-:Y:S02]  /*1310*/  @UP1 UIADD3 UR43, UR11, UR13, URZ ;  /* 0x0000000d0b2b1290 */ /* 0x000fe4000fffe03f */
[----:B------:R-:W-:Y:S01]  /*1320*/  ISETP.GT.U32.AND P1, PT, R8, R4, PT ;  /* 0x000000040800720c */ /* 0x000fe20003f24070 */
[----:B------:R-:W-:Y:S01]  /*1330*/  UIMAD UR9, UR8, UR10, UR9 ;  /* 0x0000000a080972a4 */ /* 0x000fe2000f8e0209 */
[----:B------:R-:W-:Y:S01]  /*1340*/  ULDC UR59, c[0x0][0x2c4] ;  /* 0x0000b100003b7ab9 */ /* 0x000fe20000000800 */
[----:B------:R-:W-:Y:S02]  /*1350*/  @UP0 UIMAD.WIDE.U32 UR10, UR24, UR18, URZ ;  /* 0x00000012180a02a5 */ /* 0x000fe4000f8e003f */
[----:B------:R-:W-:-:S02]  /*1360*/  @UP0 UIMAD UR15, UR24, UR19, URZ ;  /* 0x00000013180f02a4 */ /* 0x000fc4000f8e023f */
[----:B------:R-:W-:Y:S02]  /*1370*/  UIMAD.WIDE.U32 UR24, UR8, UR7, URZ ;  /* 0x00000007081872a5 */ /* 0x000fe4000f8e003f */
[----:B------:R-:W-:Y:S01]  /*1380*/  @UP3 UIMAD UR7, UR42, UR59, URZ ;  /* 0x0000003b2a0732a4 */ /* 0x000fe2000f8e023f */
[----:B------:R-:W-:-:S03]  /*1390*/  ULDC.U8 UR20, c[0x0][0x480] ;  /* 0x0001200000147ab9 */ /* 0x000fc60000000000 */
[----:B------:R-:W-:Y:S01]  /*13a0*/  @!P1 IMAD.IADD R4, R4, 0x1, -R8 ;  /* 0x0000000104049824 */ /* 0x000fe200078e0a08 */
[----:B------:R-:W-:Y:S01]  /*13b0*/  @!P1 IADD3 R6, R6, 0x1, RZ ;  /* 0x0000000106069810 */ /* 0x000fe20007ffe0ff */
[----:B------:R-:W-:Y:S01]  /*13c0*/  @UP0 UIADD3 UR22, UR31, UR33, URZ ;  /* 0x000000211f160290 */ /* 0x000fe2000fffe03f */
[----:B------:R-:W-:Y:S01]  /*13d0*/  PLOP3.LUT P1, PT, PT, PT, UP0, 0x80, 0x0 ;  /* 0x000000000000781c */ /* 0x000fe20003f2f008 */
[----:B------:R-:W-:Y:S01]  /*13e0*/  UISETP.NE.AND UP4, UPT, UR20, URZ, UPT ;  /* 0x0000003f1400728c */ /* 0x000fe2000bf85270 */
[----:B------:R-:W-:Y:S01]  /*13f0*/  ISETP.GE.U32.AND P0, PT, R4, R8, PT ;  /* 0x000000080400720c */ /* 0x000fe20003f06070 */
[----:B------:R-:W-:Y:S01]  /*1400*/  @UP3 USEL UR8, UR7, UR16, !UP1 ;  /* 0x0000001007083287 */ /* 0x000fe2000c800000 */
[----:B------:R-:W-:Y:S01]  /*1410*/  LOP3.LUT R4, R9, UR53, RZ, 0x3c, !PT ;  /* 0x0000003509047c12 */ /* 0x000fe2000f8e3cff */
[----:B------:R-:W-:Y:S01]  /*1420*/  @UP0 ULDC.64 UR20, c[0x0][0x248] ;  /* 0x0000920000140ab9 */ /* 0x000fe20000000a00 */
[----:B------:R-:W-:Y:S01]  /*1430*/  @UP3 ULDC UR7, c[0x0][0x2e4] ;  /* 0x0000b90000073ab9 */ /* 0x000fe20000000800 */
[----:B------:R-:W-:Y:S01]  /*1440*/  @UP0 UIMAD.WIDE.U32 UR12, UR22, UR20, URZ ;  /* 0x00000014160c02a5 */ /* 0x000fe2000f8e003f */
[----:B------:R-:W-:Y:S01]  /*1450*/  ISETP.GE.AND P2, PT, R4, RZ, PT ;  /* 0x000000ff0400720c */ /* 0x000fe20003f46270 */
[----:B------:R-:W-:-:S02]  /*1460*/  @UP3 UIMAD UR17, UR53, UR7, UR8 ;  /* 0x00000007351132a4 */ /* 0x000fc4000f8e0208 */
[----:B------:R-:W-:Y:S02]  /*1470*/  UIMAD UR47, UR53, UR58, URZ ;  /* 0x0000003a352f72a4 */ /* 0x000fe4000f8e023f */
[----:B------:R-:W-:Y:S02]  /*1480*/  @UP0 UIMAD UR22, UR22, UR21, URZ ;  /* 0x00000015161602a4 */ /* 0x000fe4000f8e023f */
[----:B------:R-:W-:Y:S01]  /*1490*/  @!UP3 UIMAD UR7, UR42, UR57, UR53 ;  /* 0x000000392a07b2a4 */ /* 0x000fe2000f8e0235 */
[----:B------:R-:W-:Y:S01]  /*14a0*/  @P0 VIADD R6, R6, 0x1 ;  /* 0x0000000106060836 */ /* 0x000fe20000000000 */
[----:B------:R-:W-:Y:S01]  /*14b0*/  @!UP1 UIADD3 UR46, UR37, UR32, URZ ;  /* 0x00000020252e9290 */ /* 0x000fe2000fffe03f */
[----:B------:R-:W-:Y:S01]  /*14c0*/  PLOP3.LUT P0, PT, PT, PT, UP3, 0x80, 0x0 ;  /* 0x000000000000781c */ /* 0x000fe20003f0f038 */
[----:B------:R-:W-:Y:S02]  /*14d0*/  USEL UR50, UR26, URZ, UP4 ;  /* 0x0000003f1a327287 */ /* 0x000fe4000a000000 */
[----:B------:R-:W-:Y:S01]  /*14e0*/  USEL UR49, UR45, URZ, UP4 ;  /* 0x0000003f2d317287 */ /* 0x000fe2000a000000 */
[----:B------:R-:W-:Y:S01]  /*14f0*/  @!P2 IADD3 R6, -R6, RZ, RZ ;  /* 0x000000ff0606a210 */ /* 0x000fe20007ffe1ff */
[----:B------:R-:W-:Y:S01]  /*1500*/  USHF.R.S32.HI UR48, URZ, 0x1f, UR28 ;  /* 0x0000001f3f307899 */ /* 0x000fe2000801141c */
[----:B------:R-:W-:Y:S01]  /*1510*/  @!P3 LOP3.LUT R6, RZ, R9, RZ, 0x33, !PT ;  /* 0x00000009ff06b212 */ /* 0x000fe200078e33ff */
[----:B------:R-:W-:-:S02]  /*1520*/  USHF.R.S32.HI UR51, URZ, 0x1f, UR47 ;  /* 0x0000001f3f337899 */ /* 0x000fc4000801142f */
        /* <DEDUP_REMOVED lines=19> */
.L_x_1117:
        /* <DEDUP_REMOVED lines=13> */
.L_x_1118:
        /* <DEDUP_REMOVED lines=11> */
.L_x_1119:
[----:B------:R-:W-:-:S04]  /*17e0*/  UIMAD UR7, UR42, UR57, UR53 ;  /* 0x000000392a0772a4 */ /* 0x000fc8000f8e0235 */
[----:B------:R-:W-:-:S12]  /*17f0*/  UIMAD UR7, UR7, UR56, URZ ;  /* 0x00000038070772a4 */ /* 0x000fd8000f8e023f */
.L_x_1120:
        /* <DEDUP_REMOVED lines=12> */
[----:B------:R-:W-:Y:S01]  /*18c0*/  UIADD3 UR16, UR14, UR17, URZ ;  /* 0x000000110e107290 */ /* 0x000fe2000fffe03f */
[----:B------:R-:W-:Y:S02]  /*18d0*/  ULDC.64 UR12, c[0x0][0x258] ;  /* 0x00009600000c7ab9 */ /* 0x000fe40000000a00 */
[----:B------:R-:W-:Y:S01]  /*18e0*/  IMAD R13, R10, UR35, R11 ;  /* 0x000000230a0d7c24 */ /* 0x000fe2000f8e020b */
[----:B------:R-:W-:Y:S01]  /*18f0*/  ULDC.64 UR36, c[0x0][0x2b0] ;  /* 0x0000ac0000247ab9 */ /* 0x000fe20000000a00 */
[----:B------:R-:W-:Y:S01]  /*1900*/  ULDC.64 UR38, c[0x0][0x478] ;  /* 0x00011e0000267ab9 */ /* 0x000fe20000000a00 */
[----:B------:R-:W-:Y:S02]  /*1910*/  ULEA.HI.SX32 UR25, UR40, 0xffffffff, 0x1a ;  /* 0xffffffff28197891 */ /* 0x000fe4000f8fd23f */
[----:B------:R-:W-:Y:S01]  /*1920*/  UIMAD.WIDE UR16, UR16, 0x4, UR36 ;  /* 0x00000004101078a5 */ /* 0x000fe2000f8e0224 */
        /* <DEDUP_REMOVED lines=11> */
[----:B------:R-:W-:-:S03]  /*19e0*/  IMAD R12, R12, UR11, R32 ;  /* 0x0000000b0c0c7c24 */ /* 0x000fc6000f8e0220 */
[--C-:B------:R-:W-:Y:S02]  /*19f0*/  SHF.R.S32.HI R5, RZ, 0x1f, R4.reuse ;  /* 0x0000001fff057819 */ /* 0x100fe40000011404 */
[----:B------:R-:W-:Y:S01]  /*1a00*/  IADD3 R8, P0, R4, UR10, RZ ;  /* 0x0000000a04087c10 */ /* 0x000fe2000ff1e0ff */
[----:B------:R-:W-:Y:S01]  /*1a10*/  USHF.L.U32 UR10, UR11, 0x6, URZ ;  /* 0x000000060b0a7899 */ /* 0x000fe2000800063f */
[----:B------:R-:W-:Y:S02]  /*1a20*/  IMAD.WIDE.U32 R10, R10, UR34, R4 ;  /* 0x000000220a0a7c25 */ /* 0x000fe4000f8e0004 */
[----:B------:R-:W-:Y:S02]  /*1a30*/  IADD3.X R9, R5, UR46, RZ, P0, !PT ;  /* 0x0000002e05097c10 */ /* 0x000fe400087fe4ff */
[----:B------:R-:W-:Y:S01]  /*1a40*/  IADD3 R10, P0, R10, UR54, RZ ;  /* 0x000000360a0a7c10 */ /* 0x000fe2000ff1e0ff */
[----:B------:R-:W-:Y:S01]  /*1a50*/  IMAD.WIDE.U32 R8, R14, UR14, R8 ;  /* 0x0000000e0e087c25 */ /* 0x000fe2000f8e0008 */
[----:B------:R-:W-:-:S02]  /*1a60*/  UIMAD UR14, UR53, UR9, UR7 ;  /* 0x00000009350e72a4 */ /* 0x000fc4000f8e0207 */
[----:B------:R-:W-:Y:S01]  /*1a70*/  UIMAD UR7, UR15, UR12, URZ ;  /* 0x0000000c0f0772a4 */ /* 0x000fe2000f8e023f */
[----:B------:R-:W-:Y:S01]  /*1a80*/  IMAD.IADD R9, R9, 0x1, R7 ;  /* 0x0000000109097824 */ /* 0x000fe200078e0207 */
[----:B------:R-:W-:Y:S01]  /*1a90*/  USHF.R.S32.HI UR9, URZ, 0x1f, UR10 ;  /* 0x0000001f3f097899 */ /* 0x000fe2000801140a */
[----:B------:R-:W-:Y:S01]  /*1aa0*/  IMAD.U32 R7, RZ, RZ, UR8 ;  /* 0x00000008ff077e24 */ /* 0x000fe2000f8e00ff */
[----:B------:R-:W-:Y:S01]  /*1ab0*/  UIADD3 UR8, UP1, UP0, UR24, UR10, UR47 ;  /* 0x0000000a18087290 */ /* 0x000fe2000f83e02f */
[----:B------:R-:W-:Y:S01]  /*1ac0*/  IADD3.X R11, R11, UR44, R13, P0, !PT ;  /* 0x0000002c0b0b7c10 */ /* 0x000fe200087fe40d */
[----:B------:R-:W-:Y:S01]  /*1ad0*/  UIMAD UR15, UR53, UR13, UR7 ;  /* 0x0000000d350f72a4 */ /* 0x000fe2000f8e0207 */
[----:B------:R-:W-:Y:S01]  /*1ae0*/  IMAD.WIDE.U32 R8, R7, UR53, R8 ;  /* 0x0000003507087c25 */ /* 0x000fe2000f8e0008 */
[----:B------:R-:W-:Y:S02]  /*1af0*/  UIADD3.X UR7, UR45, UR9, UR51, UP1, UP0 ;  /* 0x000000092d077290 */ /* 0x000fe40008fe0433 */
[----:B------:R-:W-:Y:S01]  /*1b00*/  UIADD3 UR8, UP1, UP0, UR50, UR8, UR52 ;  /* 0x0000000832087290 */ /* 0x000fe2000f83e034 */
[----:B------:R-:W-:Y:S01]  /*1b10*/  IMAD.U32 R7, RZ, RZ, UR12 ;  /* 0x0000000cff077e24 */ /* 0x000fe2000f8e00ff */
[----:B------:R-:W-:Y:S01]  /*1b20*/  ULDC.64 UR12, c[0x0][0x210] ;  /* 0x00008400000c7ab9 */ /* 0x000fe20000000a00 */
[----:B------:R-:W-:Y:S01]  /*1b30*/  VIADD R9, R9, UR14 ;  /* 0x0000000e09097c36 */ /* 0x000fe20008000000 */
[----:B------:R-:W-:Y:S01]  /*1b40*/  UIADD3.X UR7, UR49, UR7, UR43, UP1, UP0 ;  /* 0x0000000731077290 */ /* 0x000fe20008fe042b */
[----:B------:R-:W-:Y:S01]  /*1b50*/  IMAD.WIDE.U32 R10, R7, UR53, R10 ;  /* 0x00000035070a7c25 */ /* 0x000fe2000f8e000a */
[----:B------:R-:W-:Y:S01]  /*1b60*/  IADD3 R7, P0, R12, UR8, RZ ;  /* 0x000000080c077c10 */ /* 0x000fe2000ff1e0ff */
[----:B------:R-:W-:Y:S01]  /*1b70*/  ULDC.64 UR8, c[0x0][0x400] ;  /* 0x0001000000087ab9 */ /* 0x000fe20000000a00 */
[----:B------:R-:W-:Y:S01]  /*1b80*/  UISETP.GE.AND UP0, UPT, UR29, 0x1, UPT ;  /* 0x000000011d00788c */ /* 0x000fe2000bf06270 */
[-C--:B------:R-:W-:Y:S01]  /*1b90*/  IMAD R13, R22, R14.reuse, RZ ;  /* 0x0000000e160d7224 */ /* 0x080fe200078e02ff */
[----:B------:R-:W-:Y:S01]  /*1ba0*/  LEA.HI.X.SX32 R12, R12, UR7, 0x1, P0 ;  /* 0x000000070c0c7c11 */ /* 0x000fe200080f0eff */
[----:B------:R-:W-:Y:S01]  /*1bb0*/  IMAD.WIDE.U32 R8, R243, R14, R8 ;  /* 0x0000000ef3087225 */ /* 0x000fe200078e0008 */
[----:B------:R-:W-:Y:S01]  /*1bc0*/  LEA R228, P0, R7, UR8, 0x2 ;  /* 0x0000000807e47c11 */ /* 0x000fe2000f8010ff */
        /* <DEDUP_REMOVED lines=8> */
[----:B------:R-:W-:Y:S01]  /*1c50*/  UIMAD.WIDE UR14, UR22, 0x4, UR38 ;  /* 0x00000004160e78a5 */ /* 0x000fe2000f8e0226 */
[----:B------:R-:W-:-:S02]  /*1c60*/  LEA.HI.X R21, R10, UR13, R11, 0x1, P2 ;  /* 0x0000000d0a157c11 */ /* 0x000fc400090f0c0b */
[----:B------:R-:W-:-:S07]  /*1c70*/  LEA.HI.X R13, R8, UR11, R7, 0x1, P1 ;  /* 0x0000000b080d7c11 */ /* 0x000fce00088f0c07 */
[----:B------:R-:W-:Y:S05]  /*1c80*/  @!P0 BRA `(.L_x_1121) ;  /* 0x0000006c00c88947 */ /* 0x000fea0003800000 */
[----:B------:R-:W-:Y:S01]  /*1c90*/  UIMAD UR8, UR48, UR20, URZ ;  /* 0x00000014300872a4 */ /* 0x000fe2000f8e023f */
[----:B------:R-:W-:Y:S01]  /*1ca0*/  IMAD.U32 R8, RZ, RZ, UR20 ;  /* 0x00000014ff087e24 */ /* 0x000fe2000f8e00ff */
[----:B------:R-:W-:Y:S01]  /*1cb0*/  UMOV UR7, UR25 ;  /* 0x0000001900077c82 */ /* 0x000fe20008000000 */
[----:B------:R-:W-:Y:S01]  /*1cc0*/  IMAD.U32 R7, RZ, RZ, UR18 ;  /* 0x00000012ff077e24 */ /* 0x000fe2000f8e00ff */
[----:B------:R-:W-:Y:S01]  /*1cd0*/  UIMAD UR10, UR28, UR21, UR8 ;  /* 0x000000151c0a72a4 */ /* 0x000fe2000f8e0208 */
[----:B------:R-:W-:Y:S01]  /*1ce0*/  VIADD R10, R243, 0x20 ;  /* 0x00000020f30a7836 */ /* 0x000fe20000000000 */
[----:B------:R-:W-:Y:S01]  /*1cf0*/  UIMAD UR8, UR7, -0x40, UR29 ;  /* 0xffffffc0070878a4 */ /* 0x000fe2000f8e021d */
[--C-:B------:R-:W-:Y:S01]  /*1d00*/  IMAD.WIDE.U32 R8, R8, UR28, R4.reuse ;  /* 0x0000001c08087c25 */ /* 0x100fe2000f8e0004 */
[----:B------:R-:W-:Y:S01]  /*1d10*/  UIMAD UR9, UR30, -0x40, UR6 ;  /* 0xffffffc01e0978a4 */ /* 0x000fe2000f8e0206 */
[----:B------:R-:W1:Y:S01]  /*1d20*/  LDC R250, c[0x0][0x270] ;  /* 0x00009c00fffa7b82 */ /* 0x000e620000000800 */
[----:B------:R-:W-:Y:S01]  /*1d30*/  UIMAD UR12, UR48, UR18, URZ ;  /* 0x00000012300c72a4 */ /* 0x000fe2000f8e023f */
[----:B------:R-:W-:Y:S01]  /*1d40*/  IMAD.WIDE.U32 R4, R7, UR28, R4 ;  /* 0x0000001c07047c25 */ /* 0x000fe2000f8e0004 */
[----:B------:R-:W-:-:S03]  /*1d50*/  ISETP.GE.AND P2, PT, R10, UR8, PT ;  /* 0x000000080a007c0c */ /* 0x000fc6000bf46270 */
[----:B------:R-:W-:Y:S01]  /*1d60*/  IMAD.SHL.U32 R17, R15, 0x40, RZ ;  /* 0x000000400f117824 */ /* 0x000fe200078e00ff */
[----:B------:R-:W-:Y:S01]  /*1d70*/  IADD3 R8, P1, R8, UR26, RZ ;  /* 0x0000001a08087c10 */ /* 0x000fe2000ff3e0ff */
[----:B------:R-:W-:Y:S01]  /*1d80*/  IMAD.U32 R7, RZ, RZ, UR10 ;  /* 0x0000000aff077e24 */ /* 0x000fe2000f8e00ff */
[----:B------:R-:W-:Y:S01]  /*1d90*/  ULDC.64 UR10, c[0x0][0x260] ;  /* 0x00009800000a7ab9 */ /* 0x000fe20000000a00 */
[----:B------:R-:W-:Y:S01]  /*1da0*/  ISETP.GE.AND P0, PT, R10, UR9, PT ;  /* 0x000000090a007c0c */ /* 0x000fe2000bf06270 */
[----:B------:R-:W-:Y:S01]  /*1db0*/  UIMAD UR12, UR28, UR19, UR12 ;  /* 0x000000131c0c72a4 */ /* 0x000fe2000f8e020c */
[----:B------:R-:W-:Y:S01]  /*1dc0*/  IMAD.WIDE.U32 R14, R14, 0x40, RZ ;  /* 0x000000400e0e7825 */ /* 0x000fe200078e00ff */
[----:B------:R-:W-:-:S03]  /*1dd0*/  IADD3.X R9, R9, UR32, R7, P1, !PT ;  /* 0x0000002009097c10 */ /* 0x000fc60008ffe407 */
[----:B------:R-:W-:Y:S01]  /*1de0*/  IMAD.MOV.U32 R234, RZ, RZ, R12 ;  /* 0x000000ffffea7224 */ /* 0x000fe200078e000c */
[----:B------:R-:W-:Y:S01]  /*1df0*/  IADD3 R10, P3, R4, UR27, RZ ;  /* 0x0000001b040a7c10 */ /* 0x000fe2000ff7e0ff */
[----:B------:R-:W-:Y:S01]  /*1e00*/  IMAD R7, R16, UR10, RZ ;  /* 0x0000000a10077c24 */ /* 0x000fe2000f8e02ff */
[----:B------:R-:W-:Y:S01]  /*1e10*/  ISETP.GE.AND P1, PT, R243, UR9, PT ;  /* 0x00000009f3007c0c */ /* 0x000fe2000bf26270 */
[----:B------:R-:W-:Y:S01]  /*1e20*/  IMAD.MOV.U32 R235, RZ, RZ, R13 ;  /* 0x000000ffffeb7224 */ /* 0x000fe200078e000d */
[----:B------:R-:W-:Y:S01]  /*1e30*/  @!P2 IADD3 R4, P4, R234, R14, RZ ;  /* 0x0000000eea04a210 */ /* 0x000fe20007f9e0ff */
[C---:B------:R-:W-:Y:S01]  /*1e40*/  IMAD R12, R6.reuse, UR11, R7 ;  /* 0x0000000b060c7c24 */ /* 0x040fe2000f8e0207 */
[----:B------:R-:W-:Y:S01]  /*1e50*/  USHF.L.U32 UR9, UR35, 0x6, URZ ;  /* 0x0000000623097899 */ /* 0x000fe2000800063f */
[----:B------:R-:W-:Y:S01]  /*1e60*/  IMAD.U32 R7, RZ, RZ, UR12 ;  /* 0x0000000cff077e24 */ /* 0x000fe2000f8e00ff */
[----:B------:R-:W2:Y:S01]  /*1e70*/  @!P0 LDC.64 R28, c[0x0][0x218] ;  /* 0x00008600ff1c8b82 */ /* 0x000ea20000000a00 */
[----:B------:R-:W-:Y:S01]  /*1e80*/  IMAD.WIDE.U32 R8, R6, UR10, R8 ;  /* 0x0000000a06087c25 */ /* 0x000fe2000f8e0008 */
[----:B------:R-:W-:-:S03]  /*1e90*/  ULDC.64 UR10, c[0x0][0x268] ;  /* 0x00009a00000a7ab9 */ /* 0x000fc60000000a00 */
[----:B------:R-:W-:Y:S01]  /*1ea0*/  IMAD.MOV.U32 R232, RZ, RZ, R20 ;  /* 0x000000ffffe87224 */ /* 0x000fe200078e0014 */
[----:B------:R-:W-:Y:S01]  /*1eb0*/  IADD3.X R11, R5, UR41, R7, P3, !PT ;  /* 0x00000029050b7c10 */ /* 0x000fe20009ffe407 */
[----:B------:R-:W-:Y:S01]  /*1ec0*/  IMAD R7, R16, UR10, RZ ;  /* 0x0000000a10077c24 */ /* 0x000fe2000f8e02ff */
[----:B------:R-:W-:Y:S01]  /*1ed0*/  @!P2 IADD3.X R5, R235, R15, R17, P4, !PT ;  /* 0x0000000feb05a210 */ /* 0x000fe200027fe411 */
[----:B------:R-:W3:Y:S01]  /*1ee0*/  @!P1 LDC.64 R26, c[0x0][0x218] ;  /* 0x00008600ff1a9b82 */ /* 0x000ee20000000a00 */
[C---:B------:R-:W-:Y:S01]  /*1ef0*/  @!P0 IADD3 R16, P4, R243.reuse, 0x20, RZ ;  /* 0x00000020f3108810 */ /* 0x040fe20007f9e0ff */
[C---:B------:R-:W-:Y:S01]  /*1f00*/  IMAD R14, R6.reuse, UR11, R7 ;  /* 0x0000000b060e7c24 */ /* 0x040fe2000f8e0207 */
[----:B------:R-:W-:Y:S01]  /*1f10*/  @!P0 IADD3 R18, P3, R243, 0x20, RZ ;  /* 0x00000020f3128810 */ /* 0x000fe20007f7e0ff */
[----:B------:R-:W-:Y:S01]  /*1f20*/  IMAD.WIDE.U32 R6, R6, UR10, R10 ;  /* 0x0000000a06067c25 */ /* 0x000fe2000f8e000a */
[----:B------:R-:W-:-:S03]  /*1f30*/  UIMAD.WIDE.U32 UR10, UR34, 0x40, URZ ;  /* 0x00000040220a78a5 */ /* 0x000fc6000f8e003f */
[----:B------:R-:W-:Y:S01]  /*1f40*/  IMAD.MOV.U32 R233, RZ, RZ, R21 ;  /* 0x000000ffffe97224 */ /* 0x000fe200078e0015 */
[----:B------:R-:W4:Y:S01]  /*1f50*/  @!P0 LDC.64 R24, c[0x0][0x220] ;  /* 0x00008800ff188b82 */ /* 0x000f220000000a00 */
[----:B------:R-:W-:Y:S01]  /*1f60*/  @!P0 IMAD.X R10, RZ, RZ, R22, P4 ;  /* 0x000000ffff0a8224 */ /* 0x000fe200020e0616 */
[----:B------:R-:W-:Y:S01]  /*1f70*/  PLOP3.LUT P4, PT, PT, PT, UP4, 0x80, 0x0 ;  /* 0x000000000000781c */ /* 0x000fe20003f8f048 */
[----:B------:R-:W-:Y:S02]  /*1f80*/  IMAD.IADD R7, R7, 0x1, R14 ;  /* 0x0000000107077824 */ /* 0x000fe400078e020e */
[----:B------:R-:W-:Y:S02]  /*1f90*/  IMAD.MOV.U32 R240, RZ, RZ, 0x7f800000 ;  /* 0x7f800000fff07424 */ /* 0x000fe400078e00ff */
[----:B------:R-:W-:Y:S01]  /*1fa0*/  IMAD.MOV.U32 R241, RZ, RZ, 0x7f800000 ;  /* 0x7f800000fff17424 */ /* 0x000fe200078e00ff */
[----:B------:R-:W-:Y:S01]  /*1fb0*/  CS2R R190, SRZ ;  /* 0x0000000000be7805 */ /* 0x000fe2000001ff00 */
[----:B------:R-:W-:Y:S01]  /*1fc0*/  @!P0 IMAD.X R14, RZ, RZ, R22, P3 ;  /* 0x000000ffff0e8224 */ /* 0x000fe200018e0616 */
[----:B------:R-:W-:Y:S01]  /*1fd0*/  ISETP.GE.AND P3, PT, R243, UR8, PT ;  /* 0x00000008f3007c0c */ /* 0x000fe2000bf66270 */
[----:B------:R-:W-:Y:S01]  /*1fe0*/  IMAD.IADD R9, R9, 0x1, R12 ;  /* 0x0000000109097824 */ /* 0x000fe200078e020c */
[----:B------:R-:W-:Y:S01]  /*1ff0*/  CS2R R188, SRZ ;  /* 0x0000000000bc7805 */ /* 0x000fe2000001ff00 */
[----:B------:R-:W-:Y:S01]  /*2000*/  @!P0 IMAD R15, R10, UR20, RZ ;  /* 0x000000140a0f8c24 */ /* 0x000fe2000f8e02ff */
[----:B------:R-:W-:Y:S01]  /*2010*/  CS2R R194, SRZ ;  /* 0x0000000000c27805 */ /* 0x000fe2000001ff00 */
[----:B------:R-:W-:Y:S01]  /*2020*/  @P4 BAR.SYNC.DEFER_BLOCKING 0x0 ;  /* 0x0000000000004b1d */ /* 0x000fe20000010000 */
[----:B------:R-:W-:-:S02]  /*2030*/  @!P0 IMAD R14, R14, UR18, RZ ;  /* 0x000000120e0e8c24 */ /* 0x000fc4000f8e02ff */
[----:B------:R-:W-:Y:S02]  /*2040*/  @!P0 IMAD.MOV.U32 R10, RZ, RZ, R6 ;  /* 0x000000ffff0a8224 */ /* 0x000fe400078e0006 */
[----:B------:R-:W-:Y:S01]  /*2050*/  @!P0 IMAD.MOV.U32 R11, RZ, RZ, R7 ;  /* 0x000000ffff0b8224 */ /* 0x000fe200078e0007 */
[----:B------:R-:W-:Y:S01]  /*2060*/  CS2R R192, SRZ ;  /* 0x0000000000c07805 */ /* 0x000fe2000001ff00 */
[----:B------:R-:W-:Y:S01]  /*2070*/  @!P0 IMAD.MOV.U32 R12, RZ, RZ, R8 ;  /* 0x000000ffff0c8224 */ /* 0x000fe200078e0008 */
[----:B------:R-:W-:Y:S01]  /*2080*/  CS2R R186, SRZ ;  /* 0x0000000000ba7805 */ /* 0x000fe2000001ff00 */
[----:B------:R-:W-:Y:S01]  /*2090*/  @!P0 IMAD.MOV.U32 R13, RZ, RZ, R9 ;  /* 0x000000ffff0d8224 */ /* 0x000fe200078e0009 */
[----:B------:R-:W-:Y:S01]  /*20a0*/  CS2R R184, SRZ ;  /* 0x0000000000b87805 */ /* 0x000fe2000001ff00 */
[----:B------:R-:W-:Y:S01]  /*20b0*/  @!P0 IMAD R31, R18, UR19, R14 ;  /* 0x00000013121f8c24 */ /* 0x000fe2000f8e020e */
[----:B------:R-:W-:Y:S01]  /*20c0*/  CS2R R182, SRZ ;  /* 0x0000000000b67805 */ /* 0x000fe2000001ff00 */
[----:B------:R-:W-:Y:S01]  /*20d0*/  @!P0 IMAD R30, R16, UR21, R15 ;  /* 0x00000015101e8c24 */ /* 0x000fe2000f8e020f */
[----:B------:R-:W-:Y:S01]  /*20e0*/  CS2R R180, SRZ ;  /* 0x0000000000b47805 */ /* 0x000fe2000001ff00 */
[----:B------:R-:W-:Y:S01]  /*20f0*/  @!P0 IMAD.WIDE.U32 R18, R18, UR18, R10 ;  /* 0x0000001212128c25 */ /* 0x000fe2000f8e000a */
[----:B------:R-:W-:-:S02]  /*2100*/  CS2R R174, SRZ ;  /* 0x0000000000ae7805 */ /* 0x000fc4000001ff00 */
[----:B------:R-:W-:Y:S02]  /*2110*/  CS2R R172, SRZ ;  /* 0x0000000000ac7805 */ /* 0x000fe4000001ff00 */
[----:B------:R-:W-:Y:S01]  /*2120*/  CS2R R178, SRZ ;  /* 0x0000000000b27805 */ /* 0x000fe2000001ff00 */
[----:B------:R-:W-:Y:S01]  /*2130*/  @!P0 IMAD.WIDE.U32 R16, R16, UR20, R12 ;  /* 0x0000001410108c25 */ /* 0x000fe2000f8e000c */
[----:B------:R-:W-:Y:S02]  /*2140*/  CS2R R176, SRZ ;  /* 0x0000000000b07805 */ /* 0x000fe4000001ff00 */
[----:B------:R-:W-:Y:S02]  /*2150*/  CS2R R170, SRZ ;  /* 0x0000000000aa7805 */ /* 0x000fe4000001ff00 */
[----:B------:R-:W-:Y:S01]  /*2160*/  CS2R R168, SRZ ;  /* 0x0000000000a87805 */ /* 0x000fe2000001ff00 */
[----:B------:R-:W-:Y:S01]  /*2170*/  IMAD.U32 R10, RZ, RZ, UR9 ;  /* 0x00000009ff0a7e24 */ /* 0x000fe2000f8e00ff */
[----:B------:R1:W-:Y:S01]  /*2180*/  @P3 STS.128 [R231+0x8000], RZ ;  /* 0x008000ffe7003388 */ /* 0x0003e20000000c00 */
[----:B------:R-:W-:Y:S01]  /*2190*/  @!P1 IMAD.WIDE.U32 R12, R243, UR20, R8 ;  /* 0x00000014f30c9c25 */ /* 0x000fe2000f8e0008 */
[----:B------:R-:W-:-:S02]  /*21a0*/  CS2R R166, SRZ ;  /* 0x0000000000a67805 */ /* 0x000fc4000001ff00 */
[----:B------:R-:W-:Y:S01]  /*21b0*/  CS2R R164, SRZ ;  /* 0x0000000000a47805 */ /* 0x000fe2000001ff00 */
[----:B------:R1:W-:Y:S01]  /*21c0*/  @P3 STS.128 [R231+0xa000], RZ ;  /* 0x00a000ffe7003388 */ /* 0x0003e20000000c00 */
[----:B------:R-:W-:Y:S01]  /*21d0*/  @!P1 IMAD.WIDE.U32 R14, R243, UR18, R6 ;  /* 0x00000012f30e9c25 */ /* 0x000fe2000f8e0006 */
[----:B------:R-:W-:Y:S02]  /*21e0*/  CS2R R158, SRZ ;  /* 0x00000000009e7805 */ /* 0x000fe4000001ff00 */
[----:B------:R-:W-:Y:S01]  /*21f0*/  CS2R R156, SRZ ;  /* 0x00000000009c7805 */ /* 0x000fe2000001ff00 */
[----:B------:R1:W-:Y:S01]  /*2200*/  @P3 STS.128 [R231+0xc000], RZ ;  /* 0x00c000ffe7003388 */ /* 0x0003e20000000c00 */
[----:B------:R-:W-:Y:S01]  /*2210*/  @!P1 IMAD R11, R22, UR18, RZ ;  /* 0x00000012160b9c24 */ /* 0x000fe2000f8e02ff */
[----:B------:R-:W-:Y:S01]  /*2220*/  CS2R R162, SRZ ;  /* 0x0000000000a27805 */ /* 0x000fe2000001ff00 */
[----:B------:R-:W-:Y:S01]  /*2230*/  @!P0 IMAD.IADD R7, R17, 0x1, R30 ;  /* 0x0000000111078824 */ /* 0x000fe200078e021e */
[----:B------:R1:W-:Y:S01]  /*2240*/  @P3 STS.128 [R231+0xe000], RZ ;  /* 0x00e000ffe7003388 */ /* 0x0003e20000000c00 */
[----:B------:R-:W-:Y:S01]  /*2250*/  @!P1 IMAD R21, R243, UR19, R11 ;  /* 0x00000013f3159c24 */ /* 0x000fe2000f8e020b */
[----:B------:R-:W-:Y:S01]  /*2260*/  CS2R R160, SRZ ;  /* 0x0000000000a07805 */ /* 0x000fe2000001ff00 */
[----:B------:R-:W-:Y:S01]  /*2270*/  IMAD.SHL.U32 R252, R249, 0x20, RZ ;  /* 0x00000020f9fc7824 */ /* 0x000fe200078e00ff */
        /* <DEDUP_REMOVED lines=55> */
[----:B------:R-:W-:Y:S01]  /*25f0*/  CS2R R34, SRZ ;  /* 0x0000000000227805 */ /* 0x000fe2000001ff00 */
[----:B------:R-:W-:Y:S01]  /*2600*/  ULDC UR32, c[0x0][0x2dc] ;  /* 0x0000b70000207ab9 */ /* 0x000fe20000000800 */
[----:B------:R-:W-:Y:S01]  /*2610*/  ULDC.U8 UR13, c[0x0][0x388] ;  /* 0x0000e200000d7ab9 */ /* 0x000fe20000000000 */
[----:B------:R1:W-:Y:S04]  /*2620*/  @P3 STS.128 [R231+0x2000], RZ ;  /* 0x002000ffe7003388 */ /* 0x0003e80000000c00 */
[----:B------:R1:W-:Y:S04]  /*2630*/  @P3 STS.128 [R231+0x4000], RZ ;  /* 0x004000ffe7003388 */ /* 0x0003e80000000c00 */
[----:B------:R1:W-:Y:S04]  /*2640*/  @P3 STS.128 [R231+0x6000], RZ ;  /* 0x006000ffe7003388 */ /* 0x0003e80000000c00 */
[----:B------:R-:W-:Y:S01]  /*2650*/  @!PT LDS RZ, [RZ] ;  /* 0x00000000fffff984 */ /* 0x000fe20000000800 */
[----:B------:R-:W-:Y:S01]  /*2660*/  @!PT LDS RZ, [RZ] ;  /* 0x00000000fffff984 */ /* 0x000fe20000000800 */
[----:B------:R-:W-:Y:S01]  /*2670*/  @!PT LDS RZ, [RZ] ;  /* 0x00000000fffff984 */ /* 0x000fe20000000800 */
[----:B------:R-:W-:Y:S04]  /*2680*/  @!P3 LDGSTS.E.BYPASS.LTC128B.128 [R231], desc[UR4][R232.64] ;  /* 0x00000000e8e7bfae */ /* 0x000fe8000b901d44 */
[----:B------:R-:W-:Y:S01]  /*2690*/  @!P3 LDGSTS.E.BYPASS.LTC128B.128 [R231+0x2000], desc[UR4][R232.64+0x80] ;  /* 0x02000080e8e7bfae */ /* 0x000fe2000b901d44 */
[----:B--2---:R-:W-:Y:S01]  /*26a0*/  @!P1 IMAD R5, R22, UR20, RZ ;  /* 0x0000001416059c24 */ /* 0x004fe2000f8e02ff */
[----:B------:R-:W-:-:S02]  /*26b0*/  @!P2 IADD3 R4, P4, R232, UR10, RZ ;  /* 0x0000000ae804ac10 */ /* 0x000fc4000ff9e0ff */
[----:B------:R-:W-:Y:S01]  /*26c0*/  @!P3 LDGSTS.E.BYPASS.LTC128B.128 [R231+0x4000], desc[UR4][R232.64+0x100] ;  /* 0x04000100e8e7bfae */ /* 0x000fe2000b901d44 */
[----:B------:R-:W2:Y:S01]  /*26d0*/  @!P1 LDC.64 R22, c[0x0][0x220] ;  /* 0x00008800ff169b82 */ /* 0x000ea20000000a00 */
[----:B------:R-:W-:Y:S01]  /*26e0*/  @!P1 IMAD R20, R243, UR21, R5 ;  /* 0x00000015f3149c24 */ /* 0x000fe2000f8e0205 */
[----:B------:R-:W-:Y:S01]  /*26f0*/  @!P2 IADD3.X R5, R233, UR11, R10, P4, !PT ;  /* 0x0000000be905ac10 */ /* 0x000fe2000a7fe40a */
[----:B------:R-:W-:Y:S01]  /*2700*/  @!P3 LDGSTS.E.BYPASS.LTC128B.128 [R231+0x6000], desc[UR4][R232.64+0x180] ;  /* 0x06000180e8e7bfae */ /* 0x000fe2000b901d44 */
[----:B---3--:R-:W-:Y:S01]  /*2710*/  @!P1 LEA R10, P5, R12, R26, 0x1 ;  /* 0x0000001a0c0a9211 */ /* 0x008fe200078a08ff */
[----:B------:R-:W-:Y:S01]  /*2720*/  @!P1 IMAD.IADD R6, R13, 0x1, R20 ;  /* 0x000000010d069824 */ /* 0x000fe200078e0214 */
[----:B------:R-:W-:Y:S01]  /*2730*/  @!P0 LEA R8, P4, R16, R28, 0x1 ;  /* 0x0000001c10088211 */ /* 0x000fe200078808ff */
[----:B------:R3:W-:Y:S03]  /*2740*/  @P2 STS.128 [R231+0x1000], RZ ;  /* 0x001000ffe7002388 */ /* 0x0007e60000000c00 */
[----:B------:R-:W-:Y:S01]  /*2750*/  @!P1 LEA.HI.X R11, R12, R27, R6, 0x1, P5 ;  /* 0x0000001b0c0b9211 */ /* 0x000fe200028f0c06 */
[----:B------:R3:W-:Y:S01]  /*2760*/  @P2 STS.128 [R231+0x3000], RZ ;  /* 0x003000ffe7002388 */ /* 0x0007e20000000c00 */
[----:B------:R-:W-:Y:S01]  /*2770*/  @!P0 LEA.HI.X R9, R16, R29, R7, 0x1, P4 ;  /* 0x0000001d10098211 */ /* 0x000fe200020f0c07 */
[----:B------:R-:W-:-:S02]  /*2780*/  @!P0 IMAD.IADD R12, R19, 0x1, R31 ;  /* 0x00000001130c8824 */ /* 0x000fc400078e021f */
[----:B------:R3:W-:Y:S04]  /*2790*/  @P2 STS.128 [R231+0x5000], RZ ;  /* 0x005000ffe7002388 */ /* 0x0007e80000000c00 */
[----:B------:R3:W-:Y:S04]  /*27a0*/  @P2 STS.128 [R231+0x7000], RZ ;  /* 0x007000ffe7002388 */ /* 0x0007e80000000c00 */
[----:B------:R-:W-:Y:S01]  /*27b0*/  @!PT LDS RZ, [RZ] ;  /* 0x00000000fffff984 */ /* 0x000fe20000000800 */
[----:B------:R-:W-:Y:S01]  /*27c0*/  @!PT LDS RZ, [RZ] ;  /* 0x00000000fffff984 */ /* 0x000fe20000000800 */
[----:B------:R-:W-:Y:S01]  /*27d0*/  @!PT LDS RZ, [RZ] ;  /* 0x00000000fffff984 */ /* 0x000fe20000000800 */
[----:B------:R-:W-:Y:S01]  /*27e0*/  @!P2 LDGSTS.E.BYPASS.LTC128B.128 [R231+0x1000], desc[UR4][R4.64] ;  /* 0x0100000004e7afae */ /* 0x000fe2000b901d44 */
[----:B--2---:R-:W-:-:S03]  /*27f0*/  @!P1 LEA R6, P3, R14, R22, 0x1 ;  /* 0x000000160e069211 */ /* 0x004fc600078608ff */
        /* <DEDUP_REMOVED lines=12> */
[----:B--2---:R-:W-:-:S03]  /*28c0*/  @!P1 IMAD.IADD R5, R15, 0x1, R21 ;  /* 0x000000010f059824 */ /* 0x004fc600078e0215 */
[----:B------:R-:W-:Y:S01]  /*28d0*/  @!P1 LDGSTS.E.BYPASS.LTC128B.128 [R231+0x14000], desc[UR4][R10.64+0x100] ;  /* 0x140001000ae79fae */ /* 0x000fe2000b901d44 */
[----:B----4-:R-:W-:-:S03]  /*28e0*/  @!P0 LEA R4, P2, R18, R24, 0x1 ;  /* 0x0000001812048211 */ /* 0x010fc600078408ff */
[----:B------:R2:W-:Y:S01]  /*28f0*/  @!P1 LDGSTS.E.BYPASS.LTC128B.128 [R231+0x16000], desc[UR4][R10.64+0x180] ;  /* 0x160001800ae79fae */ /* 0x0005e2000b901d44 */
[----:B------:R-:W-:Y:S02]  /*2900*/  @!P1 LEA.HI.X R7, R14, R23, R5, 0x1, P3 ;  /* 0x000000170e079211 */ /* 0x000fe400018f0c05 */
[----:B------:R-:W-:Y:S01]  /*2910*/  @!P0 LEA.HI.X R5, R18, R25, R12, 0x1, P2 ;  /* 0x0000001912058211 */ /* 0x000fe200010f0c0c */
        /* <DEDUP_REMOVED lines=9> */
[----:B--2---:R-:W2:Y:S03]  /*29b0*/  LDC.64 R10, c[0x0][0x3b8] ;  /* 0x0000ee00ff0a7b82 */ /* 0x004ea60000000a00 */
        /* <DEDUP_REMOVED lines=24> */
[----:B------:R-:W-:-:S03]  /*2b40*/  ISETP.GE.AND P1, PT, R242, UR8, PT ;  /* 0x00000008f2007c0c */ /* 0x000fc6000bf26270 */
[----:B------:R-:W0:Y:S04]  /*2b50*/  LDGDEPBAR ;  /* 0x00000000000079af */ /* 0x000e280000000000 */
[----:B--2---:R-:W2:Y:S04]  /*2b60*/  LDG.E.64 R8, desc[UR4][R10.64] ;  /* 0x000000040a087981 */ /* 0x004ea8000c1e1b00 */
[----:B------:R-:W3:Y:S01]  /*2b70*/  LDG.E.64 R6, desc[UR4][R10.64+0x8] ;  /* 0x000008040a067981 */ /* 0x000ee2000c1e1b00 */
[----:B------:R-:W-:Y:S01]  /*2b80*/  UIMAD UR10, UR42, UR57, UR53 ;  /* 0x000000392a0a72a4 */ /* 0x000fe2000f8e0235 */
[----:B------:R-:W-:Y:S01]  /*2b90*/  UMOV UR9, UR17 ;  /* 0x0000001100097c82 */ /* 0x000fe20008000000 */
[----:B----4-:R-:W-:-:S05]  /*2ba0*/  VIADD R4, R242, 0x8 ;  /* 0x00000008f2047836 */ /* 0x010fca0000000000 */
[----:B------:R-:W-:Y:S01]  /*2bb0*/  ISETP.GE.AND P0, PT, R4, UR8, PT ;  /* 0x0000000804007c0c */ /* 0x000fe2000bf06270 */
[----:B------:R-:W-:Y:S01]  /*2bc0*/  IMAD.MOV.U32 R4, RZ, RZ, 0x4 ;  /* 0x00000004ff047424 */ /* 0x000fe200078e00ff */
[----:B------:R-:W-:Y:S01]  /*2bd0*/  UMOV UR8, UR16 ;  /* 0x0000001000087c82 */ /* 0x000fe20008000000 */
[----:B------:R-:W-:Y:S02]  /*2be0*/  USHF.L.U32 UR10, UR10, 0x5, URZ ;  /* 0x000000050a0a7899 */ /* 0x000fe4000800063f */
[----:B------:R-:W-:Y:S01]  /*2bf0*/  IMAD.WIDE R4, R242, R4, UR8 ;  /* 0x00000008f2047e25 */ /* 0x000fe2000f8e0204 */
[----:B------:R-:W-:Y:S02]  /*2c00*/  UIADD3 UR12, UR28, 0x40, URZ ;  /* 0x000000401c0c7890 */ /* 0x000fe4000fffe03f */
[----:B------:R-:W-:Y:S02]  /*2c10*/  USHF.R.S32.HI UR11, URZ, 0x1f, UR10 ;  /* 0x0000001f3f0b7899 */ /* 0x000fe4000801140a */
[----:B------:R-:W5:Y:S04]  /*2c20*/  @!P1 LDG.E R240, desc[UR4][R4.64] ;  /* 0x0000000404f09981 */ /* 0x000f68000c1e1900 */
[----:B------:R4:W5:Y:S01]  /*2c30*/  @!P0 LDG.E R241, desc[UR4][R4.64+0x20] ;  /* 0x0000200404f18981 */ /* 0x000962000c1e1900 */
[----:B------:R-:W-:-:S02]  /*2c40*/  CS2R R30, SRZ ;  /* 0x00000000001e7805 */ /* 0x000fc4000001ff00 */
[----:B------:R-:W-:Y:S02]  /*2c50*/  CS2R R28, SRZ ;  /* 0x00000000001c7805 */ /* 0x000fe4000001ff00 */
[----:B------:R-:W-:Y:S02]  /*2c60*/  CS2R R26, SRZ ;  /* 0x00000000001a7805 */ /* 0x000fe4000001ff00 */
[----:B------:R-:W-:Y:S02]  /*2c70*/  CS2R R24, SRZ ;  /* 0x0000000000187805 */ /* 0x000fe4000001ff00 */
[----:B------:R-:W-:Y:S02]  /*2c80*/  CS2R R22, SRZ ;  /* 0x0000000000167805 */ /* 0x000fe4000001ff00 */
[----:B------:R-:W-:Y:S01]  /*2c90*/  CS2R R20, SRZ ;  /* 0x0000000000147805 */ /* 0x000fe2000001ff00 */
[----:B------:R-:W-:-:S03]  /*2ca0*/  UISETP.GE.AND UP0, UPT, UR12, UR6, UPT ;  /* 0x000000060c00728c */ /* 0x000fc6000bf06270 */
[----:B------:R-:W-:Y:S01]  /*2cb0*/  ULDC UR12, c[0x0][0x2ec] ;  /* 0x0000bb00000c7ab9 */ /* 0x000fe20000000800 */
[--C-:B----4-:R-:W-:Y:S02]  /*2cc0*/  SHF.R.S32.HI R4, RZ, 0x1f, R32.reuse ;  /* 0x0000001fff047819 */ /* 0x110fe40000011420 */
[----:B--2---:R-:W-:Y:S02]  /*2cd0*/  R2UR UR16, R9 ;  /* 0x00000000091072ca */ /* 0x004fe400000e0000 */
[----:B------:R-:W-:Y:S02]  /*2ce0*/  R2UR UR17, R8 ;  /* 0x00000000081172ca */ /* 0x000fe400000e0000 */
[----:B---3--:R-:W-:Y:S02]  /*2cf0*/  IADD3 R244, P1, P0, R6, UR10, R32 ;  /* 0x0000000a06f47c10 */ /* 0x008fe4000f83e020 */
[----:B------:R-:W-:Y:S01]  /*2d00*/  CS2R R32, SRZ ;  /* 0x0000000000207805 */ /* 0x000fe2000001ff00 */
[----:B------:R-:W-:-:S02]  /*2d10*/  UMOV UR10, UR15 ;  /* 0x0000000f000a7c82 */ /* 0x000fc40008000000 */
[----:B------:R-:W-:Y:S01]  /*2d20*/  IMAD.WIDE.U32 R244, R244, -0x2daee0ad, RZ ;  /* 0xd2511f53f4f47825 */ /* 0x000fe200078e00ff */
[----:B------:R-:W-:Y:S01]  /*2d30*/  IADD3.X R248, R7, UR11, R4, P1, P0 ;  /* 0x0000000b07f87c10 */ /* 0x000fe20008fe0404 */
[----:B------:R-:W-:Y:S02]  /*2d40*/  UMOV UR11, UR14 ;  /* 0x0000000e000b7c82 */ /* 0x000fe40008000000 */
        /* <DEDUP_REMOVED lines=11> */
[----:B-1----:R-:W-:-:S12]  /*2e00*/  UIADD3 UR18, UR16, 0x646e171e, URZ ;  /* 0x646e171e10127890 */ /* 0x002fd8000fffe03f */
.L_x_1124:
        /* <DEDUP_REMOVED lines=170> */
[----:B------:R-:W-:Y:S01]  /*38b0*/  FFMA.FTZ R4, R4, UR12, -R88 ;  /* 0x0000000c04047c23 */ /* 0x000fe20008010858 */
        /* <DEDUP_REMOVED lines=14> */
[----:B------:R-:W-:Y:S01]  /*39a0*/  FFMA.FTZ R8, R8, UR12, -R88 ;  /* 0x0000000c08087c23 */ /* 0x000fe20008010858 */
        /* <DEDUP_REMOVED lines=23> */
[----:B------:R-:W-:Y:S01]  /*3b20*/  FFMA.FTZ R9, R9, UR12, -R88 ;  /* 0x0000000c09097c23 */ /* 0x000fe20008010858 */
        /* <DEDUP_REMOVED lines=9> */
[----:B------:R-:W-:Y:S03]  /*3bc0*/  FFMA.FTZ R12, R12, UR12, -R88 ;  /* 0x0000000c0c0c7c23 */ /* 0x000fe60008010858 */
        /* <DEDUP_REMOVED lines=15> */
[----:B------:R-:W-:Y:S01]  /*3cc0*/  SHF.R.U32.HI R91, RZ, 0x10, R84 ;  /* 0x00000010ff5b7819 */ /* 0x000fe20000011654 */
[----:B------:R-:W-:Y:S01]  /*3cd0*/  FFMA.FTZ R13, R13, UR12, -R88 ;  /* 0x0000000c0d0d7c23 */ /* 0x000fe20008010858 */
        /* <DEDUP_REMOVED lines=48> */
[----:B------:R-:W-:Y:S01]  /*3fe0*/  SHF.R.U32.HI R6, RZ, 0x18, R89 ;  /* 0x00000018ff067819 */ /* 0x000fe20000011659 */
        /* <DEDUP_REMOVED lines=357> */
.L_x_1122:
[----:B------:R-:W-:Y:S01]  /*5640*/  LDSM.16.M88.4 R128, [R224] ;  /* 0x00000000e080783b */ /* 0x000fe20000000200 */
[----:B------:R-:W-:Y:S01]  /*5650*/  IMAD R230, R250, UR32, RZ ;  /* 0x00000020fae67c24 */ /* 0x000fe2000f8e02ff */
[----:B------:R-:W-:Y:S02]  /*5660*/  @UP2 UIADD3 UR15, UP1, UR8, -0x100, URZ ;  /* 0xffffff00080f2890 */ /* 0x000fe4000ff3e03f */
[----:B------:R-:W1:Y:S02]  /*5670*/  LDSM.16.MT88.4 R16, [R0+0x10000] ;  /* 0x010000000010783b */ /* 0x000e640000004200 */
[----:B------:R-:W-:Y:S02]  /*5680*/  @UP2 UIADD3.X UR14, UR9, -0x1, URZ, UP1, !UPT ;  /* 0xffffffff090e2890 */ /* 0x000fe40008ffe43f */
[----:B------:R-:W2:Y:S01]  /*5690*/  LDSM.16.M88.4 R124, [R224+0x1000] ;  /* 0x00100000e07c783b */ /* 0x000ea20000000200 */
[----:B------:R-:W-:Y:S01]  /*56a0*/  @UP2 UMOV UR8, UR15 ;  /* 0x0000000f00082c82 */ /* 0x000fe20008000000 */
[----:B------:R-:W-:Y:S02]  /*56b0*/  @UP2 UIADD3 UR11, UP1, UR11, -0x100, URZ ;  /* 0xffffff000b0b2890 */ /* 0x000fe4000ff3e03f */
[----:B------:R-:W3:Y:S01]  /*56c0*/  LDSM.16.MT88.4 R96, [R0+0x12000] ;  /* 0x012000000060783b */ /* 0x000ee20000004200 */
        /* <DEDUP_REMOVED lines=97> */
[C---:B------:R-:W-:Y:S01]  /*5ce0*/  IMAD.SHL.U32 R197, R230.reuse, 0x10, RZ ;  /* 0x00000010e6c57824 */ /* 0x040fe200078e00ff */
[----:B------:R-:W-:Y:S05]  /*5cf0*/  HMMA.16816.F32.BF16 R128, R200, R206, R128 ;  /* 0x000000cec880723c */ /* 0x000fea0000041880 */
[CC--:B------:R-:W-:Y:S01]  /*5d00*/  LEA R204, P0, R197.reuse, R228.reuse, 0x2 ;  /* 0x000000e4c5cc7211 */ /* 0x0c0fe200078010ff */
[C---:B------:R-:W-:Y:S02]  /*5d10*/  IMAD R210, R230.reuse, 0x18, RZ ;  /* 0x00000018e6d27824 */ /* 0x040fe400078e02ff */
[C---:B------:R-:W-:Y:S03]  /*5d20*/  IMAD R211, R230.reuse, 0x30, RZ ;  /* 0x00000030e6d37824 */ /* 0x040fe600078e02ff */
[-C--:B------:R-:W-:Y:S01]  /*5d30*/  LEA.HI.X.SX32 R205, R197, R229.reuse, 0x2, P0 ;  /* 0x000000e5c5cd7211 */ /* 0x080fe200000f16ff */
[----:B-1----:R-:W-:Y:S04]  /*5d40*/  IMAD.SHL.U32 R209, R230, 0x20, RZ ;  /* 0x00000020e6d17824 */ /* 0x002fe800078e00ff */
[----:B------:R1:W-:Y:S01]  /*5d50*/  REDG.E.ADD.F32.FTZ.RN.STRONG.GPU desc[UR4][R204.64], R6 ;  /* 0x00000006cc0079a6 */ /* 0x0003e2000c10f384 */
[CC--:B--2---:R-:W-:Y:S02]  /*5d60*/  LEA R4, P1, R210.reuse, R228.reuse, 0x2 ;  /* 0x000000e4d2047211 */ /* 0x0c4fe400078210ff */
[CC--:B------:R-:W-:Y:S02]  /*5d70*/  LEA R208, P0, R209.reuse, R228.reuse, 0x2 ;  /* 0x000000e4d1d07211 */ /* 0x0c0fe400078010ff */
[-C--:B---3--:R-:W-:Y:S01]  /*5d80*/  LEA.HI.X.SX32 R5, R210, R229.reuse, 0x2, P1 ;  /* 0x000000e5d2057211 */ /* 0x088fe200008f16ff */
[C---:B------:R-:W-:Y:S01]  /*5d90*/  IMAD R210, R230.reuse, 0x38, RZ ;  /* 0x00000038e6d27824 */ /* 0x040fe200078e02ff */
        /* <DEDUP_REMOVED lines=308> */
.L_x_1123:
[----:B------:R-:W-:Y:S01]  /*70e0*/  ISETP.LT.AND P0, PT, RZ, UR7, PT ;  /* 0x00000007ff007c0c */ /* 0x000fe2000bf01270 */
[----:B------:R-:W-:Y:S11]  /*70f0*/  UIADD3 UR7, UR7, -0x1, URZ ;  /* 0xffffffff07077890 */ /* 0x000ff6000fffe03f */
[----:B------:R-:W-:Y:S01]  /*7100*/  @!UPT UIADD3 URZ, URZ, URZ, URZ ;  /* 0x0000003f3f3ff290 */ /* 0x000fe2000fffe03f */
[----:B------:R-:W-:Y:S05]  /*7110*/  @P0 BRA `(.L_x_1124) ;  /* 0xffffffbc003c0947 */ /* 0x000fea000383ffff */
[----:B------:R-:W-:Y:S01]  /*7120*/  BAR.SYNC.DEFER_BLOCKING 0x0 ;  /* 0x0000000000007b1d */ /* 0x000fe20000010000 */
[----:B------:R-:W-:Y:S02]  /*7130*/  UISETP.NE.AND UP0, UPT, UR33, -0x1, UPT ;  /* 0xffffffff2100788c */ /* 0x000fe4000bf05270 */
[----:B------:R-:W-:-:S03]  /*7140*/  USHF.L.U32 UR17, UR30, 0x6, URZ ;  /* 0x000000061e117899 */ /* 0x000fc6000800063f */
[----:B------:R-:W-:Y:S01]  /*7150*/  ULDC UR8, c[0x0][0x38c] ;  /* 0x0000e30000087ab9 */ /* 0x000fe20000000800 */
[----:B------:R-:W-:Y:S01]  /*7160*/  ULDC UR7, c[0x0][0x390] ;  /* 0x0000e40000077ab9 */ /* 0x000fe20000000800 */
        /* <DEDUP_REMOVED lines=206> */
[----:B-1----:R-:W-:Y:S01]  /*7e50*/  FMUL.FTZ R5, R77, UR8 ;  /* 0x000000084d057c20 */ /* 0x002fe20008410000 */
[----:B------:R-:W-:Y:S01]  /*7e60*/  FMUL.FTZ R78, R78, UR8 ;  /* 0x000000084e4e7c20 */ /* 0x000fe20008410000 */
[----:B------:R-:W-:Y:S01]  /*7e70*/  FMUL.FTZ R4, R79, UR8 ;  /* 0x000000084f047c20 */ /* 0x000fe20008410000 */
        /* <DEDUP_REMOVED lines=25> */
[----:B------:R-:W-:-:S03]  /*8010*/  PLOP3.LUT P0, PT, PT, PT, UP0, 0x80, 0x0 ;  /* 0x000000000000781c */ /* 0x000fc60003f0f008 */
        /* <DEDUP_REMOVED lines=14> */
[----:B------:R-:W-:Y:S04]  /*8100*/  STS [R247+0xc000], R15 ;  /* 0x00c0000ff7007388 */ /* 0x000fe80000000800 */
[----:B------:R-:W-:Y:S04]  /*8110*/  STS [R247+0xc400], R14 ;  /* 0x00c4000ef7007388 */ /* 0x000fe80000000800 */
[----:B------:R-:W-:Y:S04]  /*8120*/  STS [R246+0xd000], R17 ;  /* 0x00d00011f6007388 */ /* 0x000fe80000000800 */
[----:B------:R-:W-:Y:S04]  /*8130*/  STS [R246+0xd400], R16 ;  /* 0x00d40010f6007388 */ /* 0x000fe80000000800 */
[----:B------:R-:W-:Y:S01]  /*8140*/  STS [R247+0xd000], R13 ;  /* 0x00d0000df7007388 */ /* 0x000fe20000000800 */
[----:B-1----:R-:W1:Y:S03]  /*8150*/  S2R R19, SR_TID.X ;  /* 0x0000000000137919 */ /* 0x002e660000002100 */
        /* <DEDUP_REMOVED lines=8> */
[----:B------:R2:W-:Y:S01]  /*81e0*/  STS [R247+0xf400], R4 ;  /* 0x00f40004f7007388 */ /* 0x0005e20000000800 */
[----:B-1----:R-:W-:Y:S01]  /*81f0*/  SHF.R.S32.HI R6, RZ, 0x1f, R19 ;  /* 0x0000001fff067819 */ /* 0x002fe20000011413 */
[----:B------:R-:W-:Y:S06]  /*8200*/  @P0 BRA `(.L_x_1125) ;  /* 0x0000000000340947 */ /* 0x000fec0003800000 */
        /* <DEDUP_REMOVED lines=13> */
.L_x_1125:
        /* <DEDUP_REMOVED lines=23> */
.L_x_1126:
[----:B------:R-:W-:Y:S01]  /*8450*/  BAR.SYNC.DEFER_BLOCKING 0x0 ;  /* 0x0000000000007b1d */ /* 0x000fe20000010000 */
[----:B------:R-:W-:Y:S01]  /*8460*/  IMAD.SHL.U32 R6, R6, 0x8, RZ ;  /* 0x0000000806067824 */ /* 0x000fe200078e00ff */
[----:B------:R-:W-:Y:S01]  /*8470*/  USHF.R.S32.HI UR7, URZ, 0x1f, UR17 ;  /* 0x0000001f3f077899 */ /* 0x000fe20008011411 */
[----:B--2---:R-:W-:Y:S01]  /*8480*/  IMAD.U32 R4, RZ, RZ, UR12 ;  /* 0x0000000cff047e24 */ /* 0x004fe2000f8e00ff */
        /* <DEDUP_REMOVED lines=9> */
[----:B------:R-:W-:-:S02]  /*8520*/  ISETP.GE.AND P1, PT, R9, UR6, PT ;  /* 0x0000000609007c0c */ /* 0x000fc4000bf26270 */
[----:B------:R-:W-:Y:S01]  /*8530*/  SHF.R.S32.HI R64, RZ, 0x1f, R243 ;  /* 0x0000001fff407819 */ /* 0x000fe200000114f3 */
[----:B------:R-:W-:Y:S01]  /*8540*/  IMAD.U32 R8, RZ, RZ, UR10 ;  /* 0x0000000aff087e24 */ /* 0x000fe2000f8e00ff */
[----:B------:R-:W-:Y:S01]  /*8550*/  IADD3 R4, P0, R4, UR18, RZ ;  /* 0x0000001204047c10 */ /* 0x000fe2000ff1e0ff */
[----:B------:R-:W-:Y:S02]  /*8560*/  ULDC.64 UR10, c[0x0][0x468] ;  /* 0x00011a00000a7ab9 */ /* 0x000fe40000000a00 */
        /* <DEDUP_REMOVED lines=32> */
.L_x_1128:
[----:B------:R-:W-:Y:S05]  /*8770*/  BSYNC B0 ;  /* 0x0000000000007941 */ /* 0x000fea0003800000 */
.L_x_1127:
        /* <DEDUP_REMOVED lines=16> */
.L_x_1130:
[----:B------:R-:W-:Y:S05]  /*8880*/  BSYNC B0 ;  /* 0x0000000000007941 */ /* 0x000fea0003800000 */
.L_x_1129:
        /* <DEDUP_REMOVED lines=33> */
.L_x_1132:
[----:B------:R-:W-:Y:S05]  /*8aa0*/  BSYNC B0 ;  /* 0x0000000000007941 */ /* 0x000fea0003800000 */
.L_x_1131:
        /* <DEDUP_REMOVED lines=16> */
.L_x_1121:
        /* <DEDUP_REMOVED lines=23> */
.L_x_1134:
        /* <DEDUP_REMOVED lines=21> */
.L_x_1135:
[----:B------:R-:W-:Y:S01]  /*8e70*/  UIMAD UR7, UR17, UR12, URZ ;  /* 0x0000000c110772a4 */ /* 0x000fe2000f8e023f */
[----:B------:R-:W-:Y:S01]  /*8e80*/  IMAD.U32 R6, RZ, RZ, UR12 ;  /* 0x0000000cff067e24 */ /* 0x000fe2000f8e00ff */
[----:B------:R-:W-:Y:S01]  /*8e90*/  UIMAD UR6, UR30, -0x40, UR6 ;  /* 0xffffffc01e0678a4 */ /* 0x000fe2000f8e0206 */
[C---:B------:R-:W-:Y:S01]  /*8ea0*/  IADD3 R10, R243.reuse, 0x20, RZ ;  /* 0x00000020f30a7810 */ /* 0x040fe20007ffe0ff */
[----:B------:R-:W-:Y:S01]  /*8eb0*/  UIMAD UR7, UR16, UR13, UR7 ;  /* 0x0000000d100772a4 */ /* 0x000fe2000f8e0207 */
[----:B------:R-:W-:Y:S01]  /*8ec0*/  IMAD.WIDE.U32 R6, R6, UR16, R4 ;  /* 0x0000001006067c25 */ /* 0x000fe2000f8e0004 */
[----:B------:R-:W-:Y:S01]  /*8ed0*/  ULDC.64 UR10, c[0x0][0x468] ;  /* 0x00011a00000a7ab9 */ /* 0x000fe20000000a00 */
[----:B------:R-:W-:Y:S01]  /*8ee0*/  BSSY B0, `(.L_x_1136) ;  /* 0x000001a000007945 */ /* 0x000fe20003800000 */
[----:B------:R-:W-:Y:S02]  /*8ef0*/  ISETP.GE.AND P2, PT, R243, UR6, PT ;  /* 0x00000006f3007c0c */ /* 0x000fe4000bf46270 */
[----:B------:R-:W-:Y:S01]  /*8f00*/  IMAD.U32 R9, RZ, RZ, UR7 ;  /* 0x00000007ff097e24 */ /* 0x000fe2000f8e00ff */
[----:B------:R-:W-:Y:S01]  /*8f10*/  IADD3 R8, P0, R6, UR18, RZ ;  /* 0x0000001206087c10 */ /* 0x000fe2000ff1e0ff */
[----:B------:R-:W-:Y:S01]  /*8f20*/  UIMAD UR7, UR61, UR10, URZ ;  /* 0x0000000a3d0772a4 */ /* 0x000fe2000f8e023f */
[----:B------:R-:W-:Y:S01]  /*8f30*/  IMAD.U32 R6, RZ, RZ, UR10 ;  /* 0x0000000aff067e24 */ /* 0x000fe2000f8e00ff */
[----:B------:R-:W-:-:S02]  /*8f40*/  ISETP.GE.AND P1, PT, R10, UR6, PT ;  /* 0x000000060a007c0c */ /* 0x000fc4000bf26270 */
[----:B------:R-:W-:Y:S01]  /*8f50*/  IADD3.X R9, R7, UR19, R9, P0, !PT ;  /* 0x0000001307097c10 */ /* 0x000fe200087fe409 */
[----:B------:R-:W-:Y:S01]  /*8f60*/  UIMAD UR11, UR53, UR11, UR7 ;  /* 0x0000000b350b72a4 */ /* 0x000fe2000f8e0207 */
[----:B------:R-:W-:Y:S01]  /*8f70*/  SHF.R.S32.HI R14, RZ, 0x1f, R243 ;  /* 0x0000001fff0e7819 */ /* 0x000fe200000114f3 */
        /* <DEDUP_REMOVED lines=16> */
.L_x_1137:
[----:B------:R-:W-:Y:S05]  /*9080*/  BSYNC B0 ;  /* 0x0000000000007941 */ /* 0x000fea0003800000 */
.L_x_1136:
        /* <DEDUP_REMOVED lines=16> */
.L_x_1139:
[----:B------:R-:W-:Y:S05]  /*9190*/  BSYNC B0 ;  /* 0x0000000000007941 */ /* 0x000fea0003800000 */
.L_x_1138:
[----:B-12---:R-:W-:Y:S01]  /*91a0*/  IMAD.U32 R6, RZ, RZ, UR8 ;  /* 0x00000008ff067e24 */ /* 0x006fe2000f8e00ff */
[----:B------:R-:W-:Y:S01]  /*91b0*/  UIMAD UR6, UR17, UR8, URZ ;  /* 0x00000008110672a4 */ /* 0x000fe2000f8e023f */
[----:B------:R-:W-:Y:S02]  /*91c0*/  BSSY B0, `(.L_x_1140) ;  /* 0x000001a000007945 */ /* 0x000fe40003800000 */
[----:B------:R-:W-:Y:S01]  /*91d0*/  IMAD.WIDE.U32 R4, R6, UR16, R4 ;  /* 0x0000001006047c25 */ /* 0x000fe2000f8e0004 */
[----:B------:R-:W-:Y:S02]  /*91e0*/  UIMAD UR6, UR16, UR9, UR6 ;  /* 0x00000009100672a4 */ /* 0x000fe4000f8e0206 */
[----:B------:R-:W-:-:S04]  /*91f0*/  IADD3 R6, P0, R4, UR14, RZ ;  /* 0x0000000e04067c10 */ /* 0x000fc8000ff1e0ff */
[----:B------:R-:W-:Y:S01]  /*9200*/  IMAD.U32 R4, RZ, RZ, UR6 ;  /* 0x00000006ff047e24 */ /* 0x000fe2000f8e00ff */
[----:B------:R-:W-:Y:S02]  /*9210*/  ULDC.64 UR6, c[0x0][0x470] ;  /* 0x00011c0000067ab9 */ /* 0x000fe40000000a00 */
[----:B------:R-:W-:Y:S02]  /*9220*/  UIMAD UR10, UR61, UR6, URZ ;  /* 0x000000063d0a72a4 */ /* 0x000fe4000f8e023f */
        /* <DEDUP_REMOVED lines=19> */
.L_x_1141:
[----:B------:R-:W-:Y:S05]  /*9360*/  BSYNC B0 ;  /* 0x0000000000007941 */ /* 0x000fea0003800000 */
.L_x_1140:
        /* <DEDUP_REMOVED lines=15> */
.L_x_1133:
[----:B------:R-:W-:Y:S05]  /*9460*/  BSYNC B1 ;  /* 0x0000000000017941 */ /* 0x000fea0003800000 */
.L_x_1116:
[----:B------:R-:W-:Y:S02]  /*9470*/  ULDC UR6, c[0x0][0xc] ;  /* 0x0000030000067ab9 */ /* 0x000fe40000000800 */
[----:B------:R-:W-:-:S04]  /*9480*/  UIADD3 UR30, UR6, UR30, URZ ;  /* 0x0000001e061e7290 */ /* 0x000fc8000fffe03f */
[----:B------:R-:W-:-:S06]  /*9490*/  UISETP.GE.AND UP0, UPT, UR30, UR60, UPT ;  /* 0x0000003c1e00728c */ /* 0x000fcc000bf06270 */
[----:B------:R-:W-:-:S13]  /*94a0*/  PLOP3.LUT P0, PT, PT, PT, UP0, 0x80, 0x0 ;  /* 0x000000000000781c */ /* 0x000fda0003f0f008 */
[----:B------:R-:W-:Y:S05]  /*94b0*/  @P0 BRA `(.L_x_1142) ;  /* 0x0000000000040947 */ /* 0x000fea0003800000 */
[----:B------:R-:W-:Y:S05]  /*94c0*/  BRA `(.L_x_1143) ;  /* 0xffffff74004c7947 */ /* 0x000fea000383ffff */
.L_x_1142:
[----:B------:R-:W-:Y:S05]  /*94d0*/  EXIT ;  /* 0x000000000000794d */ /* 0x000fea0003800000 */
.L_x_1144:
        /* <DEDUP_REMOVED lines=10> */
.L_x_2051:


//--------------------- .text._ZN5flash44flash_bwd_dq_dk_dv_loop_seqk_parallel_kernelI23Flash_bwd_kernel_traitsILi256ELi64ELi64ELi8ELi4ELi2ELi2ELb0ELb1EN7cutlass10bfloat16_tE19Flash_kernel_traitsILi256ELi64ELi64ELi8ES3_EELb0ELb0ELb0ELb0ELb0ELb1ELb1EEEvNS_16Flash_bwd_paramsE --------------------------
	.section	.text._ZN5flash44flash_bwd_dq_dk_dv_loop_seqk_parallel_kernelI23Flash_bwd_kernel_traitsILi256ELi64ELi64ELi8ELi4ELi2ELi2ELb0ELb1EN7cutlass10bfloat16_tE19Flash_kernel_traitsILi256ELi64ELi64ELi8ES3_EELb0ELb0ELb0ELb0ELb0ELb1ELb1EEEvNS_16Flash_bwd_paramsE,"ax",@progbits
	.align	128
        .global         _ZN5flash44flash_bwd_dq_dk_dv_loop_seqk_parallel_kernelI23Flash_bwd_kernel_traitsILi256ELi64ELi64ELi8ELi4ELi2ELi2ELb0ELb1EN7cutlass10bfloat16_tE19Flash_kernel_traitsILi256ELi64ELi64ELi8ES3_EELb0ELb0ELb0ELb0ELb0ELb1ELb1EEEvNS_16Flash_bwd_paramsE
        .type           _ZN5flash44flash_bwd_dq_dk_dv_loop_seqk_parallel_kernelI23Flash_bwd_kernel_traitsILi256ELi64ELi64ELi8ELi4ELi2ELi2ELb0ELb1EN7cutlass10bfloat16_tE19Flash_kernel_traitsILi256ELi64ELi64ELi8ES3_EELb0ELb0ELb0ELb0ELb0ELb1ELb1EEEvNS_16Flash_bwd_paramsE,@function
        .size           _ZN5flash44flash_bwd_dq_dk_dv_loop_seqk_parallel_kernelI23Flash_bwd_kernel_traitsILi256ELi64ELi64ELi8ELi4ELi2ELi2ELb0ELb1EN7cutlass10bfloat16_tE19Flash_kernel_traitsILi256ELi64ELi64ELi8ES3_EELb0ELb0ELb0ELb0ELb0ELb1ELb1EEEvNS_16Flash_bwd_paramsE,(.L_x_2052 - _ZN5flash44flash_bwd_dq_dk_dv_loop_seqk_parallel_kernelI23Flash_bwd_kernel_traitsILi256ELi64ELi64ELi8ELi4ELi2ELi2ELb0ELb1EN7cutlass10bfloat16_tE19Flash_kernel_traitsILi256ELi64ELi64ELi8ES3_EELb0ELb0ELb0ELb0ELb0ELb1ELb1EEEvNS_16Flash_bwd_paramsE)
        .other          _ZN5flash44flash_bwd_dq_dk_dv_loop_seqk_parallel_kernelI23Flash_bwd_kernel_traitsILi256ELi64ELi64ELi8ELi4ELi2ELi2ELb0ELb1EN7cutlass10bfloat16_tE19Flash_kernel_traitsILi256ELi64ELi64ELi8ES3_EELb0ELb0ELb0ELb0ELb0ELb1ELb1EEEvNS_16Flash_bwd_paramsE,@"STO_CUDA_ENTRY STV_DEFAULT"
_ZN5flash44flash_bwd_dq_dk_dv_loop_seqk_parallel_kernelI23Flash_bwd_kernel_traitsILi256ELi64ELi64ELi8ELi4ELi2ELi2ELb0ELb1EN7cutlass10bfloat16_tE19Flash_kernel_traitsILi256ELi64ELi64ELi8ES3_EELb0ELb0ELb0ELb0ELb0ELb1ELb1EEEvNS_16Flash_bwd_paramsE:
.text._ZN5flash44flash_bwd_dq_dk_dv_loop_seqk_parallel_kernelI23Flash_bwd_kernel_traitsILi256ELi64ELi64ELi8ELi4ELi2ELi2ELb0ELb1EN7cutlass10bfloat16_tE19Flash_kernel_traitsILi256ELi64ELi64ELi8ES3_EELb0ELb0ELb0ELb0ELb0ELb1ELb1EEEvNS_16Flash_bwd_paramsE:
        /* <DEDUP_REMOVED lines=18> */
[----:B------:R-:W4:Y:S08]  /*0120*/  S2UR UR44, SR_CTAID.Y ;  /* 0x00000000002c79c3 */ /* 0x000f300000002600 */
[----:B------:R-:W5:Y:S01]  /*0130*/  S2UR UR4, SR_CgaCtaId ;  /* 0x00000000000479c3 */ /* 0x000f620000008800 */
        /* <DEDUP_REMOVED lines=8> */
[----:B----4-:R-:W-:Y:S01]  /*01c0*/  USHF.L.U32 UR7, UR44, 0x7, URZ ;  /* 0x000000072c077899 */ /* 0x010fe2000800063f */
[----:B------:R-:W-:Y:S02]  /*01d0*/  SHF.R.S32.HI R3, RZ, 0x1f, R2 ;  /* 0x0000001fff037819 */ /* 0x000fe40000011402 */
[-C--:B------:R-:W-:Y:S02]  /*01e0*/  LEA.HI R2, R2, R0.reuse, RZ, 0x1 ;  /* 0x0000000002027211 */ /* 0x080fe400078f08ff */
[----:B------:R-:W-:-:S02]  /*01f0*/  LEA.HI R3, R3, R0, RZ, 0x2 ;  /* 0x0000000003037211 */ /* 0x000fc400078f10ff */
[----:B------:R-:W-:Y:S01]  /*0200*/  LOP3.LUT R2, R2, 0xfffffffe, RZ, 0xc0, !PT ;  /* 0xfffffffe02027812 */ /* 0x000fe200078ec0ff */
[----:B-----5:R-:W-:Y:S01]  /*0210*/  ULEA UR4, UR4, UR6, 0x18 ;  /* 0x0000000604047291 */ /* 0x020fe2000f8ec03f */
[----:B------:R-:W-:Y:S01]  /*0220*/  LOP3.LUT R3, R3, 0xfffffffc, RZ, 0xc0, !PT ;  /* 0xfffffffc03037812 */ /* 0x000fe200078ec0ff */
[----:B------:R-:W-:Y:S01]  /*0230*/  USHF.R.S32.HI UR6, URZ, 0x1f, UR44 ;  /* 0x0000001f3f067899 */ /* 0x000fe2000801142c */
[-C--:B------:R-:W-:Y:S01]  /*0240*/  LEA.HI R5, R10, R16.reuse, RZ, 0x4 ;  /* 0x000000100a057211 */ /* 0x080fe200078f20ff */
[----:B------:R-:W-:Y:S01]  /*0250*/  IMAD.IADD R228, R0, 0x1, -R2 ;  /* 0x0000000100e47824 */ /* 0x000fe200078e0a02 */
[----:B------:R-:W-:Y:S01]  /*0260*/  LEA.HI R17, R10, R16, RZ, 0x2 ;  /* 0x000000100a117211 */ /* 0x000fe200078f10ff */
[----:B------:R-:W-:Y:S01]  /*0270*/  IMAD.IADD R222, R0, 0x1, -R3 ;  /* 0x0000000100de7824 */ /* 0x000fe200078e0a03 */
[----:B------:R-:W-:Y:S01]  /*0280*/  SHF.R.S32.HI R4, RZ, 0x4, R5 ;  /* 0x00000004ff047819 */ /* 0x000fe20000011405 */
[----:B------:R-:W-:Y:S01]  /*0290*/  IMAD.U32 R252, RZ, RZ, UR6 ;  /* 0x00000006fffc7e24 */ /* 0x000fe2000f8e00ff */
[----:B------:R-:W-:-:S02]  /*02a0*/  SHF.R.S32.HI R247, RZ, 0x3, R15 ;  /* 0x00000003fff77819 */ /* 0x000fc4000001140f */
[--C-:B------:R-:W-:Y:S02]  /*02b0*/  SHF.R.S32.HI R7, RZ, 0x2, R17.reuse ;  /* 0x00000002ff077819 */ /* 0x100fe40000011411 */
[----:B------:R-:W-:Y:S01]  /*02c0*/  SHF.R.S32.HI R2, RZ, 0x1f, R17 ;  /* 0x0000001fff027819 */ /* 0x000fe20000011411 */
[----:B------:R-:W-:Y:S01]  /*02d0*/  IMAD.SHL.U32 R6, R247, 0x40, RZ ;  /* 0x00000040f7067824 */ /* 0x000fe200078e00ff */
[----:B------:R-:W-:Y:S02]  /*02e0*/  LOP3.LUT R0, R15, 0xfffffff8, RZ, 0xc0, !PT ;  /* 0xfffffff80f007812 */ /* 0x000fe400078ec0ff */
[C---:B------:R-:W-:Y:S02]  /*02f0*/  LEA.HI R3, R5.reuse, R4, RZ, 0x1 ;  /* 0x0000000405037211 */ /* 0x040fe400078f08ff */
[----:B------:R-:W-:Y:S01]  /*0300*/  LEA.HI R2, R2, R7, RZ, 0x3 ;  /* 0x0000000702027211 */ /* 0x000fe200078f18ff */
[----:B------:R-:W-:Y:S01]  /*0310*/  IMAD.IADD R0, R16, 0x1, -R0 ;  /* 0x0000000110007824 */ /* 0x000fe200078e0a00 */
[----:B------:R-:W-:-:S02]  /*0320*/  LOP3.LUT R8, R5, 0xfffffff0, RZ, 0xc0, !PT ;  /* 0xfffffff005087812 */ /* 0x000fc400078ec0ff */
[----:B------:R-:W-:Y:S02]  /*0330*/  LOP3.LUT R5, R3, 0xfffffffe, RZ, 0xc0, !PT ;  /* 0xfffffffe03057812 */ /* 0x000fe400078ec0ff */
[----:B------:R-:W-:Y:S02]  /*0340*/  LOP3.LUT R3, R2, 0xfffffff8, RZ, 0xc0, !PT ;  /* 0xfffffff802037812 */ /* 0x000fe400078ec0ff */
[----:B------:R-:W-:Y:S01]  /*0350*/  LOP3.LUT R2, R6, 0x1c0, RZ, 0xc0, !PT ;  /* 0x000001c006027812 */ /* 0x000fe200078ec0ff */
[C---:B------:R-:W-:Y:S01]  /*0360*/  IMAD.SHL.U32 R6, R0.reuse, 0x8, RZ ;  /* 0x0000000800067824 */ /* 0x040fe200078e00ff */
[C---:B------:R-:W-:Y:S01]  /*0370*/  LOP3.LUT P4, RZ, R0.reuse, 0x2, RZ, 0xc0, !PT ;  /* 0x0000000200ff7812 */ /* 0x040fe2000788c0ff */
[----:B------:R-:W-:Y:S01]  /*0380*/  IMAD.IADD R7, R7, 0x1, -R3 ;  /* 0x0000000107077824 */ /* 0x000fe200078e0a03 */
[----:B------:R-:W-:Y:S01]  /*0390*/  LOP3.LUT P3, RZ, R0, 0x4, RZ, 0xc0, !PT ;  /* 0x0000000400ff7812 */ /* 0x000fe2000786c0ff */
[----:B------:R-:W-:Y:S01]  /*03a0*/  IMAD.IADD R12, R4, 0x1, -R5 ;  /* 0x00000001040c7824 */ /* 0x000fe200078e0a05 */
[----:B------:R-:W-:Y:S01]  /*03b0*/  LOP3.LUT R3, R2, 0x38, R6, 0xf8, !PT ;  /* 0x0000003802037812 */ /* 0x000fe200078ef806 */
[----:B------:R-:W-:Y:S01]  /*03c0*/  IMAD.IADD R5, R16, 0x1, -R8 ;  /* 0x0000000110057824 */ /* 0x000fe200078e0a08 */
[----:B------:R-:W-:Y:S01]  /*03d0*/  SHF.R.U32.HI R2, RZ, 0x3, R2 ;  /* 0x00000003ff027819 */ /* 0x000fe20000011602 */
[----:B------:R-:W-:Y:S01]  /*03e0*/  IMAD.SHL.U32 R0, R0, 0x40, RZ ;  /* 0x0000004000007824 */ /* 0x000fe200078e00ff */
[----:B------:R-:W-:Y:S01]  /*03f0*/  LEA.HI R9, R10, R16, RZ, 0x7 ;  /* 0x000000100a097211 */ /* 0x000fe200078f38ff */
[----:B------:R-:W-:Y:S01]  /*0400*/  IMAD.SHL.U32 R11, R12, 0x200, RZ ;  /* 0x000002000c0b7824 */ /* 0x000fe200078e00ff */
[----:B------:R-:W-:Y:S01]  /*0410*/  LOP3.LUT R13, R3, R2, RZ, 0x3c, !PT ;  /* 0x00000002030d7212 */ /* 0x000fe200078e3cff */
[----:B------:R-:W-:Y:S01]  /*0420*/  IMAD.SHL.U32 R2, R228, 0x10, RZ ;  /* 0x00000010e4027824 */ /* 0x000fe200078e00ff */
[----:B------:R-:W-:-:S02]  /*0430*/  SHF.R.S32.HI R3, RZ, 0x1f, R5 ;  /* 0x0000001fff037819 */ /* 0x000fc40000011405 */
[----:B------:R-:W-:Y:S02]  /*0440*/  LOP3.LUT R0, R0, 0x1c0, RZ, 0xc0, !PT ;  /* 0x000001c000007812 */ /* 0x000fe400078ec0ff */
[----:B------:R-:W-:Y:S02]  /*0450*/  LEA.HI R14, R3, R5, RZ, 0x3 ;  /* 0x00000005030e7211 */ /* 0x000fe400078f18ff */
[----:B------:R-:W-:Y:S02]  /*0460*/  SHF.R.S32.HI R9, RZ, 0x7, R9 ;  /* 0x00000007ff097819 */ /* 0x000fe40000011409 */
[C---:B------:R-:W-:Y:S02]  /*0470*/  LOP3.LUT R3, R0.reuse, 0x8, R15, 0xf8, !PT ;  /* 0x0000000800037812 */ /* 0x040fe400078ef80f */
[----:B------:R-:W-:Y:S02]  /*0480*/  SHF.R.U32.HI R223, RZ, 0x3, R0 ;  /* 0x00000003ffdf7819 */ /* 0x000fe40000011600 */
[----:B------:R-:W-:Y:S01]  /*0490*/  LOP3.LUT R6, R0, 0x10, R2, 0xf8, !PT ;  /* 0x0000001000067812 */ /* 0x000fe200078ef802 */
[----:B------:R-:W-:Y:S01]  /*04a0*/  IMAD R2, R9, 0x800, R11 ;  /* 0x0000080009027824 */ /* 0x000fe200078e020b */
[----:B------:R-:W-:-:S02]  /*04b0*/  LOP3.LUT R0, R7, 0x1, RZ, 0xc0, !PT ;  /* 0x0000000107007812 */ /* 0x000fc400078ec0ff */
[----:B------:R-:W-:Y:S02]  /*04c0*/  LOP3.LUT R3, R3, R223, RZ, 0x3c, !PT ;  /* 0x000000df03037212 */ /* 0x000fe400078e3cff */
[----:B------:R-:W-:Y:S02]  /*04d0*/  ISETP.NE.U32.AND P0, PT, R0, 0x1, PT ;  /* 0x000000010000780c */ /* 0x000fe40003f05070 */
[----:B------:R-:W-:Y:S01]  /*04e0*/  LOP3.LUT R4, R14, 0xfffffff8, RZ, 0xc0, !PT ;  /* 0xfffffff80e047812 */ /* 0x000fe200078ec0ff */
[----:B------:R-:W-:Y:S01]  /*04f0*/  IMAD.IADD R3, R2, 0x1, R3 ;  /* 0x0000000102037824 */ /* 0x000fe200078e0203 */
[----:B------:R-:W-:Y:S02]  /*0500*/  LEA.HI R0, R10, R16, RZ, 0x6 ;  /* 0x000000100a007211 */ /* 0x000fe400078f30ff */
[----:B------:R-:W-:Y:S01]  /*0510*/  LOP3.LUT R2, R17, 0x7ffffffc, RZ, 0xc0, !PT ;  /* 0x7ffffffc11027812 */ /* 0x000fe200078ec0ff */
[----:B------:R-:W-:Y:S01]  /*0520*/  IMAD.IADD R8, R5, 0x1, -R4 ;  /* 0x0000000105087824 */ /* 0x000fe200078e0a04 */
[----:B------:R-:W-:Y:S01]  /*0530*/  SHF.R.S32.HI R0, RZ, 0x6, R0 ;  /* 0x00000006ff007819 */ /* 0x000fe20000011400 */
[C---:B------:R-:W-:Y:S01]  /*0540*/  IMAD.SHL.U32 R4, R7.reuse, 0x40, RZ ;  /* 0x0000004007047824 */ /* 0x040fe200078e00ff */
[----:B------:R-:W-:Y:S01]  /*0550*/  R2P PR, R7, 0x6 ;  /* 0x0000000607007804 */ /* 0x000fe20000000000 */
[----:B------:R-:W-:Y:S01]  /*0560*/  IMAD.IADD R10, R16, 0x1, -R2 ;  /* 0x00000001100a7824 */ /* 0x000fe200078e0a02 */
[----:B------:R-:W-:Y:S01]  /*0570*/  LOP3.LUT R15, R6, 0x8, R15, 0xf8, !PT ;  /* 0x00000008060f7812 */ /* 0x000fe200078ef80f */
[----:B------:R-:W-:Y:S01]  /*0580*/  IMAD.SHL.U32 R2, R0, 0x8, RZ ;  /* 0x0000000800027824 */ /* 0x000fe200078e00ff */
        /* <DEDUP_REMOVED lines=9> */
[----:B------:R-:W-:Y:S01]  /*0620*/  LOP3.LUT R6, R0, 0x20, R5, 0xf8, !PT ;  /* 0x0000002000067812 */ /* 0x000fe200078ef805 */
[----:B------:R-:W-:Y:S01]  /*0630*/  IMAD.SHL.U32 R5, R10, 0x2, RZ ;  /* 0x000000020a057824 */ /* 0x000fe200078e00ff */
[----:B------:R-:W-:Y:S02]  /*0640*/  LOP3.LUT R9, R2, 0x20, R7, 0xf8, !PT ;  /* 0x0000002002097812 */ /* 0x000fe400078ef807 */
[----:B------:R-:W-:Y:S01]  /*0650*/  LOP3.LUT R7, R4, R0, R2, 0x1e, !PT ;  /* 0x0000000004077212 */ /* 0x000fe200078e1e02 */
[--C-:B------:R-:W-:Y:S01]  /*0660*/  IMAD R0, R228, 0x400, R5.reuse ;  /* 0x00000400e4007824 */ /* 0x100fe200078e0205 */
[----:B------:R-:W-:Y:S01]  /*0670*/  LOP3.LUT R4, R6, R4, RZ, 0x3c, !PT ;  /* 0x0000000406047212 */ /* 0x000fe200078e3cff */
[C---:B------:R-:W-:Y:S01]  /*0680*/  IMAD.SHL.U32 R2, R8.reuse, 0x40, RZ ;  /* 0x0000004008027824 */ /* 0x040fe200078e00ff */
[----:B------:R-:W-:Y:S01]  /*0690*/  LOP3.LUT P5, RZ, R8, 0x4, RZ, 0xc0, !PT ;  /* 0x0000000408ff7812 */ /* 0x000fe200078ac0ff */
[----:B------:R-:W-:Y:S01]  /*06a0*/  IMAD R6, R222, 0x400, R5 ;  /* 0x00000400de067824 */ /* 0x000fe200078e0205 */
[----:B------:R-:W-:Y:S01]  /*06b0*/  LOP3.LUT R223, R11, R15, R223, 0xf6, !PT ;  /* 0x0000000f0bdf7212 */ /* 0x000fe200078ef6df */
[----:B------:R-:W-:Y:S01]  /*06c0*/  IMAD.IADD R7, R0, 0x1, R7 ;  /* 0x0000000100077824 */ /* 0x000fe200078e0207 */
[----:B------:R-:W-:Y:S01]  /*06d0*/  LOP3.LUT R0, R2, 0x1c0, RZ, 0xc0, !PT ;  /* 0x000001c002007812 */ /* 0x000fe200078ec0ff */
[----:B------:R-:W-:Y:S01]  /*06e0*/  IMAD.IADD R240, R6, 0x1, R4 ;  /* 0x0000000106f07824 */ /* 0x000fe200078e0204 */
[----:B------:R-:W-:Y:S01]  /*06f0*/  SEL R220, R226, 0xffffffc0, !P3 ;  /* 0xffffffc0e2dc7807 */ /* 0x000fe20005800000 */
[----:B------:R-:W-:Y:S01]  /*0700*/  IMAD.SHL.U32 R5, R12, 0x8, RZ ;  /* 0x000000080c057824 */ /* 0x000fe200078e00ff */
[----:B------:R-:W-:Y:S01]  /*0710*/  SHF.R.U32.HI R2, RZ, 0x3, R0 ;  /* 0x00000003ff027819 */ /* 0x000fe20000011600 */
[----:B------:R-:W-:Y:S01]  /*0720*/  IMAD.SHL.U32 R4, R14, 0x40, RZ ;  /* 0x000000400e047824 */ /* 0x000fe200078e00ff */
[----:B------:R-:W-:-:S02]  /*0730*/  LEA R240, R240, UR5, 0x1 ;  /* 0x00000005f0f07c11 */ /* 0x000fc4000f8e08ff */
[----:B------:R-:W-:Y:S02]  /*0740*/  LOP3.LUT R5, R0, 0x8, R5, 0xf8, !PT ;  /* 0x0000000800057812 */ /* 0x000fe400078ef805 */
[----:B------:R-:W-:Y:S01]  /*0750*/  LOP3.LUT R6, R2, R9, R0, 0x1e, !PT ;  /* 0x0000000902067212 */ /* 0x000fe200078e1e00 */
[----:B------:R-:W-:Y:S01]  /*0760*/  VIADD R235, R240, 0x20 ;  /* 0x00000020f0eb7836 */ /* 0x000fe20000000000 */
[----:B------:R-:W-:Y:S01]  /*0770*/  LOP3.LUT R0, R4, 0xfffffe00, RZ, 0xc0, !PT ;  /* 0xfffffe0004007812 */ /* 0x000fe200078ec0ff */
[----:B------:R-:W-:Y:S01]  /*0780*/  IMAD.U32 R4, RZ, RZ, UR8 ;  /* 0x00000008ff047e24 */ /* 0x000fe2000f8e00ff */
[----:B------:R-:W-:Y:S01]  /*0790*/  LOP3.LUT R2, R5, R2, RZ, 0x3c, !PT ;  /* 0x0000000205027212 */ /* 0x000fe200078e3cff */
[----:B------:R-:W-:Y:S01]  /*07a0*/  IMAD.U32 R4, RZ, RZ, UR7 ;  /* 0x00000007ff047e24 */ /* 0x000fe2000f8e00ff */
[----:B------:R-:W-:Y:S01]  /*07b0*/  USHF.R.S32.HI UR7, URZ, 0x1f, UR54 ;  /* 0x0000001f3f077899 */ /* 0x000fe20008011436 */
[--C-:B------:R-:W-:Y:S01]  /*07c0*/  IMAD R222, R222, 0x400, R0.reuse ;  /* 0x00000400dede7824 */ /* 0x100fe200078e0200 */
[----:B------:R-:W-:Y:S01]  /*07d0*/  SEL R226, R226, 0xffffffc0, !P5 ;  /* 0xffffffc0e2e27807 */ /* 0x000fe20006800000 */
[----:B------:R-:W-:Y:S01]  /*07e0*/  IMAD R228, R228, 0x400, R0 ;  /* 0x00000400e4e47824 */ /* 0x000fe200078e0200 */
[----:B------:R-:W-:Y:S01]  /*07f0*/  SEL R241, R241, 0x10, !P0 ;  /* 0x00000010f1f17807 */ /* 0x000fe20004000000 */
[----:B------:R-:W-:Y:S01]  /*0800*/  IMAD.IADD R222, R222, 0x1, R2 ;  /* 0x00000001dede7824 */ /* 0x000fe200078e0202 */
[----:B------:R-:W-:Y:S01]  /*0810*/  LEA R223, R223, UR5, 0x1 ;  /* 0x00000005dfdf7c11 */ /* 0x000fe2000f8e08ff */
[----:B------:R-:W-:Y:S01]  /*0820*/  IMAD.IADD R228, R2, 0x1, R228 ;  /* 0x0000000102e47824 */ /* 0x000fe200078e02e4 */
[----:B------:R-:W-:Y:S01]  /*0830*/  LOP3.LUT R0, R6, R0, RZ, 0xfc, !PT ;  /* 0x0000000006007212 */ /* 0x000fe200078efcff */
[----:B------:R-:W-:Y:S01]  /*0840*/  IMAD.U32 R2, RZ, RZ, UR6 ;  /* 0x00000006ff027e24 */ /* 0x000fe2000f8e00ff */
[----:B------:R-:W-:Y:S01]  /*0850*/  UIADD3 UR6, UR5, 0x20000, URZ ;  /* 0x0002000005067890 */ /* 0x000fe2000fffe03f */
[----:B------:R-:W-:Y:S01]  /*0860*/  IMAD.U32 R2, RZ, RZ, UR7 ;  /* 0x00000007ff027e24 */ /* 0x000fe2000f8e00ff */
[----:B------:R-:W-:Y:S01]  /*0870*/  UIADD3 UR7, UR5, 0x10000, URZ ;  /* 0x0001000005077890 */ /* 0x000fe2000fffe03f */
[----:B------:R-:W-:Y:S01]  /*0880*/  SEL R2, R230, 0xffffffe0, !P4 ;  /* 0xffffffe0e6027807 */ /* 0x000fe20006000000 */
[----:B------:R-:W-:Y:S01]  /*0890*/  @P1 VIADD R235, R240, 0xffffffe0 ;  /* 0xffffffe0f0eb1836 */ /* 0x000fe20000000000 */
[----:B------:R-:W-:Y:S01]  /*08a0*/  SEL R230, R230, 0xffffffe0, !P6 ;  /* 0xffffffe0e6e67807 */ /* 0x000fe20007000000 */
[----:B------:R-:W-:Y:S01]  /*08b0*/  IMAD.IADD R225, R220, 0x1, R223 ;  /* 0x00000001dce17824 */ /* 0x000fe200078e02df */
[----:B------:R-:W-:Y:S01]  /*08c0*/  LEA R222, R222, UR5, 0x1 ;  /* 0x00000005dede7c11 */ /* 0x000fe2000f8e08ff */
[----:B------:R-:W-:Y:S01]  /*08d0*/  VIADD R221, R3, UR7 ;  /* 0x0000000703dd7c36 */ /* 0x000fe20008000000 */
        /* <DEDUP_REMOVED lines=13> */
[----:B------:R-:W-:Y:S02]  /*09b0*/  IMAD.IADD R220, R2, 0x1, R220 ;  /* 0x0000000102dc7824 */ /* 0x000fe400078e02dc */
[----:B------:R-:W-:Y:S02]  /*09c0*/  @P2 VIADD R249, R248, 0xffffffc0 ;  /* 0xffffffc0f8f92836 */ /* 0x000fe40000000000 */
[----:B------:R-:W-:-:S02]  /*09d0*/  IMAD.IADD R241, R241, 0x1, R235 ;  /* 0x00000001f1f17824 */ /* 0x000fc400078e02eb */
[----:B------:R-:W-:Y:S02]  /*09e0*/  IMAD.IADD R226, R224, 0x1, R226 ;  /* 0x00000001e0e27824 */ /* 0x000fe400078e02e2 */
[----:B------:R-:W-:-:S07]  /*09f0*/  IMAD.IADD R230, R230, 0x1, R229 ;  /* 0x00000001e6e67824 */ /* 0x000fce00078e02e5 */
.L_x_1173:
        /* <DEDUP_REMOVED lines=67> */
.L_x_1145:
        /* <DEDUP_REMOVED lines=98> */
[----:B------:R-:W-:Y:S02]  /*1450*/  @UP0 UIMAD.WIDE.U32 UR14, UR21, UR26, URZ ;  /* 0x0000001a150e02a5 */ /* 0x000fe4000f8e003f */
[----:B------:R-:W-:Y:S02]  /*1460*/  @UP0 UIMAD.WIDE.U32 UR10, UR31, UR24, URZ ;  /* 0x000000181f0a02a5 */ /* 0x000fe4000f8e003f */
[----:B------:R-:W-:Y:S02]  /*1470*/  UIMAD UR28, UR8, UR37, URZ ;  /* 0x00000025081c72a4 */ /* 0x000fe4000f8e023f */
[----:B------:R-:W-:Y:S01]  /*1480*/  UIMAD UR48, UR54, UR59, URZ ;  /* 0x0000003b363072a4 */ /* 0x000fe2000f8e023f */
[----:B------:R-:W-:Y:S01]  /*1490*/  @P0 VIADD R6, R6, 0x1 ;  /* 0x0000000106060836 */ /* 0x000fe20000000000 */
[----:B------:R-:W-:Y:S01]  /*14a0*/  @UP0 UIMAD UR13, UR21, UR27, URZ ;  /* 0x0000001b150d02a4 */ /* 0x000fe2000f8e023f */
[----:B------:R-:W-:Y:S01]  /*14b0*/  PLOP3.LUT P0, PT, PT, PT, UP3, 0x80, 0x0 ;  /* 0x000000000000781c */ /* 0x000fe20003f0f038 */
[----:B------:R-:W-:-:S02]  /*14c0*/  @UP0 UIMAD UR12, UR31, UR25, URZ ;  /* 0x000000191f0c02a4 */ /* 0x000fc4000f8e023f */
[----:B------:R-:W-:Y:S01]  /*14d0*/  USEL UR50, UR30, URZ, UP4 ;  /* 0x0000003f1e327287 */ /* 0x000fe2000a000000 */
[----:B------:R-:W-:Y:S01]  /*14e0*/  @!P2 IADD3 R6, -R6, RZ, RZ ;  /* 0x000000ff0606a210 */ /* 0x000fe20007ffe1ff */
[----:B------:R-:W-:Y:S01]  /*14f0*/  USHF.R.S32.HI UR52, URZ, 0x1f, UR29 ;  /* 0x0000001f3f347899 */ /* 0x000fe2000801141d */
[----:B------:R-:W-:Y:S01]  /*1500*/  @!P3 LOP3.LUT R6, RZ, R9, RZ, 0x33, !PT ;  /* 0x00000009ff06b212 */ /* 0x000fe200078e33ff */
[----:B------:R-:W-:Y:S02]  /*1510*/  @UP1 UIADD3 UR46, UR19, UR28, URZ ;  /* 0x0000001c132e1290 */ /* 0x000fe4000fffe03f */
        /* <DEDUP_REMOVED lines=20> */
.L_x_1147:
        /* <DEDUP_REMOVED lines=13> */
.L_x_1148:
        /* <DEDUP_REMOVED lines=11> */
.L_x_1149:
[----:B------:R-:W-:-:S04]  /*17e0*/  UIMAD UR8, UR44, UR58, UR54 ;  /* 0x0000003a2c0872a4 */ /* 0x000fc8000f8e0236 */
[----:B------:R-:W-:-:S12]  /*17f0*/  UIMAD UR8, UR8, UR57, URZ ;  /* 0x00000039080872a4 */ /* 0x000fd8000f8e023f */
.L_x_1150:
        /* <DEDUP_REMOVED lines=12> */
[----:B------:R-:W-:Y:S01]  /*18c0*/  USHF.L.U32 UR8, UR13, 0x6, URZ ;  /* 0x000000060d087899 */ /* 0x000fe2000800063f */
[----:B------:R-:W-:Y:S02]  /*18d0*/  ULDC.64 UR14, c[0x0][0x258] ;  /* 0x00009600000e7ab9 */ /* 0x000fe40000000a00 */
[----:B------:R-:W-:Y:S01]  /*18e0*/  IMAD R13, R10, UR37, R11 ;  /* 0x000000250a0d7c24 */ /* 0x000fe2000f8e020b */
[----:B------:R-:W-:Y:S02]  /*18f0*/  UIMAD UR12, UR54, UR11, UR12 ;  /* 0x0000000b360c72a4 */ /* 0x000fe4000f8e020c */
[----:B------:R-:W-:Y:S02]  /*1900*/  USHF.R.S32.HI UR11, URZ, 0x1f, UR8 ;  /* 0x0000001f3f0b7899 */ /* 0x000fe40008011408 */
[----:B------:R-:W-:Y:S01]  /*1910*/  UIADD3 UR20, UR16, UR20, URZ ;  /* 0x0000001410147290 */ /* 0x000fe2000fffe03f */
[----:B------:R-:W-:Y:S01]  /*1920*/  ULDC.64 UR38, c[0x0][0x2b0] ;  /* 0x0000ac0000267ab9 */ /* 0x000fe20000000a00 */
[----:B--2---:R-:W-:Y:S01]  /*1930*/  IMAD R7, R14, UR18, RZ ;  /* 0x000000120e077c24 */ /* 0x004fe2000f8e02ff */
[----:B------:R-:W-:Y:S01]  /*1940*/  ULDC.64 UR40, c[0x0][0x478] ;  /* 0x00011e0000287ab9 */ /* 0x000fe20000000a00 */
[----:B------:R-:W-:-:S02]  /*1950*/  ULEA.HI.SX32 UR28, UR43, 0xffffffff, 0x1a ;  /* 0xffffffff2b1c7891 */ /* 0x000fc4000f8fd23f */
[----:B------:R-:W-:Y:S01]  /*1960*/  IMAD R12, R15, UR16, R7 ;  /* 0x000000100f0c7c24 */ /* 0x000fe2000f8e0207 */
[----:B------:R-:W-:Y:S01]  /*1970*/  UIMAD.WIDE UR18, UR19, 0x4, UR40 ;  /* 0x00000004131278a5 */ /* 0x000fe2000f8e0228 */
        /* <DEDUP_REMOVED lines=9> */
[----:B------:R-:W-:-:S03]  /*1a10*/  IMAD R17, R24, R14, RZ ;  /* 0x0000000e18117224 */ /* 0x000fc600078e02ff */
[--C-:B------:R-:W-:Y:S01]  /*1a20*/  SHF.R.S32.HI R5, RZ, 0x1f, R4.reuse ;  /* 0x0000001fff057819 */ /* 0x100fe20000011404 */
[----:B------:R-:W-:Y:S01]  /*1a30*/  IMAD R17, R247, R15, R17 ;  /* 0x0000000ff7117224 */ /* 0x000fe200078e0211 */
[----:B------:R-:W-:Y:S01]  /*1a40*/  IADD3 R8, P0, R4, UR9, RZ ;  /* 0x0000000904087c10 */ /* 0x000fe2000ff1e0ff */
[----:B------:R-:W-:Y:S01]  /*1a50*/  UIMAD UR9, UR56, UR14, URZ ;  /* 0x0000000e380972a4 */ /* 0x000fe2000f8e023f */
[----:B------:R-:W-:Y:S02]  /*1a60*/  IMAD.WIDE.U32 R10, R10, UR36, R4 ;  /* 0x000000240a0a7c25 */ /* 0x000fe4000f8e0004 */
[----:B------:R-:W-:Y:S01]  /*1a70*/  IADD3.X R9, R5, UR47, RZ, P0, !PT ;  /* 0x0000002f05097c10 */ /* 0x000fe200087fe4ff */
[----:B------:R-:W-:Y:S01]  /*1a80*/  UIMAD UR15, UR54, UR15, UR9 ;  /* 0x0000000f360f72a4 */ /* 0x000fe2000f8e0209 */
[----:B------:R-:W-:Y:S01]  /*1a90*/  IADD3 R10, P0, R10, UR55, RZ ;  /* 0x000000370a0a7c10 */ /* 0x000fe2000ff1e0ff */
[----:B------:R-:W-:-:S03]  /*1aa0*/  IMAD.WIDE.U32 R8, R14, UR16, R8 ;  /* 0x000000100e087c25 */ /* 0x000fc6000f8e0008 */
[----:B------:R-:W-:Y:S01]  /*1ab0*/  IADD3.X R11, R11, UR46, R13, P0, !PT ;  /* 0x0000002e0b0b7c10 */ /* 0x000fe200087fe40d */
[----:B------:R-:W-:Y:S02]  /*1ac0*/  IMAD.IADD R9, R9, 0x1, R12 ;  /* 0x0000000109097824 */ /* 0x000fe400078e020c */
[----:B------:R-:W-:Y:S01]  /*1ad0*/  IMAD.U32 R12, RZ, RZ, UR10 ;  /* 0x0000000aff0c7e24 */ /* 0x000fe2000f8e00ff */
[----:B------:R-:W-:Y:S01]  /*1ae0*/  UIADD3 UR10, UP1, UP0, UR32, UR8, UR48 ;  /* 0x00000008200a7290 */ /* 0x000fe2000f83e030 */
[----:B------:R-:W-:Y:S02]  /*1af0*/  IMAD R13, R20, UR13, R7 ;  /* 0x0000000d140d7c24 */ /* 0x000fe4000f8e0207 */
[----:B------:R-:W-:Y:S01]  /*1b00*/  IMAD.WIDE.U32 R8, R12, UR54, R8 ;  /* 0x000000360c087c25 */ /* 0x000fe2000f8e0008 */
[----:B------:R-:W-:Y:S02]  /*1b10*/  UIADD3.X UR8, UR21, UR11, UR51, UP1, UP0 ;  /* 0x0000000b15087290 */ /* 0x000fe40008fe0433 */
[----:B------:R-:W-:Y:S01]  /*1b20*/  UIADD3 UR9, UP1, UP0, UR50, UR10, UR53 ;  /* 0x0000000a32097290 */ /* 0x000fe2000f83e035 */
[----:B------:R-:W-:Y:S01]  /*1b30*/  IMAD.U32 R12, RZ, RZ, UR14 ;  /* 0x0000000eff0c7e24 */ /* 0x000fe2000f8e00ff */
[----:B------:R-:W-:Y:S01]  /*1b40*/  UIMAD.WIDE UR20, UR20, 0x4, UR38 ;  /* 0x00000004141478a5 */ /* 0x000fe2000f8e0226 */
[----:B------:R-:W-:Y:S01]  /*1b50*/  VIADD R9, R9, UR12 ;  /* 0x0000000c09097c36 */ /* 0x000fe20008000000 */
[----:B------:R-:W-:Y:S01]  /*1b60*/  UIADD3.X UR10, UR49, UR8, UR45, UP1, UP0 ;  /* 0x00000008310a7290 */ /* 0x000fe20008fe042d */
[----:B------:R-:W-:Y:S01]  /*1b70*/  IMAD.WIDE.U32 R10, R12, UR54, R10 ;  /* 0x000000360c0a7c25 */ /* 0x000fe2000f8e000a */
[----:B------:R-:W-:Y:S01]  /*1b80*/  IADD3 R12, P0, R13, UR9, RZ ;  /* 0x000000090d0c7c10 */ /* 0x000fe2000ff1e0ff */
[----:B------:R-:W-:Y:S01]  /*1b90*/  ULDC.64 UR8, c[0x0][0x400] ;  /* 0x0001000000087ab9 */ /* 0x000fe20000000a00 */
[----:B------:R-:W-:Y:S01]  /*1ba0*/  UISETP.GE.AND UP0, UPT, UR34, 0x1, UPT ;  /* 0x000000012200788c */ /* 0x000fe2000bf06270 */
[----:B------:R-:W-:Y:S01]  /*1bb0*/  IMAD.WIDE.U32 R8, R247, R14, R8 ;  /* 0x0000000ef7087225 */ /* 0x000fe200078e0008 */
[----:B------:R-:W-:Y:S01]  /*1bc0*/  LEA.HI.X.SX32 R13, R13, UR10, 0x1, P0 ;  /* 0x0000000a0d0d7c11 */ /* 0x000fe200080f0eff */
[----:B------:R-:W-:Y:S01]  /*1bd0*/  ULDC.64 UR12, c[0x0][0x210] ;  /* 0x00008400000c7ab9 */ /* 0x000fe20000000a00 */
[----:B------:R-:W-:Y:S01]  /*1be0*/  LEA R232, P0, R12, UR8, 0x2 ;  /* 0x000000080ce87c11 */ /* 0x000fe2000f8010ff */
[----:B------:R-:W-:Y:S01]  /*1bf0*/  ULDC.64 UR10, c[0x0][0x3e0] ;  /* 0x0000f800000a7ab9 */ /* 0x000fe20000000a00 */
[----:B------:R-:W-:Y:S01]  /*1c00*/  VIADD R11, R11, UR15 ;  /* 0x0000000f0b0b7c36 */ /* 0x000fe20008000000 */
[----:B------:R-:W-:Y:S01]  /*1c10*/  LEA R236, P2, R10, UR12, 0x1 ;  /* 0x0000000c0aec7c11 */ /* 0x000fe2000f8408ff */
[----:B------:R-:W-:Y:S01]  /*1c20*/  IMAD.IADD R9, R9, 0x1, R17 ;  /* 0x0000000109097824 */ /* 0x000fe200078e0211 */
[----:B------:R-:W-:-:S02]  /*1c30*/  LEA.HI.X R233, R12, UR9, R13, 0x2, P0 ;  /* 0x000000090ce97c11 */ /* 0x000fc400080f140d */
[----:B------:R-:W-:Y:S02]  /*1c40*/  PLOP3.LUT P0, PT, PT, PT, UP0, 0x80, 0x0 ;  /* 0x000000000000781c */ /* 0x000fe40003f0f008 */
[----:B------:R-:W-:Y:S02]  /*1c50*/  LEA R12, P1, R8, UR10, 0x1 ;  /* 0x0000000a080c7c11 */ /* 0x000fe4000f8208ff */
[----:B------:R-:W-:Y:S02]  /*1c60*/  LEA.HI.X R237, R10, UR13, R11, 0x1, P2 ;  /* 0x0000000d0aed7c11 */ /* 0x000fe400090f0c0b */
[----:B------:R-:W-:-:S07]  /*1c70*/  LEA.HI.X R13, R8, UR11, R9, 0x1, P1 ;  /* 0x0000000b080d7c11 */ /* 0x000fce00088f0c09 */
[----:B------:R-:W-:Y:S05]  /*1c80*/  @!P0 BRA `(.L_x_1151) ;  /* 0x0000006800088947 */ /* 0x000fea0003800000 */
[----:B------:R-:W-:Y:S01]  /*1c90*/  SHF.R.S32.HI R18, RZ, 0x1f, R7 ;  /* 0x0000001fff127819 */ /* 0x000fe20000011407 */
[----:B------:R-:W-:Y:S01]  /*1ca0*/  UMOV UR9, UR28 ;  /* 0x0000001c00097c82 */ /* 0x000fe20008000000 */
[----:B------:R-:W-:Y:S01]  /*1cb0*/  UIMAD UR14, UR22, -0x40, UR5 ;  /* 0xffffffc0160e78a4 */ /* 0x000fe2000f8e0205 */
[----:B------:R-:W-:Y:S01]  /*1cc0*/  IMAD.U32 R8, RZ, RZ, UR26 ;  /* 0x0000001aff087e24 */ /* 0x000fe2000f8e00ff */
[----:B------:R-:W-:Y:S01]  /*1cd0*/  LEA.HI R18, R18, R7, RZ, 0x2 ;  /* 0x0000000712127211 */ /* 0x000fe200078f10ff */
[----:B------:R-:W-:Y:S01]  /*1ce0*/  UIMAD UR8, UR9, -0x40, UR34 ;  /* 0xffffffc0090878a4 */ /* 0x000fe2000f8e0222 */
[----:B------:R-:W-:Y:S01]  /*1cf0*/  VIADD R7, R247, 0x20 ;  /* 0x00000020f7077836 */ /* 0x000fe20000000000 */
[----:B------:R-:W-:Y:S01]  /*1d00*/  UIMAD UR11, UR52, UR26, URZ ;  /* 0x0000001a340b72a4 */ /* 0x000fe2000f8e023f */
[----:B------:R-:W-:Y:S01]  /*1d10*/  IMAD.U32 R10, RZ, RZ, UR24 ;  /* 0x00000018ff0a7e24 */ /* 0x000fe2000f8e00ff */
[----:B------:R-:W-:Y:S01]  /*1d20*/  UIMAD UR10, UR52, UR24, URZ ;  /* 0x00000018340a72a4 */ /* 0x000fe2000f8e023f */
[----:B------:R-:W-:Y:S01]  /*1d30*/  IMAD.WIDE.U32 R8, R8, UR29, R4 ;  /* 0x0000001d08087c25 */ /* 0x000fe2000f8e0004 */
[C---:B------:R-:W-:Y:S01]  /*1d40*/  ISETP.GE.AND P2, PT, R7.reuse, UR8, PT ;  /* 0x0000000807007c0c */ /* 0x040fe2000bf46270 */
[----:B------:R-:W-:Y:S01]  /*1d50*/  UIMAD UR11, UR29, UR27, UR11 ;  /* 0x0000001b1d0b72a4 */ /* 0x000fe2000f8e020b */
[----:B------:R-:W-:Y:S01]  /*1d60*/  ISETP.GE.AND P0, PT, R7, UR14, PT ;  /* 0x0000000e07007c0c */ /* 0x000fe2000bf06270 */
[----:B------:R-:W-:Y:S01]  /*1d70*/  UIMAD UR10, UR29, UR25, UR10 ;  /* 0x000000191d0a72a4 */ /* 0x000fe2000f8e020a */
[----:B------:R-:W-:Y:S01]  /*1d80*/  SHF.R.S32.HI R7, RZ, 0x1f, R16 ;  /* 0x0000001fff077819 */ /* 0x000fe20000011410 */
[----:B------:R-:W-:Y:S01]  /*1d90*/  IMAD.WIDE.U32 R4, R10, UR29, R4 ;  /* 0x0000001d0a047c25 */ /* 0x000fe2000f8e0004 */
[----:B------:R-:W-:Y:S01]  /*1da0*/  IADD3 R10, P3, R8, UR31, RZ ;  /* 0x0000001f080a7c10 */ /* 0x000fe2000ff7e0ff */
[----:B------:R-:W-:Y:S01]  /*1db0*/  ULDC.64 UR12, c[0x0][0x260] ;  /* 0x00009800000c7ab9 */ /* 0x000fe20000000a00 */
[----:B------:R-:W-:Y:S01]  /*1dc0*/  LEA.HI R7, R7, R20, RZ, 0x2 ;  /* 0x0000001407077211 */ /* 0x000fe200078f10ff */
[----:B------:R-:W-:Y:S01]  /*1dd0*/  IMAD.SHL.U32 R16, R15, 0x40, RZ ;  /* 0x000000400f107824 */ /* 0x000fe200078e00ff */
[----:B------:R-:W-:Y:S01]  /*1de0*/  IADD3 R8, P1, R4, UR30, RZ ;  /* 0x0000001e04087c10 */ /* 0x000fe2000ff3e0ff */
[----:B------:R-:W-:Y:S01]  /*1df0*/  IMAD.WIDE.U32 R14, R14, 0x40, RZ ;  /* 0x000000400e0e7825 */ /* 0x000fe200078e00ff */
[----:B------:R-:W-:Y:S01]  /*1e00*/  LOP3.LUT R7, R7, 0xfffffffc, RZ, 0xc0, !PT ;  /* 0xfffffffc07077812 */ /* 0x000fe200078ec0ff */
[----:B------:R-:W1:Y:S01]  /*1e10*/  LDC R250, c[0x0][0x270] ;  /* 0x00009c00fffa7b82 */ /* 0x000e620000000800 */
[----:B------:R-:W-:Y:S01]  /*1e20*/  SHF.R.S32.HI R18, RZ, 0x2, R18 ;  /* 0x00000002ff127819 */ /* 0x000fe20000011412 */
[----:B------:R-:W-:-:S02]  /*1e30*/  IMAD.MOV.U32 R238, RZ, RZ, R12 ;  /* 0x000000ffffee7224 */ /* 0x000fc400078e000c */
[----:B------:R-:W-:Y:S02]  /*1e40*/  IMAD.U32 R11, RZ, RZ, UR11 ;  /* 0x0000000bff0b7e24 */ /* 0x000fe4000f8e00ff */
[----:B------:R-:W-:Y:S01]  /*1e50*/  IMAD.U32 R12, RZ, RZ, UR10 ;  /* 0x0000000aff0c7e24 */ /* 0x000fe2000f8e00ff */
[----:B------:R-:W-:Y:S01]  /*1e60*/  @!P2 IADD3 R4, P4, R238, R14, RZ ;  /* 0x0000000eee04a210 */ /* 0x000fe20007f9e0ff */
[----:B------:R-:W-:Y:S01]  /*1e70*/  IMAD.MOV.U32 R239, RZ, RZ, R13 ;  /* 0x000000ffffef7224 */ /* 0x000fe200078e000d */
[----:B------:R-:W-:Y:S01]  /*1e80*/  IADD3.X R11, R9, UR35, R11, P3, !PT ;  /* 0x00000023090b7c10 */ /* 0x000fe20009ffe40b */
[----:B------:R-:W-:Y:S01]  /*1e90*/  IMAD.IADD R7, R20, 0x1, -R7 ;  /* 0x0000000114077824 */ /* 0x000fe200078e0a07 */
[----:B------:R-:W-:Y:S01]  /*1ea0*/  IADD3.X R9, R5, UR42, R12, P1, !PT ;  /* 0x0000002a05097c10 */ /* 0x000fe20008ffe40c */
[----:B------:R-:W-:Y:S01]  /*1eb0*/  ULDC.64 UR10, c[0x0][0x268] ;  /* 0x00009a00000a7ab9 */ /* 0x000fe20000000a00 */
[----:B------:R-:W-:Y:S01]  /*1ec0*/  @!P2 IADD3.X R5, R239, R15, R16, P4, !PT ;  /* 0x0000000fef05a210 */ /* 0x000fe200027fe410 */
[----:B------:R-:W-:Y:S01]  /*1ed0*/  IMAD R12, R19, UR12, RZ ;  /* 0x0000000c130c7c24 */ /* 0x000fe2000f8e02ff */
[----:B------:R-:W-:Y:S01]  /*1ee0*/  @!P0 IADD3 R14, P4, R247, 0x20, RZ ;  /* 0x00000020f70e8810 */ /* 0x000fe20007f9e0ff */
[----:B------:R-:W-:Y:S01]  /*1ef0*/  IMAD R18, R7, 0x10, R18 ;  /* 0x0000001007127824 */ /* 0x000fe200078e0212 */
[----:B------:R-:W-:Y:S01]  /*1f00*/  ISETP.GE.AND P1, PT, R247, UR14, PT ;  /* 0x0000000ef7007c0c */ /* 0x000fe2000bf26270 */
[----:B------:R-:W-:Y:S01]  /*1f10*/  IMAD R7, R19, UR10, RZ ;  /* 0x0000000a13077c24 */ /* 0x000fe2000f8e02ff */
[----:B------:R-:W-:Y:S01]  /*1f20*/  @!P0 IADD3 R16, P3, R247, 0x20, RZ ;  /* 0x00000020f7108810 */ /* 0x000fe20007f7e0ff */
[----:B------:R-:W-:Y:S01]  /*1f30*/  @!P0 IMAD.X R15, RZ, RZ, R24, P4 ;  /* 0x000000ffff0f8224 */ /* 0x000fe200020e0618 */
[----:B------:R-:W-:Y:S01]  /*1f40*/  PLOP3.LUT P4, PT, PT, PT, UP4, 0x80, 0x0 ;  /* 0x000000000000781c */ /* 0x000fe20003f8f048 */
[C---:B------:R-:W-:Y:S01]  /*1f50*/  IMAD R13, R6.reuse, UR13, R12 ;  /* 0x0000000d060d7c24 */ /* 0x040fe2000f8e020c */
[----:B------:R-:W2:Y:S01]  /*1f60*/  @!P0 LDC.64 R22, c[0x0][0x218] ;  /* 0x00008600ff168b82 */ /* 0x000ea20000000a00 */
[----:B------:R-:W-:Y:S01]  /*1f70*/  IMAD.WIDE.U32 R10, R6, UR12, R10 ;  /* 0x0000000c060a7c25 */ /* 0x000fe2000f8e000a */
[----:B------:R-:W-:-:S03]  /*1f80*/  USHF.L.U32 UR12, UR37, 0x6, URZ ;  /* 0x00000006250c7899 */ /* 0x000fc6000800063f */
[----:B------:R-:W-:Y:S02]  /*1f90*/  IMAD.MOV.U32 R243, RZ, RZ, 0x7f800000 ;  /* 0x7f800000fff37424 */ /* 0x000fe400078e00ff */
[----:B------:R-:W-:Y:S01]  /*1fa0*/  IMAD.MOV.U32 R244, RZ, RZ, 0x7f800000 ;  /* 0x7f800000fff47424 */ /* 0x000fe200078e00ff */
[----:B------:R-:W3:Y:S01]  /*1fb0*/  @!P1 LDC.64 R20, c[0x0][0x218] ;  /* 0x00008600ff149b82 */ /* 0x000ee20000000a00 */
[C---:B------:R-:W-:Y:S01]  /*1fc0*/  IMAD R17, R6.reuse, UR11, R7 ;  /* 0x0000000b06117c24 */ /* 0x040fe2000f8e0207 */
[----:B------:R-:W-:Y:S01]  /*1fd0*/  CS2R R190, SRZ ;  /* 0x0000000000be7805 */ /* 0x000fe2000001ff00 */
[----:B------:R-:W-:Y:S01]  /*1fe0*/  IMAD.WIDE.U32 R8, R6, UR10, R8 ;  /* 0x0000000a06087c25 */ /* 0x000fe2000f8e0008 */
[----:B------:R-:W-:Y:S01]  /*1ff0*/  UIMAD.WIDE.U32 UR10, UR36, 0x40, URZ ;  /* 0x00000040240a78a5 */ /* 0x000fe2000f8e003f */
[----:B------:R-:W-:Y:S02]  /*2000*/  CS2R R188, SRZ ;  /* 0x0000000000bc7805 */ /* 0x000fe4000001ff00 */
[----:B------:R-:W-:Y:S01]  /*2010*/  CS2R R194, SRZ ;  /* 0x0000000000c27805 */ /* 0x000fe2000001ff00 */
[----:B------:R-:W-:Y:S01]  /*2020*/  IMAD.IADD R7, R11, 0x1, R13 ;  /* 0x000000010b077824 */ /* 0x000fe200078e020d */
[----:B------:R-:W-:Y:S01]  /*2030*/  CS2R R192, SRZ ;  /* 0x0000000000c07805 */ /* 0x000fe2000001ff00 */
[----:B------:R-:W-:Y:S01]  /*2040*/  IMAD.IADD R11, R9, 0x1, R17 ;  /* 0x00000001090b7824 */ /* 0x000fe200078e0211 */
[----:B------:R-:W-:Y:S01]  /*2050*/  CS2R R186, SRZ ;  /* 0x0000000000ba7805 */ /* 0x000fe2000001ff00 */
[----:B------:R-:W-:Y:S01]  /*2060*/  @!P0 IMAD.X R17, RZ, RZ, R24, P3 ;  /* 0x000000ffff118224 */ /* 0x000fe200018e0618 */
[----:B------:R-:W-:Y:S01]  /*2070*/  ISETP.GE.AND P3, PT, R247, UR8, PT ;  /* 0x00000008f7007c0c */ /* 0x000fe2000bf66270 */
[----:B------:R-:W-:Y:S01]  /*2080*/  @P4 BAR.SYNC.DEFER_BLOCKING 0x0 ;  /* 0x0000000000004b1d */ /* 0x000fe20000010000 */
[----:B------:R-:W-:-:S02]  /*2090*/  VIADD R12, R18, 0x8 ;  /* 0x00000008120c7836 */ /* 0x000fc40000000000 */
[----:B------:R-:W-:Y:S02]  /*20a0*/  @!P0 IMAD R15, R15, UR26, RZ ;  /* 0x0000001a0f0f8c24 */ /* 0x000fe4000f8e02ff */
[----:B------:R-:W-:Y:S01]  /*20b0*/  @!P0 IMAD.MOV.U32 R13, RZ, RZ, R7 ;  /* 0x000000ffff0d8224 */ /* 0x000fe200078e0007 */
[----:B------:R-:W-:Y:S01]  /*20c0*/  ISETP.GE.AND P6, PT, R12, UR8, PT ;  /* 0x000000080c007c0c */ /* 0x000fe2000bfc6270 */
[----:B------:R-:W-:Y:S01]  /*20d0*/  @!P0 IMAD.MOV.U32 R12, RZ, RZ, R10 ;  /* 0x000000ffff0c8224 */ /* 0x000fe200078e000a */
[----:B------:R-:W-:Y:S01]  /*20e0*/  CS2R R184, SRZ ;  /* 0x0000000000b87805 */ /* 0x000fe2000001ff00 */
[C---:B------:R-:W-:Y:S01]  /*20f0*/  @!P0 IMAD R26, R14.reuse, UR27, R15 ;  /* 0x0000001b0e1a8c24 */ /* 0x040fe2000f8e020f */
[----:B------:R-:W-:Y:S01]  /*2100*/  CS2R R182, SRZ ;  /* 0x0000000000b67805 */ /* 0x000fe2000001ff00 */
[----:B------:R-:W-:Y:S01]  /*2110*/  @!P0 IMAD.WIDE.U32 R14, R14, UR26, R12 ;  /* 0x0000001a0e0e8c25 */ /* 0x000fe2000f8e000c */
[----:B------:R-:W-:Y:S02]  /*2120*/  CS2R R180, SRZ ;  /* 0x0000000000b47805 */ /* 0x000fe4000001ff00 */
[----:B------:R-:W-:-:S02]  /*2130*/  CS2R R174, SRZ ;  /* 0x0000000000ae7805 */ /* 0x000fc4000001ff00 */
[----:B------:R-:W-:Y:S01]  /*2140*/  CS2R R172, SRZ ;  /* 0x0000000000ac7805 */ /* 0x000fe2000001ff00 */
[----:B------:R-:W-:Y:S01]  /*2150*/  @!P0 IMAD R12, R17, UR24, RZ ;  /* 0x00000018110c8c24 */ /* 0x000fe2000f8e02ff */
[----:B------:R-:W-:Y:S01]  /*2160*/  CS2R R178, SRZ ;  /* 0x0000000000b27805 */ /* 0x000fe2000001ff00 */
[----:B------:R-:W-:Y:S01]  /*2170*/  @!P0 IMAD.MOV.U32 R9, RZ, RZ, R11 ;  /* 0x000000ffff098224 */ /* 0x000fe200078e000b */
[----:B------:R-:W-:Y:S01]  /*2180*/  CS2R R176, SRZ ;  /* 0x0000000000b07805 */ /* 0x000fe2000001ff00 */
[C---:B------:R-:W-:Y:S01]  /*2190*/  @!P1 IMAD R13, R24.reuse, UR26, RZ ;  /* 0x0000001a180d9c24 */ /* 0x040fe2000f8e02ff */
[----:B------:R-:W-:Y:S01]  /*21a0*/  CS2R R170, SRZ ;  /* 0x0000000000aa7805 */ /* 0x000fe2000001ff00 */
[----:B------:R-:W-:Y:S01]  /*21b0*/  @!P1 IMAD.MOV.U32 R6, RZ, RZ, R10 ;  /* 0x000000ffff069224 */ /* 0x000fe200078e000a */
[----:B------:R-:W-:Y:S01]  /*21c0*/  CS2R R168, SRZ ;  /* 0x0000000000a87805 */ /* 0x000fe2000001ff00 */
[----:B------:R-:W-:Y:S01]  /*21d0*/  @!P1 IMAD R19, R24, UR24, RZ ;  /* 0x0000001818139c24 */ /* 0x000fe2000f8e02ff */
[----:B------:R4:W-:Y:S01]  /*21e0*/  @P3 STS.128 [R234+0x8000], RZ ;  /* 0x008000ffea003388 */ /* 0x0009e20000000c00 */
[C---:B------:R-:W-:Y:S01]  /*21f0*/  @!P0 IMAD R27, R16.reuse, UR25, R12 ;  /* 0x00000019101b8c24 */ /* 0x040fe2000f8e020c */
[----:B------:R-:W1:Y:S01]  /*2200*/  @!P1 LDC.64 R24, c[0x0][0x220] ;  /* 0x00008800ff189b82 */ /* 0x000e620000000a00 */
[--C-:B------:R-:W-:Y:S01]  /*2210*/  @!P1 IMAD.MOV.U32 R10, RZ, RZ, R8.reuse ;  /* 0x000000ffff0a9224 */ /* 0x100fe200078e0008 */
[----:B------:R4:W-:Y:S01]  /*2220*/  @P3 STS.128 [R234+0xa000], RZ ;  /* 0x00a000ffea003388 */ /* 0x0009e20000000c00 */
[----:B------:R-:W-:Y:S01]  /*2230*/  @!P0 IMAD.WIDE.U32 R16, R16, UR24, R8 ;  /* 0x0000001810108c25 */ /* 0x000fe2000f8e0008 */
[----:B------:R-:W-:-:S02]  /*2240*/  CS2R R166, SRZ ;  /* 0x0000000000a67805 */ /* 0x000fc4000001ff00 */
[----:B------:R-:W-:Y:S01]  /*2250*/  CS2R R164, SRZ ;  /* 0x0000000000a47805 */ /* 0x000fe2000001ff00 */
[----:B------:R4:W-:Y:S01]  /*2260*/  @P3 STS.128 [R234+0xc000], RZ ;  /* 0x00c000ffea003388 */ /* 0x0009e20000000c00 */
[C---:B------:R-:W-:Y:S01]  /*2270*/  @!P1 IMAD R8, R247.reuse, UR27, R13 ;  /* 0x0000001bf7089c24 */ /* 0x040fe2000f8e020d */
[----:B------:R-:W-:Y:S01]  /*2280*/  CS2R R158, SRZ ;  /* 0x00000000009e7805 */ /* 0x000fe2000001ff00 */
[----:B------:R-:W-:Y:S01]  /*2290*/  @!P1 IMAD.WIDE.U32 R12, R247, UR26, R6 ;  /* 0x0000001af70c9c25 */ /* 0x000fe2000f8e0006 */
[----:B------:R4:W-:Y:S01]  /*22a0*/  @P3 STS.128 [R234+0xe000], RZ ;  /* 0x00e000ffea003388 */ /* 0x0009e20000000c00 */
[----:B------:R-:W-:Y:S01]  /*22b0*/  @!P2 IADD3 R6, P4, R236, UR10, RZ ;  /* 0x0000000aec06ac10 */ /* 0x000fe2000ff9e0ff */
[----:B------:R-:W-:Y:S01]  /*22c0*/  UMOV UR10, UR21 ;  /* 0x00000015000a7c82 */ /* 0x000fe20008000000 */
[----:B------:R-:W-:Y:S01]  /*22d0*/  IMAD.U32 R7, RZ, RZ, UR12 ;  /* 0x0000000cff077e24 */ /* 0x000fe2000f8e00ff */
[----:B------:R-:W-:Y:S01]  /*22e0*/  @!PT LDS RZ, [RZ] ;  /* 0x00000000fffff984 */ /* 0x000fe20000000800 */
[----:B------:R-:W-:Y:S01]  /*22f0*/  @!PT LDS RZ, [RZ] ;  /* 0x00000000fffff984 */ /* 0x000fe20000000800 */
[----:B------:R-:W-:Y:S01]  /*2300*/  @!PT LDS RZ, [RZ] ;  /* 0x00000000fffff984 */ /* 0x000fe20000000800 */
[----:B------:R-:W-:Y:S01]  /*2310*/  @!P3 LDGSTS.E.BYPASS.LTC128B.128 [R234+0x8000], desc[UR6][R238.64] ;  /* 0x08000000eeeabfae */ /* 0x000fe2000b901d46 */
[----:B------:R-:W-:Y:S01]  /*2320*/  @!P0 IMAD.IADD R9, R15, 0x1, R26 ;  /* 0x000000010f098824 */ /* 0x000fe200078e021a */
[----:B------:R-:W-:Y:S01]  /*2330*/  CS2R R156, SRZ ;  /* 0x00000000009c7805 */ /* 0x000fe2000001ff00 */
[----:B------:R-:W-:Y:S01]  /*2340*/  @!P1 IMAD.WIDE.U32 R10, R247, UR24, R10 ;  /* 0x00000018f70a9c25 */ /* 0x000fe2000f8e000a */
[----:B------:R-:W-:Y:S01]  /*2350*/  @!P3 LDGSTS.E.BYPASS.LTC128B.128 [R234+0xa000], desc[UR6][R238.64+0x80] ;  /* 0x0a000080eeeabfae */ /* 0x000fe2000b901d46 */
[----:B------:R-:W-:Y:S01]  /*2360*/  @!P2 IADD3.X R7, R237, UR11, R7, P4, !PT ;  /* 0x0000000bed07ac10 */ /* 0x000fe2000a7fe407 */
[----:B------:R-:W-:Y:S01]  /*2370*/  UMOV UR11, UR20 ;  /* 0x00000014000b7c82 */ /* 0x000fe20008000000 */
[----:B------:R-:W-:Y:S01]  /*2380*/  IMAD.SHL.U32 R245, R18, 0x4, RZ ;  /* 0x0000000412f57824 */ /* 0x000fe200078e00ff */
        /* <DEDUP_REMOVED lines=65> */
[----:B--2---:R-:W-:Y:S01]  /*27a0*/  @!P1 IMAD.IADD R5, R13, 0x1, R8 ;  /* 0x000000010d059824 */ /* 0x004fe200078e0208 */
[----:B---3--:R-:W-:Y:S02]  /*27b0*/  @!P1 LEA R4, P5, R12, R20, 0x1 ;  /* 0x000000140c049211 */ /* 0x008fe400078a08ff */
[----:B------:R-:W-:Y:S01]  /*27c0*/  @!P3 LDGSTS.E.BYPASS.LTC128B.128 [R234+0x4000], desc[UR6][R236.64+0x100] ;  /* 0x04000100eceabfae */ /* 0x000fe2000b901d46 */
[----:B------:R-:W-:Y:S02]  /*27d0*/  @!P0 LEA R8, P4, R14, R22, 0x1 ;  /* 0x000000160e088211 */ /* 0x000fe400078808ff */
[----:B------:R-:W-:Y:S01]  /*27e0*/  @!P1 LEA.HI.X R5, R12, R21, R5, 0x1, P5 ;  /* 0x000000150c059211 */ /* 0x000fe200028f0c05 */
[----:B------:R-:W-:Y:S01]  /*27f0*/  @!P3 LDGSTS.E.BYPASS.LTC128B.128 [R234+0x6000], desc[UR6][R236.64+0x180] ;  /* 0x06000180eceabfae */ /* 0x000fe2000b901d46 */
[----:B------:R-:W-:Y:S01]  /*2800*/  @!P0 LEA.HI.X R9, R14, R23, R9, 0x1, P4 ;  /* 0x000000170e098211 */ /* 0x000fe200020f0c09 */
[----:B------:R-:W2:Y:S01]  /*2810*/  @!P0 LDC.64 R12, c[0x0][0x220] ;  /* 0x00008800ff0c8b82 */ /* 0x000ea20000000a00 */
        /* <DEDUP_REMOVED lines=21> */
[----:B---3--:R-:W-:-:S03]  /*2970*/  @!P1 IMAD R6, R247, UR25, R19 ;  /* 0x00000019f7069c24 */ /* 0x008fc6000f8e0213 */
        /* <DEDUP_REMOVED lines=11> */
[----:B---3--:R-:W-:Y:S01]  /*2a30*/  @!P1 IMAD.IADD R5, R11, 0x1, R6 ;  /* 0x000000010b059824 */ /* 0x008fe200078e0206 */
[----:B-1----:R-:W-:-:S02]  /*2a40*/  @!P1 LEA R6, P2, R10, R24, 0x1 ;  /* 0x000000180a069211 */ /* 0x002fc400078408ff */
[----:B------:R-:W-:Y:S01]  /*2a50*/  @!P0 LDGSTS.E.BYPASS.LTC128B.128 [R234+0x15000], desc[UR6][R8.64+0x100] ;  /* 0x1500010008ea8fae */ /* 0x000fe2000b901d46 */
[----:B------:R-:W-:Y:S02]  /*2a60*/  SHF.R.S32.HI R4, RZ, 0x1f, R18 ;  /* 0x0000001fff047819 */ /* 0x000fe40000011412 */
[----:B------:R-:W-:Y:S01]  /*2a70*/  @!P1 LEA.HI.X R7, R10, R25, R5, 0x1, P2 ;  /* 0x000000190a079211 */ /* 0x000fe200010f0c05 */
[----:B------:R-:W-:Y:S01]  /*2a80*/  @!P0 LDGSTS.E.BYPASS.LTC128B.128 [R234+0x17000], desc[UR6][R8.64+0x180] ;  /* 0x1700018008ea8fae */ /* 0x000fe2000b901d46 */
[----:B------:R-:W-:Y:S01]  /*2a90*/  SHF.L.U64.HI R246, R18, 0x2, R4 ;  /* 0x0000000212f67819 */ /* 0x000fe20000010204 */
[----:B------:R-:W-:Y:S01]  /*2aa0*/  @!P0 IMAD.IADD R5, R17, 0x1, R27 ;  /* 0x0000000111058824 */ /* 0x000fe200078e021b */
[C---:B--2---:R-:W-:Y:S01]  /*2ab0*/  @!P0 LEA R4, P2, R16.reuse, R12, 0x1 ;  /* 0x0000000c10048211 */ /* 0x044fe200078408ff */
[----:B------:R4:W-:Y:S03]  /*2ac0*/  @P1 STS.128 [R234+0x18000], RZ ;  /* 0x018000ffea001388 */ /* 0x0009e60000000c00 */
[----:B------:R-:W-:Y:S01]  /*2ad0*/  @!P0 LEA.HI.X R5, R16, R13, R5, 0x1, P2 ;  /* 0x0000000d10058211 */ /* 0x000fe200010f0c05 */
        /* <DEDUP_REMOVED lines=26> */
[----:B------:R-:W-:Y:S01]  /*2c80*/  UIADD3 UR8, UR29, 0x40, URZ ;  /* 0x000000401d087890 */ /* 0x000fe2000fffe03f */
[----:B------:R-:W-:-:S02]  /*2c90*/  CS2R R26, SRZ ;  /* 0x00000000001a7805 */ /* 0x000fc4000001ff00 */
[----:B------:R-:W-:Y:S02]  /*2ca0*/  CS2R R24, SRZ ;  /* 0x0000000000187805 */ /* 0x000fe4000001ff00 */
[----:B------:R-:W-:Y:S02]  /*2cb0*/  CS2R R22, SRZ ;  /* 0x0000000000167805 */ /* 0x000fe4000001ff00 */
[----:B------:R-:W-:Y:S01]  /*2cc0*/  CS2R R20, SRZ ;  /* 0x0000000000147805 */ /* 0x000fe2000001ff00 */
[----:B------:R-:W-:Y:S01]  /*2cd0*/  UMOV UR13, UR18 ;  /* 0x00000012000d7c82 */ /* 0x000fe20008000000 */
[----:B------:R-:W-:Y:S01]  /*2ce0*/  UISETP.GE.AND UP0, UPT, UR8, UR5, UPT ;  /* 0x000000050800728c */ /* 0x000fe2000bf06270 */
[----:B------:R-:W-:Y:S01]  /*2cf0*/  UMOV UR12, UR19 ;  /* 0x00000013000c7c82 */ /* 0x000fe20008000000 */
[----:B------:R-:W-:Y:S01]  /*2d00*/  ULDC UR18, c[0x0][0x2dc] ;  /* 0x0000b70000127ab9 */ /* 0x000fe20000000800 */
[----:B------:R-:W-:-:S08]  /*2d10*/  ULDC UR8, c[0x0][0x39c] ;  /* 0x0000e70000087ab9 */ /* 0x000fd00000000800 */
.L_x_1154:
        /* <DEDUP_REMOVED lines=11> */
[----:B------:R-:W-:Y:S05]  /*2dd0*/  LDSM.16.M88.4 R16, [R222] ;  /* 0x00000000de10783b */ /* 0x000fea0000000200 */
[----:B------:R-:W4:Y:S05]  /*2de0*/  LDSM.16.M88.4 R8, [R3+UR4+0x10000] ;  /* 0x010000040308783b */ /* 0x000f2a0008000200 */
[----:B-1----:R-:W1:Y:S05]  /*2df0*/  LDSM.16.M88.4 R84, [R3+UR4+0x10800] ;  /* 0x010800040354783b */ /* 0x002e6a0008000200 */
[----:B------:R-:W-:Y:S05]  /*2e00*/  LDSM.16.M88.4 R88, [R224] ;  /* 0x00000000e058783b */ /* 0x000fea0000000200 */
[----:B------:R-:W2:Y:S05]  /*2e10*/  LDSM.16.M88.4 R92, [R2] ;  /* 0x00000000025c783b */ /* 0x000eaa0000000200 */
[----:B------:R-:W3:Y:S05]  /*2e20*/  LDSM.16.M88.4 R96, [R2+0x800] ;  /* 0x000800000260783b */ /* 0x000eea0000000200 */
[----:B------:R-:W-:Y:S05]  /*2e30*/  LDSM.16.M88.4 R100, [R227] ;  /* 0x00000000e364783b */ /* 0x000fea0000000200 */
[----:B------:R-:W3:Y:S05]  /*2e40*/  LDSM.16.M88.4 R104, [R221] ;  /* 0x00000000dd68783b */ /* 0x000eea0000000200 */
[----:B------:R-:W-:Y:S01]  /*2e50*/  LDSM.16.M88.4 R108, [R226] ;  /* 0x00000000e26c783b */ /* 0x000fe20000000200 */
[C---:B----4-:R-:W-:Y:S04]  /*2e60*/  HMMA.16816.F32.BF16 R4, R16.reuse, R8, RZ ;  /* 0x000000081004723c */ /* 0x050fe800000418ff */
[----:B------:R-:W-:Y:S02]  /*2e70*/  LDSM.16.M88.4 R112, [R220] ;  /* 0x00000000dc70783b */ /* 0x000fe40000000200 */
        /* <DEDUP_REMOVED lines=242> */
[----:B------:R-:W-:Y:S05]  /*3da0*/  IADD3.X R115, R246, UR12, RZ, P0, !PT ;  /* 0x0000000cf6737c10 */ /* 0x000fea00087fe4ff */
[----:B------:R-:W2:Y:S01]  /*3db0*/  LDG.E R113, desc[UR6][R114.64] ;  /* 0x0000000672717981 */ /* 0x000ea2000c1e1900 */
[----:B-1----:R-:W-:Y:S04]  /*3dc0*/  MOV R7, R125 ;  /* 0x0000007d00077202 */ /* 0x002fe80000000f00 */
[----:B------:R-:W2:Y:S01]  /*3dd0*/  LDG.E R112, desc[UR6][R114.64+0x20] ;  /* 0x0000200672707981 */ /* 0x000ea2000c1e1900 */
[----:B------:R-:W-:Y:S02]  /*3de0*/  @P3 FSEL R7, R125, -INF , !P2 ;  /* 0xff8000007d073808 */ /* 0x000fe40005000000 */
[----:B------:R-:W-:Y:S03]  /*3df0*/  PLOP3.LUT P3, PT, PT, PT, UP3, 0x80, 0x0 ;  /* 0x000000000000781c */ /* 0x000fe60003f6f038 */
        /* <DEDUP_REMOVED lines=341> */
.L_x_1152:
        /* <DEDUP_REMOVED lines=77> */
[C---:B--2---:R-:W-:Y:S06]  /*5820*/  HMMA.16816.F32.BF16 R8, R208.reuse, R204, R8 ;  /* 0x000000ccd008723c */ /* 0x044fec0000041808 */
[-C--:B------:R-:W-:Y:S05]  /*5830*/  HMMA.16816.F32.BF16 R12, R208, R206.reuse, R12 ;  /* 0x000000ced00c723c */ /* 0x080fea000004180c */
[----:B------:R-:W-:Y:S01]  /*5840*/  @P3 IADD3 R204, P1, R245, UR11, RZ ;  /* 0x0000000bf5cc3c10 */ /* 0x000fe2000ff3e0ff */
[C---:B------:R-:W-:Y:S01]  /*5850*/  HMMA.16816.F32.BF16 R16, R200.reuse, R206, R16 ;  /* 0x000000cec810723c */ /* 0x040fe20000041810 */
[----:B------:R-:W-:Y:S04]  /*5860*/  @UP3 UMOV UR11, UR16 ;  /* 0x00000010000b3c82 */ /* 0x000fe80008000000 */
[----:B------:R-:W-:Y:S01]  /*5870*/  @P3 IADD3.X R205, R246, UR10, RZ, P1, !PT ;  /* 0x0000000af6cd3c10 */ /* 0x000fe20008ffe4ff */
[-C--:B---3--:R-:W-:Y:S01]  /*5880*/  HMMA.16816.F32.BF16 R84, R200, R212.reuse, R84 ;  /* 0x000000d4c854723c */ /* 0x088fe20000041854 */
[----:B------:R-:W-:Y:S03]  /*5890*/  @UP3 UMOV UR10, UR15 ;  /* 0x0000000f000a3c82 */ /* 0x000fe60008000000 */
[----:B------:R-:W5:Y:S01]  /*58a0*/  @P3 LDG.E R243, desc[UR6][R204.64+-0x100] ;  /* 0xffff0006ccf33981 */ /* 0x000f62000c1e1900 */
[----:B------:R-:W-:Y:S01]  /*58b0*/  IMAD R207, R250, UR18, RZ ;  /* 0x00000012facf7c24 */ /* 0x000fe2000f8e02ff */
[C---:B------:R-:W-:Y:S02]  /*58c0*/  HMMA.16816.F32.BF16 R88, R208.reuse, R212, R88 ;  /* 0x000000d4d058723c */ /* 0x040fe40000041858 */
[----:B------:R1:W5:Y:S04]  /*58d0*/  @P3 LDG.E R244, desc[UR6][R204.64+-0xe0] ;  /* 0xffff2006ccf43981 */ /* 0x000368000c1e1900 */
[-C--:B------:R-:W-:Y:S06]  /*58e0*/  HMMA.16816.F32.BF16 R92, R208, R214.reuse, R92 ;  /* 0x000000d6d05c723c */ /* 0x080fec000004185c */
[C---:B------:R-:W-:Y:S06]  /*58f0*/  HMMA.16816.F32.BF16 R96, R200.reuse, R214, R96 ;  /* 0x000000d6c860723c */ /* 0x040fec0000041860 */
[-C--:B----4-:R-:W-:Y:S06]  /*5900*/  HMMA.16816.F32.BF16 R100, R200, R196.reuse, R100 ;  /* 0x000000c4c864723c */ /* 0x090fec0000041864 */
[C---:B------:R-:W-:Y:S06]  /*5910*/  HMMA.16816.F32.BF16 R104, R208.reuse, R196, R104 ;  /* 0x000000c4d068723c */ /* 0x040fec0000041868 */
        /* <DEDUP_REMOVED lines=333> */
.L_x_1153:
        /* <DEDUP_REMOVED lines=223> */
.L_x_1155:
        /* <DEDUP_REMOVED lines=23> */
.L_x_1156:
        /* <DEDUP_REMOVED lines=50> */
.L_x_1158:
[----:B------:R-:W-:Y:S05]  /*8070*/  BSYNC B0 ;  /* 0x0000000000007941 */ /* 0x000fea0003800000 */
.L_x_1157:
        /* <DEDUP_REMOVED lines=16> */
.L_x_1160:
[----:B------:R-:W-:Y:S05]  /*8180*/  BSYNC B0 ;  /* 0x0000000000007941 */ /* 0x000fea0003800000 */
.L_x_1159:
        /* <DEDUP_REMOVED lines=33> */
.L_x_1162:
[----:B------:R-:W-:Y:S05]  /*83a0*/  BSYNC B0 ;  /* 0x0000000000007941 */ /* 0x000fea0003800000 */
.L_x_1161:
        /* <DEDUP_REMOVED lines=16> */
.L_x_1151:
        /* <DEDUP_REMOVED lines=23> */
.L_x_1164:
        /* <DEDUP_REMOVED lines=21> */
.L_x_1165:
[----:B------:R-:W-:Y:S01]  /*8770*/  UIMAD UR12, UR19, UR8, URZ ;  /* 0x00000008130c72a4 */ /* 0x000fe2000f8e023f */
[----:B------:R-:W-:Y:S01]  /*8780*/  IMAD.U32 R6, RZ, RZ, UR8 ;  /* 0x00000008ff067e24 */ /* 0x000fe2000f8e00ff */
[----:B------:R-:W-:Y:S01]  /*8790*/  UIMAD UR5, UR22, -0x40, UR5 ;  /* 0xffffffc0160578a4 */ /* 0x000fe2000f8e0205 */
[C---:B------:R-:W-:Y:S01]  /*87a0*/  IADD3 R10, R247.reuse, 0x20, RZ ;  /* 0x00000020f70a7810 */ /* 0x040fe20007ffe0ff */
        /* <DEDUP_REMOVED lines=29> */
.L_x_1167:
[----:B------:R-:W-:Y:S05]  /*8980*/  BSYNC B0 ;  /* 0x0000000000007941 */ /* 0x000fea0003800000 */
.L_x_1166:
        /* <DEDUP_REMOVED lines=16> */
.L_x_1169:
[----:B------:R-:W-:Y:S05]  /*8a90*/  BSYNC B0 ;  /* 0x0000000000007941 */ /* 0x000fea0003800000 */
.L_x_1168:
        /* <DEDUP_REMOVED lines=28> */
.L_x_1171:
[----:B------:R-:W-:Y:S05]  /*8c60*/  BSYNC B0 ;  /* 0x0000000000007941 */ /* 0x000fea0003800000 */
.L_x_1170:
        /* <DEDUP_REMOVED lines=15> */
.L_x_1163:
[----:B------:R-:W-:Y:S05]  /*8d60*/  BSYNC B1 ;  /* 0x0000000000017941 */ /* 0x000fea0003800000 */
.L_x_1146:
[----:B------:R-:W-:Y:S02]  /*8d70*/  ULDC UR5, c[0x0][0xc] ;  /* 0x0000030000057ab9 */ /* 0x000fe40000000800 */
[----:B------:R-:W-:-:S04]  /*8d80*/  UIADD3 UR22, UR5, UR22, URZ ;  /* 0x0000001605167290 */ /* 0x000fc8000fffe03f */
[----:B------:R-:W-:-:S06]  /*8d90*/  UISETP.GE.AND UP0, UPT, UR22, UR60, UPT ;  /* 0x0000003c1600728c */ /* 0x000fcc000bf06270 */
[----:B------:R-:W-:-:S13]  /*8da0*/  PLOP3.LUT P0, PT, PT, PT, UP0, 0x80, 0x0 ;  /* 0x000000000000781c */ /* 0x000fda0003f0f008 */
[----:B------:R-:W-:Y:S05]  /*8db0*/  @P0 BRA `(.L_x_1172) ;  /* 0x0000000000040947 */ /* 0x000fea0003800000 */
[----:B------:R-:W-:Y:S05]  /*8dc0*/  BRA `(.L_x_1173) ;  /* 0xffffff7c000c7947 */ /* 0x000fea000383ffff */
.L_x_1172:
[----:B------:R-:W-:Y:S05]  /*8dd0*/  EXIT ;  /* 0x000000000000794d */ /* 0x000fea0003800000 */
.L_x_1174:
        /* <DEDUP_REMOVED lines=10> */
.L_x_2052:


//--------------------- .text._ZN5flash44flash_bwd_dq_dk_dv_loop_seqk_parallel_kernelI23Flash_bwd_kernel_traitsILi256ELi64ELi64ELi8ELi4ELi2ELi2ELb0ELb1EN7cutlass10bfloat16_tE19Flash_kernel_traitsILi256ELi64ELi64ELi8ES3_EELb1ELb0ELb0ELb1ELb0ELb0ELb0EEEvNS_16Flash_bwd_paramsE --------------------------
	.section	.text._ZN5flash44flash_bwd_dq_dk_dv_loop_seqk_parallel_kernelI23Flash_bwd_kernel_traitsILi256ELi64ELi64ELi8ELi4ELi2ELi2ELb0ELb1EN7cutlass10bfloat16_tE19Flash_kernel_traitsILi256ELi64ELi64ELi8ES3_EELb1ELb0ELb0ELb1ELb0ELb0ELb0EEEvNS_16Flash_bwd_paramsE,"ax",@progbits
	.align	128
        .global         _ZN5flash44flash_bwd_dq_dk_dv_loop_seqk_parallel_kernelI23Flash_bwd_kernel_traitsILi256ELi64ELi64ELi8ELi4ELi2ELi2ELb0ELb1EN7cutlass10bfloat16_tE19Flash_kernel_traitsILi256ELi64ELi64ELi8ES3_EELb1ELb0ELb0ELb1ELb0ELb0ELb0EEEvNS_16Flash_bwd_paramsE
        .type           _ZN5flash44flash_bwd_dq_dk_dv_loop_seqk_parallel_kernelI23Flash_bwd_kernel_traitsILi256ELi64ELi64ELi8ELi4ELi2ELi2ELb0ELb1EN7cutlass10bfloat16_tE19Flash_kernel_traitsILi256ELi64ELi64ELi8ES3_EELb1ELb0ELb0ELb1ELb0ELb0ELb0EEEvNS_16Flash_bwd_paramsE,@function
        .size           _ZN5flash44flash_bwd_dq_dk_dv_loop_seqk_parallel_kernelI23Flash_bwd_kernel_traitsILi256ELi64ELi64ELi8ELi4ELi2ELi2ELb0ELb1EN7cutlass10bfloat16_tE19Flash_kernel_traitsILi256ELi64ELi64ELi8ES3_EELb1ELb0ELb0ELb1ELb0ELb0ELb0EEEvNS_16Flash_bwd_paramsE,(.L_x_2053 - _ZN5flash44flash_bwd_dq_dk_dv_loop_seqk_parallel_kernelI23Flash_bwd_kernel_traitsILi256ELi64ELi64ELi8ELi4ELi2ELi2ELb0ELb1EN7cutlass10bfloat16_tE19Flash_kernel_traitsILi256ELi64ELi64ELi8ES3_EELb1ELb0ELb0ELb1ELb0ELb0ELb0EEEvNS_16Flash_bwd_paramsE)
        .other          _ZN5flash44flash_bwd_dq_dk_dv_loop_seqk_parallel_kernelI23Flash_bwd_kernel_traitsILi256ELi64ELi64ELi8ELi4ELi2ELi2ELb0ELb1EN7cutlass10bfloat16_tE19Flash_kernel_traitsILi256ELi64ELi64ELi8ES3_EELb1ELb0ELb0ELb1ELb0ELb0ELb0EEEvNS_16Flash_bwd_paramsE,@"STO_CUDA_ENTRY STV_DEFAULT"
_ZN5flash44flash_bwd_dq_dk_dv_loop_seqk_parallel_kernelI23Flash_bwd_kernel_traitsILi256ELi64ELi64ELi8ELi4ELi2ELi2ELb0ELb1EN7cutlass10bfloat16_tE19Flash_kernel_traitsILi256ELi64ELi64ELi8ES3_EELb1ELb0ELb0ELb1ELb0ELb0ELb0EEEvNS_16Flash_bwd_paramsE:
.text._ZN5flash44flash_bwd_dq_dk_dv_loop_seqk_parallel_kernelI23Flash_bwd_kernel_traitsILi256ELi64ELi64ELi8ELi4ELi2ELi2ELb0ELb1EN7cutlass10bfloat16_tE19Flash_kernel_traitsILi256ELi64ELi64ELi8ES3_EELb1ELb0ELb0ELb1ELb0ELb0ELb0EEEvNS_16Flash_bwd_paramsE:
        /* <DEDUP_REMOVED lines=14> */
[----:B------:R-:W3:Y:S01]  /*00e0*/  S2UR UR47, SR_CTAID.Y ;  /* 0x00000000002f79c3 */ /* 0x000ee20000002600 */
[----:B------:R-:W-:Y:S01]  /*00f0*/  UMOV UR4, 0x400 ;  /* 0x0000040000047882 */ /* 0x000fe20000000000 */
[----:B------:R-:W-:Y:S01]  /*0100*/  IMAD.MOV.U32 R218, RZ, RZ, 0x20 ;  /* 0x00000020ffda7424 */ /* 0x000fe200078e00ff */
[----:B------:R-:W-:Y:S01]  /*0110*/  UMOV UR58, URZ ;  /* 0x0000003f003a7c82 */ /* 0x000fe20008000000 */
[----:B------:R-:W-:Y:S02]  /*0120*/  IMAD.MOV.U32 R214, RZ, RZ, 0x40 ;  /* 0x00000040ffd67424 */ /* 0x000fe400078e00ff */
[----:B------:R-:W-:Y:S02]  /*0130*/  IMAD.MOV.U32 R236, RZ, RZ, -0x10 ;  /* 0xfffffff0ffec7424 */ /* 0x000fe400078e00ff */
[----:B------:R-:W4:Y:S08]  /*0140*/  S2UR UR5, SR_CgaCtaId ;  /* 0x00000000000579c3 */ /* 0x000f300000008800 */
[----:B------:R-:W5:Y:S01]  /*0150*/  S2UR UR55, SR_CTAID.Z ;  /* 0x00000000003779c3 */ /* 0x000f620000002700 */
[----:B---3--:R-:W-:Y:S01]  /*0160*/  USHF.L.U32 UR6, UR47, 0x7, URZ ;  /* 0x000000072f067899 */ /* 0x008fe2000800063f */
[----:B--2---:R-:W-:Y:S01]  /*0170*/  SHF.R.S32.HI R2, RZ, 0x1f, R8 ;  /* 0x0000001fff027819 */ /* 0x004fe20000011408 */
[----:B----4-:R-:W-:-:S03]  /*0180*/  ULEA UR4, UR5, UR4, 0x18 ;  /* 0x0000000405047291 */ /* 0x010fc6000f8ec03f */
[CC--:B-1----:R-:W-:Y:S02]  /*0190*/  LEA.HI R0, R2.reuse, R8.reuse, RZ, 0x5 ;  /* 0x0000000802007211 */ /* 0x0c2fe400078f28ff */
[CC--:B------:R-:W-:Y:S02]  /*01a0*/  LEA.HI R11, R2.reuse, R8.reuse, RZ, 0x3 ;  /* 0x00000008020b7211 */ /* 0x0c0fe400078f18ff */
[CC--:B------:R-:W-:Y:S01]  /*01b0*/  LEA.HI R3, R2.reuse, R8.reuse, RZ, 0x4 ;  /* 0x0000000802037211 */ /* 0x0c0fe200078f20ff */
[----:B-----5:R-:W-:Y:S01]  /*01c0*/  USHF.R.S32.HI UR5, URZ, 0x1f, UR55 ;  /* 0x0000001f3f057899 */ /* 0x020fe20008011437 */
[CC--:B------:R-:W-:Y:S02]  /*01d0*/  LEA.HI R14, R2.reuse, R8.reuse, RZ, 0x7 ;  /* 0x00000008020e7211 */ /* 0x0c0fe400078f38ff */
[CC--:B------:R-:W-:Y:S02]  /*01e0*/  LEA.HI R15, R2.reuse, R8.reuse, RZ, 0x6 ;  /* 0x00000008020f7211 */ /* 0x0c0fe400078f30ff */
[----:B------:R-:W-:-:S02]  /*01f0*/  LEA.HI R2, R2, R8, RZ, 0x2 ;  /* 0x0000000802027211 */ /* 0x000fc400078f10ff */
[----:B------:R-:W-:Y:S02]  /*0200*/  LOP3.LUT R4, R0, 0xffffffe0, RZ, 0xc0, !PT ;  /* 0xffffffe000047812 */ /* 0x000fe400078ec0ff */
[----:B------:R-:W-:Y:S02]  /*0210*/  LOP3.LUT R5, R11, 0xfffffff8, RZ, 0xc0, !PT ;  /* 0xfffffff80b057812 */ /* 0x000fe400078ec0ff */
[----:B------:R-:W-:Y:S01]  /*0220*/  LOP3.LUT R6, R3, 0xfffffff0, RZ, 0xc0, !PT ;  /* 0xfffffff003067812 */ /* 0x000fe200078ec0ff */
[----:B------:R-:W-:Y:S01]  /*0230*/  IMAD.IADD R10, R8, 0x1, -R4 ;  /* 0x00000001080a7824 */ /* 0x000fe200078e0a04 */
[----:B------:R-:W-:Y:S01]  /*0240*/  LOP3.LUT R7, R2, 0x7ffffffc, RZ, 0xc0, !PT ;  /* 0x7ffffffc02077812 */ /* 0x000fe200078ec0ff */
[C---:B------:R-:W-:Y:S01]  /*0250*/  IMAD.IADD R5, R8.reuse, 0x1, -R5 ;  /* 0x0000000108057824 */ /* 0x040fe200078e0a05 */
[----:B------:R-:W-:Y:S01]  /*0260*/  SHF.R.S32.HI R4, RZ, 0x5, R0 ;  /* 0x00000005ff047819 */ /* 0x000fe20000011400 */
        /* <DEDUP_REMOVED lines=14> */
[----:B------:R-:W-:Y:S01]  /*0350*/  LOP3.LUT R2, R2, 0xfffffff8, RZ, 0xc0, !PT ;  /* 0xfffffff802027812 */ /* 0x000fe200078ec0ff */
[----:B------:R-:W-:Y:S01]  /*0360*/  IMAD.IADD R216, R4, 0x1, -R0 ;  /* 0x0000000104d87824 */ /* 0x000fe200078e0a00 */
[----:B------:R-:W-:Y:S01]  /*0370*/  LOP3.LUT R0, R12, 0x1c0, RZ, 0xc0, !PT ;  /* 0x000001c00c007812 */ /* 0x000fe200078ec0ff */
[----:B------:R-:W-:Y:S01]  /*0380*/  IMAD.IADD R13, R6, 0x1, -R3 ;  /* 0x00000001060d7824 */ /* 0x000fe200078e0a03 */
[----:B------:R-:W-:Y:S01]  /*0390*/  LEA.HI R8, R8, R4, RZ, 0x2 ;  /* 0x0000000408087211 */ /* 0x000fe200078f10ff */
[----:B------:R-:W-:Y:S01]  /*03a0*/  IMAD.IADD R6, R7, 0x1, -R2 ;  /* 0x0000000107067824 */ /* 0x000fe200078e0a02 */
[----:B------:R-:W-:Y:S02]  /*03b0*/  SHF.R.U32.HI R3, RZ, 0x3, R0 ;  /* 0x00000003ff037819 */ /* 0x000fe40000011600 */
[----:B------:R-:W-:Y:S01]  /*03c0*/  LOP3.LUT R2, R0, 0x38, R228, 0xf8, !PT ;  /* 0x0000003800027812 */ /* 0x000fe200078ef8e4 */
[----:B------:R-:W-:Y:S01]  /*03d0*/  IMAD.SHL.U32 R0, R5, 0x40, RZ ;  /* 0x0000004005007824 */ /* 0x000fe200078e00ff */
[----:B------:R-:W-:-:S02]  /*03e0*/  LOP3.LUT R8, R8, 0xfffffffc, RZ, 0xc0, !PT ;  /* 0xfffffffc08087812 */ /* 0x000fc400078ec0ff */
[----:B------:R-:W-:Y:S01]  /*03f0*/  LOP3.LUT R12, R2, R3, RZ, 0x3c, !PT ;  /* 0x00000003020c7212 */ /* 0x000fe200078e3cff */
[----:B------:R-:W-:Y:S01]  /*0400*/  IMAD.SHL.U32 R2, R216, 0x10, RZ ;  /* 0x00000010d8027824 */ /* 0x000fe200078e00ff */
[----:B------:R-:W-:Y:S01]  /*0410*/  SHF.R.S32.HI R3, RZ, 0x1f, R9 ;  /* 0x0000001fff037819 */ /* 0x000fe20000011409 */
[----:B------:R-:W-:Y:S01]  /*0420*/  IMAD.IADD R252, R4, 0x1, -R8 ;  /* 0x0000000104fc7824 */ /* 0x000fe200078e0a08 */
[----:B------:R-:W-:Y:S02]  /*0430*/  LOP3.LUT R0, R0, 0x1c0, RZ, 0xc0, !PT ;  /* 0x000001c000007812 */ /* 0x000fe400078ec0ff */
[----:B------:R-:W-:Y:S02]  /*0440*/  SHF.R.S32.HI R4, RZ, 0x1f, R10 ;  /* 0x0000001fff047819 */ /* 0x000fe4000001140a */
[----:B------:R-:W-:Y:S02]  /*0450*/  SHF.R.S32.HI R8, RZ, 0x7, R14 ;  /* 0x00000007ff087819 */ /* 0x000fe4000001140e */
[----:B------:R-:W-:-:S02]  /*0460*/  LEA.HI R14, R3, R9, RZ, 0x3 ;  /* 0x00000009030e7211 */ /* 0x000fc400078f18ff */
[C---:B------:R-:W-:Y:S02]  /*0470*/  LOP3.LUT P4, RZ, R5.reuse, 0x4, RZ, 0xc0, !PT ;  /* 0x0000000405ff7812 */ /* 0x040fe4000788c0ff */
[----:B------:R-:W-:Y:S02]  /*0480*/  LOP3.LUT P3, RZ, R5, 0x2, RZ, 0xc0, !PT ;  /* 0x0000000205ff7812 */ /* 0x000fe4000786c0ff */
[C---:B------:R-:W-:Y:S02]  /*0490*/  LOP3.LUT R3, R0.reuse, 0x8, R11, 0xf8, !PT ;  /* 0x0000000800037812 */ /* 0x040fe400078ef80b */
[----:B------:R-:W-:Y:S02]  /*04a0*/  LOP3.LUT R5, R0, 0x10, R2, 0xf8, !PT ;  /* 0x0000001000057812 */ /* 0x000fe400078ef802 */
[----:B------:R-:W-:Y:S02]  /*04b0*/  SHF.R.U32.HI R211, RZ, 0x3, R0 ;  /* 0x00000003ffd37819 */ /* 0x000fe40000011600 */
[----:B------:R-:W-:Y:S01]  /*04c0*/  LEA.HI R240, R4, R10, RZ, 0x2 ;  /* 0x0000000a04f07211 */ /* 0x000fe200078f10ff */
[----:B------:R-:W-:Y:S01]  /*04d0*/  IMAD.SHL.U32 R10, R13, 0x200, RZ ;  /* 0x000002000d0a7824 */ /* 0x000fe200078e00ff */
[----:B------:R-:W-:-:S02]  /*04e0*/  LOP3.LUT R0, R6, 0x1, RZ, 0xc0, !PT ;  /* 0x0000000106007812 */ /* 0x000fc400078ec0ff */
        /* <DEDUP_REMOVED lines=22> */
[C---:B------:R-:W-:Y:S01]  /*0650*/  IMAD.SHL.U32 R0, R7.reuse, 0x40, RZ ;  /* 0x0000004007007824 */ /* 0x040fe200078e00ff */
        /* <DEDUP_REMOVED lines=63> */
.L_x_1219:
        /* <DEDUP_REMOVED lines=42> */
[----:B------:R-:W3:Y:S01]  /*0cf0*/  S2UR UR49, SR_CTAID.X ;  /* 0x00000000003179c3 */ /* 0x000ee20000002500 */
        /* <DEDUP_REMOVED lines=13> */
[----:B-1----:R-:W-:Y:S02]  /*0dd0*/  SHF.R.S32.HI R28, RZ, 0x1f, R29 ;  /* 0x0000001fff1c7819 */ /* 0x002fe4000001141d */
[----:B--2---:R-:W-:Y:S02]  /*0de0*/  @P0 R2UR UR9, R8 ;  /* 0x00000000080902ca */ /* 0x004fe400000e0000 */
[----:B------:R-:W-:-:S02]  /*0df0*/  ISETP.NE.U32.AND P0, PT, RZ, UR12, PT ;  /* 0x0000000cff007c0c */ /* 0x000fc4000bf05070 */
[----:B---3--:R-:W-:Y:S02]  /*0e00*/  @P1 R2UR UR32, R10 ;  /* 0x000000000a2012ca */ /* 0x008fe400000e0000 */
[----:B------:R-:W-:Y:S01]  /*0e10*/  ISETP.NE.AND.EX P0, PT, RZ, UR13, PT, P0 ;  /* 0x0000000dff007c0c */ /* 0x000fe2000bf05300 */
[----:B------:R-:W-:-:S10]  /*0e20*/  USHF.L.U32 UR12, UR49, 0x6, URZ ;  /* 0x00000006310c7899 */ /* 0x000fd4000800063f */
        /* <DEDUP_REMOVED lines=11> */
.L_x_1175:
        /* <DEDUP_REMOVED lines=16> */
[----:B------:R-:W-:Y:S02]  /*0fe0*/  USHF.L.U32 UR18, UR47, 0x7, URZ ;  /* 0x000000072f127899 */ /* 0x000fe4000800063f */
[----:B------:R-:W-:Y:S02]  /*0ff0*/  UIMAD.WIDE.U32 UR16, UR47, UR8, URZ ;  /* 0x000000082f1072a5 */ /* 0x000fe4000f8e003f */
[----:B------:R-:W-:Y:S01]  /*1000*/  UIMAD UR8, UR56, UR8, URZ ;  /* 0x00000008380872a4 */ /* 0x000fe2000f8e023f */
[----:B------:R-:W-:Y:S01]  /*1010*/  ULDC UR57, c[0x0][0x2d4] ;  /* 0x0000b50000397ab9 */ /* 0x000fe20000000800 */
[----:B------:R-:W-:Y:S02]  /*1020*/  USEL UR31, UR18, URZ, UP2 ;  /* 0x0000003f121f7287 */ /* 0x000fe40009000000 */
[----:B------:R-:W-:-:S02]  /*1030*/  UIMAD UR29, UR47, UR9, UR8 ;  /* 0x000000092f1d72a4 */ /* 0x000fc4000f8e0208 */
[----:B------:R-:W-:Y:S01]  /*1040*/  USHF.R.S32.HI UR34, URZ, 0x1f, UR57 ;  /* 0x0000001f3f227899 */ /* 0x000fe20008011439 */
[----:B------:R-:W-:Y:S01]  /*1050*/  @!UP1 ULDC.64 UR8, c[0x0][0x418] ;  /* 0x0001060000089ab9 */ /* 0x000fe20000000a00 */
[----:B------:R-:W-:Y:S01]  /*1060*/  @UP1 ULDC.64 UR10, c[0x0][0x420] ;  /* 0x00010800000a1ab9 */ /* 0x000fe20000000a00 */
[----:B------:R-:W-:Y:S02]  /*1070*/  @!UP1 UIMAD UR6, UR56, UR8, URZ ;  /* 0x00000008380692a4 */ /* 0x000fe4000f8e023f */
[----:B------:R-:W-:Y:S02]  /*1080*/  @UP1 UIMAD.WIDE.U32 UR44, UR14, UR10, URZ ;  /* 0x0000000a0e2c12a5 */ /* 0x000fe4000f8e003f */
[----:B------:R-:W-:Y:S01]  /*1090*/  @!UP1 UIMAD UR38, UR47, UR9, UR6 ;  /* 0x000000092f2692a4 */ /* 0x000fe2000f8e0206 */
[----:B-1----:R-:W-:Y:S01]  /*10a0*/  IABS R7, R8 ;  /* 0x0000000800077213 */ /* 0x002fe20000000000 */
[----:B------:R-:W-:Y:S01]  /*10b0*/  UIADD3 UR6, UR40, 0x3f, URZ ;  /* 0x0000003f28067890 */ /* 0x000fe2000fffe03f */
[----:B------:R-:W-:Y:S01]  /*10c0*/  ISETP.NE.AND P3, PT, R8, RZ, PT ;  /* 0x000000ff0800720c */ /* 0x000fe20003f65270 */
[----:B------:R-:W-:Y:S01]  /*10d0*/  ULDC.64 UR12, c[0x0][0x488] ;  /* 0x00012200000c7ab9 */ /* 0x000fe20000000a00 */
[----:B------:R-:W1:Y:S01]  /*10e0*/  I2F.RP R4, R7 ;  /* 0x0000000700047306 */ /* 0x000e620000209400 */
[----:B------:R-:W-:-:S02]  /*10f0*/  USHF.R.S32.HI UR18, URZ, 0x1f, UR6 ;  /* 0x0000001f3f127899 */ /* 0x000fc40008011406 */
[----:B------:R-:W-:Y:S02]  /*1100*/  UIMAD.WIDE.U32 UR24, UR49, UR12, URZ ;  /* 0x0000000c311872a5 */ /* 0x000fe4000f8e003f */
[----:B------:R-:W-:Y:S02]  /*1110*/  ULEA.HI UR46, UR18, UR6, URZ, 0x6 ;  /* 0x00000006122e7291 */ /* 0x000fe4000f8f303f */
[----:B------:R-:W-:Y:S01]  /*1120*/  UIMAD UR6, UR34, UR47, URZ ;  /* 0x0000002f220672a4 */ /* 0x000fe2000f8e023f */
[----:B------:R-:W-:Y:S01]  /*1130*/  ULDC UR60, c[0x0][0x2dc] ;  /* 0x0000b700003c7ab9 */ /* 0x000fe20000000800 */
[----:B------:R-:W-:Y:S01]  /*1140*/  ULDC UR59, c[0x0][0x270] ;  /* 0x00009c00003b7ab9 */ /* 0x000fe20000000800 */
[----:B------:R-:W-:Y:S02]  /*1150*/  @UP1 UIMAD UR37, UR14, UR11, UR45 ;  /* 0x0000000b0e2512a4 */ /* 0x000fe4000f8e022d */
[----:B------:R-:W-:Y:S01]  /*1160*/  @!UP1 UIMAD.WIDE.U32 UR42, UR47, UR8, URZ ;  /* 0x000000082f2a92a5 */ /* 0x000fe2000f8e003f */
[----:B-1----:R-:W1:Y:S01]  /*1170*/  MUFU.RCP R4, R4 ;  /* 0x0000000400047308 */ /* 0x002e620000001000 */
[----:B------:R-:W-:-:S02]  /*1180*/  USHF.L.U64.HI UR15, UR47, 0x7, UR56 ;  /* 0x000000072f0f7899 */ /* 0x000fc40008010238 */
[----:B------:R-:W-:Y:S02]  /*1190*/  UIMAD.WIDE UR8, UR60, UR59, URZ ;  /* 0x0000003b3c0872a5 */ /* 0x000fe4000f8e023f */
[----:B------:R-:W-:Y:S02]  /*11a0*/  UIMAD.WIDE.U32 UR10, UR47, UR57, URZ ;  /* 0x000000392f0a72a5 */ /* 0x000fe4000f8e003f */
[----:B------:R-:W-:Y:S01]  /*11b0*/  UIMAD UR6, UR56, UR57, UR6 ;  /* 0x00000039380672a4 */ /* 0x000fe2000f8e0206 */
[----:B------:R-:W-:Y:S01]  /*11c0*/  ULDC.64 UR26, c[0x0][0x240] ;  /* 0x00009000001a7ab9 */ /* 0x000fe20000000a00 */
[----:B------:R-:W-:Y:S02]  /*11d0*/  UIMAD UR49, UR49, UR13, UR25 ;  /* 0x0000000d313172a4 */ /* 0x000fe4000f8e0219 */
[----:B------:R-:W-:Y:S02]  /*11e0*/  UIMAD.WIDE.U32 UR12, UR14, UR26, URZ ;  /* 0x0000001a0e0c72a5 */ /* 0x000fe4000f8e003f */
[----:B------:R-:W-:-:S02]  /*11f0*/  UIMAD UR28, UR14, UR27, URZ ;  /* 0x0000001b0e1c72a4 */ /* 0x000fc4000f8e023f */
[----:B------:R-:W-:Y:S01]  /*1200*/  USEL UR30, UR15, URZ, UP2 ;  /* 0x0000003f0f1e7287 */ /* 0x000fe20009000000 */
[----:B-1----:R-:W-:Y:S01]  /*1210*/  VIADD R4, R4, 0xffffffe ;  /* 0x0ffffffe04047836 */ /* 0x002fe20000000000 */
[----:B------:R-:W-:Y:S02]  /*1220*/  UIMAD UR15, UR9, UR10, URZ ;  /* 0x0000000a090f72a4 */ /* 0x000fe4000f8e023f */
[----:B------:R-:W-:Y:S01]  /*1230*/  UIADD3 UR6, UR11, UR6, URZ ;  /* 0x000000060b067290 */ /* 0x000fe2000fffe03f */
[----:B------:R-:W1:Y:S01]  /*1240*/  F2I.FTZ.U32.TRUNC.NTZ R5, R4 ;  /* 0x0000000400057305 */ /* 0x000e62000021f000 */
[----:B------:R-:W-:Y:S02]  /*1250*/  UIADD3 UR34, UR17, UR29, URZ ;  /* 0x0000001d11227290 */ /* 0x000fe4000fffe03f */
[----:B------:R-:W-:Y:S02]  /*1260*/  USEL UR41, UR16, UR12, !UP1 ;  /* 0x0000000c10297287 */ /* 0x000fe4000c800000 */
[----:B------:R-:W-:-:S02]  /*1270*/  @UP1 UIADD3 UR34, UR13, UR28, URZ ;  /* 0x0000001c0d221290 */ /* 0x000fc4000fffe03f */
[----:B------:R-:W-:Y:S02]  /*1280*/  UIMAD.WIDE.U32 UR12, UR8, UR10, URZ ;  /* 0x0000000a080c72a5 */ /* 0x000fe4000f8e003f */
[----:B------:R-:W-:Y:S02]  /*1290*/  UIMAD UR6, UR8, UR6, UR15 ;  /* 0x00000006080672a4 */ /* 0x000fe4000f8e020f */
[----:B------:R-:W-:Y:S02]  /*12a0*/  UIMAD.WIDE.U32 UR10, UR8, UR14, URZ ;  /* 0x0000000e080a72a5 */ /* 0x000fe4000f8e003f */
[----:B------:R-:W-:Y:S01]  /*12b0*/  ULOP3.LUT UR15, UR46, 0xffffffc0, URZ, 0xc0, !UPT ;  /* 0xffffffc02e0f7892 */ /* 0x000fe2000f8ec03f */
[----:B-1----:R-:W-:Y:S01]  /*12c0*/  IMAD.MOV R4, RZ, RZ, -R5 ;  /* 0x000000ffff047224 */ /* 0x002fe200078e0a05 */
[----:B------:R-:W-:Y:S02]  /*12d0*/  UIADD3 UR48, UR13, UR6, URZ ;  /* 0x000000060d307290 */ /* 0x000fe4000fffe03f */
[----:B------:R-:W-:Y:S01]  /*12e0*/  USEL UR54, UR12, UR10, !UP1 ;  /* 0x0000000a0c367287 */ /* 0x000fe2000c800000 */
[----:B------:R-:W-:Y:S01]  /*12f0*/  IMAD R6, R4, R7, RZ ;  /* 0x0000000704067224 */ /* 0x000fe200078e02ff */
[----:B------:R-:W-:Y:S01]  /*1300*/  UIMAD UR6, UR9, UR14, URZ ;  /* 0x0000000e090672a4 */ /* 0x000fe2000f8e023f */
[----:B------:R-:W-:Y:S01]  /*1310*/  IMAD.MOV.U32 R4, RZ, RZ, RZ ;  /* 0x000000ffff047224 */ /* 0x000fe200078e00ff */
[----:B------:R-:W-:Y:S01]  /*1320*/  UISETP.NE.AND UP0, UPT, UR35, -0x1, UPT ;  /* 0xffffffff2300788c */ /* 0x000fe2000bf05270 */
[----:B------:R-:W-:-:S02]  /*1330*/  ULDC.U8 UR20, c[0x0][0x3d8] ;  /* 0x0000f60000147ab9 */ /* 0x000fc40000000000 */
[----:B------:R-:W-:Y:S01]  /*1340*/  IMAD.HI.U32 R4, R5, R6, R4 ;  /* 0x0000000605047227 */ /* 0x000fe200078e0004 */
[----:B------:R-:W-:Y:S01]  /*1350*/  IABS R5, UR55 ;  /* 0x0000003700057c13 */ /* 0x000fe20008000000 */
[----:B------:R-:W-:Y:S02]  /*1360*/  UIADD3 UR12, UR15, -0x40, URZ ;  /* 0xffffffc00f0c7890 */ /* 0x000fe4000fffe03f */
[----:B------:R-:W-:Y:S02]  /*1370*/  UISETP.NE.AND UP3, UPT, UR20, URZ, UPT ;  /* 0x0000003f1400728c */ /* 0x000fe4000bf65270 */
[----:B------:R-:W-:Y:S01]  /*1380*/  IMAD.HI.U32 R4, R4, R5, RZ ;  /* 0x0000000504047227 */ /* 0x000fe200078e00ff */
[----:B------:R-:W-:Y:S02]  /*1390*/  @UP1 UIADD3 UR48, UR11, UR6, URZ ;  /* 0x000000060b301290 */ /* 0x000fe4000fffe03f */
[----:B------:R-:W-:Y:S02]  /*13a0*/  USHF.R.S32.HI UR15, URZ, 0x1f, UR12 ;  /* 0x0000001f3f0f7899 */ /* 0x000fe4000801140c */
[----:B------:R-:W-:Y:S01]  /*13b0*/  IADD3 R6, -R4, RZ, RZ ;  /* 0x000000ff04067210 */ /* 0x000fe20007ffe1ff */
[----:B------:R-:W-:Y:S01]  /*13c0*/  UIADD3 UR6, UP2, UR12, UR31, URZ ;  /* 0x0000001f0c067290 */ /* 0x000fe2000ff5e03f */
[----:B------:R-:W-:Y:S01]  /*13d0*/  ULDC.U8 UR21, c[0x0][0x480] ;  /* 0x0001200000157ab9 */ /* 0x000fe20000000000 */
[----:B------:R-:W-:-:S02]  /*13e0*/  ULDC UR61, c[0x0][0x2c4] ;  /* 0x0000b100003d7ab9 */ /* 0x000fc40000000800 */
[C---:B------:R-:W-:Y:S01]  /*13f0*/  IMAD R5, R7.reuse, R6, R5 ;  /* 0x0000000607057224 */ /* 0x040fe200078e0205 */
[----:B------:R-:W-:Y:S02]  /*1400*/  UIADD3.X UR13, UR15, UR30, URZ, UP2, !UPT ;  /* 0x0000001e0f0d7290 */ /* 0x000fe400097fe43f */
[----:B------:R-:W-:Y:S02]  /*1410*/  UIMAD UR9, UR9, UR6, URZ ;  /* 0x00000006090972a4 */ /* 0x000fe4000f8e023f */
[----:B------:R-:W-:Y:S01]  /*1420*/  ISETP.GT.U32.AND P1, PT, R7, R5, PT ;  /* 0x000000050700720c */ /* 0x000fe20003f24070 */
[----:B------:R-:W-:Y:S02]  /*1430*/  @UP0 UIADD3 UR19, UR32, UR35, URZ ;  /* 0x0000002320130290 */ /* 0x000fe4000fffe03f */
[----:B------:R-:W-:Y:S02]  /*1440*/  @UP0 UIADD3 UR25, UR32, UR35, URZ ;  /* 0x0000002320190290 */ /* 0x000fe4000fffe03f */
[----:B------:R-:W-:-:S02]  /*1450*/  UISETP.NE.AND UP4, UPT, UR21, URZ, UPT ;  /* 0x0000003f1500728c */ /* 0x000fc4000bf85270 */
[----:B------:R-:W-:Y:S01]  /*1460*/  UIMAD UR13, UR8, UR13, UR9 ;  /* 0x0000000d080d72a4 */ /* 0x000fe2000f8e0209 */
[----:B------:R-:W-:Y:S01]  /*1470*/  @UP0 ULDC.64 UR20, c[0x0][0x248] ;  /* 0x0000920000140ab9 */ /* 0x000fe20000000a00 */
[----:B------:R-:W-:Y:S01]  /*1480*/  @UP0 ULDC.64 UR22, c[0x0][0x250] ;  /* 0x0000940000160ab9 */ /* 0x000fe20000000a00 */
[----:B------:R-:W-:-:S03]  /*1490*/  @UP3 UIMAD UR9, UR47, UR61, URZ ;  /* 0x0000003d2f0932a4 */ /* 0x000fc6000f8e023f */
[----:B------:R-:W-:Y:S01]  /*14a0*/  @!P1 IMAD.IADD R5, R5, 0x1, -R7 ;  /* 0x0000000105059824 */ /* 0x000fe200078e0a07 */
[----:B------:R-:W-:Y:S01]  /*14b0*/  @UP0 UIMAD.WIDE.U32 UR16, UR19, UR20, URZ ;  /* 0x00000014131002a5 */ /* 0x000fe2000f8e003f */
[----:B------:R-:W-:Y:S01]  /*14c0*/  @!P1 VIADD R4, R4, 0x1 ;  /* 0x0000000104049836 */ /* 0x000fe20000000000 */
[----:B------:R-:W-:Y:S01]  /*14d0*/  PLOP3.LUT P1, PT, PT, PT, UP0, 0x80, 0x0 ;  /* 0x000000000000781c */ /* 0x000fe20003f2f008 */
[----:B------:R-:W-:Y:S01]  /*14e0*/  @UP0 UIMAD.WIDE.U32 UR10, UR25, UR22, URZ ;  /* 0x00000016190a02a5 */ /* 0x000fe2000f8e003f */
[----:B------:R-:W-:Y:S01]  /*14f0*/  ISETP.GE.U32.AND P0, PT, R5, R7, PT ;  /* 0x000000070500720c */ /* 0x000fe20003f06070 */
[----:B------:R-:W-:Y:S01]  /*1500*/  @!UP1 UIADD3 UR37, UR43, UR38, URZ ;  /* 0x000000262b259290 */ /* 0x000fe2000fffe03f */
[----:B------:R-:W-:Y:S01]  /*1510*/  LOP3.LUT R5, R8, UR55, RZ, 0x3c, !PT ;  /* 0x0000003708057c12 */ /* 0x000fe2000f8e3cff */
[----:B------:R-:W-:Y:S02]  /*1520*/  @UP0 UIMAD UR25, UR25, UR23, URZ ;  /* 0x00000017191902a4 */ /* 0x000fe4000f8e023f */
[----:B------:R-:W-:Y:S01]  /*1530*/  UIMAD.WIDE.U32 UR38, UR8, UR6, URZ ;  /* 0x00000006082672a5 */ /* 0x000fe2000f8e003f */
[----:B------:R-:W-:Y:S01]  /*1540*/  ISETP.GE.AND P2, PT, R5, RZ, PT ;  /* 0x000000ff0500720c */ /* 0x000fe20003f46270 */
[----:B------:R-:W-:-:S02]  /*1550*/  @UP3 USEL UR9, UR9, UR14, !UP1 ;  /* 0x0000000e09093287 */ /* 0x000fc4000c800000 */
[----:B------:R-:W-:Y:S02]  /*1560*/  UIMAD UR50, UR55, UR60, URZ ;  /* 0x0000003c373272a4 */ /* 0x000fe4000f8e023f */
[----:B------:R-:W-:Y:S02]  /*1570*/  @UP0 UIMAD UR19, UR19, UR21, URZ ;  /* 0x00000015131302a4 */ /* 0x000fe4000f8e023f */
[----:B------:R-:W-:Y:S01]  /*1580*/  @P0 IADD3 R4, R4, 0x1, RZ ;  /* 0x0000000104040810 */ /* 0x000fe20007ffe0ff */
[----:B------:R-:W-:Y:S01]  /*1590*/  @!UP3 UIMAD UR8, UR47, UR59, UR55 ;  /* 0x0000003b2f08b2a4 */ /* 0x000fe2000f8e0237 */
[----:B------:R-:W-:Y:S01]  /*15a0*/  PLOP3.LUT P0, PT, PT, PT, UP3, 0x80, 0x0 ;  /* 0x000000000000781c */ /* 0x000fe20003f0f038 */
[----:B------:R-:W-:Y:S01]  /*15b0*/  @UP3 ULDC UR6, c[0x0][0x2e4] ;  /* 0x0000b90000063ab9 */ /* 0x000fe20000000800 */
[----:B------:R-:W-:Y:S01]  /*15c0*/  USEL UR53, UR24, URZ, UP4 ;  /* 0x0000003f18357287 */ /* 0x000fe2000a000000 */
[----:B------:R-:W-:Y:S01]  /*15d0*/  IMAD.MOV.U32 R17, RZ, RZ, R4 ;  /* 0x000000ffff117224 */ /* 0x000fe200078e0004 */
[----:B------:R-:W-:-:S02]  /*15e0*/  @UP0 UIADD3 UR29, UR11, UR25, URZ ;  /* 0x000000190b1d0290 */ /* 0x000fc4000fffe03f */
[----:B------:R-:W-:Y:S02]  /*15f0*/  @UP3 UIMAD UR30, UR55, UR6, UR9 ;  /* 0x00000006371e32a4 */ /* 0x000fe4000f8e0209 */
[----:B------:R-:W-:Y:S01]  /*1600*/  USEL UR51, UR49, URZ, UP4 ;  /* 0x0000003f31337287 */ /* 0x000fe2000a000000 */
[----:B------:R-:W-:Y:S01]  /*1610*/  @!P2 IADD3 R17, -R17, RZ, RZ ;  /* 0x000000ff1111a210 */ /* 0x000fe20007ffe1ff */
[----:B------:R-:W-:Y:S01]  /*1620*/  USHF.R.S32.HI UR52, URZ, 0x1f, UR50 ;  /* 0x0000001f3f347899 */ /* 0x000fe20008011432 */
        /* <DEDUP_REMOVED lines=19> */
.L_x_1177:
        /* <DEDUP_REMOVED lines=13> */
.L_x_1178:
        /* <DEDUP_REMOVED lines=11> */
.L_x_1179:
[----:B------:R-:W-:-:S04]  /*18e0*/  UIMAD UR6, UR47, UR59, UR55 ;  /* 0x0000003b2f0672a4 */ /* 0x000fc8000f8e0237 */
[----:B------:R-:W-:-:S12]  /*18f0*/  UIMAD UR6, UR6, UR57, URZ ;  /* 0x00000039060672a4 */ /* 0x000fd8000f8e023f */
.L_x_1180:
[----:B------:R-:W1:Y:S01]  /*1900*/  LDC.64 R4, c[0x0][0x420] ;  /* 0x00010800ff047b82 */ /* 0x000e620000000a00 */
[--C-:B------:R-:W-:Y:S01]  /*1910*/  SHF.R.S32.HI R229, RZ, 0x1f, R228.reuse ;  /* 0x0000001fffe57819 */ /* 0x100fe200000114e4 */
[----:B------:R-:W-:Y:S01]  /*1920*/  USHF.R.S32.HI UR11, URZ, 0x1f, UR55 ;  /* 0x0000001f3f0b7899 */ /* 0x000fe20008011437 */
[----:B------:R-:W-:Y:S01]  /*1930*/  IADD3 R6, P0, R228, UR18, RZ ;  /* 0x00000012e4067c10 */ /* 0x000fe2000ff1e0ff */
[----:B------:R-:W-:Y:S01]  /*1940*/  ULDC.64 UR8, c[0x0][0x428] ;  /* 0x00010a0000087ab9 */ /* 0x000fe20000000a00 */
[----:B------:R-:W-:Y:S01]  /*1950*/  UIADD3 UR6, UR12, UR6, URZ ;  /* 0x000000060c067290 */ /* 0x000fe2000fffe03f */
[----:B------:R-:W-:Y:S01]  /*1960*/  IMAD.U32 R18, RZ, RZ, UR8 ;  /* 0x00000008ff127e24 */ /* 0x000fe2000f8e00ff */
[----:B------:R-:W-:Y:S01]  /*1970*/  IADD3.X R7, R229, UR37, RZ, P0, !PT ;  /* 0x00000025e5077c10 */ /* 0x000fe200087fe4ff */
[----:B------:R-:W-:Y:S01]  /*1980*/  UIMAD UR19, UR11, UR8, URZ ;  /* 0x000000080b1372a4 */ /* 0x000fe2000f8e023f */
[----:B------:R-:W-:Y:S01]  /*1990*/  IADD3 R15, P0, R14, UR12, RZ ;  /* 0x0000000c0e0f7c10 */ /* 0x000fe2000ff1e0ff */
[----:B------:R-:W-:Y:S01]  /*19a0*/  UIMAD UR10, UR60, UR59, URZ ;  /* 0x0000003b3c0a72a4 */ /* 0x000fe2000f8e023f */
[----:B------:R-:W-:Y:S01]  /*19b0*/  BSSY B1, `(.L_x_1176) ;  /* 0x00009a6000017945 */ /* 0x000fe20003800000 */
[----:B------:R-:W-:Y:S01]  /*19c0*/  ULDC.64 UR42, c[0x0][0x478] ;  /* 0x00011e00002a7ab9 */ /* 0x000fe20000000a00 */
[----:B------:R-:W-:Y:S01]  /*19d0*/  UIMAD UR19, UR55, UR9, UR19 ;  /* 0x00000009371372a4 */ /* 0x000fe2000f8e0213 */
[----:B------:R-:W-:Y:S01]  /*19e0*/  IADD3.X R13, R26, UR15, RZ, P0, !PT ;  /* 0x0000000f1a0d7c10 */ /* 0x000fe200087fe4ff */
[----:B------:R-:W-:Y:S01]  /*19f0*/  UIMAD.WIDE UR8, UR6, 0x4, UR42 ;  /* 0x00000004060878a5 */ /* 0x000fe2000f8e022a */
[----:B------:R-:W-:Y:S01]  /*1a00*/  IMAD.WIDE.U32 R10, R15, UR26, R228 ;  /* 0x0000001a0f0a7c25 */ /* 0x000fe2000f8e00e4 */
[----:B------:R-:W-:Y:S01]  /*1a10*/  USHF.L.U32 UR6, UR10, 0x6, URZ ;  /* 0x000000060a067899 */ /* 0x000fe2000800063f */
[----:B------:R-:W-:Y:S01]  /*1a20*/  ULDC.64 UR16, c[0x0][0x258] ;  /* 0x0000960000107ab9 */ /* 0x000fe20000000a00 */
[----:B------:R-:W-:Y:S01]  /*1a30*/  UIADD3 UR14, UR12, UR30, URZ ;  /* 0x0000001e0c0e7290 */ /* 0x000fe2000fffe03f */
[----:B------:R-:W-:Y:S01]  /*1a40*/  IADD3 R10, P2, R10, UR41, RZ ;  /* 0x000000290a0a7c10 */ /* 0x000fe2000ff5e0ff */
[----:B------:R-:W-:Y:S01]  /*1a50*/  UISETP.GE.AND UP2, UPT, UR40, 0x1, UPT ;  /* 0x000000012800788c */ /* 0x000fe2000bf46270 */
[C---:B-1----:R-:W-:Y:S01]  /*1a60*/  IMAD R8, R4.reuse, UR15, RZ ;  /* 0x0000000f04087c24 */ /* 0x042fe2000f8e02ff */
[----:B------:R-:W-:Y:S01]  /*1a70*/  ULDC.64 UR30, c[0x0][0x400] ;  /* 0x00010000001e7ab9 */ /* 0x000fe20000000a00 */
[----:B------:R-:W-:Y:S01]  /*1a80*/  IMAD.WIDE.U32 R6, R4, UR12, R6 ;  /* 0x0000000c04067c25 */ /* 0x000fe2000f8e0006 */
[----:B------:R-:W-:-:S02]  /*1a90*/  ULDC.64 UR44, c[0x0][0x2b0] ;  /* 0x0000ac00002c7ab9 */ /* 0x000fc40000000a00 */
[----:B------:R-:W-:Y:S01]  /*1aa0*/  PLOP3.LUT P0, PT, PT, PT, UP2, 0x80, 0x0 ;  /* 0x000000000000781c */ /* 0x000fe20003f0f028 */
[----:B------:R-:W-:Y:S01]  /*1ab0*/  ULEA.HI.SX32 UR13, UR46, 0xffffffff, 0x1a ;  /* 0xffffffff2e0d7891 */ /* 0x000fe2000f8fd23f */
[----:B------:R-:W-:Y:S01]  /*1ac0*/  IMAD R8, R5, UR12, R8 ;  /* 0x0000000c05087c24 */ /* 0x000fe2000f8e0208 */
[----:B------:R-:W-:Y:S02]  /*1ad0*/  UIMAD UR12, UR11, UR16, URZ ;  /* 0x000000100b0c72a4 */ /* 0x000fe4000f8e023f */
[----:B------:R-:W-:Y:S01]  /*1ae0*/  UIADD3 UR11, UP1, UP0, UR38, UR6, UR50 ;  /* 0x00000006260b7290 */ /* 0x000fe2000f83e032 */
[----:B------:R-:W-:Y:S01]  /*1af0*/  IMAD.IADD R7, R7, 0x1, R8 ;  /* 0x0000000107077824 */ /* 0x000fe200078e0208 */
[----:B------:R-:W-:Y:S01]  /*1b00*/  LEA.HI R8, R28, R29, RZ, 0x5 ;  /* 0x0000001d1c087211 */ /* 0x000fe200078f28ff */
[----:B------:R-:W-:Y:S01]  /*1b10*/  USHF.R.S32.HI UR6, URZ, 0x1f, UR6 ;  /* 0x0000001f3f067899 */ /* 0x000fe20008011406 */
[----:B------:R-:W-:Y:S02]  /*1b20*/  IMAD.WIDE.U32 R6, R18, UR55, R6 ;  /* 0x0000003712067c25 */ /* 0x000fe4000f8e0006 */
[----:B------:R-:W-:Y:S01]  /*1b30*/  LOP3.LUT R9, R8, 0xffffffe0, RZ, 0xc0, !PT ;  /* 0xffffffe008097812 */ /* 0x000fe200078ec0ff */
[----:B------:R-:W-:Y:S01]  /*1b40*/  UIADD3.X UR6, UR49, UR6, UR52, UP1, UP0 ;  /* 0x0000000631067290 */ /* 0x000fe20008fe0434 */
[----:B------:R-:W-:Y:S01]  /*1b50*/  SHF.R.S32.HI R8, RZ, 0x5, R8 ;  /* 0x00000005ff087819 */ /* 0x000fe20000011408 */
[----:B------:R-:W-:-:S02]  /*1b60*/  UIADD3 UR11, UP1, UP0, UR53, UR11, UR54 ;  /* 0x0000000b350b7290 */ /* 0x000fc4000f83e036 */
[----:B------:R-:W-:Y:S01]  /*1b70*/  IMAD.IADD R24, R29, 0x1, -R9 ;  /* 0x000000011d187824 */ /* 0x000fe200078e0a09 */
[----:B------:R-:W-:Y:S01]  /*1b80*/  UIMAD.WIDE UR14, UR14, 0x4, UR44 ;  /* 0x000000040e0e78a5 */ /* 0x000fe2000f8e022c */
[----:B------:R-:W-:Y:S01]  /*1b90*/  IMAD R9, R13, UR26, RZ ;  /* 0x0000001a0d097c24 */ /* 0x000fe2000f8e02ff */
[----:B------:R-:W-:Y:S01]  /*1ba0*/  UIADD3.X UR6, UR51, UR6, UR48, UP1, UP0 ;  /* 0x0000000633067290 */ /* 0x000fe20008fe0430 */
[----:B------:R-:W-:Y:S02]  /*1bb0*/  IMAD R8, R8, UR10, R24 ;  /* 0x0000000a08087c24 */ /* 0x000fe4000f8e0218 */
[----:B------:R-:W-:Y:S02]  /*1bc0*/  IMAD R19, R15, UR27, R9 ;  /* 0x0000001b0f137c24 */ /* 0x000fe4000f8e0209 */
[----:B------:R-:W-:Y:S01]  /*1bd0*/  VIADD R9, R7, UR19 ;  /* 0x0000001307097c36 */ /* 0x000fe20008000000 */
[----:B------:R-:W-:Y:S02]  /*1be0*/  IADD3 R12, P1, R8, UR11, RZ ;  /* 0x0000000b080c7c10 */ /* 0x000fe4000ff3e0ff */
[----:B------:R-:W-:-:S02]  /*1bf0*/  IADD3.X R11, R11, UR34, R19, P2, !PT ;  /* 0x000000220b0b7c10 */ /* 0x000fc400097fe413 */
[----:B------:R-:W-:Y:S01]  /*1c00*/  LEA.HI.X.SX32 R8, R8, UR6, 0x1, P1 ;  /* 0x0000000608087c11 */ /* 0x000fe200088f0eff */
[----:B------:R-:W-:Y:S01]  /*1c10*/  UIMAD UR6, UR55, UR17, UR12 ;  /* 0x00000011370672a4 */ /* 0x000fe2000f8e020c */
[----:B------:R-:W-:-:S04]  /*1c20*/  LEA R204, P1, R12, UR30, 0x2 ;  /* 0x0000001e0ccc7c11 */ /* 0x000fc8000f8210ff */
[----:B------:R-:W-:Y:S01]  /*1c30*/  LEA.HI.X R205, R12, UR31, R8, 0x2, P1 ;  /* 0x0000001f0ccd7c11 */ /* 0x000fe200088f1408 */
[----:B------:R-:W-:Y:S01]  /*1c40*/  IMAD.MOV.U32 R8, RZ, RZ, R6 ;  /* 0x000000ffff087224 */ /* 0x000fe200078e0006 */
[----:B------:R-:W-:Y:S07]  /*1c50*/  @!P0 BRA `(.L_x_1181) ;  /* 0x0000008c00488947 */ /* 0x000fee0003800000 */
[----:B------:R-:W-:Y:S01]  /*1c60*/  PLOP3.LUT P0, PT, PT, PT, UP4, 0x80, 0x0 ;  /* 0x000000000000781c */ /* 0x000fe20003f0f048 */
[----:B------:R-:W-:Y:S01]  /*1c70*/  UMOV UR12, UR8 ;  /* 0x00000008000c7c82 */ /* 0x000fe20008000000 */
        /* <DEDUP_REMOVED lines=10> */
[----:B------:R-:W-:Y:S01]  /*1d20*/  ULDC.64 UR16, c[0x0][0x210] ;  /* 0x0000840000107ab9 */ /* 0x000fe20000000a00 */
[----:B------:R-:W-:Y:S01]  /*1d30*/  @P0 BAR.SYNC.DEFER_BLOCKING 0x0 ;  /* 0x0000000000000b1d */ /* 0x000fe20000010000 */
[----:B------:R-:W-:Y:S01]  /*1d40*/  VIADD R27, R14, 0x20 ;  /* 0x000000200e1b7836 */ /* 0x000fe20000000000 */
[----:B------:R-:W-:Y:S01]  /*1d50*/  LEA R232, P0, R8, UR14, 0x1 ;  /* 0x0000000e08e87c11 */ /* 0x000fe2000f8008ff */
[----:B------:R-:W-:Y:S01]  /*1d60*/  IMAD.WIDE.U32 R10, R22, UR55, R10 ;  /* 0x00000037160a7c25 */ /* 0x000fe2000f8e000a */
[----:B------:R-:W-:-:S02]  /*1d70*/  IADD3 R16, R9, R6, RZ ;  /* 0x0000000609107210 */ /* 0x000fc40007ffe0ff */
        /* <DEDUP_REMOVED lines=53> */
.L_x_1183:
[----:B------:R-:W-:Y:S05]  /*20d0*/  BSYNC B0 ;  /* 0x0000000000007941 */ /* 0x000fea0003800000 */
.L_x_1182:
        /* <DEDUP_REMOVED lines=47> */
.L_x_1185:
[----:B------:R-:W-:Y:S05]  /*23d0*/  BSYNC B0 ;  /* 0x0000000000007941 */ /* 0x000fea0003800000 */
.L_x_1184:
        /* <DEDUP_REMOVED lines=44> */
.L_x_1187:
[----:B------:R-:W-:Y:S05]  /*26a0*/  BSYNC B0 ;  /* 0x0000000000007941 */ /* 0x000fea0003800000 */
.L_x_1186:
        /* <DEDUP_REMOVED lines=47> */
.L_x_1189:
[----:B------:R-:W-:Y:S05]  /*29a0*/  BSYNC B0 ;  /* 0x0000000000007941 */ /* 0x000fea0003800000 */
.L_x_1188:
        /* <DEDUP_REMOVED lines=69> */
.L_x_1191:
[----:B------:R-:W-:Y:S05]  /*2e00*/  BSYNC B0 ;  /* 0x0000000000007941 */ /* 0x000fea0003800000 */
.L_x_1190:
        /* <DEDUP_REMOVED lines=59> */
.L_x_1193:
[----:B------:R-:W-:Y:S05]  /*31c0*/  BSYNC B0 ;  /* 0x0000000000007941 */ /* 0x000fea0003800000 */
.L_x_1192:
        /* <DEDUP_REMOVED lines=64> */
.L_x_1195:
[----:B------:R-:W-:Y:S05]  /*35d0*/  BSYNC B0 ;  /* 0x0000000000007941 */ /* 0x000fea0003800000 */
.L_x_1194:
        /* <DEDUP_REMOVED lines=55> */
.L_x_1197:
[----:B------:R-:W-:Y:S05]  /*3950*/  BSYNC B0 ;  /* 0x0000000000007941 */ /* 0x000fea0003800000 */
.L_x_1196:
[----:B------:R-:W-:Y:S01]  /*3960*/  ULDC.64 UR16, c[0x0][0x3c8] ;  /* 0x0000f20000107ab9 */ /* 0x000fe20000000a00 */
[----:B------:R-:W-:Y:S01]  /*3970*/  USHF.R.S32.HI UR13, URZ, 0x1f, UR55 ;  /* 0x0000001f3f0d7899 */ /* 0x000fe20008011437 */
[----:B-1----:R-:W1:Y:S01]  /*3980*/  LDC.64 R10, c[0x0][0x3b8] ;  /* 0x0000ee00ff0a7b82 */ /* 0x002e620000000a00 */
[----:B------:R-:W-:Y:S01]  /*3990*/  UISETP.NE.U32.AND UP1, UPT, UR16, URZ, UPT ;  /* 0x0000003f1000728c */ /* 0x000fe2000bf25070 */
[----:B------:R-:W2:Y:S01]  /*39a0*/  S2R R8, SR_TID.X ;  /* 0x0000000000087919 */ /* 0x000ea20000002100 */
[----:B------:R-:W-:Y:S01]  /*39b0*/  IMAD.MOV.U32 R238, RZ, RZ, 0x7f800000 ;  /* 0x7f800000ffee7424 */ /* 0x000fe200078e00ff */
[----:B------:R-:W-:Y:S01]  /*39c0*/  ULDC UR34, c[0x0][0x2dc] ;  /* 0x0000b70000227ab9 */ /* 0x000fe20000000800 */
[----:B------:R-:W-:Y:S01]  /*39d0*/  UISETP.NE.AND.EX UP1, UPT, UR17, URZ, UPT, UP1 ;  /* 0x0000003f1100728c */ /* 0x000fe2000bf25310 */
[----:B------:R-:W-:Y:S01]  /*39e0*/  IMAD.MOV.U32 R239, RZ, RZ, 0x7f800000 ;  /* 0x7f800000ffef7424 */ /* 0x000fe200078e00ff */
[----:B------:R-:W0:Y:S01]  /*39f0*/  LDGDEPBAR ;  /* 0x00000000000079af */ /* 0x000e220000000000 */
[----:B------:R-:W2:Y:S03]  /*3a00*/  LDC R251, c[0x0][0x270] ;  /* 0x00009c00fffb7b82 */ /* 0x000ea60000000800 */
[----:B------:R-:W-:-:S05]  /*3a10*/  PLOP3.LUT P0, PT, PT, PT, UP1, 0x80, 0x0 ;  /* 0x000000000000781c */ /* 0x000fca0003f0f018 */
[----:B------:R-:W-:Y:S01]  /*3a20*/  @UP1 ULDC.64 UR18, c[0x0][0x3d0] ;  /* 0x0000f40000121ab9 */ /* 0x000fe20000000a00 */
[----:B------:R-:W-:Y:S01]  /*3a30*/  @UP1 UMOV UR14, UR55 ;  /* 0x00000037000e1c82 */ /* 0x000fe20008000000 */
[----:B------:R-:W-:Y:S01]  /*3a40*/  @UP1 UIMAD UR6, UR56, UR18, URZ ;  /* 0x00000012380612a4 */ /* 0x000fe2000f8e023f */
[----:B------:R-:W-:Y:S02]  /*3a50*/  @UP1 UMOV UR15, UR13 ;  /* 0x0000000d000f1c82 */ /* 0x000fe40008000000 */
[----:B------:R-:W-:Y:S02]  /*3a60*/  @UP1 UIMAD.WIDE.U32 UR14, UR47, UR18, UR14 ;  /* 0x000000122f0e12a5 */ /* 0x000fe4000f8e000e */
[----:B------:R-:W-:Y:S01]  /*3a70*/  @UP1 UIMAD UR6, UR47, UR19, UR6 ;  /* 0x000000132f0612a4 */ /* 0x000fe2000f8e0206 */
[----:B-1----:R-:W4:Y:S01]  /*3a80*/  LDG.E.64 R6, desc[UR4][R10.64+0x8] ;  /* 0x000008040a067981 */ /* 0x002f22000c1e1b00 */
[----:B------:R-:W-:Y:S02]  /*3a90*/  @UP1 ULEA UR16, UP0, UR14, UR16, 0x2 ;  /* 0x000000100e101291 */ /* 0x000fe4000f80103f */
[----:B------:R-:W-:Y:S01]  /*3aa0*/  @UP1 UIADD3 UR6, UR15, UR6, URZ ;  /* 0x000000060f061290 */ /* 0x000fe2000fffe03f */
[----:B------:R-:W-:-:S02]  /*3ab0*/  CS2R R190, SRZ ;  /* 0x0000000000be7805 */ /* 0x000fc4000001ff00 */
[----:B------:R-:W-:Y:S02]  /*3ac0*/  CS2R R188, SRZ ;  /* 0x0000000000bc7805 */ /* 0x000fe4000001ff00 */
[----:B------:R-:W-:Y:S01]  /*3ad0*/  CS2R R194, SRZ ;  /* 0x0000000000c27805 */ /* 0x000fe2000001ff00 */
[----:B------:R-:W-:Y:S01]  /*3ae0*/  @UP1 ULEA.HI.X UR17, UR14, UR17, UR6, 0x2, UP0 ;  /* 0x000000110e111291 */ /* 0x000fe200080f1406 */
[----:B---3--:R-:W-:Y:S01]  /*3af0*/  IMAD.U32 R4, RZ, RZ, UR16 ;  /* 0x00000010ff047e24 */ /* 0x008fe2000f8e00ff */
[----:B------:R-:W-:Y:S01]  /*3b00*/  CS2R R192, SRZ ;  /* 0x0000000000c07805 */ /* 0x000fe2000001ff00 */
[----:B------:R-:W-:Y:S01]  /*3b10*/  @UP1 ULDC UR6, c[0x0][0x2e8] ;  /* 0x0000ba0000061ab9 */ /* 0x000fe20000000800 */
[----:B--2---:R-:W-:Y:S01]  /*3b20*/  IMAD.SHL.U32 R8, R8, 0x2, RZ ;  /* 0x0000000208087824 */ /* 0x004fe200078e00ff */
[----:B------:R-:W-:Y:S01]  /*3b30*/  CS2R R186, SRZ ;  /* 0x0000000000ba7805 */ /* 0x000fe2000001ff00 */
[----:B------:R-:W-:Y:S01]  /*3b40*/  IMAD.U32 R5, RZ, RZ, UR17 ;  /* 0x00000011ff057e24 */ /* 0x000fe2000f8e00ff */
[----:B------:R-:W-:-:S02]  /*3b50*/  CS2R R184, SRZ ;  /* 0x0000000000b87805 */ /* 0x000fc4000001ff00 */
[----:B------:R-:W-:Y:S02]  /*3b60*/  CS2R R182, SRZ ;  /* 0x0000000000b67805 */ /* 0x000fe4000001ff00 */
[----:B------:R-:W-:Y:S02]  /*3b70*/  CS2R R180, SRZ ;  /* 0x0000000000b47805 */ /* 0x000fe4000001ff00 */
[----:B------:R-:W-:Y:S01]  /*3b80*/  CS2R R174, SRZ ;  /* 0x0000000000ae7805 */ /* 0x000fe2000001ff00 */
[----:B------:R1:W2:Y:S01]  /*3b90*/  @P0 LDG.E R9, desc[UR4][R4.64] ;  /* 0x0000000404090981 */ /* 0x0002a2000c1e1900 */
[----:B------:R-:W-:Y:S02]  /*3ba0*/  CS2R R172, SRZ ;  /* 0x0000000000ac7805 */ /* 0x000fe4000001ff00 */
[----:B------:R-:W-:Y:S02]  /*3bb0*/  CS2R R178, SRZ ;  /* 0x0000000000b27805 */ /* 0x000fe4000001ff00 */
[----:B------:R-:W-:-:S02]  /*3bc0*/  CS2R R176, SRZ ;  /* 0x0000000000b07805 */ /* 0x000fc4000001ff00 */
[----:B------:R-:W-:Y:S02]  /*3bd0*/  CS2R R170, SRZ ;  /* 0x0000000000aa7805 */ /* 0x000fe4000001ff00 */
[----:B------:R-:W-:Y:S02]  /*3be0*/  CS2R R168, SRZ ;  /* 0x0000000000a87805 */ /* 0x000fe4000001ff00 */
[----:B------:R-:W-:Y:S01]  /*3bf0*/  CS2R R166, SRZ ;  /* 0x0000000000a67805 */ /* 0x000fe2000001ff00 */
[----:B------:R-:W3:Y:S01]  /*3c00*/  LDG.E.64 R10, desc[UR4][R10.64] ;  /* 0x000000040a0a7981 */ /* 0x000ee2000c1e1b00 */
        /* <DEDUP_REMOVED lines=17> */
[----:B-1----:R-:W-:Y:S01]  /*3d20*/  IMAD.MOV.U32 R4, RZ, RZ, 0x4 ;  /* 0x00000004ff047424 */ /* 0x002fe200078e00ff */
[----:B------:R-:W-:Y:S02]  /*3d30*/  CS2R R78, SRZ ;  /* 0x00000000004e7805 */ /* 0x000fe4000001ff00 */
[----:B------:R-:W-:Y:S02]  /*3d40*/  CS2R R76, SRZ ;  /* 0x00000000004c7805 */ /* 0x000fe4000001ff00 */
[----:B------:R-:W-:Y:S01]  /*3d50*/  CS2R R82, SRZ ;  /* 0x0000000000527805 */ /* 0x000fe2000001ff00 */
[----:B------:R-:W-:Y:S01]  /*3d60*/  IMAD.WIDE R4, R240, R4, UR10 ;  /* 0x0000000af0047e25 */ /* 0x000fe2000f8e0204 */
        /* <DEDUP_REMOVED lines=30> */
[----:B-1----:R-:W2:Y:S01]  /*3f50*/  @P0 MUFU.RCP R5, UR6 ;  /* 0x0000000600050d08 */ /* 0x002ea20008001000 */
[----:B------:R-:W-:-:S04]  /*3f60*/  LEA.HI R4, R28, R29, RZ, 0x7 ;  /* 0x0000001d1c047211 */ /* 0x000fc800078f38ff */
[----:B------:R-:W-:Y:S01]  /*3f70*/  SHF.R.S32.HI R248, RZ, 0x7, R4 ;  /* 0x00000007fff87819 */ /* 0x000fe20000011404 */
[----:B------:R-:W-:-:S04]  /*3f80*/  UIMAD UR6, UR47, UR59, UR55 ;  /* 0x0000003b2f0672a4 */ /* 0x000fc8000f8e0237 */
[----:B------:R-:W-:Y:S01]  /*3f90*/  IMAD.SHL.U32 R4, R248, 0x20, RZ ;  /* 0x00000020f8047824 */ /* 0x000fe200078e00ff */
[----:B------:R-:W-:-:S04]  /*3fa0*/  USHF.L.U32 UR6, UR6, 0x5, URZ ;  /* 0x0000000506067899 */ /* 0x000fc8000800063f */
[----:B------:R-:W-:Y:S01]  /*3fb0*/  LOP3.LUT R8, R4, 0x6, R8, 0xf8, !PT ;  /* 0x0000000604087812 */ /* 0x000fe200078ef808 */
[----:B------:R-:W-:Y:S01]  /*3fc0*/  IMAD.U32 R4, RZ, RZ, UR33 ;  /* 0x00000021ff047e24 */ /* 0x000fe2000f8e00ff */
[----:B------:R-:W-:-:S03]  /*3fd0*/  USHF.R.S32.HI UR13, URZ, 0x1f, UR6 ;  /* 0x0000001f3f0d7899 */ /* 0x000fc60008011406 */
[----:B------:R-:W-:Y:S01]  /*3fe0*/  IMAD R227, R4, 0x40, R8 ;  /* 0x0000004004e37824 */ /* 0x000fe200078e0208 */
[--C-:B------:R-:W-:Y:S02]  /*3ff0*/  SHF.R.S32.HI R4, RZ, 0x1f, R24.reuse ;  /* 0x0000001fff047819 */ /* 0x100fe40000011418 */
[----:B------:R-:W-:Y:S02]  /*4000*/  CS2R R28, SRZ ;  /* 0x00000000001c7805 */ /* 0x000fe4000001ff00 */
[----:B----4-:R-:W-:-:S04]  /*4010*/  IADD3 R242, P2, P1, R6, UR6, R24 ;  /* 0x0000000606f27c10 */ /* 0x010fc8000f95e018 */
[----:B------:R-:W-:Y:S01]  /*4020*/  IADD3.X R250, R7, UR13, R4, P2, P1 ;  /* 0x0000000d07fa7c10 */ /* 0x000fe200097e2404 */
[----:B------:R-:W-:Y:S01]  /*4030*/  UIADD3 UR13, UR36, 0x40, URZ ;  /* 0x00000040240d7890 */ /* 0x000fe2000fffe03f */
[----:B------:R-:W-:Y:S01]  /*4040*/  IADD3 R4, R240, -UR40, -R227 ;  /* 0x80000028f0047c10 */ /* 0x000fe2000fffe8e3 */
[----:B--2---:R-:W-:-:S05]  /*4050*/  @P0 FMUL.FTZ R5, R9, R5 ;  /* 0x0000000509050220 */ /* 0x004fca0000410000 */
[----:B------:R-:W-:Y:S02]  /*4060*/  @P0 R2UR UR14, R5 ;  /* 0x00000000050e02ca */ /* 0x000fe400000e0000 */
[----:B---3--:R-:W-:Y:S02]  /*4070*/  R2UR UR17, R11 ;  /* 0x000000000b1172ca */ /* 0x008fe400000e0000 */
[----:B------:R-:W-:Y:S02]  /*4080*/  R2UR UR18, R10 ;  /* 0x000000000a1272ca */ /* 0x000fe400000e0000 */
[----:B------:R-:W-:Y:S01]  /*4090*/  CS2R R24, SRZ ;  /* 0x0000000000187805 */ /* 0x000fe2000001ff00 */
[----:B------:R-:W-:Y:S01]  /*40a0*/  VIADD R249, R4, UR7 ;  /* 0x0000000704f97c36 */ /* 0x000fe20008000000 */
[----:B------:R-:W-:Y:S01]  /*40b0*/  UMOV UR6, URZ ;  /* 0x0000003f00067c82 */ /* 0x000fe20008000000 */
[----:B------:R-:W-:Y:S01]  /*40c0*/  IMAD.WIDE.U32 R242, R242, -0x2daee0ad, RZ ;  /* 0xd2511f53f2f27825 */ /* 0x000fe200078e00ff */
[----:B------:R-:W-:-:S03]  /*40d0*/  UISETP.GE.AND UP0, UPT, UR13, UR7, UPT ;  /* 0x000000070d00728c */ /* 0x000fc6000bf06270 */
[----:B------:R-:W-:Y:S01]  /*40e0*/  ULDC UR13, c[0x0][0x2ec] ;  /* 0x0000bb00000d7ab9 */ /* 0x000fe20000000800 */
[----:B------:R-:W-:Y:S01]  /*40f0*/  @UP1 UMOV UR6, UR14 ;  /* 0x0000000e00061c82 */ /* 0x000fe20008000000 */
[----:B------:R-:W-:Y:S01]  /*4100*/  ULDC.U8 UR14, c[0x0][0x388] ;  /* 0x0000e200000e7ab9 */ /* 0x000fe20000000000 */
[----:B------:R-:W-:Y:S02]  /*4110*/  UIADD3 UR31, UR17, 0x646e171e, URZ ;  /* 0x646e171e111f7890 */ /* 0x000fe4000fffe03f */
[----:B------:R-:W-:Y:S02]  /*4120*/  UIADD3 UR30, UR18, -0x4ab325aa, URZ ;  /* 0xb54cda56121e7890 */ /* 0x000fe4000fffe03f */
[----:B------:R-:W-:Y:S02]  /*4130*/  UIADD3 UR29, UR17, -0x56f99767, URZ ;  /* 0xa9066899111d7890 */ /* 0x000fe4000fffe03f */
[----:B------:R-:W-:Y:S02]  /*4140*/  UIADD3 UR28, UR18, 0x1715609d, URZ ;  /* 0x1715609d121c7890 */ /* 0x000fe4000fffe03f */
[----:B------:R-:W-:-:S02]  /*4150*/  UIADD3 UR27, UR17, -0x126145ec, URZ ;  /* 0xed9eba14111b7890 */ /* 0x000fc4000fffe03f */
[----:B------:R-:W-:Y:S02]  /*4160*/  UIADD3 UR26, UR18, 0x78dde6e4, URZ ;  /* 0x78dde6e4121a7890 */ /* 0x000fe4000fffe03f */
[----:B------:R-:W-:Y:S02]  /*4170*/  UIADD3 UR25, UR17, 0x32370b8f, URZ ;  /* 0x32370b8f11197890 */ /* 0x000fe4000fffe03f */
[----:B------:R-:W-:Y:S02]  /*4180*/  UIADD3 UR24, UR18, -0x255992d5, URZ ;  /* 0xdaa66d2b12187890 */ /* 0x000fe4000fffe03f */
[----:B------:R-:W-:Y:S02]  /*4190*/  UIADD3 UR23, UR17, 0x76cf5d0a, URZ ;  /* 0x76cf5d0a11177890 */ /* 0x000fe4000fffe03f */
[----:B------:R-:W-:Y:S02]  /*41a0*/  UIADD3 UR22, UR18, 0x3c6ef372, URZ ;  /* 0x3c6ef37212167890 */ /* 0x000fe4000fffe03f */
[----:B------:R-:W-:-:S02]  /*41b0*/  UIADD3 UR21, UR17, -0x4498517b, URZ ;  /* 0xbb67ae8511157890 */ /* 0x000fc4000fffe03f */
[----:B------:R-:W-:-:S12]  /*41c0*/  UIADD3 UR20, UR18, -0x61c88647, URZ ;  /* 0x9e3779b912147890 */ /* 0x000fd8000fffe03f */
.L_x_1200:
[----:B------:R-:W0:Y:S01]  /*41d0*/  LDGDEPBAR ;  /* 0x00000000000079af */ /* 0x000e220000000000 */
[----:B------:R-:W-:Y:S01]  /*41e0*/  PLOP3.LUT P0, PT, PT, PT, UP0, 0x80, 0x0 ;  /* 0x000000000000781c */ /* 0x000fe20003f0f008 */
[----:B------:R-:W-:Y:S01]  /*41f0*/  UISETP.GE.AND UP2, UPT, UR8, 0x1, UPT ;  /* 0x000000010800788c */ /* 0x000fe2000bf46270 */
        /* <DEDUP_REMOVED lines=106> */
[----:B------:R-:W-:Y:S04]  /*48a0*/  IMAD.U32 R88, RZ, RZ, UR8 ;  /* 0x00000008ff587e24 */ /* 0x000fe8000f8e00ff */
[----:B------:R-:W-:Y:S01]  /*48b0*/  IMAD.U32 R89, RZ, RZ, UR33 ;  /* 0x00000021ff597e24 */ /* 0x000fe2000f8e00ff */
[C---:B----4-:R-:W-:Y:S05]  /*48c0*/  HMMA.16816.F32.BF16 R4, R100.reuse, R104, R4 ;  /* 0x000000686404723c */ /* 0x050fea0000041804 */
[----:B------:R-:W-:Y:S01]  /*48d0*/  IMAD R96, R88, 0x4, R252 ;  /* 0x0000000458607824 */ /* 0x000fe200078e02fc */
[C---:B------:R-:W-:Y:S05]  /*48e0*/  HMMA.16816.F32.BF16 R8, R100.reuse, R106, R8 ;  /* 0x0000006a6408723c */ /* 0x040fea0000041808 */
[----:B------:R-:W-:Y:S01]  /*48f0*/  IMAD.WIDE.U32 R96, R96, -0x326172a9, RZ ;  /* 0xcd9e8d5760607825 */ /* 0x000fe200078e00ff */
[C---:B-1----:R-:W-:Y:S05]  /*4900*/  HMMA.16816.F32.BF16 R12, R100.reuse, R84, R12 ;  /* 0x00000054640c723c */ /* 0x042fea000004180c */
[----:B------:R-:W-:Y:S01]  /*4910*/  LOP3.LUT R90, R97, UR18, R250, 0x96, !PT ;  /* 0x00000012615a7c12 */ /* 0x000fe2000f8e96fa */
[----:B------:R-:W-:Y:S01]  /*4920*/  HMMA.16816.F32.BF16 R16, R100, R86, R16 ;  /* 0x000000566410723c */ /* 0x000fe20000041810 */
[----:B------:R-:W-:Y:S04]  /*4930*/  IMAD.U32 R84, RZ, RZ, UR8 ;  /* 0x00000008ff547e24 */ /* 0x000fe8000f8e00ff */
[----:B------:R-:W-:Y:S01]  /*4940*/  IMAD R88, R89, 0x2, R248 ;  /* 0x0000000259587824 */ /* 0x000fe200078e02f8 */
[C---:B--2---:R-:W-:Y:S05]  /*4950*/  HMMA.16816.F32.BF16 R4, R92.reuse, R108, R4 ;  /* 0x0000006c5c04723c */ /* 0x044fea0000041804 */
[----:B------:R-:W-:Y:S01]  /*4960*/  IMAD.WIDE.U32 R90, R90, -0x2daee0ad, RZ ;  /* 0xd2511f535a5a7825 */ /* 0x000fe200078e00ff */
[C---:B------:R-:W-:Y:S05]  /*4970*/  HMMA.16816.F32.BF16 R8, R92.reuse, R110, R8 ;  /* 0x0000006e5c08723c */ /* 0x040fea0000041808 */
[----:B------:R-:W-:Y:S01]  /*4980*/  LOP3.LUT R88, R88, UR17, RZ, 0x3c, !PT ;  /* 0x0000001158587c12 */ /* 0x000fe2000f8e3cff */
[----:B------:R-:W-:Y:S01]  /*4990*/  IMAD R84, R84, 0x40, R249 ;  /* 0x0000004054547824 */ /* 0x000fe200078e02f9 */
[----:B------:R-:W-:Y:S04]  /*49a0*/  LOP3.LUT R85, R91, UR21, R242, 0x96, !PT ;  /* 0x000000155b557c12 */ /* 0x000fe8000f8e96f2 */
[----:B------:R-:W-:Y:S01]  /*49b0*/  LOP3.LUT R88, R88, R243, RZ, 0x3c, !PT ;  /* 0x000000f358587212 */ /* 0x000fe200078e3cff */
[----:B------:R-:W-:Y:S01]  /*49c0*/  IMAD.WIDE.U32 R102, R85, -0x326172a9, RZ ;  /* 0xcd9e8d5755667825 */ /* 0x000fe200078e00ff */
[----:B------:R-:W-:Y:S03]  /*49d0*/  IABS R101, R84 ;  /* 0x0000005400657213 */ /* 0x000fe60000000000 */
[----:B------:R-:W-:Y:S01]  /*49e0*/  IMAD.WIDE.U32 R88, R88, -0x326172a9, RZ ;  /* 0xcd9e8d5758587825 */ /* 0x000fe200078e00ff */
[----:B------:R-:W-:Y:S03]  /*49f0*/  I2FP.F32.S32 R101, R101 ;  /* 0x0000006500657245 */ /* 0x000fe60000201400 */
[C---:B------:R-:W-:Y:S01]  /*4a00*/  VIADD R87, R84.reuse, 0xffffffff ;  /* 0xffffffff54577836 */ /* 0x040fe20000000000 */
[----:B------:R-:W-:Y:S01]  /*4a10*/  LOP3.LUT R106, R103, UR22, R88, 0x96, !PT ;  /* 0x00000016676a7c12 */ /* 0x000fe2000f8e9658 */
[----:B------:R-:W-:Y:S01]  /*4a20*/  @P0 VIADD R88, R227, 0x1 ;  /* 0x00000001e3580836 */ /* 0x000fe20000000000 */
[----:B------:R-:W-:Y:S01]  /*4a30*/  LOP3.LUT R104, R89, UR20, R96, 0x96, !PT ;  /* 0x0000001459687c12 */ /* 0x000fe2000f8e9660 */
[C---:B------:R-:W-:Y:S01]  /*4a40*/  VIADD R89, R84.reuse, 0xfffffff8 ;  /* 0xfffffff854597836 */ /* 0x040fe20000000000 */
[----:B------:R-:W-:Y:S01]  /*4a50*/  ISETP.GE.AND P0, PT, R87, RZ, PT ;  /* 0x000000ff5700720c */ /* 0x000fe20003f06270 */
[C---:B------:R-:W-:Y:S02]  /*4a60*/  VIADD R85, R84.reuse, 0x8 ;  /* 0x0000000854557836 */ /* 0x040fe40000000000 */
[----:B------:R-:W-:Y:S01]  /*4a70*/  FFMA.FTZ R4, R101, -UR6, R4 ;  /* 0x8000000665047c23 */ /* 0x000fe20008010004 */
[C---:B------:R-:W-:Y:S01]  /*4a80*/  VIADD R86, R84.reuse, 0x7 ;  /* 0x0000000754567836 */ /* 0x040fe20000000000 */
[----:B------:R-:W-:Y:S01]  /*4a90*/  ISETP.GE.AND P3, PT, R89, RZ, PT ;  /* 0x000000ff5900720c */ /* 0x000fe20003f66270 */
[C---:B------:R-:W-:Y:S01]  /*4aa0*/  VIADD R100, R84.reuse, 0xffffffe7 ;  /* 0xffffffe754647836 */ /* 0x040fe20000000000 */
[----:B------:R-:W-:Y:S01]  /*4ab0*/  ISETP.GE.AND P2, PT, R85, RZ, PT ;  /* 0x000000ff5500720c */ /* 0x000fe20003f46270 */
[----:B------:R-:W-:Y:S01]  /*4ac0*/  VIADD R96, R84, 0xfffffff7 ;  /* 0xfffffff754607836 */ /* 0x000fe20000000000 */
[----:B------:R-:W-:Y:S01]  /*4ad0*/  ISETP.GE.AND P1, PT, R86, RZ, PT ;  /* 0x000000ff5600720c */ /* 0x000fe20003f26270 */
[----:B------:R-:W-:Y:S01]  /*4ae0*/  VIADD R97, R84, 0xfffffff0 ;  /* 0xfffffff054617836 */ /* 0x000fe20000000000 */
[----:B------:R-:W-:Y:S01]  /*4af0*/  @P6 ISETP.GE.AND P6, PT, R88, UR7, PT ;  /* 0x0000000758006c0c */ /* 0x000fe2000bfc6270 */
[----:B------:R-:W-:Y:S01]  /*4b00*/  VIADD R98, R84, 0xffffffef ;  /* 0xffffffef54627836 */ /* 0x000fe20000000000 */
[----:B------:R-:W-:Y:S01]  /*4b10*/  ISETP.GE.AND P5, PT, R96, RZ, PT ;  /* 0x000000ff6000720c */ /* 0x000fe20003fa6270 */
[C---:B------:R-:W-:Y:S01]  /*4b20*/  VIADD R99, R84.reuse, 0xffffffe8 ;  /* 0xffffffe854637836 */ /* 0x040fe20000000000 */
[----:B------:R-:W-:Y:S01]  /*4b30*/  @!P0 IADD3 R87, -R84, 0x1, RZ ;  /* 0x0000000154578810 */ /* 0x000fe20007ffe1ff */
[----:B------:R-:W-:Y:S01]  /*4b40*/  IMAD.WIDE.U32 R104, R104, -0x2daee0ad, RZ ;  /* 0xd2511f5368687825 */ /* 0x000fe200078e00ff */
[----:B------:R-:W-:Y:S02]  /*4b50*/  ISETP.GE.AND P0, PT, R100, RZ, PT ;  /* 0x000000ff6400720c */ /* 0x000fe40003f06270 */
[----:B------:R-:W-:Y:S01]  /*4b60*/  @!P3 IADD3 R89, -R84, 0x8, RZ ;  /* 0x000000085459b810 */ /* 0x000fe20007ffe1ff */
[----:B------:R-:W-:Y:S01]  /*4b70*/  IMAD.WIDE.U32 R106, R106, -0x2daee0ad, RZ ;  /* 0xd2511f536a6a7825 */ /* 0x000fe200078e00ff */
[----:B------:R-:W-:Y:S02]  /*4b80*/  PLOP3.LUT P3, PT, PT, PT, UP0, 0x80, 0x0 ;  /* 0x000000000000781c */ /* 0x000fe40003f6f008 */
[----:B------:R-:W-:Y:S01]  /*4b90*/  @!P2 IADD3 R85, -R84, -0x8, RZ ;  /* 0xfffffff85455a810 */ /* 0x000fe20007ffe1ff */
[----:B-----5:R-:W-:Y:S01]  /*4ba0*/  FMUL.FTZ R88, R238, 1.4426950216293334961 ;  /* 0x3fb8aa3bee587820 */ /* 0x020fe20000410000 */
[----:B------:R-:W-:Y:S01]  /*4bb0*/  @!P1 IADD3 R86, -R84, -0x7, RZ ;  /* 0xfffffff954569810 */ /* 0x000fe20007ffe1ff */
[----:B------:R-:W-:Y:S01]  /*4bc0*/  FFMA.FTZ R10, R101, -UR6, R10 ;  /* 0x80000006650a7c23 */ /* 0x000fe2000801000a */
[----:B------:R-:W-:Y:S01]  /*4bd0*/  ISETP.GE.AND P4, PT, R97, RZ, PT ;  /* 0x000000ff6100720c */ /* 0x000fe20003f86270 */
[----:B------:R-:W-:Y:S01]  /*4be0*/  FMUL.FTZ R101, R239, 1.4426950216293334961 ;  /* 0x3fb8aa3bef657820 */ /* 0x000fe20000410000 */
[----:B------:R-:W-:Y:S02]  /*4bf0*/  ISETP.GE.AND P2, PT, R98, RZ, PT ;  /* 0x000000ff6200720c */ /* 0x000fe40003f46270 */
[----:B------:R-:W-:Y:S02]  /*4c00*/  @!P0 IADD3 R100, -R84, 0x19, RZ ;  /* 0x0000001954648810 */ /* 0x000fe40007ffe1ff */
[----:B------:R-:W-:Y:S02]  /*4c10*/  ISETP.GE.AND P1, PT, R99, RZ, PT ;  /* 0x000000ff6300720c */ /* 0x000fe40003f26270 */
[----:B------:R-:W-:Y:S02]  /*4c20*/  PLOP3.LUT P0, PT, PT, PT, UP0, 0x80, 0x0 ;  /* 0x000000000000781c */ /* 0x000fe40003f0f008 */
[----:B------:R-:W-:Y:S02]  /*4c30*/  I2FP.F32.S32 R85, R85 ;  /* 0x0000005500557245 */ /* 0x000fe40000201400 */
[----:B------:R-:W-:Y:S02]  /*4c40*/  I2FP.F32.S32 R86, R86 ;  /* 0x0000005600567245 */ /* 0x000fe40000201400 */
[----:B------:R-:W-:Y:S01]  /*4c50*/  @P3 ISETP.GE.AND P3, PT, R227, UR7, PT ;  /* 0x00000007e3003c0c */ /* 0x000fe2000bf66270 */
[----:B------:R-:W-:Y:S01]  /*4c60*/  FFMA.FTZ R6, R85, -UR6, R6 ;  /* 0x8000000655067c23 */ /* 0x000fe20008010006 */
[----:B------:R-:W-:Y:S01]  /*4c70*/  LOP3.LUT R108, R107, UR25, R104, 0x96, !PT ;  /* 0x000000196b6c7c12 */ /* 0x000fe2000f8e9668 */
[----:B------:R-:W-:Y:S01]  /*4c80*/  FFMA.FTZ R7, R86, -UR6, R7 ;  /* 0x8000000656077c23 */ /* 0x000fe20008010007 */
[C---:B------:R-:W-:Y:S02]  /*4c90*/  @!P5 IADD3 R96, -R84.reuse, 0x9, RZ ;  /* 0x000000095460d810 */ /* 0x040fe40007ffe1ff */
[----:B------:R-:W-:Y:S01]  /*4ca0*/  @!P4 IADD3 R97, -R84, 0x10, RZ ;  /* 0x000000105461c810 */ /* 0x000fe20007ffe1ff */
[----:B------:R-:W-:Y:S01]  /*4cb0*/  IMAD.WIDE.U32 R108, R108, -0x326172a9, RZ ;  /* 0xcd9e8d576c6c7825 */ /* 0x000fe200078e00ff */
[C---:B------:R-:W-:Y:S02]  /*4cc0*/  @!P2 IADD3 R98, -R84.reuse, 0x11, RZ ;  /* 0x000000115462a810 */ /* 0x040fe40007ffe1ff */
[----:B------:R-:W-:Y:S02]  /*4cd0*/  @!P1 IADD3 R99, -R84, 0x18, RZ ;  /* 0x0000001854639810 */ /* 0x000fe40007ffe1ff */
[----:B------:R-:W-:Y:S02]  /*4ce0*/  I2FP.F32.S32 R107, R87 ;  /* 0x00000057006b7245 */ /* 0x000fe40000201400 */
[----:B------:R-:W-:Y:S01]  /*4cf0*/  @P0 FSEL R4, R4, -INF , !P3 ;  /* 0xff80000004040808 */ /* 0x000fe20005800000 */
[----:B------:R-:W1:Y:S01]  /*4d00*/  LDSM.16.M88.4 R84, [R208+0x16800] ;  /* 0x01680000d054783b */ /* 0x000e620000000200 */
[----:B------:R-:W-:Y:S01]  /*4d10*/  PLOP3.LUT P0, PT, PT, PT, UP0, 0x80, 0x0 ;  /* 0x000000000000781c */ /* 0x000fe20003f0f008 */
[----:B------:R-:W-:Y:S01]  /*4d20*/  FFMA.FTZ R5, R107, -UR6, R5 ;  /* 0x800000066b057c23 */ /* 0x000fe20008010005 */
[----:B------:R-:W-:Y:S01]  /*4d30*/  LOP3.LUT R90, R105, UR23, R90, 0x96, !PT ;  /* 0x00000017695a7c12 */ /* 0x000fe2000f8e965a */
[----:B------:R-:W-:Y:S01]  /*4d40*/  FFMA.FTZ R11, R107, -UR6, R11 ;  /* 0x800000066b0b7c23 */ /* 0x000fe2000801000b */
[----:B------:R-:W-:Y:S02]  /*4d50*/  FSETP.NEU.FTZ.AND P2, PT, R238, -INF , PT ;  /* 0xff800000ee00780b */ /* 0x000fe40003f5d000 */
[----:B------:R-:W-:Y:S01]  /*4d60*/  PLOP3.LUT P1, PT, PT, PT, UP0, 0x80, 0x0 ;  /* 0x000000000000781c */ /* 0x000fe20003f2f008 */
[----:B------:R-:W-:Y:S01]  /*4d70*/  IMAD.WIDE.U32 R90, R90, -0x326172a9, RZ ;  /* 0xcd9e8d575a5a7825 */ /* 0x000fe200078e00ff */
[----:B------:R-:W-:Y:S02]  /*4d80*/  FSEL R88, R88, RZ, P2 ;  /* 0x000000ff58587208 */ /* 0x000fe40001000000 */
[----:B------:R-:W-:Y:S02]  /*4d90*/  PLOP3.LUT P2, PT, PT, PT, UP0, 0x80, 0x0 ;  /* 0x000000000000781c */ /* 0x000fe40003f4f008 */
[----:B------:R-:W-:Y:S01]  /*4da0*/  LOP3.LUT R91, R91, UR24, R102, 0x96, !PT ;  /* 0x000000185b5b7c12 */ /* 0x000fe2000f8e9666 */
[----:B------:R-:W-:Y:S01]  /*4db0*/  @P0 VIADD R102, R227, 0x8 ;  /* 0x00000008e3660836 */ /* 0x000fe20000000000 */
[----:B------:R-:W-:Y:S01]  /*4dc0*/  PLOP3.LUT P0, PT, PT, PT, UP0, 0x80, 0x0 ;  /* 0x000000000000781c */ /* 0x000fe20003f0f008 */
[----:B------:R-:W-:Y:S01]  /*4dd0*/  FFMA.FTZ R4, R4, UR13, -R88 ;  /* 0x0000000d04047c23 */ /* 0x000fe20008010858 */
[----:B------:R-:W-:Y:S01]  /*4de0*/  LOP3.LUT R104, R109, UR26, R90, 0x96, !PT ;  /* 0x0000001a6d687c12 */ /* 0x000fe2000f8e965a */
[----:B------:R-:W-:Y:S01]  /*4df0*/  IMAD.WIDE.U32 R90, R91, -0x2daee0ad, RZ ;  /* 0xd2511f535b5a7825 */ /* 0x000fe200078e00ff */
[----:B------:R-:W-:Y:S01]  /*4e00*/  I2FP.F32.S32 R109, R89 ;  /* 0x00000059006d7245 */ /* 0x000fe20000201400 */
[----:B------:R2:W3:Y:S01]  /*4e10*/  MUFU.EX2 R129, R4 ;  /* 0x0000000400817308 */ /* 0x0004e20000000800 */
[----:B------:R-:W-:Y:S01]  /*4e20*/  @P1 FSEL R6, R6, -INF , !P3 ;  /* 0xff80000006061808 */ /* 0x000fe20005800000 */
[----:B------:R-:W-:Y:S01]  /*4e30*/  IMAD.WIDE.U32 R104, R104, -0x2daee0ad, RZ ;  /* 0xd2511f5368687825 */ /* 0x000fe200078e00ff */
[----:B------:R-:W-:Y:S03]  /*4e40*/  PLOP3.LUT P1, PT, PT, PT, UP0, 0x80, 0x0 ;  /* 0x000000000000781c */ /* 0x000fe60003f2f008 */
[----:B------:R-:W-:Y:S01]  /*4e50*/  FFMA.FTZ R8, R109, -UR6, R8 ;  /* 0x800000066d087c23 */ /* 0x000fe20008010008 */
[----:B------:R-:W-:Y:S02]  /*4e60*/  @P2 ISETP.GE.AND P2, PT, R102, UR7, PT ;  /* 0x0000000766002c0c */ /* 0x000fe4000bf46270 */
[----:B------:R-:W-:Y:S02]  /*4e70*/  PLOP3.LUT P4, PT, PT, PT, UP0, 0x80, 0x0 ;  /* 0x000000000000781c */ /* 0x000fe40003f8f008 */
[----:B------:R-:W-:Y:S02]  /*4e80*/  @P0 FSEL R8, R8, -INF , !P2 ;  /* 0xff80000008080808 */ /* 0x000fe40005000000 */
[----:B------:R-:W-:Y:S02]  /*4e90*/  PLOP3.LUT P0, PT, PT, PT, UP0, 0x80, 0x0 ;  /* 0x000000000000781c */ /* 0x000fe40003f0f008 */
[----:B------:R-:W-:Y:S01]  /*4ea0*/  PLOP3.LUT P5, PT, PT, PT, UP0, 0x80, 0x0 ;  /* 0x000000000000781c */ /* 0x000fe20003faf008 */
[--C-:B------:R-:W-:Y:S01]  /*4eb0*/  FFMA.FTZ R8, R8, UR13, -R88.reuse ;  /* 0x0000000d08087c23 */ /* 0x100fe20008010858 */
[----:B------:R-:W-:Y:S01]  /*4ec0*/  @P1 VIADD R103, R227, 0x9 ;  /* 0x00000009e3671836 */ /* 0x000fe20000000000 */
[----:B------:R-:W-:Y:S02]  /*4ed0*/  PLOP3.LUT P3, PT, PT, PT, UP0, 0x80, 0x0 ;  /* 0x000000000000781c */ /* 0x000fe40003f6f008 */
[----:B------:R-:W-:Y:S01]  /*4ee0*/  PLOP3.LUT P1, PT, PT, PT, UP0, 0x80, 0x0 ;  /* 0x000000000000781c */ /* 0x000fe20003f2f008 */
[C---:B-1----:R-:W-:Y:S01]  /*4ef0*/  HMMA.16816.F32.BF16 R12, R92.reuse, R84, R12 ;  /* 0x000000545c0c723c */ /* 0x042fe2000004180c */
[----:B------:R-:W-:Y:S02]  /*4f00*/  MUFU.EX2 R124, R8 ;  /* 0x00000008007c7308 */ /* 0x000fe40000000800 */
[----:B------:R-:W-:Y:S02]  /*4f10*/  @P4 FSEL R5, R5, -INF , !P6 ;  /* 0xff80000005054808 */ /* 0x000fe40007000000 */
[----:B------:R-:W-:Y:S01]  /*4f20*/  @P0 FSEL R10, R10, -INF , !P2 ;  /* 0xff8000000a0a0808 */ /* 0x000fe20005000000 */
[----:B------:R-:W-:Y:S01]  /*4f30*/  HMMA.16816.F32.BF16 R16, R92, R86, R16 ;  /* 0x000000565c10723c */ /* 0x000fe20000041810 */
[----:B------:R-:W-:Y:S02]  /*4f40*/  PLOP3.LUT P2, PT, PT, PT, UP0, 0x80, 0x0 ;  /* 0x000000000000781c */ /* 0x000fe40003f4f008 */
[----:B------:R-:W-:Y:S02]  /*4f50*/  FSETP.NEU.FTZ.AND P0, PT, R239, -INF , PT ;  /* 0xff800000ef00780b */ /* 0x000fe40003f1d000 */
[----:B------:R-:W-:Y:S01]  /*4f60*/  PLOP3.LUT P4, PT, PT, PT, UP0, 0x80, 0x0 ;  /* 0x000000000000781c */ /* 0x000fe20003f8f008 */
[----:B------:R-:W-:Y:S01]  /*4f70*/  @P3 VIADD R110, R227, 0x10 ;  /* 0x00000010e36e3836 */ /* 0x000fe20000000000 */
[----:B------:R-:W-:Y:S01]  /*4f80*/  I2FP.F32.S32 R96, R96 ;  /* 0x0000006000607245 */ /* 0x000fe20000201400 */
[----:B------:R-:W-:Y:S01]  /*4f90*/  FFMA.FTZ R5, R5, UR13, -R88 ;  /* 0x0000000d05057c23 */ /* 0x000fe20008010858 */
[----:B------:R-:W-:Y:S02]  /*4fa0*/  @P1 ISETP.GE.AND P1, PT, R103, UR7, PT ;  /* 0x0000000767001c0c */ /* 0x000fe4000bf26270 */
[----:B--2---:R-:W-:Y:S01]  /*4fb0*/  FSEL R4, R101, RZ, P0 ;  /* 0x000000ff65047208 */ /* 0x004fe20000000000 */
[----:B------:R-:W-:Y:S01]  /*4fc0*/  FFMA.FTZ R9, R96, -UR6, R9 ;  /* 0x8000000660097c23 */ /* 0x000fe20008010009 */
[----:B------:R-:W-:Y:S01]  /*4fd0*/  PLOP3.LUT P0, PT, PT, PT, UP0, 0x80, 0x0 ;  /* 0x000000000000781c */ /* 0x000fe20003f0f008 */
[----:B------:R-:W1:Y:S01]  /*4fe0*/  MUFU.EX2 R128, R5 ;  /* 0x0000000500807308 */ /* 0x000e620000000800 */
[----:B------:R-:W-:Y:S01]  /*4ff0*/  @P5 FSEL R7, R7, -INF , !P6 ;  /* 0xff80000007075808 */ /* 0x000fe20007000000 */
[----:B------:R-:W-:Y:S01]  /*5000*/  FFMA.FTZ R6, R6, UR13, -R4 ;  /* 0x0000000d06067c23 */ /* 0x000fe20008010804 */
[----:B------:R-:W-:Y:S01]  /*5010*/  PLOP3.LUT P6, PT, PT, PT, UP0, 0x80, 0x0 ;  /* 0x000000000000781c */ /* 0x000fe20003fcf008 */
[----:B------:R-:W-:Y:S01]  /*5020*/  @P4 VIADD R111, R227, 0x11 ;  /* 0x00000011e36f4836 */ /* 0x000fe20000000000 */
[----:B------:R-:W-:Y:S01]  /*5030*/  PLOP3.LUT P3, PT, PT, PT, UP0, 0x80, 0x0 ;  /* 0x000000000000781c */ /* 0x000fe20003f6f008 */
[----:B------:R-:W-:Y:S01]  /*5040*/  FFMA.FTZ R14, R109, -UR6, R14 ;  /* 0x800000066d0e7c23 */ /* 0x000fe2000801000e */
[----:B------:R-:W-:Y:S03]  /*5050*/  @P2 FSEL R9, R9, -INF , !P1 ;  /* 0xff80000009092808 */ /* 0x000fe60004800000 */
[----:B------:R2:W4:Y:S01]  /*5060*/  MUFU.EX2 R131, R6 ;  /* 0x0000000600837308 */ /* 0x0005220000000800 */
[----:B------:R-:W-:Y:S01]  /*5070*/  PLOP3.LUT P5, PT, PT, PT, UP0, 0x80, 0x0 ;  /* 0x000000000000781c */ /* 0x000fe20003faf008 */
[--C-:B------:R-:W-:Y:S01]  /*5080*/  FFMA.FTZ R7, R7, UR13, -R4.reuse ;  /* 0x0000000d07077c23 */ /* 0x100fe20008010804 */
[----:B------:R-:W-:Y:S01]  /*5090*/  PLOP3.LUT P2, PT, PT, PT, UP0, 0x80, 0x0 ;  /* 0x000000000000781c */ /* 0x000fe20003f4f008 */
[----:B------:R-:W-:Y:S01]  /*50a0*/  FFMA.FTZ R15, R96, -UR6, R15 ;  /* 0x80000006600f7c23 */ /* 0x000fe2000801000f */
[----:B------:R-:W-:Y:S01]  /*50b0*/  PLOP3.LUT P4, PT, PT, PT, UP0, 0x80, 0x0 ;  /* 0x000000000000781c */ /* 0x000fe20003f8f008 */
[----:B------:R-:W-:Y:S01]  /*50c0*/  FFMA.FTZ R10, R10, UR13, -R4 ;  /* 0x0000000d0a0a7c23 */ /* 0x000fe20008010804 */
[----:B------:R-:W-:Y:S01]  /*50d0*/  I2FP.F32.S32 R97, R97 ;  /* 0x0000006100617245 */ /* 0x000fe20000201400 */
[----:B------:R-:W-:Y:S01]  /*50e0*/  @P6 VIADD R89, R227, 0x19 ;  /* 0x00000019e3596836 */ /* 0x000fe20000000000 */
[----:B------:R-:W-:Y:S01]  /*50f0*/  @P0 FSEL R11, R11, -INF , !P1 ;  /* 0xff8000000b0b0808 */ /* 0x000fe20004800000 */
[----:B------:R1:W4:Y:S01]  /*5100*/  MUFU.EX2 R130, R7 ;  /* 0x0000000700827308 */ /* 0x0003220000000800 */
[----:B------:R-:W-:Y:S01]  /*5110*/  PLOP3.LUT P0, PT, PT, PT, UP0, 0x80, 0x0 ;  /* 0x000000000000781c */ /* 0x000fe20003f0f008 */
[----:B------:R-:W-:Y:S01]  /*5120*/  FFMA.FTZ R12, R97, -UR6, R12 ;  /* 0x80000006610c7c23 */ /* 0x000fe2000801000c */
[----:B------:R-:W-:Y:S01]  /*5130*/  PLOP3.LUT P1, PT, PT, PT, UP0, 0x80, 0x0 ;  /* 0x000000000000781c */ /* 0x000fe20003f2f008 */
[----:B------:R-:W-:Y:S01]  /*5140*/  @P5 VIADD R112, R227, 0x18 ;  /* 0x00000018e3705836 */ /* 0x000fe20000000000 */
[----:B------:R-:W-:Y:S01]  /*5150*/  PLOP3.LUT P6, PT, PT, PT, UP0, 0x80, 0x0 ;  /* 0x000000000000781c */ /* 0x000fe20003fcf008 */
[----:B------:R-:W-:Y:S01]  /*5160*/  FFMA.FTZ R18, R97, -UR6, R18 ;  /* 0x8000000661127c23 */ /* 0x000fe20008010012 */
[----:B------:R-:W-:Y:S03]  /*5170*/  I2FP.F32.S32 R98, R98 ;  /* 0x0000006200627245 */ /* 0x000fe60000201400 */
[----:B------:R-:W-:Y:S01]  /*5180*/  MUFU.EX2 R127, R10 ;  /* 0x0000000a007f7308 */ /* 0x000fe20000000800 */
[----:B------:R-:W-:Y:S01]  /*5190*/  @P3 ISETP.GE.AND P3, PT, R110, UR7, PT ;  /* 0x000000076e003c0c */ /* 0x000fe2000bf66270 */
[----:B------:R-:W-:Y:S01]  /*51a0*/  FFMA.FTZ R11, R11, UR13, -R4 ;  /* 0x0000000d0b0b7c23 */ /* 0x000fe20008010804 */
[----:B------:R-:W-:Y:S01]  /*51b0*/  LOP3.LUT R102, R91, UR27, R106, 0x96, !PT ;  /* 0x0000001b5b667c12 */ /* 0x000fe2000f8e966a */
[C---:B------:R-:W-:Y:S01]  /*51c0*/  FFMA.FTZ R13, R98.reuse, -UR6, R13 ;  /* 0x80000006620d7c23 */ /* 0x040fe2000801000d */
[----:B------:R-:W-:Y:S01]  /*51d0*/  LOP3.LUT R90, R105, UR29, R90, 0x96, !PT ;  /* 0x0000001d695a7c12 */ /* 0x000fe2000f8e965a */
[----:B------:R-:W-:Y:S01]  /*51e0*/  FFMA.FTZ R19, R98, -UR6, R19 ;  /* 0x8000000662137c23 */ /* 0x000fe20008010013 */
[----:B------:R-:W-:Y:S01]  /*51f0*/  @P2 FSEL R12, R12, -INF , !P3 ;  /* 0xff8000000c0c2808 */ /* 0x000fe20005800000 */
[----:B------:R-:W-:Y:S01]  /*5200*/  IMAD.WIDE.U32 R102, R102, -0x326172a9, RZ ;  /* 0xcd9e8d5766667825 */ /* 0x000fe200078e00ff */
[----:B------:R-:W-:Y:S01]  /*5210*/  @P4 ISETP.GE.AND P4, PT, R111, UR7, PT ;  /* 0x000000076f004c0c */ /* 0x000fe2000bf86270 */
[----:B------:R-:W-:Y:S01]  /*5220*/  MUFU.EX2 R126, R11 ;  /* 0x0000000b007e7308 */ /* 0x000fe20000000800 */
[----:B------:R-:W-:Y:S01]  /*5230*/  PLOP3.LUT P5, PT, PT, PT, UP0, 0x80, 0x0 ;  /* 0x000000000000781c */ /* 0x000fe20003faf008 */
[----:B------:R-:W-:Y:S01]  /*5240*/  IMAD.WIDE.U32 R90, R90, -0x326172a9, RZ ;  /* 0xcd9e8d575a5a7825 */ /* 0x000fe200078e00ff */
[----:B------:R-:W-:Y:S02]  /*5250*/  PLOP3.LUT P2, PT, PT, PT, UP0, 0x80, 0x0 ;  /* 0x000000000000781c */ /* 0x000fe40003f4f008 */
[----:B------:R-:W-:Y:S01]  /*5260*/  @P0 FSEL R14, R14, -INF , !P3 ;  /* 0xff8000000e0e0808 */ /* 0x000fe20005800000 */
[--C-:B------:R-:W-:Y:S01]  /*5270*/  FFMA.FTZ R12, R12, UR13, -R88.reuse ;  /* 0x0000000d0c0c7c23 */ /* 0x100fe20008010858 */
[----:B------:R-:W-:Y:S01]  /*5280*/  PLOP3.LUT P0, PT, PT, PT, UP0, 0x80, 0x0 ;  /* 0x000000000000781c */ /* 0x000fe20003f0f008 */
[----:B------:R-:W-:Y:S01]  /*5290*/  FFMA.FTZ R9, R9, UR13, -R88 ;  /* 0x0000000d09097c23 */ /* 0x000fe20008010858 */
[----:B------:R-:W-:Y:S01]  /*52a0*/  @P1 FSEL R13, R13, -INF , !P4 ;  /* 0xff8000000d0d1808 */ /* 0x000fe20006000000 */
[----:B------:R-:W-:Y:S01]  /*52b0*/  MUFU.EX2 R121, R12 ;  /* 0x0000000c00797308 */ /* 0x000fe20000000800 */
[----:B------:R-:W-:Y:S01]  /*52c0*/  @P6 ISETP.GE.AND P6, PT, R89, UR7, PT ;  /* 0x0000000759006c0c */ /* 0x000fe2000bfc6270 */
[----:B------:R-:W-:Y:S01]  /*52d0*/  FFMA.FTZ R14, R14, UR13, -R4 ;  /* 0x0000000d0e0e7c23 */ /* 0x000fe20008010804 */
[----:B------:R-:W-:Y:S01]  /*52e0*/  PLOP3.LUT P1, PT, PT, PT, UP0, 0x80, 0x0 ;  /* 0x000000000000781c */ /* 0x000fe20003f2f008 */
[----:B------:R-:W-:Y:S01]  /*52f0*/  FFMA.FTZ R13, R13, UR13, -R88 ;  /* 0x0000000d0d0d7c23 */ /* 0x000fe20008010858 */
[----:B------:R-:W-:Y:S02]  /*5300*/  LOP3.LUT R89, R91, UR30, R102, 0x96, !PT ;  /* 0x0000001e5b597c12 */ /* 0x000fe4000f8e9666 */
[----:B------:R-:W-:Y:S03]  /*5310*/  I2FP.F32.S32 R99, R99 ;  /* 0x0000006300637245 */ /* 0x000fe60000201400 */
[----:B------:R-:W4:Y:S01]  /*5320*/  MUFU.EX2 R125, R9 ;  /* 0x00000009007d7308 */ /* 0x000f220000000800 */
[----:B--2---:R-:W-:Y:S02]  /*5330*/  LOP3.LUT R6, R89, 0xff, RZ, 0xc0, !PT ;  /* 0x000000ff59067812 */ /* 0x004fe400078ec0ff */
[----:B------:R-:W-:Y:S01]  /*5340*/  @P5 ISETP.GE.AND P5, PT, R112, UR7, PT ;  /* 0x0000000770005c0c */ /* 0x000fe2000bfa6270 */
[----:B------:R-:W-:Y:S01]  /*5350*/  FFMA.FTZ R16, R99, -UR6, R16 ;  /* 0x8000000663107c23 */ /* 0x000fe20008010010 */
[----:B------:R-:W-:Y:S02]  /*5360*/  @P2 FSEL R15, R15, -INF , !P4 ;  /* 0xff8000000f0f2808 */ /* 0x000fe40006000000 */
[----:B------:R-:W-:Y:S03]  /*5370*/  ISETP.LE.U32.AND P4, PT, R6, UR14, PT ;  /* 0x0000000e06007c0c */ /* 0x000fe6000bf83070 */
[----:B------:R-:W-:Y:S01]  /*5380*/  MUFU.EX2 R120, R13 ;  /* 0x0000000d00787308 */ /* 0x000fe20000000800 */
[----:B------:R-:W-:Y:S01]  /*5390*/  LOP3.LUT R6, R89, 0xffff, RZ, 0xc0, !PT ;  /* 0x0000ffff59067812 */ /* 0x000fe200078ec0ff */
[----:B------:R-:W-:Y:S01]  /*53a0*/  FFMA.FTZ R15, R15, UR13, -R4 ;  /* 0x0000000d0f0f7c23 */ /* 0x000fe20008010804 */
[----:B------:R-:W-:Y:S02]  /*53b0*/  @P0 FSEL R16, R16, -INF , !P5 ;  /* 0xff80000010100808 */ /* 0x000fe40006800000 */
[----:B------:R-:W-:Y:S02]  /*53c0*/  PLOP3.LUT P0, PT, PT, PT, UP0, 0x80, 0x0 ;  /* 0x000000000000781c */ /* 0x000fe40003f0f008 */
[----:B------:R-:W-:Y:S01]  /*53d0*/  @P1 FSEL R18, R18, -INF , !P5 ;  /* 0xff80000012121808 */ /* 0x000fe20006800000 */
[----:B------:R-:W-:Y:S01]  /*53e0*/  FFMA.FTZ R16, R16, UR13, -R88 ;  /* 0x0000000d10107c23 */ /* 0x000fe20008010858 */
[----:B------:R-:W-:Y:S01]  /*53f0*/  PLOP3.LUT P1, PT, PT, PT, UP0, 0x80, 0x0 ;  /* 0x000000000000781c */ /* 0x000fe20003f2f008 */
[----:B------:R-:W-:Y:S01]  /*5400*/  MUFU.EX2 R123, R14 ;  /* 0x0000000e007b7308 */ /* 0x000fe20000000800 */
[----:B------:R-:W-:Y:S01]  /*5410*/  SHF.R.U32.HI R6, RZ, 0x8, R6 ;  /* 0x00000008ff067819 */ /* 0x000fe20000011606 */
[----:B------:R-:W-:Y:S01]  /*5420*/  FFMA.FTZ R18, R18, UR13, -R4 ;  /* 0x0000000d12127c23 */ /* 0x000fe20008010804 */
[----:B------:R-:W-:Y:S01]  /*5430*/  I2FP.F32.S32 R100, R100 ;  /* 0x0000006400647245 */ /* 0x000fe20000201400 */
[----:B---3--:R-:W-:Y:S01]  /*5440*/  @!P4 FADD.FTZ R129, -R129, -RZ ;  /* 0x800000ff8181c221 */ /* 0x008fe20000010100 */
[----:B------:R-:W-:Y:S02]  /*5450*/  LOP3.LUT R6, R6, 0xffff, RZ, 0xc0, !PT ;  /* 0x0000ffff06067812 */ /* 0x000fe400078ec0ff */
[----:B-1----:R-:W-:Y:S01]  /*5460*/  SHF.R.U32.HI R7, RZ, 0x10, R89 ;  /* 0x00000010ff077819 */ /* 0x002fe20000011659 */
[----:B------:R-:W-:Y:S01]  /*5470*/  FFMA.FTZ R17, R100, -UR6, R17 ;  /* 0x8000000664117c23 */ /* 0x000fe20008010011 */
[----:B------:R-:W-:Y:S01]  /*5480*/  ISETP.LE.U32.AND P5, PT, R6, UR14, PT ;  /* 0x0000000e06007c0c */ /* 0x000fe2000bfa3070 */
[----:B------:R-:W1:Y:S01]  /*5490*/  MUFU.EX2 R122, R15 ;  /* 0x0000000f007a7308 */ /* 0x000e620000000800 */
[----:B------:R-:W-:Y:S02]  /*54a0*/  LOP3.LUT R6, R7, 0xff, RZ, 0xc0, !PT ;  /* 0x000000ff07067812 */ /* 0x000fe400078ec0ff */
[----:B------:R-:W-:Y:S02]  /*54b0*/  LOP3.LUT R108, R103, UR28, R108, 0x96, !PT ;  /* 0x0000001c676c7c12 */ /* 0x000fe4000f8e966c */
[----:B------:R-:W-:Y:S02]  /*54c0*/  SHF.R.U32.HI R89, RZ, 0x18, R89 ;  /* 0x00000018ff597819 */ /* 0x000fe40000011659 */
[----:B------:R-:W-:Y:S01]  /*54d0*/  LOP3.LUT R106, R90, 0xffff, RZ, 0xc0, !PT ;  /* 0x0000ffff5a6a7812 */ /* 0x000fe200078ec0ff */
[----:B------:R-:W-:Y:S01]  /*54e0*/  IMAD.WIDE.U32 R84, R108, -0x2daee0ad, RZ ;  /* 0xd2511f536c547825 */ /* 0x000fe200078e00ff */
[----:B------:R-:W-:Y:S01]  /*54f0*/  @P0 FSEL R17, R17, -INF , !P6 ;  /* 0xff80000011110808 */ /* 0x000fe20007000000 */
[----:B------:R-:W-:Y:S01]  /*5500*/  MUFU.EX2 R117, R16 ;  /* 0x0000001000757308 */ /* 0x000fe20000000800 */
[----:B------:R-:W-:Y:S01]  /*5510*/  @P1 FSEL R19, R19, -INF , !P6 ;  /* 0xff80000013131808 */ /* 0x000fe20007000000 */
[----:B------:R-:W-:Y:S01]  /*5520*/  @!P5 FADD.FTZ R128, -R128, -RZ ;  /* 0x800000ff8080d221 */ /* 0x000fe20000010100 */
[----:B------:R-:W-:Y:S01]  /*5530*/  ISETP.LE.U32.AND P0, PT, R6, UR14, PT ;  /* 0x0000000e06007c0c */ /* 0x000fe2000bf03070 */
[----:B------:R-:W-:Y:S01]  /*5540*/  FFMA.FTZ R88, R17, UR13, -R88 ;  /* 0x0000000d11587c23 */ /* 0x000fe20008010858 */
[----:B------:R-:W-:Y:S01]  /*5550*/  LOP3.LUT R101, R90, 0xff, RZ, 0xc0, !PT ;  /* 0x000000ff5a657812 */ /* 0x000fe200078ec0ff */
[----:B------:R-:W-:Y:S01]  /*5560*/  FFMA.FTZ R4, R19, UR13, -R4 ;  /* 0x0000000d13047c23 */ /* 0x000fe20008010804 */
[----:B------:R-:W-:Y:S03]  /*5570*/  ISETP.LE.U32.AND P6, PT, R89, UR14, PT ;  /* 0x0000000e59007c0c */ /* 0x000fe6000bfc3070 */
[----:B------:R-:W2:Y:S01]  /*5580*/  MUFU.EX2 R116, R88 ;  /* 0x0000005800747308 */ /* 0x000ea20000000800 */
[----:B------:R-:W-:Y:S02]  /*5590*/  SHF.R.U32.HI R6, RZ, 0x8, R106 ;  /* 0x00000008ff067819 */ /* 0x000fe4000001166a */
[----:B------:R-:W-:Y:S02]  /*55a0*/  ISETP.LE.U32.AND P3, PT, R101, UR14, PT ;  /* 0x0000000e65007c0c */ /* 0x000fe4000bf63070 */
[----:B------:R-:W-:Y:S02]  /*55b0*/  SHF.R.U32.HI R105, RZ, 0x10, R90 ;  /* 0x00000010ff697819 */ /* 0x000fe4000001165a */
[----:B------:R-:W-:Y:S01]  /*55c0*/  LOP3.LUT R6, R6, 0xffff, RZ, 0xc0, !PT ;  /* 0x0000ffff06067812 */ /* 0x000fe200078ec0ff */
[----:B----4-:R-:W-:Y:S01]  /*55d0*/  @!P0 FADD.FTZ R131, -R131, -RZ ;  /* 0x800000ff83838221 */ /* 0x010fe20000010100 */
[----:B------:R-:W-:Y:S01]  /*55e0*/  LOP3.LUT R5, R85, UR31, R104, 0x96, !PT ;  /* 0x0000001f55057c12 */ /* 0x000fe2000f8e9668 */
[----:B------:R3:W4:Y:S01]  /*55f0*/  MUFU.EX2 R118, R4 ;  /* 0x0000000400767308 */ /* 0x0007220000000800 */
[----:B------:R-:W-:Y:S01]  /*5600*/  LOP3.LUT R7, R105, 0xff, RZ, 0xc0, !PT ;  /* 0x000000ff69077812 */ /* 0x000fe200078ec0ff */
[----:B------:R-:W-:Y:S01]  /*5610*/  @!P6 FADD.FTZ R130, -R130, -RZ ;  /* 0x800000ff8282e221 */ /* 0x000fe20000010100 */
[----:B------:R-:W-:Y:S02]  /*5620*/  ISETP.LE.U32.AND P5, PT, R6, UR14, PT ;  /* 0x0000000e06007c0c */ /* 0x000fe4000bfa3070 */
[----:B------:R-:W-:Y:S01]  /*5630*/  LOP3.LUT R6, R5, 0xff, RZ, 0xc0, !PT ;  /* 0x000000ff05067812 */ /* 0x000fe200078ec0ff */
[----:B------:R-:W-:Y:S01]  /*5640*/  @!P3 FADD.FTZ R124, -R124, -RZ ;  /* 0x800000ff7c7cb221 */ /* 0x000fe20000010100 */
[----:B------:R-:W-:Y:S03]  /*5650*/  ISETP.LE.U32.AND P0, PT, R7, UR14, PT ;  /* 0x0000000e07007c0c */ /* 0x000fe6000bf03070 */
[----:B------:R-:W4:Y:S01]  /*5660*/  MUFU.EX2 R119, R18 ;  /* 0x0000001200777308 */ /* 0x000f220000000800 */
[----:B------:R-:W-:Y:S02]  /*5670*/  SHF.R.U32.HI R102, RZ, 0x18, R90 ;  /* 0x00000018ff667819 */ /* 0x000fe4000001165a */
[----:B------:R-:W-:Y:S02]  /*5680*/  ISETP.LE.U32.AND P6, PT, R6, UR14, PT ;  /* 0x0000000e06007c0c */ /* 0x000fe4000bfc3070 */
[--C-:B------:R-:W-:Y:S02]  /*5690*/  SHF.R.U32.HI R7, RZ, 0x18, R5.reuse ;  /* 0x00000018ff077819 */ /* 0x100fe40000011605 */
[----:B------:R-:W-:Y:S01]  /*56a0*/  LOP3.LUT R6, R5, 0xffff, RZ, 0xc0, !PT ;  /* 0x0000ffff05067812 */ /* 0x000fe200078ec0ff */
[----:B------:R-:W-:Y:S01]  /*56b0*/  @!P5 FADD.FTZ R125, -R125, -RZ ;  /* 0x800000ff7d7dd221 */ /* 0x000fe20000010100 */
[----:B------:R-:W-:Y:S02]  /*56c0*/  ISETP.LE.U32.AND P2, PT, R102, UR14, PT ;  /* 0x0000000e66007c0c */ /* 0x000fe4000bf43070 */
[----:B------:R-:W-:Y:S01]  /*56d0*/  ISETP.LE.U32.AND P3, PT, R7, UR14, PT ;  /* 0x0000000e07007c0c */ /* 0x000fe2000bf63070 */
[----:B------:R-:W-:Y:S01]  /*56e0*/  @!P0 FADD.FTZ R127, -R127, -RZ ;  /* 0x800000ff7f7f8221 */ /* 0x000fe20000010100 */
[C---:B------:R-:W-:Y:S02]  /*56f0*/  LOP3.LUT R90, R84.reuse, 0xff, RZ, 0xc0, !PT ;  /* 0x000000ff545a7812 */ /* 0x040fe400078ec0ff */
[--C-:B------:R-:W-:Y:S01]  /*5700*/  SHF.R.U32.HI R91, RZ, 0x18, R84.reuse ;  /* 0x00000018ff5b7819 */ /* 0x100fe20000011654 */
[----:B------:R-:W-:Y:S01]  /*5710*/  @!P6 FADD.FTZ R121, -R121, -RZ ;  /* 0x800000ff7979e221 */ /* 0x000fe20000010100 */
[----:B------:R-:W-:Y:S02]  /*5720*/  SHF.R.U32.HI R103, RZ, 0x10, R84 ;  /* 0x00000010ff677819 */ /* 0x000fe40000011654 */
[----:B------:R-:W-:Y:S02]  /*5730*/  SHF.R.U32.HI R7, RZ, 0x8, R6 ;  /* 0x00000008ff077819 */ /* 0x000fe40000011606 */
[----:B------:R-:W-:Y:S01]  /*5740*/  LOP3.LUT R84, R84, 0xffff, RZ, 0xc0, !PT ;  /* 0x0000ffff54547812 */ /* 0x000fe200078ec0ff */
[----:B------:R-:W-:Y:S01]  /*5750*/  @!P2 FADD.FTZ R126, -R126, -RZ ;  /* 0x800000ff7e7ea221 */ /* 0x000fe20000010100 */
[----:B------:R-:W-:Y:S01]  /*5760*/  SHF.R.U32.HI R6, RZ, 0x10, R5 ;  /* 0x00000010ff067819 */ /* 0x000fe20000011605 */
[----:B-1----:R-:W-:Y:S01]  /*5770*/  @!P3 FADD.FTZ R122, -R122, -RZ ;  /* 0x800000ff7a7ab221 */ /* 0x002fe20000010100 */
[----:B------:R-:W-:Y:S02]  /*5780*/  LOP3.LUT R5, R7, 0xffff, RZ, 0xc0, !PT ;  /* 0x0000ffff07057812 */ /* 0x000fe400078ec0ff */
[----:B------:R-:W-:Y:S02]  /*5790*/  SHF.R.U32.HI R7, RZ, 0x8, R84 ;  /* 0x00000008ff077819 */ /* 0x000fe40000011654 */
[----:B------:R-:W-:Y:S02]  /*57a0*/  ISETP.LE.U32.AND P0, PT, R5, UR14, PT ;  /* 0x0000000e05007c0c */ /* 0x000fe4000bf03070 */
[----:B------:R-:W-:Y:S02]  /*57b0*/  LOP3.LUT R6, R6, 0xff, RZ, 0xc0, !PT ;  /* 0x000000ff06067812 */ /* 0x000fe400078ec0ff */
[----:B------:R-:W-:Y:S02]  /*57c0*/  LOP3.LUT R5, R7, 0xffff, RZ, 0xc0, !PT ;  /* 0x0000ffff07057812 */ /* 0x000fe400078ec0ff */
[----:B------:R-:W-:Y:S02]  /*57d0*/  ISETP.LE.U32.AND P2, PT, R6, UR14, PT ;  /* 0x0000000e06007c0c */ /* 0x000fe4000bf43070 */
[----:B------:R-:W-:Y:S02]  /*57e0*/  ISETP.LE.U32.AND P6, PT, R5, UR14, PT ;  /* 0x0000000e05007c0c */ /* 0x000fe4000bfc3070 */
[----:B------:R-:W-:Y:S02]  /*57f0*/  F2FP.RELU.BF16.F32.PACK_AB R6, R128, R129 ;  /* 0x000000818006723e */ /* 0x000fe400000018ff */
[----:B------:R-:W-:Y:S01]  /*5800*/  F2FP.RELU.BF16.F32.PACK_AB R5, R130, R131 ;  /* 0x000000838205723e */ /* 0x000fe200000018ff */
[----:B------:R-:W-:Y:S01]  /*5810*/  @!P0 FADD.FTZ R120, -R120, -RZ ;  /* 0x800000ff78788221 */ /* 0x000fe20000010100 */
[----:B---3--:R-:W-:Y:S01]  /*5820*/  F2FP.RELU.BF16.F32.PACK_AB R4, R125, R124 ;  /* 0x0000007c7d04723e */ /* 0x008fe200000018ff */
[----:B------:R1:W-:Y:S01]  /*5830*/  STS [R234+0x22000], R6 ;  /* 0x02200006ea007388 */ /* 0x0003e20000000800 */
[----:B------:R-:W-:Y:S02]  /*5840*/  LOP3.LUT R8, R103, 0xff, RZ, 0xc0, !PT ;  /* 0x000000ff67087812 */ /* 0x000fe400078ec0ff */
[----:B------:R-:W-:Y:S02]  /*5850*/  ISETP.LE.U32.AND P1, PT, R90, UR14, PT ;  /* 0x0000000e5a007c0c */ /* 0x000fe4000bf23070 */
[----:B------:R3:W-:Y:S01]  /*5860*/  STS [R234+0x22400], R5 ;  /* 0x02240005ea007388 */ /* 0x0007e20000000800 */
[----:B------:R-:W-:Y:S01]  /*5870*/  ISETP.LE.U32.AND P4, PT, R91, UR14, PT ;  /* 0x0000000e5b007c0c */ /* 0x000fe2000bf83070 */
[----:B------:R-:W-:Y:S01]  /*5880*/  @!P2 FADD.FTZ R123, -R123, -RZ ;  /* 0x800000ff7b7ba221 */ /* 0x000fe20000010100 */
[----:B------:R-:W-:Y:S02]  /*5890*/  ISETP.LE.U32.AND P5, PT, R8, UR14, PT ;  /* 0x0000000e08007c0c */ /* 0x000fe4000bfa3070 */
[----:B------:R3:W-:Y:S01]  /*58a0*/  STS [R237+0x22000], R4 ;  /* 0x02200004ed007388 */ /* 0x0007e20000000800 */
[----:B------:R-:W-:Y:S01]  /*58b0*/  F2FP.RELU.BF16.F32.PACK_AB R8, R126, R127 ;  /* 0x0000007f7e08723e */ /* 0x000fe200000018ff */
[----:B--2---:R-:W-:Y:S01]  /*58c0*/  @!P6 FADD.FTZ R116, -R116, -RZ ;  /* 0x800000ff7474e221 */ /* 0x004fe20000010100 */
[----:B------:R-:W-:Y:S02]  /*58d0*/  F2FP.RELU.BF16.F32.PACK_AB R7, R120, R121 ;  /* 0x000000797807723e */ /* 0x000fe400000018ff */
[----:B------:R-:W-:Y:S01]  /*58e0*/  FSETP.GE.FTZ.AND P2, PT, R129, RZ, PT ;  /* 0x000000ff8100720b */ /* 0x000fe20003f56000 */
[----:B------:R-:W-:Y:S01]  /*58f0*/  STS [R237+0x22400], R8 ;  /* 0x02240008ed007388 */ /* 0x000fe20000000800 */
[----:B------:R-:W-:Y:S01]  /*5900*/  FSETP.GE.FTZ.AND P3, PT, R121, RZ, PT ;  /* 0x000000ff7900720b */ /* 0x000fe20003f76000 */
[----:B------:R-:W-:Y:S01]  /*5910*/  @!P1 FADD.FTZ R117, -R117, -RZ ;  /* 0x800000ff75759221 */ /* 0x000fe20000010100 */
[----:B------:R-:W-:Y:S01]  /*5920*/  FSETP.GE.FTZ.AND P1, PT, R128, RZ, PT ;  /* 0x000000ff8000720b */ /* 0x000fe20003f36000 */
[----:B----4-:R-:W-:Y:S01]  /*5930*/  @!P4 FADD.FTZ R118, -R118, -RZ ;  /* 0x800000ff7676c221 */ /* 0x010fe20000010100 */
[----:B------:R-:W-:Y:S01]  /*5940*/  STS [R235+0x22000], R7 ;  /* 0x02200007eb007388 */ /* 0x000fe20000000800 */
[----:B------:R-:W-:Y:S01]  /*5950*/  @!P5 FADD.FTZ R119, -R119, -RZ ;  /* 0x800000ff7777d221 */ /* 0x000fe20000010100 */
[----:B-1----:R-:W-:Y:S02]  /*5960*/  F2FP.RELU.BF16.F32.PACK_AB R6, R122, R123 ;  /* 0x0000007b7a06723e */ /* 0x002fe400000018ff */
[----:B---3--:R-:W-:Y:S03]  /*5970*/  F2FP.RELU.BF16.F32.PACK_AB R5, R116, R117 ;  /* 0x000000757405723e */ /* 0x008fe600000018ff */
[----:B------:R-:W-:Y:S01]  /*5980*/  STS [R235+0x22400], R6 ;  /* 0x02240006eb007388 */ /* 0x000fe20000000800 */
[----:B------:R-:W-:Y:S04]  /*5990*/  F2FP.RELU.BF16.F32.PACK_AB R4, R118, R119 ;  /* 0x000000777604723e */ /* 0x000fe800000018ff */
        /* <DEDUP_REMOVED lines=151> */
[C---:B------:R-:W-:Y:S01]  /*6310*/  FADD.FTZ R15, -R112.reuse, R15 ;  /* 0x0000000f700f7221 */ /* 0x040fe20000010100 */
        /* <DEDUP_REMOVED lines=202> */
.L_x_1198:
[----:B------:R-:W-:Y:S01]  /*6fc0*/  LDSM.16.M88.4 R128, [R216] ;  /* 0x00000000d880783b */ /* 0x000fe20000000200 */
[----:B------:R-:W-:Y:S01]  /*6fd0*/  IMAD R225, R251, UR34, RZ ;  /* 0x00000022fbe17c24 */ /* 0x000fe2000f8e02ff */
[----:B------:R-:W-:Y:S01]  /*6fe0*/  @UP2 UIADD3 UR16, UP1, UR10, -0x100, URZ ;  /* 0xffffff000a102890 */ /* 0x000fe2000ff3e03f */
[----:B------:R-:W-:Y:S01]  /*6ff0*/  IMAD.MOV.U32 R222, RZ, RZ, 0x4 ;  /* 0x00000004ffde7424 */ /* 0x000fe200078e00ff */
[----:B------:R-:W3:Y:S01]  /*7000*/  LDSM.16.MT88.4 R16, [R0+0x10000] ;  /* 0x010000000010783b */ /* 0x000ee20000004200 */
[C---:B------:R-:W-:Y:S01]  /*7010*/  IMAD.U32 R200, R225.reuse, -0x40, RZ ;  /* 0xffffffc0e1c87824 */ /* 0x040fe200078e00ff */
[----:B------:R-:W-:Y:S01]  /*7020*/  @UP2 UIADD3.X UR15, UR11, -0x1, URZ, UP1, !UPT ;  /* 0xffffffff0b0f2890 */ /* 0x000fe20008ffe43f */
[C---:B------:R-:W-:Y:S01]  /*7030*/  IMAD R221, R225.reuse, 0x18, RZ ;  /* 0x00000018e1dd7824 */ /* 0x040fe200078e02ff */
[----:B------:R-:W1:Y:S01]  /*7040*/  LDSM.16.M88.4 R124, [R216+0x1000] ;  /* 0x00100000d87c783b */ /* 0x000e620000000200 */
[----:B------:R-:W-:Y:S01]  /*7050*/  @UP2 UMOV UR10, UR16 ;  /* 0x00000010000a2c82 */ /* 0x000fe20008000000 */
[C---:B------:R-:W-:Y:S01]  /*7060*/  LEA R226, P1, R200.reuse, R204, 0x2 ;  /* 0x000000ccc8e27211 */ /* 0x040fe200078210ff */
[----:B------:R-:W-:Y:S01]  /*7070*/  @UP2 UIADD3 UR12, UP1, UR12, -0x100, URZ ;  /* 0xffffff000c0c2890 */ /* 0x000fe2000ff3e03f */
[----:B------:R-:W2:Y:S01]  /*7080*/  LDSM.16.MT88.4 R96, [R0+0x12000] ;  /* 0x012000000060783b */ /* 0x000ea20000004200 */
[----:B------:R-:W-:Y:S01]  /*7090*/  @UP2 UMOV UR11, UR15 ;  /* 0x0000000f000b2c82 */ /* 0x000fe20008000000 */
[----:B------:R-:W-:Y:S01]  /*70a0*/  LEA.HI.X.SX32 R224, R200, R205, 0x2, P1 ;  /* 0x000000cdc8e07211 */ /* 0x000fe200008f16ff */
[----:B------:R-:W-:Y:S01]  /*70b0*/  @P0 IMAD.WIDE R222, R240, R222, UR10 ;  /* 0x0000000af0de0e25 */ /* 0x000fe2000f8e02de */
[----:B------:R-:W4:Y:S01]  /*70c0*/  LDSM.16.MT88.4 R112, [R0+0x14000] ;  /* 0x014000000070783b */ /* 0x000f220000004200 */
[----:B------:R-:W-:Y:S03]  /*70d0*/  @UP2 UIADD3.X UR9, UR9, -0x1, URZ, UP1, !UPT ;  /* 0xffffffff09092890 */ /* 0x000fe60008ffe43f */
[----:B------:R-:W4:Y:S04]  /*70e0*/  LDSM.16.MT88.4 R196, [R0+0x16000] ;  /* 0x0160000000c4783b */ /* 0x000f280000004200 */
[----:B------:R-:W-:Y:S04]  /*70f0*/  LDSM.16.M88.4 R200, [R219] ;  /* 0x00000000dbc8783b */ /* 0x000fe80000000200 */
[----:B------:R-:W-:Y:S04]  /*7100*/  LDSM.16.M88.4 R204, [R219+0x1000] ;  /* 0x00100000dbcc783b */ /* 0x000fe80000000200 */
[----:B------:R-:W5:Y:S04]  /*7110*/  @P0 LDG.E R238, desc[UR4][R222.64] ;  /* 0x00000004deee0981 */ /* 0x000f68000c1e1900 */
[----:B------:R4:W5:Y:S01]  /*7120*/  @P0 LDG.E R239, desc[UR4][R222.64+0x20] ;  /* 0x00002004deef0981 */ /* 0x000962000c1e1900 */
        /* <DEDUP_REMOVED lines=78> */
[-C--:B------:R-:W-:Y:S05]  /*7610*/  HMMA.16816.F32.BF16 R124, R204, R198.reuse, R124 ;  /* 0x000000c6cc7c723c */ /* 0x080fea000004187c */
[C---:B------:R-:W-:Y:S01]  /*7620*/  IMAD.SHL.U32 R196, R225.reuse, 0x8, RZ ;  /* 0x00000008e1c47824 */ /* 0x040fe200078e00ff */
[----:B------:R-:W-:Y:S05]  /*7630*/  HMMA.16816.F32.BF16 R128, R200, R198, R128 ;  /* 0x000000c6c880723c */ /* 0x000fea0000041880 */
[----:B------:R-:W-:Y:S02]  /*7640*/  IMAD.MOV.U32 R204, RZ, RZ, R226 ;  /* 0x000000ffffcc7224 */ /* 0x000fe400078e00e2 */
[----:B------:R-:W-:Y:S04]  /*7650*/  IMAD.MOV.U32 R205, RZ, RZ, R224 ;  /* 0x000000ffffcd7224 */ /* 0x000fe800078e00e0 */
[CC--:B------:R-:W-:Y:S01]  /*7660*/  LEA R206, P1, R196.reuse, R204.reuse, 0x2 ;  /* 0x000000ccc4ce7211 */ /* 0x0c0fe200078210ff */
[----:B------:R1:W-:Y:S01]  /*7670*/  REDG.E.ADD.F32.FTZ.RN.STRONG.GPU desc[UR4][R204.64], R4 ;  /* 0x00000004cc0079a6 */ /* 0x0003e2000c10f384 */
[----:B------:R-:W-:Y:S02]  /*7680*/  IMAD.SHL.U32 R197, R225, 0x10, RZ ;  /* 0x00000010e1c57824 */ /* 0x000fe400078e00ff */
[-C--:B------:R-:W-:Y:S03]  /*7690*/  LEA.HI.X.SX32 R207, R196, R205.reuse, 0x2, P1 ;  /* 0x000000cdc4cf7211 */ /* 0x080fe600008f16ff */
[CC--:B------:R-:W-:Y:S02]  /*76a0*/  LEA R222, P2, R197.reuse, R204.reuse, 0x2 ;  /* 0x000000ccc5de7211 */ /* 0x0c0fe400078410ff */
[----:B------:R2:W-:Y:S02]  /*76b0*/  REDG.E.ADD.F32.FTZ.RN.STRONG.GPU desc[UR4][R206.64], R5 ;  /* 0x00000005ce0079a6 */ /* 0x0005e4000c10f384 */
[-C--:B------:R-:W-:Y:S05]  /*76c0*/  LEA.HI.X.SX32 R223, R197, R205.reuse, 0x2, P2 ;  /* 0x000000cdc5df7211 */ /* 0x080fea00010f16ff */
[----:B------:R3:W-:Y:S01]  /*76d0*/  REDG.E.ADD.F32.FTZ.RN.STRONG.GPU desc[UR4][R222.64], R6 ;  /* 0x00000006de0079a6 */ /* 0x0007e2000c10f384 */
[CC--:B-1----:R-:W-:Y:S04]  /*76e0*/  LEA R4, P1, R221.reuse, R204.reuse, 0x2 ;  /* 0x000000ccdd047211 */ /* 0x0c2fe800078210ff */
[-C--:B--2---:R-:W-:Y:S01]  /*76f0*/  LEA.HI.X.SX32 R5, R221, R205.reuse, 0x2, P1 ;  /* 0x000000cddd057211 */ /* 0x084fe200008f16ff */
[C---:B------:R-:W-:Y:S04]  /*7700*/  IMAD R221, R225.reuse, 0x28, RZ ;  /* 0x00000028e1dd7824 */ /* 0x040fe800078e02ff */
[----:B------:R1:W-:Y:S01]  /*7710*/  REDG.E.ADD.F32.FTZ.RN.STRONG.GPU desc[UR4][R4.64], R7 ;  /* 0x00000007040079a6 */ /* 0x0003e2000c10f384 */
[----:B---3--:R-:W-:Y:S01]  /*7720*/  IMAD.SHL.U32 R6, R225, 0x20, RZ ;  /* 0x00000020e1067824 */ /* 0x008fe200078e00ff */
[CC--:B------:R-:W-:Y:S04]  /*7730*/  LEA R222, P3, R221.reuse, R204.reuse, 0x2 ;  /* 0x000000ccddde7211 */ /* 0x0c0fe800078610ff */
[CC--:B------:R-:W-:Y:S02]  /*7740*/  LEA R224, P1, R6.reuse, R204.reuse, 0x2 ;  /* 0x000000cc06e07211 */ /* 0x0c0fe400078210ff */
[-C--:B------:R-:W-:Y:S01]  /*7750*/  LEA.HI.X.SX32 R223, R221, R205.reuse, 0x2, P3 ;  /* 0x000000cddddf7211 */ /* 0x080fe200018f16ff */
[----:B------:R-:W-:Y:S02]  /*7760*/  VIADD R221, R197, 0x20 ;  /* 0x00000020c5dd7836 */ /* 0x000fe40000000000 */
[C---:B-1----:R-:W-:Y:S02]  /*7770*/  IMAD R7, R225.reuse, 0x30, RZ ;  /* 0x00000030e1077824 */ /* 0x042fe400078e02ff */
[----:B------:R-:W-:Y:S01]  /*7780*/  IMAD R5, R225, 0x38, RZ ;  /* 0x00000038e1057824 */ /* 0x000fe200078e02ff */
[-C--:B------:R-:W-:Y:S02]  /*7790*/  LEA.HI.X.SX32 R225, R6, R205.reuse, 0x2, P1 ;  /* 0x000000cd06e17211 */ /* 0x080fe400008f16ff */
[-C--:B------:R-:W-:Y:S02]  /*77a0*/  LEA R6, P2, R7, R204.reuse, 0x2 ;  /* 0x000000cc07067211 */ /* 0x080fe400078410ff */
[-C--:B------:R-:W-:Y:S01]  /*77b0*/  LEA R4, P1, R5, R204.reuse, 0x2 ;  /* 0x000000cc05047211 */ /* 0x080fe200078210ff */
[----:B------:R1:W-:Y:S01]  /*77c0*/  REDG.E.ADD.F32.FTZ.RN.STRONG.GPU desc[UR4][R224.64], R8 ;  /* 0x00000008e00079a6 */ /* 0x0003e2000c10f384 */
[-C--:B------:R-:W-:Y:S02]  /*77d0*/  LEA.HI.X.SX32 R7, R7, R205.reuse, 0x2, P2 ;  /* 0x000000cd07077211 */ /* 0x080fe400010f16ff */
[-C--:B------:R-:W-:Y:S01]  /*77e0*/  LEA.HI.X.SX32 R5, R5, R205.reuse, 0x2, P1 ;  /* 0x000000cd05057211 */ /* 0x080fe200008f16ff */
[----:B------:R2:W-:Y:S04]  /*77f0*/  REDG.E.ADD.F32.FTZ.RN.STRONG.GPU desc[UR4][R222.64], R9 ;  /* 0x00000009de0079a6 */ /* 0x0005e8000c10f384 */
[----:B------:R3:W-:Y:S04]  /*7800*/  REDG.E.ADD.F32.FTZ.RN.STRONG.GPU desc[UR4][R6.64], R10 ;  /* 0x0000000a060079a6 */ /* 0x0007e8000c10f384 */
[----:B------:R4:W-:Y:S04]  /*7810*/  REDG.E.ADD.F32.FTZ.RN.STRONG.GPU desc[UR4][R4.64], R11 ;  /* 0x0000000b040079a6 */ /* 0x0009e8000c10f384 */
[----:B------:R4:W-:Y:S04]  /*7820*/  REDG.E.ADD.F32.FTZ.RN.STRONG.GPU desc[UR4][R204.64+0x80], R16 ;  /* 0x00008010cc0079a6 */ /* 0x0009e8000c10f384 */
[----:B------:R4:W-:Y:S01]  /*7830*/  REDG.E.ADD.F32.FTZ.RN.STRONG.GPU desc[UR4][R206.64+0x80], R17 ;  /* 0x00008011ce0079a6 */ /* 0x0009e2000c10f384 */
[CC--:B-1----:R-:W-:Y:S04]  /*7840*/  LEA R8, P1, R221.reuse, R204.reuse, 0x2 ;  /* 0x000000ccdd087211 */ /* 0x0c2fe800078210ff */
[-C--:B--2---:R-:W-:Y:S01]  /*7850*/  LEA.HI.X.SX32 R9, R221, R205.reuse, 0x2, P1 ;  /* 0x000000cddd097211 */ /* 0x084fe200008f16ff */
[C---:B---3--:R-:W-:Y:S04]  /*7860*/  IMAD.IADD R7, R196.reuse, 0x1, R221 ;  /* 0x00000001c4077824 */ /* 0x048fe800078e02dd */
[----:B------:R1:W-:Y:S01]  /*7870*/  REDG.E.ADD.F32.FTZ.RN.STRONG.GPU desc[UR4][R8.64], R18 ;  /* 0x00000012080079a6 */ /* 0x0003e2000c10f384 */
[C---:B----4-:R-:W-:Y:S01]  /*7880*/  IMAD.IADD R4, R196.reuse, 0x1, R7 ;  /* 0x00000001c4047824 */ /* 0x050fe200078e0207 */
[CC--:B------:R-:W-:Y:S03]  /*7890*/  LEA R6, P2, R7.reuse, R204.reuse, 0x2 ;  /* 0x000000cc07067211 */ /* 0x0c0fe600078410ff */
[----:B------:R-:W-:Y:S01]  /*78a0*/  IMAD.IADD R5, R196, 0x1, R4 ;  /* 0x00000001c4057824 */ /* 0x000fe200078e0204 */
[-C--:B------:R-:W-:Y:S02]  /*78b0*/  LEA.HI.X.SX32 R7, R7, R205.reuse, 0x2, P2 ;  /* 0x000000cd07077211 */ /* 0x080fe400010f16ff */
[CC--:B------:R-:W-:Y:S03]  /*78c0*/  LEA R16, P1, R4.reuse, R204.reuse, 0x2 ;  /* 0x000000cc04107211 */ /* 0x0c0fe600078210ff */
        /* <DEDUP_REMOVED lines=328> */
.L_x_1199:
        /* <DEDUP_REMOVED lines=286> */
.L_x_1201:
[----:B------:R-:W-:Y:S01]  /*9f30*/  @UP0 UIADD3 UR6, UR32, UR35, URZ ;  /* 0x0000002320060290 */ /* 0x000fe2000fffe03f */
[----:B------:R-:W-:Y:S01]  /*9f40*/  @UP0 ULDC.64 UR8, c[0x0][0x458] ;  /* 0x0001160000080ab9 */ /* 0x000fe20000000a00 */
[----:B------:R-:W-:Y:S02]  /*9f50*/  USHF.L.U32 UR14, UR33, 0x6, URZ ;  /* 0x00000006210e7899 */ /* 0x000fe4000800063f */
        /* <DEDUP_REMOVED lines=18> */
.L_x_1202:
        /* <DEDUP_REMOVED lines=13> */
[----:B------:R-:W-:-:S03]  /*a150*/  USHF.R.S32.HI UR16, URZ, 0x1f, UR55 ;  /* 0x0000001f3f107899 */ /* 0x000fc60008011437 */
[----:B------:R-:W-:Y:S01]  /*a160*/  IMAD.U32 R5, RZ, RZ, UR10 ;  /* 0x0000000aff057e24 */ /* 0x000fe2000f8e00ff */
[----:B------:R-:W-:Y:S01]  /*a170*/  IADD3 R6, P0, R6, UR18, RZ ;  /* 0x0000001206067c10 */ /* 0x000fe2000ff1e0ff */
[----:B------:R-:W-:Y:S01]  /*a180*/  ULDC.64 UR10, c[0x0][0x468] ;  /* 0x00011a00000a7ab9 */ /* 0x000fe20000000a00 */
[C---:B------:R-:W-:Y:S01]  /*a190*/  ISETP.GE.AND P5, PT, R4.reuse, UR7, PT ;  /* 0x0000000704007c0c */ /* 0x040fe2000bfa6270 */
[----:B------:R-:W-:Y:S01]  /*a1a0*/  VIADD R10, R4, 0x20 ;  /* 0x00000020040a7836 */ /* 0x000fe20000000000 */
[----:B------:R-:W-:Y:S01]  /*a1b0*/  UIMAD UR16, UR16, UR10, URZ ;  /* 0x0000000a101072a4 */ /* 0x000fe2000f8e023f */
[----:B------:R-:W-:Y:S01]  /*a1c0*/  IADD3.X R7, R7, UR19, R5, P0, !PT ;  /* 0x0000001307077c10 */ /* 0x000fe200087fe405 */
[----:B------:R-:W-:Y:S01]  /*a1d0*/  IMAD.U32 R5, RZ, RZ, UR10 ;  /* 0x0000000aff057e24 */ /* 0x000fe2000f8e00ff */
[----:B------:R1:W2:Y:S01]  /*a1e0*/  LDS.128 R48, [R220+0x11000] ;  /* 0x01100000dc307984 */ /* 0x0002a20000000c00 */
[----:B------:R-:W-:Y:S01]  /*a1f0*/  UIMAD UR11, UR55, UR11, UR16 ;  /* 0x0000000b370b72a4 */ /* 0x000fe2000f8e0210 */
[----:B------:R-:W-:Y:S01]  /*a200*/  ISETP.GE.AND P4, PT, R10, UR7, PT ;  /* 0x000000070a007c0c */ /* 0x000fe2000bf86270 */
[----:B------:R-:W-:Y:S01]  /*a210*/  IMAD.WIDE.U32 R10, R5, UR55, R6 ;  /* 0x00000037050a7c25 */ /* 0x000fe2000f8e0006 */
[----:B------:R1:W3:Y:S01]  /*a220*/  LDS.128 R44, [R220+0x13000] ;  /* 0x01300000dc2c7984 */ /* 0x0002e20000000c00 */
[----:B------:R-:W-:-:S02]  /*a230*/  SHF.R.S32.HI R68, RZ, 0x1f, R4 ;  /* 0x0000001fff447819 */ /* 0x000fc40000011404 */
        /* <DEDUP_REMOVED lines=30> */
.L_x_1204:
[----:B------:R-:W-:Y:S05]  /*a420*/  BSYNC B0 ;  /* 0x0000000000007941 */ /* 0x000fea0003800000 */
.L_x_1203:
        /* <DEDUP_REMOVED lines=22> */
.L_x_1206:
[----:B------:R-:W-:Y:S05]  /*a590*/  BSYNC B0 ;  /* 0x0000000000007941 */ /* 0x000fea0003800000 */
.L_x_1205:
        /* <DEDUP_REMOVED lines=38> */
.L_x_1208:
[----:B------:R-:W-:Y:S05]  /*a800*/  BSYNC B0 ;  /* 0x0000000000007941 */ /* 0x000fea0003800000 */
.L_x_1207:
        /* <DEDUP_REMOVED lines=23> */
.L_x_1181:
        /* <DEDUP_REMOVED lines=24> */
.L_x_1210:
        /* <DEDUP_REMOVED lines=22> */
.L_x_1211:
        /* <DEDUP_REMOVED lines=44> */
.L_x_1213:
[----:B------:R-:W-:Y:S05]  /*af20*/  BSYNC B0 ;  /* 0x0000000000007941 */ /* 0x000fea0003800000 */
.L_x_1212:
        /* <DEDUP_REMOVED lines=21> */
.L_x_1215:
[----:B------:R-:W-:Y:S05]  /*b080*/  BSYNC B0 ;  /* 0x0000000000007941 */ /* 0x000fea0003800000 */
.L_x_1214:
        /* <DEDUP_REMOVED lines=34> */
.L_x_1217:
[----:B------:R-:W-:Y:S05]  /*b2b0*/  BSYNC B0 ;  /* 0x0000000000007941 */ /* 0x000fea0003800000 */
.L_x_1216:
        /* <DEDUP_REMOVED lines=21> */
.L_x_1209:
[----:B------:R-:W-:Y:S05]  /*b410*/  BSYNC B1 ;  /* 0x0000000000017941 */ /* 0x000fea0003800000 */
.L_x_1176:
        /* <DEDUP_REMOVED lines=9> */
.L_x_1218:
[----:B------:R-:W-:Y:S05]  /*b4b0*/  EXIT ;  /* 0x000000000000794d */ /* 0x000fea0003800000 */
.L_x_1220:
        /* <DEDUP_REMOVED lines=12> */
.L_x_2053:


//--------------------- .text._ZN5flash44flash_bwd_dq_dk_dv_loop_seqk_parallel_kernelI23Flash_bwd_kernel_traitsILi256ELi64ELi64ELi8ELi4ELi2ELi2ELb0ELb1EN7cutlass10bfloat16_tE19Flash_kernel_traitsILi256ELi64ELi64ELi8ES3_EELb0ELb0ELb0ELb1ELb0ELb0ELb1EEEvNS_16Flash_bwd_paramsE --------------------------
	.section	.text._ZN5flash44flash_bwd_dq_dk_dv_loop_seqk_parallel_kernelI23Flash_bwd_kernel_traitsILi256ELi64ELi64ELi8ELi4ELi2ELi2ELb0ELb1EN7cutlass10bfloat16_tE19Flash_kernel_traitsILi256ELi64ELi64ELi8ES3_EELb0ELb0ELb0ELb1ELb0ELb0ELb1EEEvNS_16Flash_bwd_paramsE,"ax",@progbits
	.align	128
        .global         _ZN5flash44flash_bwd_dq_dk_dv_loop_seqk_parallel_kernelI23Flash_bwd_kernel_traitsILi256ELi64ELi64ELi8ELi4ELi2ELi2ELb0ELb1EN7cutlass10bfloat16_tE19Flash_kernel_traitsILi256ELi64ELi64ELi8ES3_EELb0ELb0ELb0ELb1ELb0ELb0ELb1EEEvNS_16Flash_bwd_paramsE
        .type           _ZN5flash44flash_bwd_dq_dk_dv_loop_seqk_parallel_kernelI23Flash_bwd_kernel_traitsILi256ELi64ELi64ELi8ELi4ELi2ELi2ELb0ELb1EN7cutlass10bfloat16_tE19Flash_kernel_traitsILi256ELi64ELi64ELi8ES3_EELb0ELb0ELb0ELb1ELb0ELb0ELb1EEEvNS_16Flash_bwd_paramsE,@function
        .size           _ZN5flash44flash_bwd_dq_dk_dv_loop_seqk_parallel_kernelI23Flash_bwd_kernel_traitsILi256ELi64ELi64ELi8ELi4ELi2ELi2ELb0ELb1EN7cutlass10bfloat16_tE19Flash_kernel_traitsILi256ELi64ELi64ELi8ES3_EELb0ELb0ELb0ELb1ELb0ELb0ELb1EEEvNS_16Flash_bwd_paramsE,(.L_x_2054 - _ZN5flash44flash_bwd_dq_dk_dv_loop_seqk_parallel_kernelI23Flash_bwd_kernel_traitsILi256ELi64ELi64ELi8ELi4ELi2ELi2ELb0ELb1EN7cutlass10bfloat16_tE19Flash_kernel_traitsILi256ELi64ELi64ELi8ES3_EELb0ELb0ELb0ELb1ELb0ELb0ELb1EEEvNS_16Flash_bwd_paramsE)
        .other          _ZN5flash44flash_bwd_dq_dk_dv_loop_seqk_parallel_kernelI23Flash_bwd_kernel_traitsILi256ELi64ELi64ELi8ELi4ELi2ELi2ELb0ELb1EN7cutlass10bfloat16_tE19Flash_kernel_traitsILi256ELi64ELi64ELi8ES3_EELb0ELb0ELb0ELb1ELb0ELb0ELb1EEEvNS_16Flash_bwd_paramsE,@"STO_CUDA_ENTRY STV_DEFAULT"
_ZN5flash44flash_bwd_dq_dk_dv_loop_seqk_parallel_kernelI23Flash_bwd_kernel_traitsILi256ELi64ELi64ELi8ELi4ELi2ELi2ELb0ELb1EN7cutlass10bfloat16_tE19Flash_kernel_traitsILi256ELi64ELi64ELi8ES3_EELb0ELb0ELb0ELb1ELb0ELb0ELb1EEEvNS_16Flash_bwd_paramsE:
.text._ZN5flash44flash_bwd_dq_dk_dv_loop_seqk_parallel_kernelI23Flash_bwd_kernel_traitsILi256ELi64ELi64ELi8ELi4ELi2ELi2ELb0ELb1EN7cutlass10bfloat16_tE19Flash_kernel_traitsILi256ELi64ELi64ELi8ES3_EELb0ELb0ELb0ELb1ELb0ELb0ELb1EEEvNS_16Flash_bwd_paramsE:
        /* <DEDUP_REMOVED lines=139> */
[----:B------:R-:W-:Y:S01]  /*08b0*/  LEA R214, R214, UR5, 0x1 ;  /* 0x00000005d6d67c11 */ /* 0x000fe2000f8e08ff */
[----:B------:R-:W-:Y:S01]  /*08c0*/  IMAD.U32 R252, RZ, RZ, UR6 ;  /* 0x00000006fffc7e24 */ /* 0x000fe2000f8e00ff */
[----:B------:R-:W-:Y:S01]  /*08d0*/  UIADD3 UR6, UR5, 0x20000, URZ ;  /* 0x0002000005067890 */ /* 0x000fe2000fffe03f */
[----:B------:R-:W-:Y:S01]  /*08e0*/  IMAD.U32 R2, RZ, RZ, UR7 ;  /* 0x00000007ff027e24 */ /* 0x000fe2000f8e00ff */
[----:B------:R-:W-:Y:S01]  /*08f0*/  UIADD3 UR7, UR5, 0x10000, URZ ;  /* 0x0001000005077890 */ /* 0x000fe2000fffe03f */
[C---:B------:R-:W-:Y:S01]  /*0900*/  SEL R2, R222.reuse, 0xffffffe0, !P3 ;  /* 0xffffffe0de027807 */ /* 0x040fe20005800000 */
[C---:B------:R-:W-:Y:S01]  /*0910*/  VIADD R234, R235.reuse, 0x20 ;  /* 0x00000020ebea7836 */ /* 0x040fe20000000000 */
[----:B------:R-:W-:Y:S01]  /*0920*/  SEL R222, R222, 0xffffffe0, !P5 ;  /* 0xffffffe0dede7807 */ /* 0x000fe20006800000 */
        /* <DEDUP_REMOVED lines=22> */
.L_x_1265:
        /* <DEDUP_REMOVED lines=73> */
.L_x_1221:
        /* <DEDUP_REMOVED lines=46> */
[----:B------:R-:W-:Y:S02]  /*1200*/  UIMAD.WIDE UR10, UR61, UR60, URZ ;  /* 0x0000003c3d0a72a5 */ /* 0x000fe4000f8e023f */
[----:B------:R-:W-:Y:S02]  /*1210*/  UIMAD.WIDE.U32 UR12, UR48, UR58, URZ ;  /* 0x0000003a300c72a5 */ /* 0x000fe4000f8e003f */
[----:B------:R-:W-:Y:S02]  /*1220*/  UIMAD UR9, UR57, UR58, UR9 ;  /* 0x0000003a390972a4 */ /* 0x000fe4000f8e0209 */
[----:B------:R-:W-:Y:S02]  /*1230*/  USEL UR42, UR22, UR14, !UP1 ;  /* 0x0000000e162a7287 */ /* 0x000fe4000c800000 */
[----:B------:R-:W-:-:S02]  /*1240*/  UIMAD UR14, UR11, UR12, URZ ;  /* 0x0000000c0b0e72a4 */ /* 0x000fc4000f8e023f */
[----:B------:R-:W-:Y:S01]  /*1250*/  UIADD3 UR9, UR13, UR9, URZ ;  /* 0x000000090d097290 */ /* 0x000fe2000fffe03f */
[----:B-1----:R-:W-:Y:S01]  /*1260*/  VIADD R4, R4, 0xffffffe ;  /* 0x0ffffffe04047836 */ /* 0x002fe20000000000 */
[----:B------:R-:W-:Y:S01]  /*1270*/  ULDC.U8 UR17, c[0x0][0x3d8] ;  /* 0x0000f60000117ab9 */ /* 0x000fe20000000000 */
[----:B------:R-:W-:Y:S02]  /*1280*/  ULOP3.LUT UR18, UR43, 0xffffffc0, URZ, 0xc0, !UPT ;  /* 0xffffffc02b127892 */ /* 0x000fe4000f8ec03f */
[----:B------:R-:W1:Y:S01]  /*1290*/  F2I.FTZ.U32.TRUNC.NTZ R5, R4 ;  /* 0x0000000400057305 */ /* 0x000e62000021f000 */
[----:B------:R-:W-:Y:S02]  /*12a0*/  UISETP.NE.AND UP3, UPT, UR17, URZ, UPT ;  /* 0x0000003f1100728c */ /* 0x000fe4000bf65270 */
[----:B------:R-:W-:Y:S02]  /*12b0*/  UIADD3 UR39, UR23, UR30, URZ ;  /* 0x0000001e17277290 */ /* 0x000fe4000fffe03f */
[----:B------:R-:W-:-:S02]  /*12c0*/  USHF.L.U64.HI UR16, UR48, 0x7, UR57 ;  /* 0x0000000730107899 */ /* 0x000fc40008010239 */
[----:B------:R-:W-:Y:S02]  /*12d0*/  UIMAD.WIDE.U32 UR22, UR10, UR12, URZ ;  /* 0x0000000c0a1672a5 */ /* 0x000fe4000f8e003f */
[----:B------:R-:W-:Y:S02]  /*12e0*/  UIMAD UR9, UR10, UR9, UR14 ;  /* 0x000000090a0972a4 */ /* 0x000fe4000f8e020e */
[----:B------:R-:W-:Y:S02]  /*12f0*/  UIADD3 UR18, UR18, -0x40, URZ ;  /* 0xffffffc012127890 */ /* 0x000fe4000fffe03f */
[----:B------:R-:W-:Y:S01]  /*1300*/  UISETP.NE.AND UP0, UPT, UR33, -0x1, UPT ;  /* 0xffffffff2100788c */ /* 0x000fe2000bf05270 */
[----:B-1----:R-:W-:Y:S01]  /*1310*/  IMAD.MOV R4, RZ, RZ, -R5 ;  /* 0x000000ffff047224 */ /* 0x002fe200078e0a05 */
[----:B------:R-:W-:Y:S02]  /*1320*/  USEL UR35, UR16, URZ, UP2 ;  /* 0x0000003f10237287 */ /* 0x000fe40009000000 */
[----:B------:R-:W-:Y:S01]  /*1330*/  UIADD3 UR49, UR23, UR9, URZ ;  /* 0x0000000917317290 */ /* 0x000fe2000fffe03f */
[----:B------:R-:W-:Y:S01]  /*1340*/  IMAD R6, R4, R8, RZ ;  /* 0x0000000804067224 */ /* 0x000fe200078e02ff */
[----:B------:R-:W-:Y:S01]  /*1350*/  UIMAD.WIDE.U32 UR12, UR10, UR5, URZ ;  /* 0x000000050a0c72a5 */ /* 0x000fe2000f8e003f */
[----:B------:R-:W-:Y:S01]  /*1360*/  IMAD.MOV.U32 R4, RZ, RZ, RZ ;  /* 0x000000ffff047224 */ /* 0x000fe200078e00ff */
[----:B------:R-:W-:-:S02]  /*1370*/  UIADD3 UR9, UP2, UR18, UR29, URZ ;  /* 0x0000001d12097290 */ /* 0x000fc4000ff5e03f */
[----:B------:R-:W-:Y:S01]  /*1380*/  USHF.R.S32.HI UR23, URZ, 0x1f, UR18 ;  /* 0x0000001f3f177899 */ /* 0x000fe20008011412 */
[----:B------:R-:W-:Y:S01]  /*1390*/  IMAD.HI.U32 R4, R5, R6, R4 ;  /* 0x0000000605047227 */ /* 0x000fe200078e0004 */
[----:B------:R-:W-:Y:S01]  /*13a0*/  MOV R5, R7 ;  /* 0x0000000700057202 */ /* 0x000fe20000000f00 */
[----:B------:R-:W-:Y:S01]  /*13b0*/  UIMAD UR14, UR11, UR5, URZ ;  /* 0x000000050b0e72a4 */ /* 0x000fe2000f8e023f */
[----:B------:R-:W-:Y:S01]  /*13c0*/  ULDC UR30, c[0x0][0x2c4] ;  /* 0x0000b100001e7ab9 */ /* 0x000fe20000000800 */
[----:B------:R-:W-:Y:S02]  /*13d0*/  USEL UR56, UR22, UR12, !UP1 ;  /* 0x0000000c16387287 */ /* 0x000fe4000c800000 */
[----:B------:R-:W-:Y:S01]  /*13e0*/  IMAD.HI.U32 R4, R4, R5, RZ ;  /* 0x0000000504047227 */ /* 0x000fe200078e00ff */
[----:B------:R-:W-:Y:S02]  /*13f0*/  UIMAD UR11, UR11, UR9, URZ ;  /* 0x000000090b0b72a4 */ /* 0x000fe4000f8e023f */
[----:B------:R-:W-:Y:S01]  /*1400*/  UIMAD.WIDE.U32 UR40, UR10, UR9, URZ ;  /* 0x000000090a2872a5 */ /* 0x000fe2000f8e003f */
[----:B------:R-:W-:Y:S01]  /*1410*/  IMAD.MOV R6, RZ, RZ, -R4 ;  /* 0x000000ffff067224 */ /* 0x000fe200078e0a04 */
[----:B------:R-:W-:-:S02]  /*1420*/  UIADD3.X UR12, UR23, UR35, URZ, UP2, !UPT ;  /* 0x00000023170c7290 */ /* 0x000fc400097fe43f */
[----:B------:R-:W-:Y:S01]  /*1430*/  @UP3 UIMAD UR9, UR48, UR30, URZ ;  /* 0x0000001e300932a4 */ /* 0x000fe2000f8e023f */
[C---:B------:R-:W-:Y:S01]  /*1440*/  IMAD R5, R8.reuse, R6, R5 ;  /* 0x0000000608057224 */ /* 0x040fe200078e0205 */
[----:B------:R-:W-:Y:S01]  /*1450*/  ULDC.U8 UR20, c[0x0][0x480] ;  /* 0x0001200000147ab9 */ /* 0x000fe20000000000 */
[----:B------:R-:W-:Y:S02]  /*1460*/  UIMAD UR25, UR5, UR27, URZ ;  /* 0x0000001b051972a4 */ /* 0x000fe4000f8e023f */
[----:B------:R-:W-:Y:S01]  /*1470*/  @UP0 UIADD3 UR24, UR19, UR33, URZ ;  /* 0x0000002113180290 */ /* 0x000fe2000fffe03f */
        /* <DEDUP_REMOVED lines=51> */
.L_x_1223:
        /* <DEDUP_REMOVED lines=13> */
.L_x_1224:
        /* <DEDUP_REMOVED lines=11> */
.L_x_1225:
[----:B------:R-:W-:-:S04]  /*1930*/  UIMAD UR5, UR48, UR60, UR55 ;  /* 0x0000003c300572a4 */ /* 0x000fc8000f8e0237 */
[----:B------:R-:W-:-:S12]  /*1940*/  UIMAD UR5, UR5, UR58, URZ ;  /* 0x0000003a050572a4 */ /* 0x000fd8000f8e023f */
.L_x_1226:
[----:B------:R-:W1:Y:S01]  /*1950*/  LDC.64 R4, c[0x0][0x420] ;  /* 0x00010800ff047b82 */ /* 0x000e620000000a00 */
[----:B------:R-:W-:Y:S01]  /*1960*/  LEA.HI R9, R9, R11, RZ, 0x5 ;  /* 0x0000000b09097211 */ /* 0x000fe200078f28ff */
[----:B------:R-:W-:Y:S01]  /*1970*/  UIMAD UR9, UR61, UR60, URZ ;  /* 0x0000003c3d0972a4 */ /* 0x000fe2000f8e023f */
[----:B------:R-:W-:Y:S01]  /*1980*/  SHF.R.S32.HI R229, RZ, 0x1f, R228 ;  /* 0x0000001fffe57819 */ /* 0x000fe200000114e4 */
[----:B------:R-:W-:Y:S01]  /*1990*/  UIADD3 UR12, UR18, UR5, URZ ;  /* 0x00000005120c7290 */ /* 0x000fe2000fffe03f */
[----:B------:R-:W-:Y:S01]  /*19a0*/  LOP3.LUT R10, R9, 0xffffffe0, RZ, 0xc0, !PT ;  /* 0xffffffe0090a7812 */ /* 0x000fe200078ec0ff */
[----:B------:R-:W-:Y:S01]  /*19b0*/  USHF.L.U32 UR5, UR9, 0x6, URZ ;  /* 0x0000000609057899 */ /* 0x000fe2000800063f */
[----:B------:R-:W-:Y:S01]  /*19c0*/  SHF.R.S32.HI R9, RZ, 0x5, R9 ;  /* 0x00000005ff097819 */ /* 0x000fe20000011409 */
[----:B------:R-:W-:Y:S01]  /*19d0*/  USHF.R.S32.HI UR58, URZ, 0x1f, UR55 ;  /* 0x0000001f3f3a7899 */ /* 0x000fe20008011437 */
[----:B------:R-:W-:Y:S01]  /*19e0*/  IADD3 R6, P0, R228, UR10, RZ ;  /* 0x0000000ae4067c10 */ /* 0x000fe2000ff1e0ff */
[----:B------:R-:W-:Y:S01]  /*19f0*/  IMAD.IADD R10, R11, 0x1, -R10 ;  /* 0x000000010b0a7824 */ /* 0x000fe200078e0a0a */
[----:B------:R-:W-:Y:S01]  /*1a00*/  ULDC.64 UR14, c[0x0][0x428] ;  /* 0x00010a00000e7ab9 */ /* 0x000fe20000000a00 */
[----:B------:R-:W-:Y:S01]  /*1a10*/  UIADD3 UR11, UP1, UP0, UR40, UR5, UR50 ;  /* 0x00000005280b7290 */ /* 0x000fe2000f83e032 */
[----:B------:R-:W-:Y:S01]  /*1a20*/  IADD3.X R7, R229, UR37, RZ, P0, !PT ;  /* 0x00000025e5077c10 */ /* 0x000fe200087fe4ff */
[----:B------:R-:W-:Y:S01]  /*1a30*/  IMAD R9, R9, UR9, R10 ;  /* 0x0000000909097c24 */ /* 0x000fe2000f8e020a */
[----:B------:R-:W-:Y:S01]  /*1a40*/  UIMAD UR9, UR58, UR14, URZ ;  /* 0x0000000e3a0972a4 */ /* 0x000fe2000f8e023f */
[----:B------:R-:W-:Y:S01]  /*1a50*/  IADD3 R15, P0, R14, UR18, RZ ;  /* 0x000000120e0f7c10 */ /* 0x000fe2000ff1e0ff */
[----:B------:R-:W-:Y:S01]  /*1a60*/  USHF.R.S32.HI UR5, URZ, 0x1f, UR5 ;  /* 0x0000001f3f057899 */ /* 0x000fe20008011405 */
[----:B------:R-:W-:Y:S01]  /*1a70*/  IMAD.U32 R17, RZ, RZ, UR14 ;  /* 0x0000000eff117e24 */ /* 0x000fe2000f8e00ff */
[----:B------:R-:W-:Y:S01]  /*1a80*/  UISETP.GE.AND UP2, UPT, UR38, 0x1, UPT ;  /* 0x000000012600788c */ /* 0x000fe2000bf46270 */
[----:B------:R-:W-:Y:S01]  /*1a90*/  IADD3.X R12, R25, UR23, RZ, P0, !PT ;  /* 0x00000017190c7c10 */ /* 0x000fe200087fe4ff */
[----:B------:R-:W-:Y:S01]  /*1aa0*/  UIMAD UR15, UR55, UR15, UR9 ;  /* 0x0000000f370f72a4 */ /* 0x000fe2000f8e0209 */
[----:B------:R-:W-:Y:S01]  /*1ab0*/  IMAD.WIDE.U32 R10, R15, UR26, R228 ;  /* 0x0000001a0f0a7c25 */ /* 0x000fe2000f8e00e4 */
[----:B------:R-:W-:Y:S01]  /*1ac0*/  UIADD3.X UR5, UR51, UR5, UR54, UP1, UP0 ;  /* 0x0000000533057290 */ /* 0x000fe20008fe0436 */
[----:B------:R-:W-:Y:S01]  /*1ad0*/  BSSY B1, `(.L_x_1222) ;  /* 0x0000912000017945 */ /* 0x000fe20003800000 */
[----:B------:R-:W-:Y:S01]  /*1ae0*/  UIADD3 UR9, UP1, UP0, UR53, UR11, UR56 ;  /* 0x0000000b35097290 */ /* 0x000fe2000f83e038 */
[C---:B-1----:R-:W-:Y:S01]  /*1af0*/  IMAD R8, R4.reuse, UR23, RZ ;  /* 0x0000001704087c24 */ /* 0x042fe2000f8e02ff */
[----:B------:R-:W-:Y:S01]  /*1b00*/  PLOP3.LUT P0, PT, PT, PT, UP2, 0x80, 0x0 ;  /* 0x000000000000781c */ /* 0x000fe20003f0f028 */
[----:B------:R-:W-:Y:S01]  /*1b10*/  IMAD.WIDE.U32 R6, R4, UR18, R6 ;  /* 0x0000001204067c25 */ /* 0x000fe2000f8e0006 */
[----:B------:R-:W-:Y:S01]  /*1b20*/  UIADD3.X UR5, UR52, UR5, UR49, UP1, UP0 ;  /* 0x0000000534057290 */ /* 0x000fe20008fe0431 */
[----:B------:R-:W-:Y:S01]  /*1b30*/  IADD3 R10, P2, R10, UR42, RZ ;  /* 0x0000002a0a0a7c10 */ /* 0x000fe2000ff5e0ff */
[----:B------:R-:W-:Y:S01]  /*1b40*/  ULDC.64 UR24, c[0x0][0x258] ;  /* 0x0000960000187ab9 */ /* 0x000fe20000000a00 */
[----:B------:R-:W-:Y:S01]  /*1b50*/  IMAD R8, R5, UR18, R8 ;  /* 0x0000001205087c24 */ /* 0x000fe2000f8e0208 */
[----:B------:R-:W-:Y:S01]  /*1b60*/  ULDC.64 UR40, c[0x0][0x400] ;  /* 0x0001000000287ab9 */ /* 0x000fe20000000a00 */
[----:B------:R-:W-:Y:S01]  /*1b70*/  IMAD R13, R12, UR26, RZ ;  /* 0x0000001a0c0d7c24 */ /* 0x000fe2000f8e02ff */
[----:B------:R-:W-:Y:S01]  /*1b80*/  UIADD3 UR22, UR18, UR22, URZ ;  /* 0x0000001612167290 */ /* 0x000fe2000fffe03f */
[----:B------:R-:W-:Y:S01]  /*1b90*/  IMAD.IADD R7, R7, 0x1, R8 ;  /* 0x0000000107077824 */ /* 0x000fe200078e0208 */
[----:B------:R-:W-:Y:S01]  /*1ba0*/  IADD3 R8, P1, R9, UR9, RZ ;  /* 0x0000000909087c10 */ /* 0x000fe2000ff3e0ff */
[----:B------:R-:W-:Y:S01]  /*1bb0*/  IMAD R19, R15, UR27, R13 ;  /* 0x0000001b0f137c24 */ /* 0x000fe2000f8e020d */
[----:B------:R-:W-:Y:S01]  /*1bc0*/  UIMAD UR35, UR58, UR24, URZ ;  /* 0x000000183a2372a4 */ /* 0x000fe2000f8e023f */
[----:B------:R-:W-:Y:S01]  /*1bd0*/  IMAD.WIDE.U32 R6, R17, UR55, R6 ;  /* 0x0000003711067c25 */ /* 0x000fe2000f8e0006 */
[----:B------:R-:W-:Y:S01]  /*1be0*/  LEA.HI.X.SX32 R13, R9, UR5, 0x1, P1 ;  /* 0x00000005090d7c11 */ /* 0x000fe200088f0eff */
[----:B------:R-:W-:Y:S01]  /*1bf0*/  ULDC.64 UR44, c[0x0][0x478] ;  /* 0x00011e00002c7ab9 */ /* 0x000fe20000000a00 */
[C---:B------:R-:W-:Y:S01]  /*1c00*/  LEA R224, P1, R8.reuse, UR40, 0x2 ;  /* 0x0000002808e07c11 */ /* 0x040fe2000f8210ff */
[----:B------:R-:W-:Y:S01]  /*1c10*/  ULDC.64 UR46, c[0x0][0x2b0] ;  /* 0x0000ac00002e7ab9 */ /* 0x000fe20000000a00 */
[----:B------:R-:W-:Y:S01]  /*1c20*/  ULEA.HI.SX32 UR36, UR43, 0xffffffff, 0x1a ;  /* 0xffffffff2b247891 */ /* 0x000fe2000f8fd23f */
[----:B------:R-:W-:Y:S01]  /*1c30*/  VIADD R9, R7, UR15 ;  /* 0x0000000f07097c36 */ /* 0x000fe20008000000 */
[----:B------:R-:W-:Y:S01]  /*1c40*/  UIMAD.WIDE UR12, UR12, 0x4, UR44 ;  /* 0x000000040c0c78a5 */ /* 0x000fe2000f8e022c */
[----:B------:R-:W-:Y:S01]  /*1c50*/  LEA.HI.X R225, R8, UR41, R13, 0x2, P1 ;  /* 0x0000002908e17c11 */ /* 0x000fe200088f140d */
        /* <DEDUP_REMOVED lines=39> */
[----:B------:R-:W-:Y:S01]  /*1ed0*/  ULDC UR35, c[0x0][0x2d0] ;  /* 0x0000b40000237ab9 */ /* 0x000fe20000000800 */
[-C--:B------:R-:W-:Y:S01]  /*1ee0*/  IMAD.WIDE.U32 R6, R4, R15.reuse, UR36 ;  /* 0x0000002404067e25 */ /* 0x080fe2000f8e000f */
[----:B------:R-:W-:Y:S02]  /*1ef0*/  ISETP.GE.AND P4, PT, R228, UR35, PT ;  /* 0x00000023e4007c0c */ /* 0x000fe4000bf86270 */
[----:B------:R-:W-:Y:S01]  /*1f00*/  ISETP.GE.AND P3, PT, R244, UR35, PT ;  /* 0x00000023f4007c0c */ /* 0x000fe2000bf66270 */
[----:B------:R-:W-:Y:S01]  /*1f10*/  IMAD R12, R5, R15, R12 ;  /* 0x0000000f050c7224 */ /* 0x000fe200078e020c */
[----:B------:R-:W-:-:S03]  /*1f20*/  ISETP.GE.AND P2, PT, R243, UR35, PT ;  /* 0x00000023f3007c0c */ /* 0x000fc6000bf46270 */
[----:B------:R-:W-:Y:S02]  /*1f30*/  IMAD.IADD R7, R7, 0x1, R12 ;  /* 0x0000000107077824 */ /* 0x000fe400078e020c */
[----:B------:R-:W-:-:S04]  /*1f40*/  IMAD.WIDE.U32 R12, R17, UR55, R6 ;  /* 0x00000037110c7c25 */ /* 0x000fc8000f8e0006 */
[----:B------:R3:W-:Y:S01]  /*1f50*/  @P4 STS.128 [R226+0x8000], RZ ;  /* 0x008000ffe2004388 */ /* 0x0007e20000000c00 */
[----:B------:R-:W-:Y:S02]  /*1f60*/  VIADD R13, R13, UR15 ;  /* 0x0000000f0d0d7c36 */ /* 0x000fe40008000000 */
        /* <DEDUP_REMOVED lines=26> */
.L_x_1229:
[----:B------:R-:W-:Y:S05]  /*2110*/  BSYNC B0 ;  /* 0x0000000000007941 */ /* 0x000fea0003800000 */
.L_x_1228:
        /* <DEDUP_REMOVED lines=47> */
.L_x_1231:
[----:B------:R-:W-:Y:S05]  /*2410*/  BSYNC B0 ;  /* 0x0000000000007941 */ /* 0x000fea0003800000 */
.L_x_1230:
        /* <DEDUP_REMOVED lines=44> */
.L_x_1233:
[----:B------:R-:W-:Y:S05]  /*26e0*/  BSYNC B0 ;  /* 0x0000000000007941 */ /* 0x000fea0003800000 */
.L_x_1232:
        /* <DEDUP_REMOVED lines=47> */
.L_x_1235:
[----:B------:R-:W-:Y:S05]  /*29e0*/  BSYNC B0 ;  /* 0x0000000000007941 */ /* 0x000fea0003800000 */
.L_x_1234:
[----:B------:R-:W-:Y:S01]  /*29f0*/  UIADD3 UR10, -UR34, UR8, URZ ;  /* 0x00000008220a7290 */ /* 0x000fe2000fffe13f */
[----:B--23--:R-:W-:Y:S01]  /*2a00*/  IMAD.WIDE.U32 R4, R17, UR34, R228 ;  /* 0x0000002211047c25 */ /* 0x00cfe2000f8e00e4 */
[----:B------:R-:W-:Y:S01]  /*2a10*/  UIMAD UR18, UR15, UR16, URZ ;  /* 0x000000100f1272a4 */ /* 0x000fe2000f8e023f */
[----:B------:R-:W-:Y:S01]  /*2a20*/  IADD3 R6, R250, 0x8, RZ ;  /* 0x00000008fa067810 */ /* 0x000fe20007ffe0ff */
[----:B------:R-:W-:Y:S01]  /*2a30*/  ULDC.64 UR22, c[0x0][0x260] ;  /* 0x0000980000167ab9 */ /* 0x000fe20000000a00 */
[----:B------:R-:W-:Y:S01]  /*2a40*/  BSSY B0, `(.L_x_1236) ;  /* 0x0000040000007945 */ /* 0x000fe20003800000 */
[----:B------:R-:W-:Y:S01]  /*2a50*/  ISETP.GE.AND P4, PT, R14, UR10, PT ;  /* 0x0000000a0e007c0c */ /* 0x000fe2000bf86270 */
[----:B------:R-:W-:Y:S01]  /*2a60*/  UIMAD UR18, UR34, UR17, UR18 ;  /* 0x00000011221272a4 */ /* 0x000fe2000f8e0212 */
[----:B------:R-:W-:Y:S02]  /*2a70*/  IADD3 R8, P0, R4, UR28, RZ ;  /* 0x0000001c04087c10 */ /* 0x000fe4000ff1e0ff */
[----:B------:R-:W-:-:S02]  /*2a80*/  ISETP.GE.AND P5, PT, R6, UR5, PT ;  /* 0x0000000506007c0c */ /* 0x000fc4000bfa6270 */
[----:B------:R-:W-:Y:S01]  /*2a90*/  ISETP.GE.AND P6, PT, R250, UR5, PT ;  /* 0x00000005fa007c0c */ /* 0x000fe2000bfc6270 */
[----:B------:R-:W-:-:S05]  /*2aa0*/  IMAD.U32 R4, RZ, RZ, UR18 ;  /* 0x00000012ff047e24 */ /* 0x000fca000f8e00ff */
        /* <DEDUP_REMOVED lines=57> */
.L_x_1237:
[----:B------:R-:W-:Y:S05]  /*2e40*/  BSYNC B0 ;  /* 0x0000000000007941 */ /* 0x000fea0003800000 */
.L_x_1236:
        /* <DEDUP_REMOVED lines=59> */
.L_x_1239:
[----:B------:R-:W-:Y:S05]  /*3200*/  BSYNC B0 ;  /* 0x0000000000007941 */ /* 0x000fea0003800000 */
.L_x_1238:
        /* <DEDUP_REMOVED lines=64> */
.L_x_1241:
[----:B------:R-:W-:Y:S05]  /*3610*/  BSYNC B0 ;  /* 0x0000000000007941 */ /* 0x000fea0003800000 */
.L_x_1240:
        /* <DEDUP_REMOVED lines=56> */
.L_x_1243:
[----:B------:R-:W-:Y:S05]  /*39a0*/  BSYNC B0 ;  /* 0x0000000000007941 */ /* 0x000fea0003800000 */
.L_x_1242:
        /* <DEDUP_REMOVED lines=18> */
[----:B------:R-:W-:-:S04]  /*3ad0*/  @UP0 UIADD3 UR5, UR17, UR5, URZ ;  /* 0x0000000511050290 */ /* 0x000fc8000fffe03f */
[----:B------:R-:W-:Y:S01]  /*3ae0*/  @UP0 ULEA.HI.X UR21, UR16, UR21, UR5, 0x2, UP1 ;  /* 0x0000001510150291 */ /* 0x000fe200088f1405 */
[----:B-1-3--:R-:W-:Y:S01]  /*3af0*/  IMAD.U32 R4, RZ, RZ, UR20 ;  /* 0x00000014ff047e24 */ /* 0x00afe2000f8e00ff */
[----:B------:R-:W-:Y:S01]  /*3b00*/  UIADD3 UR10, UR34, 0x40, URZ ;  /* 0x00000040220a7890 */ /* 0x000fe2000fffe03f */
[----:B------:R-:W-:Y:S01]  /*3b10*/  @UP0 ULDC UR5, c[0x0][0x2e8] ;  /* 0x0000ba0000050ab9 */ /* 0x000fe20000000800 */
[----:B------:R-:W-:Y:S02]  /*3b20*/  IMAD.SHL.U32 R241, R250, 0x4, RZ ;  /* 0x00000004faf17824 */ /* 0x000fe400078e00ff */
[----:B------:R-:W-:Y:S01]  /*3b30*/  IMAD.U32 R5, RZ, RZ, UR21 ;  /* 0x00000015ff057e24 */ /* 0x000fe2000f8e00ff */
[----:B------:R-:W-:Y:S02]  /*3b40*/  CS2R R190, SRZ ;  /* 0x0000000000be7805 */ /* 0x000fe4000001ff00 */
[----:B------:R-:W-:Y:S02]  /*3b50*/  CS2R R188, SRZ ;  /* 0x0000000000bc7805 */ /* 0x000fe4000001ff00 */
[----:B------:R-:W-:-:S02]  /*3b60*/  CS2R R194, SRZ ;  /* 0x0000000000c27805 */ /* 0x000fc4000001ff00 */
[----:B------:R-:W-:Y:S01]  /*3b70*/  CS2R R192, SRZ ;  /* 0x0000000000c07805 */ /* 0x000fe2000001ff00 */
[----:B------:R1:W3:Y:S01]  /*3b80*/  @P0 LDG.E R6, desc[UR6][R4.64] ;  /* 0x0000000604060981 */ /* 0x0002e2000c1e1900 */
        /* <DEDUP_REMOVED lines=24> */
[C---:B-1----:R-:W-:Y:S01]  /*3d10*/  IMAD.SHL.U32 R4, R250.reuse, 0x4, RZ ;  /* 0x00000004fa047824 */ /* 0x042fe200078e00ff */
[----:B------:R-:W-:Y:S02]  /*3d20*/  SHF.L.U64.HI R5, R250, 0x2, R7 ;  /* 0x00000002fa057819 */ /* 0x000fe40000010207 */
[----:B------:R-:W-:Y:S02]  /*3d30*/  CS2R R138, SRZ ;  /* 0x00000000008a7805 */ /* 0x000fe4000001ff00 */
[----:B------:R-:W-:Y:S02]  /*3d40*/  CS2R R136, SRZ ;  /* 0x0000000000887805 */ /* 0x000fe4000001ff00 */
[----:B------:R-:W-:Y:S02]  /*3d50*/  CS2R R134, SRZ ;  /* 0x0000000000867805 */ /* 0x000fe4000001ff00 */
[----:B------:R-:W-:-:S02]  /*3d60*/  IADD3 R4, P1, R4, UR12, RZ ;  /* 0x0000000c04047c10 */ /* 0x000fc4000ff3e0ff */
[----:B------:R-:W-:Y:S02]  /*3d70*/  CS2R R132, SRZ ;  /* 0x0000000000847805 */ /* 0x000fe4000001ff00 */
[----:B------:R-:W-:Y:S02]  /*3d80*/  CS2R R78, SRZ ;  /* 0x00000000004e7805 */ /* 0x000fe4000001ff00 */
[----:B------:R-:W-:Y:S02]  /*3d90*/  CS2R R76, SRZ ;  /* 0x00000000004c7805 */ /* 0x000fe4000001ff00 */
[----:B------:R-:W-:Y:S02]  /*3da0*/  IADD3.X R5, R5, UR11, RZ, P1, !PT ;  /* 0x0000000b05057c10 */ /* 0x000fe40008ffe4ff */
[----:B------:R-:W-:Y:S02]  /*3db0*/  CS2R R82, SRZ ;  /* 0x0000000000527805 */ /* 0x000fe4000001ff00 */
[----:B------:R-:W-:-:S02]  /*3dc0*/  CS2R R80, SRZ ;  /* 0x0000000000507805 */ /* 0x000fc4000001ff00 */
        /* <DEDUP_REMOVED lines=30> */
[----:B------:R-:W-:Y:S01]  /*3fb0*/  SHF.L.U64.HI R240, R250, 0x2, R7 ;  /* 0x00000002faf07819 */ /* 0x000fe20000010207 */
[----:B-1----:R-:W3:Y:S01]  /*3fc0*/  @P0 MUFU.RCP R4, UR5 ;  /* 0x0000000500040d08 */ /* 0x002ee20008001000 */
[----:B------:R-:W-:Y:S01]  /*3fd0*/  UMOV UR5, URZ ;  /* 0x0000003f00057c82 */ /* 0x000fe20008000000 */
[----:B------:R-:W-:Y:S01]  /*3fe0*/  UISETP.GE.AND UP1, UPT, UR10, UR8, UPT ;  /* 0x000000080a00728c */ /* 0x000fe2000bf26270 */
[----:B------:R-:W-:-:S02]  /*3ff0*/  ULDC UR20, c[0x0][0x2dc] ;  /* 0x0000b70000147ab9 */ /* 0x000fc40000000800 */
[----:B------:R-:W-:Y:S01]  /*4000*/  ULDC UR10, c[0x0][0x39c] ;  /* 0x0000e700000a7ab9 */ /* 0x000fe20000000800 */
[----:B---3--:R-:W-:-:S05]  /*4010*/  @P0 FMUL.FTZ R4, R6, R4 ;  /* 0x0000000406040220 */ /* 0x008fca0000410000 */
[----:B------:R-:W-:Y:S01]  /*4020*/  @P0 R2UR UR15, R4 ;  /* 0x00000000040f02ca */ /* 0x000fe200000e0000 */
[----:B------:R-:W-:-:S04]  /*4030*/  IMAD.U32 R4, RZ, RZ, UR32 ;  /* 0x00000020ff047e24 */ /* 0x000fc8000f8e00ff */
[----:B------:R-:W-:-:S05]  /*4040*/  IMAD R4, R4, 0x40, R248 ;  /* 0x0000004004047824 */ /* 0x000fca00078e02f8 */
[----:B------:R-:W-:-:S03]  /*4050*/  IADD3 R4, R250, -UR38, -R4 ;  /* 0x80000026fa047c10 */ /* 0x000fc6000fffe804 */
[----:B------:R-:W-:Y:S01]  /*4060*/  @UP0 UMOV UR5, UR15 ;  /* 0x0000000f00050c82 */ /* 0x000fe20008000000 */
[----:B------:R-:W-:Y:S01]  /*4070*/  ULDC UR15, c[0x0][0x2ec] ;  /* 0x0000bb00000f7ab9 */ /* 0x000fe20000000800 */
[----:B--2---:R-:W-:-:S07]  /*4080*/  VIADD R247, R4, UR8 ;  /* 0x0000000804f77c36 */ /* 0x004fce0008000000 */
.L_x_1246:
        /* <DEDUP_REMOVED lines=10> */
[----:B------:R-:W-:Y:S05]  /*4130*/  LDSM.16.M88.4 R16, [R214] ;  /* 0x00000000d610783b */ /* 0x000fea0000000200 */
[----:B-1----:R-:W1:Y:S05]  /*4140*/  LDSM.16.M88.4 R8, [R3+UR4+0x10000] ;  /* 0x010000040308783b */ /* 0x002e6a0008000200 */
[----:B------:R-:W2:Y:S05]  /*4150*/  LDSM.16.M88.4 R84, [R3+UR4+0x10800] ;  /* 0x010800040354783b */ /* 0x000eaa0008000200 */
[----:B------:R-:W-:Y:S05]  /*4160*/  LDSM.16.M88.4 R88, [R216] ;  /* 0x00000000d858783b */ /* 0x000fea0000000200 */
[----:B------:R-:W3:Y:S05]  /*4170*/  LDSM.16.M88.4 R92, [R2] ;  /* 0x00000000025c783b */ /* 0x000eea0000000200 */
[----:B------:R-:W4:Y:S05]  /*4180*/  LDSM.16.M88.4 R96, [R2+0x800] ;  /* 0x000800000260783b */ /* 0x000f2a0000000200 */
[----:B------:R-:W-:Y:S05]  /*4190*/  LDSM.16.M88.4 R100, [R219] ;  /* 0x00000000db64783b */ /* 0x000fea0000000200 */
[----:B------:R-:W4:Y:S05]  /*41a0*/  LDSM.16.M88.4 R104, [R213] ;  /* 0x00000000d568783b */ /* 0x000f2a0000000200 */
[----:B------:R-:W-:Y:S01]  /*41b0*/  LDSM.16.M88.4 R108, [R218] ;  /* 0x00000000da6c783b */ /* 0x000fe20000000200 */
[C---:B-1----:R-:W-:Y:S04]  /*41c0*/  HMMA.16816.F32.BF16 R4, R16.reuse, R8, RZ ;  /* 0x000000081004723c */ /* 0x042fe800000418ff */
[----:B------:R-:W-:Y:S02]  /*41d0*/  LDSM.16.M88.4 R112, [R212] ;  /* 0x00000000d470783b */ /* 0x000fe40000000200 */
        /* <DEDUP_REMOVED lines=112> */
[----:B------:R4:W-:Y:S03]  /*48e0*/  MUFU.TANH R123, R8 ;  /* 0x00000008007b7308 */ /* 0x0009e60000002400 */
[----:B--2---:R-:W-:Y:S04]  /*48f0*/  MOV R7, UR32 ;  /* 0x0000002000077c02 */ /* 0x004fe80008000f00 */
[----:B------:R-:W-:Y:S03]  /*4900*/  LEA R7, R7, R248, 0x6 ;  /* 0x000000f807077211 */ /* 0x000fe600078e30ff */
[----:B------:R2:W-:Y:S01]  /*4910*/  MUFU.TANH R120, R9 ;  /* 0x0000000900787308 */ /* 0x0005e20000002400 */
[C---:B-1----:R-:W-:Y:S02]  /*4920*/  @P0 IADD3 R4, R7.reuse, 0x1, RZ ;  /* 0x0000000107040810 */ /* 0x042fe40007ffe0ff */
[----:B------:R-:W-:Y:S01]  /*4930*/  FSETP.NEU.FTZ.AND P0, PT, R238, -INF , PT ;  /* 0xff800000ee00780b */ /* 0x000fe20003f1d000 */
[----:B------:R-:W-:Y:S01]  /*4940*/  FMUL.FTZ R12, R12, UR10 ;  /* 0x0000000a0c0c7c20 */ /* 0x000fe20008410000 */
[----:B------:R-:W-:Y:S05]  /*4950*/  @P3 ISETP.GE.AND P3, PT, R4, UR8, PT ;  /* 0x0000000804003c0c */ /* 0x000fea000bf66270 */
[----:B------:R1:W3:Y:S01]  /*4960*/  MUFU.TANH R131, R6 ;  /* 0x0000000600837308 */ /* 0x0002e20000002400 */
[----:B------:R-:W-:Y:S01]  /*4970*/  MOV R4, UR9 ;  /* 0x0000000900047c02 */ /* 0x000fe20008000f00 */
[----:B------:R-:W-:Y:S01]  /*4980*/  FMUL.FTZ R14, R14, UR10 ;  /* 0x0000000a0e0e7c20 */ /* 0x000fe20008410000 */
[----:B------:R-:W-:Y:S01]  /*4990*/  @P2 ISETP.GE.AND P2, PT, R7, UR8, PT ;  /* 0x0000000807002c0c */ /* 0x000fe2000bf46270 */
[----:B------:R-:W-:Y:S01]  /*49a0*/  FMUL.FTZ R16, R16, UR10 ;  /* 0x0000000a10107c20 */ /* 0x000fe20008410000 */
[----:B------:R-:W-:Y:S01]  /*49b0*/  LEA R4, R4, R247, 0x6 ;  /* 0x000000f704047211 */ /* 0x000fe200078e30ff */
[----:B------:R-:W-:Y:S01]  /*49c0*/  FMUL.FTZ R13, R13, UR10 ;  /* 0x0000000a0d0d7c20 */ /* 0x000fe20008410000 */
[----:B------:R-:W-:Y:S03]  /*49d0*/  FMUL.FTZ R18, R18, UR10 ;  /* 0x0000000a12127c20 */ /* 0x000fe60008410000 */
[----:B------:R3:W-:Y:S01]  /*49e0*/  MUFU.TANH R128, R11 ;  /* 0x0000000b00807308 */ /* 0x0007e20000002400 */
[----:B----4-:R-:W-:Y:S01]  /*49f0*/  IADD3 R8, R4, 0x8, RZ ;  /* 0x0000000804087810 */ /* 0x010fe20007ffe0ff */
[----:B--2---:R-:W-:Y:S01]  /*4a00*/  FMUL.FTZ R9, R15, UR10 ;  /* 0x0000000a0f097c20 */ /* 0x004fe20008410000 */
[----:B------:R-:W-:Y:S01]  /*4a10*/  IABS R15, R4 ;  /* 0x00000004000f7213 */ /* 0x000fe20000000000 */
[----:B------:R-:W-:Y:S01]  /*4a20*/  FMUL.FTZ R17, R17, UR10 ;  /* 0x0000000a11117c20 */ /* 0x000fe20008410000 */
[----:B------:R-:W-:Y:S01]  /*4a30*/  ISETP.GE.AND P6, PT, R8, RZ, PT ;  /* 0x000000ff0800720c */ /* 0x000fe20003fc6270 */
[----:B------:R-:W-:Y:S01]  /*4a40*/  FMUL.FTZ R19, R19, UR10 ;  /* 0x0000000a13137c20 */ /* 0x000fe20008410000 */
[----:B------:R-:W-:Y:S03]  /*4a50*/  I2FP.F32.S32 R15, R15 ;  /* 0x0000000f000f7245 */ /* 0x000fe60000201400 */
[----:B------:R2:W-:Y:S01]  /*4a60*/  MUFU.TANH R126, R9 ;  /* 0x00000009007e7308 */ /* 0x0005e20000002400 */
[----:B-1----:R-:W-:Y:S05]  /*4a70*/  FMUL.FTZ R6, R238, 1.4426950216293334961 ;  /* 0x3fb8aa3bee067820 */ /* 0x002fea0000410000 */
[----:B------:R-:W-:Y:S04]  /*4a80*/  FSEL R6, R6, RZ, P0 ;  /* 0x000000ff06067208 */ /* 0x000fe80000000000 */
[----:B------:R1:W-:Y:S01]  /*4a90*/  MUFU.TANH R119, R12 ;  /* 0x0000000c00777308 */ /* 0x0003e20000002400 */
[C---:B---3--:R-:W-:Y:S02]  /*4aa0*/  IADD3 R11, R4.reuse, -0x1, RZ ;  /* 0xffffffff040b7810 */ /* 0x048fe40007ffe0ff */
[----:B------:R-:W-:Y:S02]  /*4ab0*/  @!P6 IADD3 R8, -R4, -0x8, RZ ;  /* 0xfffffff80408e810 */ /* 0x000fe40007ffe1ff */
[----:B------:R-:W-:Y:S02]  /*4ac0*/  ISETP.GE.AND P6, PT, R11, RZ, PT ;  /* 0x000000ff0b00720c */ /* 0x000fe40003fc6270 */
[----:B------:R-:W-:Y:S03]  /*4ad0*/  PLOP3.LUT P0, PT, PT, PT, UP1, 0x80, 0x0 ;  /* 0x000000000000781c */ /* 0x000fe60003f0f018 */
[----:B------:R3:W-:Y:S01]  /*4ae0*/  MUFU.TANH R129, R10 ;  /* 0x0000000a00817308 */ /* 0x0007e20000002400 */
[----:B------:R-:W-:Y:S01]  /*4af0*/  I2FP.F32.S32 R8, R8 ;  /* 0x0000000800087245 */ /* 0x000fe20000201400 */
[----:B--2---:R-:W-:Y:S05]  /*4b00*/  FFMA.FTZ R9, R15, -UR5, R122 ;  /* 0x800000050f097c23 */ /* 0x004fea000801007a */
[----:B------:R-:W-:Y:S03]  /*4b10*/  @P4 FSEL R9, R9, -INF , !P2 ;  /* 0xff80000009094808 */ /* 0x000fe60005000000 */
[----:B------:R2:W-:Y:S01]  /*4b20*/  MUFU.TANH R117, R16 ;  /* 0x0000001000757308 */ /* 0x0005e20000002400 */
[----:B-1----:R-:W-:Y:S01]  /*4b30*/  FFMA.FTZ R12, R8, -UR5, R131 ;  /* 0x80000005080c7c23 */ /* 0x002fe20008010083 */
[----:B------:R-:W-:Y:S01]  /*4b40*/  @!P6 IADD3 R11, -R4, 0x1, RZ ;  /* 0x00000001040be810 */ /* 0x000fe20007ffe1ff */
[--C-:B------:R-:W-:Y:S01]  /*4b50*/  FFMA.FTZ R9, R9, UR15, -R6.reuse ;  /* 0x0000000f09097c23 */ /* 0x100fe20008010806 */
[----:B------:R-:W-:Y:S02]  /*4b60*/  PLOP3.LUT P6, PT, PT, PT, UP1, 0x80, 0x0 ;  /* 0x000000000000781c */ /* 0x000fe40003fcf018 */
[----:B------:R-:W-:Y:S04]  /*4b70*/  @P0 FSEL R12, R12, -INF , !P2 ;  /* 0xff8000000c0c0808 */ /* 0x000fe80005000000 */
[----:B------:R1:W-:Y:S01]  /*4b80*/  MUFU.TANH R127, R14 ;  /* 0x0000000e007f7308 */ /* 0x0003e20000002400 */
[----:B---3--:R-:W-:Y:S02]  /*4b90*/  IADD3 R10, R4, 0x7, RZ ;  /* 0x00000007040a7810 */ /* 0x008fe40007ffe0ff */
[----:B------:R-:W-:Y:S02]  /*4ba0*/  PLOP3.LUT P2, PT, PT, PT, UP1, 0x80, 0x0 ;  /* 0x000000000000781c */ /* 0x000fe40003f4f018 */
[----:B------:R-:W-:Y:S02]  /*4bb0*/  ISETP.GE.AND P0, PT, R10, RZ, PT ;  /* 0x000000ff0a00720c */ /* 0x000fe40003f06270 */
[----:B------:R-:W-:Y:S03]  /*4bc0*/  PLOP3.LUT P4, PT, PT, PT, UP1, 0x80, 0x0 ;  /* 0x000000000000781c */ /* 0x000fe60003f8f018 */
[----:B------:R-:W3:Y:S01]  /*4bd0*/  MUFU.TANH R121, R5 ;  /* 0x0000000500797308 */ /* 0x000ee20000002400 */
[----:B--2---:R-:W-:Y:S02]  /*4be0*/  @P5 IADD3 R16, R7, 0x8, RZ ;  /* 0x0000000807105810 */ /* 0x004fe40007ffe0ff */
[----:B------:R-:W-:Y:S07]  /*4bf0*/  PLOP3.LUT P5, PT, PT, PT, UP1, 0x80, 0x0 ;  /* 0x000000000000781c */ /* 0x000fee0003faf018 */
[----:B------:R2:W4:Y:S01]  /*4c00*/  MUFU.TANH R118, R13 ;  /* 0x0000000d00767308 */ /* 0x0005220000002400 */
[----:B-1----:R-:W-:Y:S02]  /*4c10*/  I2FP.F32.S32 R14, R11 ;  /* 0x0000000b000e7245 */ /* 0x002fe40000201400 */
[C---:B------:R-:W-:Y:S02]  /*4c20*/  IADD3 R11, R4.reuse, -0x9, RZ ;  /* 0xfffffff7040b7810 */ /* 0x040fe40007ffe0ff */
[----:B------:R-:W-:Y:S02]  /*4c30*/  @!P0 IADD3 R10, -R4, -0x7, RZ ;  /* 0xfffffff9040a8810 */ /* 0x000fe40007ffe1ff */
[----:B------:R-:W-:Y:S03]  /*4c40*/  ISETP.GE.AND P0, PT, R11, RZ, PT ;  /* 0x000000ff0b00720c */ /* 0x000fe60003f06270 */
[----:B------:R1:W-:Y:S01]  /*4c50*/  MUFU.TANH R125, R18 ;  /* 0x00000012007d7308 */ /* 0x0003e20000002400 */
[----:B---3--:R-:W-:Y:S01]  /*4c60*/  FFMA.FTZ R8, R14, -UR5, R121 ;  /* 0x800000050e087c23 */ /* 0x008fe20008010079 */
[----:B------:R-:W-:Y:S01]  /*4c70*/  FMUL.FTZ R5, R239, 1.4426950216293334961 ;  /* 0x3fb8aa3bef057820 */ /* 0x000fe20000410000 */
[----:B------:R-:W-:Y:S02]  /*4c80*/  I2FP.F32.S32 R10, R10 ;  /* 0x0000000a000a7245 */ /* 0x000fe40000201400 */
[----:B------:R-:W-:Y:S02]  /*4c90*/  @P4 ISETP.GE.AND P4, PT, R16, UR8, PT ;  /* 0x0000000810004c0c */ /* 0x000fe4000bf86270 */
[----:B------:R-:W-:Y:S03]  /*4ca0*/  @P2 FSEL R8, R8, -INF , !P3 ;  /* 0xff80000008082808 */ /* 0x000fe60005800000 */
[----:B------:R3:W-:Y:S01]  /*4cb0*/  MUFU.EX2 R203, R9 ;  /* 0x0000000900cb7308 */ /* 0x0007e20000000800 */
[----:B--2---:R-:W-:Y:S02]  /*4cc0*/  IADD3 R13, R4, -0x8, RZ ;  /* 0xfffffff8040d7810 */ /* 0x004fe40007ffe0ff */
[----:B------:R-:W-:Y:S02]  /*4cd0*/  PLOP3.LUT P2, PT, PT, PT, UP1, 0x80, 0x0 ;  /* 0x000000000000781c */ /* 0x000fe40003f4f018 */
[----:B------:R-:W-:Y:S02]  /*4ce0*/  FSEL R5, R5, RZ, P1 ;  /* 0x000000ff05057208 */ /* 0x000fe40000800000 */
[----:B------:R-:W-:Y:S03]  /*4cf0*/  PLOP3.LUT P1, PT, PT, PT, UP1, 0x80, 0x0 ;  /* 0x000000000000781c */ /* 0x000fe60003f2f018 */
[----:B------:R2:W4:Y:S01]  /*4d00*/  MUFU.TANH R116, R17 ;  /* 0x0000001100747308 */ /* 0x0005220000002400 */
[----:B-1----:R-:W-:Y:S01]  /*4d10*/  @P5 IADD3 R18, R7, 0x10, RZ ;  /* 0x0000001007125810 */ /* 0x002fe20007ffe0ff */
[--C-:B------:R-:W-:Y:S01]  /*4d20*/  FFMA.FTZ R12, R12, UR15, -R5.reuse ;  /* 0x0000000f0c0c7c23 */ /* 0x100fe20008010805 */
[----:B------:R-:W-:Y:S02]  /*4d30*/  ISETP.GE.AND P5, PT, R13, RZ, PT ;  /* 0x000000ff0d00720c */ /* 0x000fe40003fa6270 */
[----:B------:R-:W-:Y:S02]  /*4d40*/  @!P0 IADD3 R11, -R4, 0x9, RZ ;  /* 0x00000009040b8810 */ /* 0x000fe40007ffe1ff */
[----:B------:R-:W-:Y:S03]  /*4d50*/  PLOP3.LUT P0, PT, PT, PT, UP1, 0x80, 0x0 ;  /* 0x000000000000781c */ /* 0x000fe60003f0f018 */
[----:B------:R1:W-:Y:S01]  /*4d60*/  MUFU.EX2 R211, R12 ;  /* 0x0000000c00d37308 */ /* 0x0003e20000000800 */
[----:B---3--:R-:W-:Y:S01]  /*4d70*/  FFMA.FTZ R9, R8, UR15, -R6 ;  /* 0x0000000f08097c23 */ /* 0x008fe20008010806 */
[----:B------:R-:W-:Y:S01]  /*4d80*/  FFMA.FTZ R8, R10, -UR5, R130 ;  /* 0x800000050a087c23 */ /* 0x000fe20008010082 */
[----:B------:R-:W-:Y:S02]  /*4d90*/  I2FP.F32.S32 R16, R11 ;  /* 0x0000000b00107245 */ /* 0x000fe40000201400 */
[----:B------:R-:W-:Y:S02]  /*4da0*/  IADD3 R11, R4, -0x10, RZ ;  /* 0xfffffff0040b7810 */ /* 0x000fe40007ffe0ff */
[----:B------:R-:W-:Y:S03]  /*4db0*/  @P2 FSEL R8, R8, -INF , !P3 ;  /* 0xff80000008082808 */ /* 0x000fe60005800000 */
[----:B------:R3:W-:Y:S01]  /*4dc0*/  MUFU.EX2 R202, R9 ;  /* 0x0000000900ca7308 */ /* 0x0007e20000000800 */
[----:B--2---:R-:W-:Y:S02]  /*4dd0*/  @P1 IADD3 R17, R7, 0x9, RZ ;  /* 0x0000000907111810 */ /* 0x004fe40007ffe0ff */
[----:B------:R-:W-:Y:S01]  /*4de0*/  @!P5 IADD3 R13, -R4, 0x8, RZ ;  /* 0x00000008040dd810 */ /* 0x000fe20007ffe1ff */
[----:B------:R-:W-:Y:S01]  /*4df0*/  FFMA.FTZ R8, R8, UR15, -R5 ;  /* 0x0000000f08087c23 */ /* 0x000fe20008010805 */
[----:B------:R-:W-:Y:S02]  /*4e00*/  @P6 ISETP.GE.AND P6, PT, R17, UR8, PT ;  /* 0x0000000811006c0c */ /* 0x000fe4000bfc6270 */
[----:B------:R-:W-:Y:S03]  /*4e10*/  I2FP.F32.S32 R17, R13 ;  /* 0x0000000d00117245 */ /* 0x000fe60000201400 */
[----:B------:R2:W-:Y:S01]  /*4e20*/  MUFU.EX2 R210, R8 ;  /* 0x0000000800d27308 */ /* 0x0005e20000000800 */
[----:B------:R-:W-:Y:S01]  /*4e30*/  PLOP3.LUT P2, PT, PT, PT, UP1, 0x80, 0x0 ;  /* 0x000000000000781c */ /* 0x000fe20003f4f018 */
[----:B-1----:R-:W-:Y:S01]  /*4e40*/  FFMA.FTZ R12, R16, -UR5, R120 ;  /* 0x80000005100c7c23 */ /* 0x002fe20008010078 */
[----:B------:R-:W-:Y:S01]  /*4e50*/  PLOP3.LUT P3, PT, PT, PT, UP1, 0x80, 0x0 ;  /* 0x000000000000781c */ /* 0x000fe20003f6f018 */
[----:B------:R-:W-:Y:S01]  /*4e60*/  FFMA.FTZ R10, R17, -UR5, R123 ;  /* 0x80000005110a7c23 */ /* 0x000fe2000801007b */
[----:B------:R-:W-:Y:S02]  /*4e70*/  PLOP3.LUT P1, PT, PT, PT, UP1, 0x80, 0x0 ;  /* 0x000000000000781c */ /* 0x000fe40003f2f018 */
[----:B------:R-:W-:Y:S03]  /*4e80*/  PLOP3.LUT P5, PT, PT, PT, UP1, 0x80, 0x0 ;  /* 0x000000000000781c */ /* 0x000fe60003faf018 */
[----:B------:R-:W1:Y:S01]  /*4e90*/  MUFU.TANH R124, R19 ;  /* 0x00000013007c7308 */ /* 0x000e620000002400 */
[----:B------:R-:W-:Y:S01]  /*4ea0*/  @P0 FSEL R10, R10, -INF , !P4 ;  /* 0xff8000000a0a0808 */ /* 0x000fe20006000000 */
[----:B---3--:R-:W-:Y:S01]  /*4eb0*/  FFMA.FTZ R9, R15, -UR5, R129 ;  /* 0x800000050f097c23 */ /* 0x008fe20008010081 */
[----:B------:R-:W-:Y:S02]  /*4ec0*/  PLOP3.LUT P0, PT, PT, PT, UP1, 0x80, 0x0 ;  /* 0x000000000000781c */ /* 0x000fe40003f0f018 */
[----:B------:R-:W-:Y:S01]  /*4ed0*/  IADD3 R13, R4, -0x11, RZ ;  /* 0xffffffef040d7810 */ /* 0x000fe20007ffe0ff */
[----:B------:R-:W-:Y:S01]  /*4ee0*/  FFMA.FTZ R10, R10, UR15, -R6 ;  /* 0x0000000f0a0a7c23 */ /* 0x000fe20008010806 */
[----:B------:R-:W-:Y:S01]  /*4ef0*/  @P2 FSEL R12, R12, -INF , !P6 ;  /* 0xff8000000c0c2808 */ /* 0x000fe20007000000 */
[----:B--2---:R-:W-:Y:S01]  /*4f00*/  FFMA.FTZ R8, R14, -UR5, R128 ;  /* 0x800000050e087c23 */ /* 0x004fe20008010080 */
[----:B------:R-:W-:Y:S01]  /*4f10*/  @P3 FSEL R9, R9, -INF , !P4 ;  /* 0xff80000009093808 */ /* 0x000fe20006000000 */
[----:B------:R-:W-:Y:S01]  /*4f20*/  MUFU.EX2 R201, R10 ;  /* 0x0000000a00c97308 */ /* 0x000fe20000000800 */
[----:B------:R-:W-:Y:S01]  /*4f30*/  ISETP.GE.AND P2, PT, R11, RZ, PT ;  /* 0x000000ff0b00720c */ /* 0x000fe20003f46270 */
[----:B------:R-:W-:Y:S01]  /*4f40*/  FFMA.FTZ R12, R12, UR15, -R6 ;  /* 0x0000000f0c0c7c23 */ /* 0x000fe20008010806 */
[----:B------:R-:W-:Y:S01]  /*4f50*/  ISETP.GE.AND P4, PT, R13, RZ, PT ;  /* 0x000000ff0d00720c */ /* 0x000fe20003f86270 */
[--C-:B------:R-:W-:Y:S02]  /*4f60*/  FFMA.FTZ R9, R9, UR15, -R5.reuse ;  /* 0x0000000f09097c23 */ /* 0x100fe40008010805 */
[----:B------:R-:W-:Y:S02]  /*4f70*/  @P0 FSEL R8, R8, -INF , !P6 ;  /* 0xff80000008080808 */ /* 0x000fe40007000000 */
[----:B------:R-:W-:Y:S02]  /*4f80*/  @P1 ISETP.GE.AND P1, PT, R18, UR8, PT ;  /* 0x0000000812001c0c */ /* 0x000fe4000bf26270 */
[----:B------:R2:W3:Y:S01]  /*4f90*/  MUFU.EX2 R199, R12 ;  /* 0x0000000c00c77308 */ /* 0x0004e20000000800 */
[----:B------:R-:W-:Y:S01]  /*4fa0*/  @P5 IADD3 R18, R7, 0x11, RZ ;  /* 0x0000001107125810 */ /* 0x000fe20007ffe0ff */
[----:B------:R-:W-:Y:S01]  /*4fb0*/  FFMA.FTZ R8, R8, UR15, -R5 ;  /* 0x0000000f08087c23 */ /* 0x000fe20008010805 */
[----:B------:R-:W-:Y:S02]  /*4fc0*/  PLOP3.LUT P5, PT, PT, PT, UP1, 0x80, 0x0 ;  /* 0x000000000000781c */ /* 0x000fe40003faf018 */
[----:B------:R-:W-:Y:S02]  /*4fd0*/  PLOP3.LUT P0, PT, PT, PT, UP1, 0x80, 0x0 ;  /* 0x000000000000781c */ /* 0x000fe40003f0f018 */
[C---:B------:R-:W-:Y:S03]  /*4fe0*/  @!P2 IADD3 R11, -R4.reuse, 0x10, RZ ;  /* 0x00000010040ba810 */ /* 0x040fe60007ffe1ff */
[----:B------:R4:W-:Y:S01]  /*4ff0*/  MUFU.EX2 R209, R9 ;  /* 0x0000000900d17308 */ /* 0x0009e20000000800 */
[C---:B------:R-:W-:Y:S02]  /*5000*/  @!P4 IADD3 R13, -R4.reuse, 0x11, RZ ;  /* 0x00000011040dc810 */ /* 0x040fe40007ffe1ff */
[----:B------:R-:W-:Y:S02]  /*5010*/  PLOP3.LUT P2, PT, PT, PT, UP1, 0x80, 0x0 ;  /* 0x000000000000781c */ /* 0x000fe40003f4f018 */
[----:B------:R-:W-:Y:S02]  /*5020*/  PLOP3.LUT P3, PT, PT, PT, UP1, 0x80, 0x0 ;  /* 0x000000000000781c */ /* 0x000fe40003f6f018 */
[----:B------:R-:W-:Y:S03]  /*5030*/  I2FP.F32.S32 R11, R11 ;  /* 0x0000000b000b7245 */ /* 0x000fe60000201400 */
[----:B------:R1:W3:Y:S01]  /*5040*/  MUFU.EX2 R208, R8 ;  /* 0x0000000800d07308 */ /* 0x0002e20000000800 */
[----:B------:R-:W-:Y:S02]  /*5050*/  I2FP.F32.S32 R13, R13 ;  /* 0x0000000d000d7245 */ /* 0x000fe40000201400 */
[----:B--2---:R-:W-:Y:S02]  /*5060*/  IADD3 R12, R4, -0x18, RZ ;  /* 0xffffffe8040c7810 */ /* 0x004fe40007ffe0ff */
[----:B------:R-:W-:Y:S02]  /*5070*/  @P5 ISETP.GE.AND P5, PT, R18, UR8, PT ;  /* 0x0000000812005c0c */ /* 0x000fe4000bfa6270 */
[----:B------:R-:W-:Y:S01]  /*5080*/  IADD3 R10, R4, -0x19, RZ ;  /* 0xffffffe7040a7810 */ /* 0x000fe20007ffe0ff */
[----:B----4-:R-:W-:Y:S01]  /*5090*/  FFMA.FTZ R9, R11, -UR5, R119 ;  /* 0x800000050b097c23 */ /* 0x010fe20008010077 */
[----:B------:R-:W-:Y:S02]  /*50a0*/  ISETP.GE.AND P4, PT, R12, RZ, PT ;  /* 0x000000ff0c00720c */ /* 0x000fe40003f86270 */
[----:B------:R-:W-:Y:S02]  /*50b0*/  @P3 IADD3 R14, R7, 0x18, RZ ;  /* 0x00000018070e3810 */ /* 0x000fe40007ffe0ff */
[----:B------:R-:W-:Y:S02]  /*50c0*/  @P0 FSEL R9, R9, -INF , !P1 ;  /* 0xff80000009090808 */ /* 0x000fe40004800000 */
[----:B------:R-:W-:Y:S01]  /*50d0*/  ISETP.GE.AND P3, PT, R10, RZ, PT ;  /* 0x000000ff0a00720c */ /* 0x000fe20003f66270 */
[----:B-1----:R-:W-:Y:S01]  /*50e0*/  FFMA.FTZ R8, R13, -UR5, R118 ;  /* 0x800000050d087c23 */ /* 0x002fe20008010076 */
[----:B------:R-:W-:Y:S01]  /*50f0*/  PLOP3.LUT P0, PT, PT, PT, UP1, 0x80, 0x0 ;  /* 0x000000000000781c */ /* 0x000fe20003f0f018 */
[--C-:B------:R-:W-:Y:S01]  /*5100*/  FFMA.FTZ R9, R9, UR15, -R6.reuse ;  /* 0x0000000f09097c23 */ /* 0x100fe20008010806 */
[----:B------:R-:W-:Y:S02]  /*5110*/  PLOP3.LUT P6, PT, PT, PT, UP1, 0x80, 0x0 ;  /* 0x000000000000781c */ /* 0x000fe40003fcf018 */
[----:B------:R-:W-:Y:S01]  /*5120*/  @P2 FSEL R8, R8, -INF , !P5 ;  /* 0xff80000008082808 */ /* 0x000fe20006800000 */
[----:B------:R1:W-:Y:S01]  /*5130*/  MUFU.EX2 R200, R9 ;  /* 0x0000000900c87308 */ /* 0x0003e20000000800 */
[----:B------:R-:W-:Y:S02]  /*5140*/  @!P4 IADD3 R12, -R4, 0x18, RZ ;  /* 0x00000018040cc810 */ /* 0x000fe40007ffe1ff */
[----:B------:R-:W-:Y:S01]  /*5150*/  PLOP3.LUT P2, PT, PT, PT, UP1, 0x80, 0x0 ;  /* 0x000000000000781c */ /* 0x000fe20003f4f018 */
[----:B------:R-:W-:Y:S01]  /*5160*/  FFMA.FTZ R8, R8, UR15, -R6 ;  /* 0x0000000f08087c23 */ /* 0x000fe20008010806 */
[----:B------:R-:W-:Y:S02]  /*5170*/  PLOP3.LUT P4, PT, PT, PT, UP1, 0x80, 0x0 ;  /* 0x000000000000781c */ /* 0x000fe40003f8f018 */
[----:B------:R-:W-:Y:S03]  /*5180*/  @!P3 IADD3 R10, -R4, 0x19, RZ ;  /* 0x00000019040ab810 */ /* 0x000fe60007ffe1ff */
[----:B------:R2:W4:Y:S01]  /*5190*/  MUFU.EX2 R198, R8 ;  /* 0x0000000800c67308 */ /* 0x0005220000000800 */
[----:B------:R-:W-:Y:S01]  /*51a0*/  PLOP3.LUT P3, PT, PT, PT, UP1, 0x80, 0x0 ;  /* 0x000000000000781c */ /* 0x000fe20003f6f018 */
[----:B------:R-:W-:Y:S01]  /*51b0*/  FFMA.FTZ R4, R16, -UR5, R126 ;  /* 0x8000000510047c23 */ /* 0x000fe2000801007e */
[----:B------:R-:W-:Y:S02]  /*51c0*/  I2FP.F32.S32 R12, R12 ;  /* 0x0000000c000c7245 */ /* 0x000fe40000201400 */
[----:B------:R-:W-:Y:S02]  /*51d0*/  I2FP.F32.S32 R10, R10 ;  /* 0x0000000a000a7245 */ /* 0x000fe40000201400 */
[----:B------:R-:W-:Y:S01]  /*51e0*/  @P6 ISETP.GE.AND P6, PT, R14, UR8, PT ;  /* 0x000000080e006c0c */ /* 0x000fe2000bfc6270 */
[----:B-1----:R-:W-:Y:S01]  /*51f0*/  FFMA.FTZ R9, R17, -UR5, R127 ;  /* 0x8000000511097c23 */ /* 0x002fe2000801007f */
[----:B------:R-:W-:Y:S02]  /*5200*/  @P2 FSEL R4, R4, -INF , !P5 ;  /* 0xff80000004042808 */ /* 0x000fe40006800000 */
[----:B------:R-:W-:Y:S02]  /*5210*/  PLOP3.LUT P2, PT, PT, PT, UP1, 0x80, 0x0 ;  /* 0x000000000000781c */ /* 0x000fe40003f4f018 */
[----:B------:R-:W-:Y:S02]  /*5220*/  @P0 FSEL R9, R9, -INF , !P1 ;  /* 0xff80000009090808 */ /* 0x000fe40004800000 */
[----:B------:R-:W-:Y:S02]  /*5230*/  PLOP3.LUT P1, PT, PT, PT, UP1, 0x80, 0x0 ;  /* 0x000000000000781c */ /* 0x000fe40003f2f018 */
[----:B--2---:R-:W-:Y:S01]  /*5240*/  @P4 IADD3 R8, R7, 0x19, RZ ;  /* 0x0000001907084810 */ /* 0x004fe20007ffe0ff */
[----:B------:R-:W-:Y:S01]  /*5250*/  FFMA.FTZ R7, R12, -UR5, R117 ;  /* 0x800000050c077c23 */ /* 0x000fe20008010075 */
[----:B------:R-:W-:Y:S01]  /*5260*/  PLOP3.LUT P0, PT, PT, PT, UP1, 0x80, 0x0 ;  /* 0x000000000000781c */ /* 0x000fe20003f0f018 */
[--C-:B------:R-:W-:Y:S01]  /*5270*/  FFMA.FTZ R9, R9, UR15, -R5.reuse ;  /* 0x0000000f09097c23 */ /* 0x100fe20008010805 */
[----:B------:R-:W-:Y:S01]  /*5280*/  @P3 ISETP.GE.AND P3, PT, R8, UR8, PT ;  /* 0x0000000808003c0c */ /* 0x000fe2000bf66270 */
[----:B------:R-:W-:Y:S01]  /*5290*/  FFMA.FTZ R8, R4, UR15, -R5 ;  /* 0x0000000f04087c23 */ /* 0x000fe20008010805 */
[----:B------:R-:W-:Y:S01]  /*52a0*/  FFMA.FTZ R4, R10, -UR5, R116 ;  /* 0x800000050a047c23 */ /* 0x000fe20008010074 */
[----:B------:R-:W-:Y:S04]  /*52b0*/  MUFU.EX2 R207, R9 ;  /* 0x0000000900cf7308 */ /* 0x000fe80000000800 */
[----:B------:R-:W-:Y:S02]  /*52c0*/  @P1 FSEL R7, R7, -INF , !P6 ;  /* 0xff80000007071808 */ /* 0x000fe40007000000 */
[----:B------:R-:W-:Y:S04]  /*52d0*/  PLOP3.LUT P1, PT, PT, PT, UP1, 0x80, 0x0 ;  /* 0x000000000000781c */ /* 0x000fe80003f2f018 */
[----:B------:R1:W2:Y:S01]  /*52e0*/  MUFU.EX2 R206, R8 ;  /* 0x0000000800ce7308 */ /* 0x0002a20000000800 */
[----:B------:R-:W-:Y:S02]  /*52f0*/  @P0 FSEL R4, R4, -INF , !P3 ;  /* 0xff80000004040808 */ /* 0x000fe40005800000 */
[----:B------:R-:W-:Y:S04]  /*5300*/  IADD3 R114, P0, R241, UR14, RZ ;  /* 0x0000000ef1727c10 */ /* 0x000fe8000ff1e0ff */
[----:B------:R-:W-:Y:S02]  /*5310*/  IADD3.X R115, R240, UR13, RZ, P0, !PT ;  /* 0x0000000df0737c10 */ /* 0x000fe400087fe4ff */
[----:B------:R-:W-:Y:S03]  /*5320*/  PLOP3.LUT P0, PT, PT, PT, UP0, 0x80, 0x0 ;  /* 0x000000000000781c */ /* 0x000fe60003f0f008 */
[----:B------:R-:W2:Y:S05]  /*5330*/  LDG.E R113, desc[UR6][R114.64] ;  /* 0x0000000672717981 */ /* 0x000eaa000c1e1900 */
[----:B------:R-:W2:Y:S01]  /*5340*/  LDG.E R112, desc[UR6][R114.64+0x20] ;  /* 0x0000200672707981 */ /* 0x000ea2000c1e1900 */
[--C-:B-1----:R-:W-:Y:S01]  /*5350*/  FFMA.FTZ R8, R7, UR15, -R6.reuse ;  /* 0x0000000f07087c23 */ /* 0x102fe20008010806 */
[----:B------:R-:W-:Y:S01]  /*5360*/  FFMA.FTZ R7, R11, -UR5, R125 ;  /* 0x800000050b077c23 */ /* 0x000fe2000801007d */
[----:B------:R-:W-:Y:S01]  /*5370*/  FFMA.FTZ R6, R4, UR15, -R6 ;  /* 0x0000000f04067c23 */ /* 0x000fe20008010806 */
[----:B------:R-:W-:Y:S01]  /*5380*/  FFMA.FTZ R4, R13, -UR5, R124 ;  /* 0x800000050d047c23 */ /* 0x000fe2000801007c */
[----:B------:R1:W-:Y:S02]  /*5390*/  MUFU.EX2 R197, R8 ;  /* 0x0000000800c57308 */ /* 0x0003e40000000800 */
[----:B------:R-:W-:Y:S02]  /*53a0*/  @P2 FSEL R7, R7, -INF , !P6 ;  /* 0xff80000007072808 */ /* 0x000fe40007000000 */
[----:B------:R-:W-:Y:S03]  /*53b0*/  @P1 FSEL R4, R4, -INF , !P3 ;  /* 0xff80000004041808 */ /* 0x000fe60005800000 */
[--C-:B------:R-:W-:Y:S03]  /*53c0*/  FFMA.FTZ R7, R7, UR15, -R5.reuse ;  /* 0x0000000f07077c23 */ /* 0x100fe60008010805 */
[----:B------:R4:W2:Y:S01]  /*53d0*/  MUFU.EX2 R196, R6 ;  /* 0x0000000600c47308 */ /* 0x0008a20000000800 */
[----:B------:R-:W-:Y:S01]  /*53e0*/  FFMA.FTZ R5, R4, UR15, -R5 ;  /* 0x0000000f04057c23 */ /* 0x000fe20008010805 */
[----:B---3--:R-:W-:Y:S08]  /*53f0*/  F2FP.BF16.F32.PACK_AB R4, R199, R201 ;  /* 0x000000c9c704723e */ /* 0x008ff000000010ff */
[----:B------:R3:W-:Y:S01]  /*5400*/  MUFU.EX2 R204, R5 ;  /* 0x0000000500cc7308 */ /* 0x0007e20000000800 */
[----:B-1----:R-:W-:Y:S09]  /*5410*/  F2FP.BF16.F32.PACK_AB R8, R208, R209 ;  /* 0x000000d1d008723e */ /* 0x002ff200000010ff */
[----:B------:R1:W2:Y:S01]  /*5420*/  MUFU.EX2 R205, R7 ;  /* 0x0000000700cd7308 */ /* 0x0002a20000000800 */
[----:B----4-:R-:W-:Y:S05]  /*5430*/  F2FP.BF16.F32.PACK_AB R6, R202, R203 ;  /* 0x000000cbca06723e */ /* 0x010fea00000010ff */
[----:B------:R2:W-:Y:S01]  /*5440*/  STS [R235+0x22000], R6 ;  /* 0x02200006eb007388 */ /* 0x0005e20000000800 */
[----:B---3--:R-:W-:Y:S05]  /*5450*/  F2FP.BF16.F32.PACK_AB R5, R210, R211 ;  /* 0x000000d3d205723e */ /* 0x008fea00000010ff */
[----:B------:R3:W-:Y:S01]  /*5460*/  STS [R235+0x22400], R5 ;  /* 0x02240005eb007388 */ /* 0x0007e20000000800 */
[----:B-1----:R-:W-:Y:S04]  /*5470*/  F2FP.BF16.F32.PACK_AB R7, R198, R200 ;  /* 0x000000c8c607723e */ /* 0x002fe800000010ff */
[----:B------:R1:W-:Y:S05]  /*5480*/  STS [R237+0x22000], R4 ;  /* 0x02200004ed007388 */ /* 0x0003ea0000000800 */
[----:B------:R-:W-:Y:S05]  /*5490*/  STS [R237+0x22400], R8 ;  /* 0x02240008ed007388 */ /* 0x000fea0000000800 */
[----:B------:R-:W-:Y:S01]  /*54a0*/  STS [R234+0x22000], R7 ;  /* 0x02200007ea007388 */ /* 0x000fe20000000800 */
[----:B--2---:R-:W-:Y:S05]  /*54b0*/  F2FP.BF16.F32.PACK_AB R6, R206, R207 ;  /* 0x000000cfce06723e */ /* 0x004fea00000010ff */
[----:B------:R-:W-:Y:S01]  /*54c0*/  STS [R234+0x22400], R6 ;  /* 0x02240006ea007388 */ /* 0x000fe20000000800 */
[----:B---3--:R-:W-:Y:S02]  /*54d0*/  F2FP.BF16.F32.PACK_AB R5, R196, R197 ;  /* 0x000000c5c405723e */ /* 0x008fe400000010ff */
[----:B-1----:R-:W-:Y:S03]  /*54e0*/  F2FP.BF16.F32.PACK_AB R4, R204, R205 ;  /* 0x000000cdcc04723e */ /* 0x002fe600000010ff */
[----:B------:R-:W-:Y:S05]  /*54f0*/  STS [R236+0x22000], R5 ;  /* 0x02200005ec007388 */ /* 0x000fea0000000800 */
        /* <DEDUP_REMOVED lines=367> */
.L_x_1244:
        /* <DEDUP_REMOVED lines=471> */
.L_x_1245:
        /* <DEDUP_REMOVED lines=221> */
.L_x_1247:
        /* <DEDUP_REMOVED lines=19> */
.L_x_1248:
        /* <DEDUP_REMOVED lines=58> */
.L_x_1250:
[----:B------:R-:W-:Y:S05]  /*9c00*/  BSYNC B0 ;  /* 0x0000000000007941 */ /* 0x000fea0003800000 */
.L_x_1249:
        /* <DEDUP_REMOVED lines=22> */
.L_x_1252:
[----:B------:R-:W-:Y:S05]  /*9d70*/  BSYNC B0 ;  /* 0x0000000000007941 */ /* 0x000fea0003800000 */
.L_x_1251:
        /* <DEDUP_REMOVED lines=38> */
.L_x_1254:
[----:B------:R-:W-:Y:S05]  /*9fe0*/  BSYNC B0 ;  /* 0x0000000000007941 */ /* 0x000fea0003800000 */
.L_x_1253:
        /* <DEDUP_REMOVED lines=23> */
.L_x_1227:
        /* <DEDUP_REMOVED lines=24> */
.L_x_1256:
        /* <DEDUP_REMOVED lines=22> */
.L_x_1257:
        /* <DEDUP_REMOVED lines=44> */
.L_x_1259:
[----:B------:R-:W-:Y:S05]  /*a700*/  BSYNC B0 ;  /* 0x0000000000007941 */ /* 0x000fea0003800000 */
.L_x_1258:
        /* <DEDUP_REMOVED lines=21> */
.L_x_1261:
[----:B------:R-:W-:Y:S05]  /*a860*/  BSYNC B0 ;  /* 0x0000000000007941 */ /* 0x000fea0003800000 */
.L_x_1260:
        /* <DEDUP_REMOVED lines=34> */
.L_x_1263:
[----:B------:R-:W-:Y:S05]  /*aa90*/  BSYNC B0 ;  /* 0x0000000000007941 */ /* 0x000fea0003800000 */
.L_x_1262:
        /* <DEDUP_REMOVED lines=21> */
.L_x_1255:
[----:B------:R-:W-:Y:S05]  /*abf0*/  BSYNC B1 ;  /* 0x0000000000017941 */ /* 0x000fea0003800000 */
.L_x_1222:
[----:B------:R-:W-:Y:S01]  /*ac00*/  R2UR UR8, R251 ;  /* 0x00000000fb0872ca */ /* 0x000fe200000e0000 */
[----:B------:R-:W-:Y:S01]  /*ac10*/  ULDC UR5, c[0x0][0xc] ;  /* 0x0000030000057ab9 */ /* 0x000fe20000000800 */
[----:B------:R-:W-:Y:S02]  /*ac20*/  UIADD3 UR59, UR59, 0x1, URZ ;  /* 0x000000013b3b7890 */ /* 0x000fe4000fffe03f */
[----:B------:R-:W-:-:S09]  /*ac30*/  UIADD3 UR32, UR5, UR32, URZ ;  /* 0x0000002005207290 */ /* 0x000fd2000fffe03f */
[----:B------:R-:W-:-:S06]  /*ac40*/  UISETP.GE.AND UP0, UPT, UR32, UR8, UPT ;  /* 0x000000082000728c */ /* 0x000fcc000bf06270 */
[----:B------:R-:W-:-:S13]  /*ac50*/  PLOP3.LUT P0, PT, PT, PT, UP0, 0x80, 0x0 ;  /* 0x000000000000781c */ /* 0x000fda0003f0f008 */
[----:B------:R-:W-:Y:S05]  /*ac60*/  @P0 BRA `(.L_x_1264) ;  /* 0x0000000000040947 */ /* 0x000fea0003800000 */
[----:B------:R-:W-:Y:S05]  /*ac70*/  BRA `(.L_x_1265) ;  /* 0xffffff5c00847947 */ /* 0x000fea000383ffff */
.L_x_1264:
[----:B------:R-:W-:Y:S05]  /*ac80*/  EXIT ;  /* 0x000000000000794d */ /* 0x000fea0003800000 */
.L_x_1266:
        /* <DEDUP_REMOVED lines=15> */
.L_x_2054:


//--------------------- .text._ZN5flash44flash_bwd_dq_dk_dv_loop_seqk_parallel_kernelI23Flash_bwd_kernel_traitsILi256ELi64ELi64ELi8ELi4ELi2ELi2ELb0ELb1EN7cutlass10bfloat16_tE19Flash_kernel_traitsILi256ELi64ELi64ELi8ES3_EELb1ELb0ELb1ELb0ELb0ELb1ELb0EEEvNS_16Flash_bwd_paramsE --------------------------
	.section	.text._ZN5flash44flash_bwd_dq_dk_dv_loop_seqk_parallel_kernelI23Flash_bwd_kernel_traitsILi256ELi64ELi64ELi8ELi4ELi2ELi2ELb0ELb1EN7cutlass10bfloat16_tE19Flash_kernel_traitsILi256ELi64ELi64ELi8ES3_EELb1ELb0ELb1ELb0ELb0ELb1ELb0EEEvNS_16Flash_bwd_paramsE,"ax",@progbits
	.align	128
        .global         _ZN5flash44flash_bwd_dq_dk_dv_loop_seqk_parallel_kernelI23Flash_bwd_kernel_traitsILi256ELi64ELi64ELi8ELi4ELi2ELi2ELb0ELb1EN7cutlass10bfloat16_tE19Flash_kernel_traitsILi256ELi64ELi64ELi8ES3_EELb1ELb0ELb1ELb0ELb0ELb1ELb0EEEvNS_16Flash_bwd_paramsE
        .type           _ZN5flash44flash_bwd_dq_dk_dv_loop_seqk_parallel_kernelI23Flash_bwd_kernel_traitsILi256ELi64ELi64ELi8ELi4ELi2ELi2ELb0ELb1EN7cutlass10bfloat16_tE19Flash_kernel_traitsILi256ELi64ELi64ELi8ES3_EELb1ELb0ELb1ELb0ELb0ELb1ELb0EEEvNS_16Flash_bwd_paramsE,@function
        .size           _ZN5flash44flash_bwd_dq_dk_dv_loop_seqk_parallel_kernelI23Flash_bwd_kernel_traitsILi256ELi64ELi64ELi8ELi4ELi2ELi2ELb0ELb1EN7cutlass10bfloat16_tE19Flash_kernel_traitsILi256ELi64ELi64ELi8ES3_EELb1ELb0ELb1ELb0ELb0ELb1ELb0EEEvNS_16Flash_bwd_paramsE,(.L_x_2055 - _ZN5flash44flash_bwd_dq_dk_dv_loop_seqk_parallel_kernelI23Flash_bwd_kernel_traitsILi256ELi64ELi64ELi8ELi4ELi2ELi2ELb0ELb1EN7cutlass10bfloat16_tE19Flash_kernel_traitsILi256ELi64ELi64ELi8ES3_EELb1ELb0ELb1ELb0ELb0ELb1ELb0EEEvNS_16Flash_bwd_paramsE)
        .other          _ZN5flash44flash_bwd_dq_dk_dv_loop_seqk_parallel_kernelI23Flash_bwd_kernel_traitsILi256ELi64ELi64ELi8ELi4ELi2ELi2ELb0ELb1EN7cutlass10bfloat16_tE19Flash_kernel_traitsILi256ELi64ELi64ELi8ES3_EELb1ELb0ELb1ELb0ELb0ELb1ELb0EEEvNS_16Flash_bwd_paramsE,@"STO_CUDA_ENTRY STV_DEFAULT"
_ZN5flash44flash_bwd_dq_dk_dv_loop_seqk_parallel_kernelI23Flash_bwd_kernel_traitsILi256ELi64ELi64ELi8ELi4ELi2ELi2ELb0ELb1EN7cutlass10bfloat16_tE19Flash_kernel_traitsILi256ELi64ELi64ELi8ES3_EELb1ELb0ELb1ELb0ELb0ELb1ELb0EEEvNS_16Flash_bwd_paramsE:
.text._ZN5flash44flash_bwd_dq_dk_dv_loop_seqk_parallel_kernelI23Flash_bwd_kernel_traitsILi256ELi64ELi64ELi8ELi4ELi2ELi2ELb0ELb1EN7cutlass10bfloat16_tE19Flash_kernel_traitsILi256ELi64ELi64ELi8ES3_EELb1ELb0ELb1ELb0ELb0ELb1ELb0EEEvNS_16Flash_bwd_paramsE:
        /* <DEDUP_REMOVED lines=18> */
[----:B------:R-:W-:Y:S02]  /*0120*/  IMAD.MOV.U32 R242, RZ, RZ, -0x10 ;  /* 0xfffffff0fff27424 */ /* 0x000fe400078e00ff */
[----:B------:R-:W3:Y:S08]  /*0130*/  S2UR UR56, SR_CTAID.Z ;  /* 0x00000000003879c3 */ /* 0x000ef00000002700 */
[----:B------:R-:W4:Y:S01]  /*0140*/  S2UR UR45, SR_CTAID.Y ;  /* 0x00000000002d79c3 */ /* 0x000f220000002600 */
[----:B--2---:R-:W-:Y:S01]  /*0150*/  ULEA UR4, UR5, UR4, 0x18 ;  /* 0x0000000405047291 */ /* 0x004fe2000f8ec03f */
[----:B-1----:R-:W-:Y:S01]  /*0160*/  SHF.R.S32.HI R2, RZ, 0x1f, R8 ;  /* 0x0000001fff027819 */ /* 0x002fe20000011408 */
[----:B---3--:R-:W-:-:S03]  /*0170*/  USHF.R.S32.HI UR8, URZ, 0x1f, UR56 ;  /* 0x0000001f3f087899 */ /* 0x008fc60008011438 */
[CC--:B------:R-:W-:Y:S02]  /*0180*/  LEA.HI R13, R2.reuse, R8.reuse, RZ, 0x3 ;  /* 0x00000008020d7211 */ /* 0x0c0fe400078f18ff */
[CC--:B------:R-:W-:Y:S02]  /*0190*/  LEA.HI R0, R2.reuse, R8.reuse, RZ, 0x5 ;  /* 0x0000000802007211 */ /* 0x0c0fe400078f28ff */
[CC--:B------:R-:W-:Y:S01]  /*01a0*/  LEA.HI R3, R2.reuse, R8.reuse, RZ, 0x4 ;  /* 0x0000000802037211 */ /* 0x0c0fe200078f20ff */
[----:B----4-:R-:W-:Y:S01]  /*01b0*/  USHF.L.U32 UR5, UR45, 0x7, URZ ;  /* 0x000000072d057899 */ /* 0x010fe2000800063f */
        /* <DEDUP_REMOVED lines=13> */
[----:B------:R-:W-:-:S02]  /*0290*/  SHF.R.S32.HI R6, RZ, 0x4, R3 ;  /* 0x00000004ff067819 */ /* 0x000fc40000011403 */
[--C-:B------:R-:W-:Y:S02]  /*02a0*/  SHF.R.S32.HI R9, RZ, 0x2, R2.reuse ;  /* 0x00000002ff097819 */ /* 0x100fe40000011402 */
[----:B------:R-:W-:Y:S02]  /*02b0*/  SHF.R.S32.HI R8, RZ, 0x1f, R2 ;  /* 0x0000001fff087819 */ /* 0x000fe40000011402 */
[----:B------:R-:W-:Y:S02]  /*02c0*/  LEA.HI R2, R7, R4, RZ, 0x2 ;  /* 0x0000000407027211 */ /* 0x000fe400078f10ff */
[----:B------:R-:W-:Y:S02]  /*02d0*/  LEA.HI R3, R3, R6, RZ, 0x1 ;  /* 0x0000000603037211 */ /* 0x000fe400078f08ff */
[----:B------:R-:W-:Y:S02]  /*02e0*/  SHF.R.S32.HI R11, RZ, 0x3, R13 ;  /* 0x00000003ff0b7819 */ /* 0x000fe4000001140d */
[----:B------:R-:W-:-:S02]  /*02f0*/  LEA.HI R0, R0, R4, RZ, 0x1 ;  /* 0x0000000400007211 */ /* 0x000fc400078f08ff */
[----:B------:R-:W-:Y:S01]  /*0300*/  LOP3.LUT R7, R2, 0xfffffffc, RZ, 0xc0, !PT ;  /* 0xfffffffc02077812 */ /* 0x000fe200078ec0ff */
[----:B------:R-:W-:Y:S01]  /*0310*/  IMAD.SHL.U32 R11, R11, 0x40, RZ ;  /* 0x000000400b0b7824 */ /* 0x000fe200078e00ff */
[----:B------:R-:W-:Y:S02]  /*0320*/  LOP3.LUT R3, R3, 0xfffffffe, RZ, 0xc0, !PT ;  /* 0xfffffffe03037812 */ /* 0x000fe400078ec0ff */
[----:B------:R-:W-:Y:S01]  /*0330*/  LOP3.LUT R0, R0, 0xfffffffe, RZ, 0xc0, !PT ;  /* 0xfffffffe00007812 */ /* 0x000fe200078ec0ff */
[----:B------:R-:W-:Y:S01]  /*0340*/  IMAD.IADD R251, R4, 0x1, -R7 ;  /* 0x0000000104fb7824 */ /* 0x000fe200078e0a07 */
[----:B------:R-:W-:Y:S01]  /*0350*/  LEA.HI R2, R8, R9, RZ, 0x3 ;  /* 0x0000000908027211 */ /* 0x000fe200078f18ff */
[----:B------:R-:W-:Y:S01]  /*0360*/  IMAD.IADD R14, R6, 0x1, -R3 ;  /* 0x00000001060e7824 */ /* 0x000fe200078e0a03 */
[----:B------:R-:W-:Y:S01]  /*0370*/  SHF.R.S32.HI R246, RZ, 0x7, R246 ;  /* 0x00000007fff67819 */ /* 0x000fe200000114f6 */
[----:B------:R-:W-:Y:S01]  /*0380*/  IMAD.IADD R228, R4, 0x1, -R0 ;  /* 0x0000000104e47824 */ /* 0x000fe200078e0a00 */
[----:B------:R-:W-:Y:S01]  /*0390*/  LOP3.LUT R2, R2, 0xfffffff8, RZ, 0xc0, !PT ;  /* 0xfffffff802027812 */ /* 0x000fe200078ec0ff */
[----:B------:R-:W-:Y:S01]  /*03a0*/  IMAD.SHL.U32 R3, R5, 0x8, RZ ;  /* 0x0000000805037824 */ /* 0x000fe200078e00ff */
[----:B------:R-:W-:Y:S01]  /*03b0*/  LOP3.LUT R0, R11, 0x1c0, RZ, 0xc0, !PT ;  /* 0x000001c00b007812 */ /* 0x000fe200078ec0ff */
[----:B------:R-:W-:Y:S01]  /*03c0*/  IMAD.SHL.U32 R223, R14, 0x200, RZ ;  /* 0x000002000edf7824 */ /* 0x000fe200078e00ff */
[----:B------:R-:W-:Y:S01]  /*03d0*/  SHF.R.S32.HI R4, RZ, 0x1f, R10 ;  /* 0x0000001fff047819 */ /* 0x000fe2000001140a */
[----:B------:R-:W-:Y:S01]  /*03e0*/  IMAD.IADD R9, R9, 0x1, -R2 ;  /* 0x0000000109097824 */ /* 0x000fe200078e0a02 */
[----:B------:R-:W-:Y:S01]  /*03f0*/  LOP3.LUT R3, R0, 0x38, R3, 0xf8, !PT ;  /* 0x0000003800037812 */ /* 0x000fe200078ef803 */
[----:B------:R-:W-:Y:S01]  /*0400*/  IMAD.SHL.U32 R8, R14, 0x20, RZ ;  /* 0x000000200e087824 */ /* 0x000fe200078e00ff */
[----:B------:R-:W-:Y:S01]  /*0410*/  SHF.R.U32.HI R2, RZ, 0x3, R0 ;  /* 0x00000003ff027819 */ /* 0x000fe20000011600 */
        /* <DEDUP_REMOVED lines=18> */
[C---:B------:R-:W-:Y:S01]  /*0540*/  IMAD R234, R0.reuse, 0x200, R7 ;  /* 0x0000020000ea7824 */ /* 0x040fe200078e0207 */
[----:B------:R-:W-:Y:S01]  /*0550*/  LOP3.LUT R5, R9, 0x1, RZ, 0xc0, !PT ;  /* 0x0000000109057812 */ /* 0x000fe200078ec0ff */
[----:B------:R-:W-:Y:S01]  /*0560*/  IMAD.SHL.U32 R3, R0, 0x8, RZ ;  /* 0x0000000800037824 */ /* 0x000fe200078e00ff */
[----:B------:R-:W-:Y:S01]  /*0570*/  LOP3.LUT R6, R11, 0xfffffff8, RZ, 0xc0, !PT ;  /* 0xfffffff80b067812 */ /* 0x000fe200078ec0ff */
[----:B------:R-:W-:Y:S01]  /*0580*/  IMAD.SHL.U32 R0, R9, 0x40, RZ ;  /* 0x0000004009007824 */ /* 0x000fe200078e00ff */
[----:B------:R-:W-:Y:S01]  /*0590*/  ISETP.NE.U32.AND P0, PT, R5, 0x1, PT ;  /* 0x000000010500780c */ /* 0x000fe20003f05070 */
[----:B------:R-:W-:Y:S01]  /*05a0*/  IMAD.SHL.U32 R5, R246, 0x20, RZ ;  /* 0x00000020f6057824 */ /* 0x000fe200078e00ff */
[----:B------:R-:W-:Y:S01]  /*05b0*/  LOP3.LUT R3, R3, 0x18, RZ, 0xc0, !PT ;  /* 0x0000001803037812 */ /* 0x000fe200078ec0ff */
[----:B------:R-:W-:Y:S01]  /*05c0*/  IMAD.IADD R6, R12, 0x1, -R6 ;  /* 0x000000010c067824 */ /* 0x000fe200078e0a06 */
[----:B------:R-:W-:Y:S01]  /*05d0*/  LOP3.LUT R0, R0, 0x1c0, RZ, 0xc0, !PT ;  /* 0x000001c000007812 */ /* 0x000fe200078ec0ff */
[----:B------:R-:W-:Y:S01]  /*05e0*/  IMAD.SHL.U32 R7, R15, 0x2, RZ ;  /* 0x000000020f077824 */ /* 0x000fe200078e00ff */
[----:B------:R-:W-:-:S02]  /*05f0*/  R2P PR, R9, 0x6 ;  /* 0x0000000609007804 */ /* 0x000fc40000000000 */
[----:B------:R-:W-:Y:S01]  /*0600*/  LOP3.LUT R5, R0, 0x20, R5, 0xf8, !PT ;  /* 0x0000002000057812 */ /* 0x000fe200078ef805 */
[----:B------:R-:W-:Y:S01]  /*0610*/  IMAD R9, R251, 0x400, R7 ;  /* 0x00000400fb097824 */ /* 0x000fe200078e0207 */
[----:B------:R-:W-:Y:S02]  /*0620*/  SHF.R.U32.HI R4, RZ, 0x3, R0 ;  /* 0x00000003ff047819 */ /* 0x000fe40000011600 */
[C---:B------:R-:W-:Y:S02]  /*0630*/  LOP3.LUT P6, RZ, R6.reuse, 0x2, RZ, 0xc0, !PT ;  /* 0x0000000206ff7812 */ /* 0x040fe400078cc0ff */
[C---:B------:R-:W-:Y:S01]  /*0640*/  LOP3.LUT P5, RZ, R6.reuse, 0x4, RZ, 0xc0, !PT ;  /* 0x0000000406ff7812 */ /* 0x040fe200078ac0ff */
[----:B------:R-:W-:Y:S01]  /*0650*/  IMAD.SHL.U32 R6, R6, 0x40, RZ ;  /* 0x0000004006067824 */ /* 0x000fe200078e00ff */
[----:B------:R-:W-:Y:S02]  /*0660*/  LOP3.LUT R5, R5, R4, RZ, 0x3c, !PT ;  /* 0x0000000405057212 */ /* 0x000fe400078e3cff */
[----:B------:R-:W-:-:S02]  /*0670*/  LOP3.LUT R10, R3, 0x20, R8, 0xf8, !PT ;  /* 0x00000020030a7812 */ /* 0x000fc400078ef808 */
[----:B------:R-:W-:Y:S01]  /*0680*/  LOP3.LUT R8, R4, R0, R3, 0x1e, !PT ;  /* 0x0000000004087212 */ /* 0x000fe200078e1e03 */
[----:B------:R-:W-:Y:S01]  /*0690*/  IMAD.IADD R9, R9, 0x1, R5 ;  /* 0x0000000109097824 */ /* 0x000fe200078e0205 */
[----:B------:R-:W-:Y:S01]  /*06a0*/  LOP3.LUT R0, R6, 0x1c0, RZ, 0xc0, !PT ;  /* 0x000001c006007812 */ /* 0x000fe200078ec0ff */
[----:B------:R-:W-:Y:S01]  /*06b0*/  IMAD.SHL.U32 R4, R14, 0x8, RZ ;  /* 0x000000080e047824 */ /* 0x000fe200078e00ff */
[----:B------:R-:W-:Y:S01]  /*06c0*/  SEL R225, R226, 0xffffffc0, !P3 ;  /* 0xffffffc0e2e17807 */ /* 0x000fe20005800000 */
[----:B------:R-:W-:Y:S01]  /*06d0*/  IMAD R5, R228, 0x400, R7 ;  /* 0x00000400e4057824 */ /* 0x000fe200078e0207 */
[----:B------:R-:W-:Y:S01]  /*06e0*/  SHF.R.U32.HI R3, RZ, 0x3, R0 ;  /* 0x00000003ff037819 */ /* 0x000fe20000011600 */
[----:B------:R-:W-:Y:S01]  /*06f0*/  IMAD.SHL.U32 R6, R11, 0x40, RZ ;  /* 0x000000400b067824 */ /* 0x000fe200078e00ff */
[----:B------:R-:W-:Y:S01]  /*0700*/  LOP3.LUT R4, R0, 0x8, R4, 0xf8, !PT ;  /* 0x0000000800047812 */ /* 0x000fe200078ef804 */
[----:B------:R-:W-:Y:S01]  /*0710*/  IMAD.IADD R8, R5, 0x1, R8 ;  /* 0x0000000105087824 */ /* 0x000fe200078e0208 */
[----:B------:R-:W-:-:S02]  /*0720*/  LOP3.LUT R5, R3, R10, R0, 0x1e, !PT ;  /* 0x0000000a03057212 */ /* 0x000fc400078e1e00 */
[----:B------:R-:W-:Y:S02]  /*0730*/  LOP3.LUT R0, R6, 0xfffffe00, RZ, 0xc0, !PT ;  /* 0xfffffe0006007812 */ /* 0x000fe400078ec0ff */
[----:B------:R-:W-:Y:S01]  /*0740*/  LOP3.LUT R3, R4, R3, RZ, 0x3c, !PT ;  /* 0x0000000304037212 */ /* 0x000fe200078e3cff */
[----:B------:R-:W-:Y:S01]  /*0750*/  IMAD.U32 R4, RZ, RZ, UR8 ;  /* 0x00000008ff047e24 */ /* 0x000fe2000f8e00ff */
[----:B------:R-:W-:Y:S01]  /*0760*/  USHF.R.S32.HI UR8, URZ, 0x1f, UR45 ;  /* 0x0000001f3f087899 */ /* 0x000fe2000801142d */
[--C-:B------:R-:W-:Y:S01]  /*0770*/  IMAD R222, R251, 0x400, R0.reuse ;  /* 0x00000400fbde7824 */ /* 0x100fe200078e0200 */
[----:B------:R-:W-:Y:S01]  /*0780*/  LEA R2, R2, UR4, 0x1 ;  /* 0x0000000402027c11 */ /* 0x000fe2000f8e08ff */
[----:B------:R-:W-:Y:S01]  /*0790*/  IMAD R228, R228, 0x400, R0 ;  /* 0x00000400e4e47824 */ /* 0x000fe200078e0200 */
[----:B------:R-:W-:Y:S01]  /*07a0*/  LEA R240, R9, UR4, 0x1 ;  /* 0x0000000409f07c11 */ /* 0x000fe2000f8e08ff */
[----:B------:R-:W-:Y:S01]  /*07b0*/  IMAD.IADD R222, R222, 0x1, R3 ;  /* 0x00000001dede7824 */ /* 0x000fe200078e0203 */
[----:B------:R-:W-:Y:S01]  /*07c0*/  SEL R226, R226, 0xffffffc0, !P5 ;  /* 0xffffffc0e2e27807 */ /* 0x000fe20006800000 */
[----:B------:R-:W-:Y:S01]  /*07d0*/  IMAD.IADD R228, R3, 0x1, R228 ;  /* 0x0000000103e47824 */ /* 0x000fe200078e02e4 */
[----:B------:R-:W-:Y:S01]  /*07e0*/  SEL R242, R242, 0x10, !P0 ;  /* 0x00000010f2f27807 */ /* 0x000fe20004000000 */
[----:B------:R-:W-:Y:S01]  /*07f0*/  IMAD.U32 R3, RZ, RZ, UR5 ;  /* 0x00000005ff037e24 */ /* 0x000fe2000f8e00ff */
[----:B------:R-:W-:Y:S01]  /*0800*/  USHF.R.S32.HI UR5, URZ, 0x1f, UR56 ;  /* 0x0000001f3f057899 */ /* 0x000fe20008011438 */
[----:B------:R-:W-:Y:S01]  /*0810*/  IMAD.U32 R3, RZ, RZ, UR8 ;  /* 0x00000008ff037e24 */ /* 0x000fe2000f8e00ff */
[----:B------:R-:W-:Y:S01]  /*0820*/  UIADD3 UR8, UR4, 0x10000, URZ ;  /* 0x0001000004087890 */ /* 0x000fe2000fffe03f */
[----:B------:R-:W-:Y:S01]  /*0830*/  LEA R222, R222, UR4, 0x1 ;  /* 0x00000004dede7c11 */ /* 0x000fe2000f8e08ff */
[----:B------:R-:W-:Y:S01]  /*0840*/  VIADD R241, R240, 0x20 ;  /* 0x00000020f0f17836 */ /* 0x000fe20000000000 */
[----:B------:R-:W-:Y:S01]  /*0850*/  SHF.R.S32.HI R235, RZ, 0x2, R235 ;  /* 0x00000002ffeb7819 */ /* 0x000fe200000114eb */
[----:B------:R-:W-:Y:S01]  /*0860*/  IMAD.U32 R3, RZ, RZ, UR5 ;  /* 0x00000005ff037e24 */ /* 0x000fe2000f8e00ff */
[----:B------:R-:W-:Y:S01]  /*0870*/  UIADD3 UR5, UR4, 0x20000, URZ ;  /* 0x0002000004057890 */ /* 0x000fe2000fffe03f */
[----:B------:R-:W-:Y:S01]  /*0880*/  SEL R3, R230, 0xffffffe0, !P4 ;  /* 0xffffffe0e6037807 */ /* 0x000fe20006000000 */
[----:B------:R-:W-:Y:S01]  /*0890*/  @P1 VIADD R241, R240, 0xffffffe0 ;  /* 0xffffffe0f0f11836 */ /* 0x000fe20000000000 */
[----:B------:R-:W-:Y:S01]  /*08a0*/  SEL R230, R230, 0xffffffe0, !P6 ;  /* 0xffffffe0e6e67807 */ /* 0x000fe20007000000 */
[--C-:B------:R-:W-:Y:S01]  /*08b0*/  IMAD.IADD R221, R225, 0x1, R2.reuse ;  /* 0x00000001e1dd7824 */ /* 0x100fe200078e0202 */
[----:B------:R-:W-:Y:S01]  /*08c0*/  LEA R247, R8, UR8, 0x1 ;  /* 0x0000000808f77c11 */ /* 0x000fe2000f8e08ff */
        /* <DEDUP_REMOVED lines=8> */
[----:B------:R-:W-:Y:S01]  /*0950*/  IMAD.IADD R243, R240, 0x1, R242 ;  /* 0x00000001f0f37824 */ /* 0x000fe200078e02f2 */
[----:B------:R-:W-:Y:S01]  /*0960*/  LEA R0, R0, UR4, 0x1 ;  /* 0x0000000400007c11 */ /* 0x000fe2000f8e08ff */
[----:B------:R-:W-:-:S02]  /*0970*/  VIADD R248, R247, 0x40 ;  /* 0x00000040f7f87836 */ /* 0x000fc40000000000 */
[----:B------:R-:W-:Y:S02]  /*0980*/  IMAD.IADD R227, R222, 0x1, R226 ;  /* 0x00000001dee37824 */ /* 0x000fe400078e02e2 */
[----:B------:R-:W-:Y:S02]  /*0990*/  IMAD.IADD R231, R230, 0x1, R228 ;  /* 0x00000001e6e77824 */ /* 0x000fe400078e02e4 */
[----:B------:R-:W-:Y:S02]  /*09a0*/  IMAD R235, R251, 0x10, R235 ;  /* 0x00000010fbeb7824 */ /* 0x000fe400078e02eb */
[----:B------:R-:W-:Y:S02]  /*09b0*/  IMAD.IADD R225, R225, 0x1, R223 ;  /* 0x00000001e1e17824 */ /* 0x000fe400078e02df */
[----:B------:R-:W-:Y:S02]  /*09c0*/  @P2 VIADD R248, R247, 0xffffffc0 ;  /* 0xffffffc0f7f82836 */ /* 0x000fe40000000000 */
[----:B------:R-:W-:-:S02]  /*09d0*/  IMAD.IADD R242, R242, 0x1, R241 ;  /* 0x00000001f2f27824 */ /* 0x000fc400078e02f1 */
[----:B------:R-:W-:Y:S02]  /*09e0*/  IMAD.IADD R226, R224, 0x1, R226 ;  /* 0x00000001e0e27824 */ /* 0x000fe400078e02e2 */
[----:B------:R-:W-:-:S07]  /*09f0*/  IMAD.IADD R230, R230, 0x1, R229 ;  /* 0x00000001e6e67824 */ /* 0x000fce00078e02e5 */
.L_x_1297:
        /* <DEDUP_REMOVED lines=44> */
[----:B------:R-:W-:-:S04]  /*0cc0*/  @!UP3 UISETP.NE.U32.AND UP1, UPT, UR4, URZ, UPT ;  /* 0x0000003f0400b28c */ /* 0x000fc8000bf25070 */
[----:B------:R-:W-:-:S03]  /*0cd0*/  @!UP3 UISETP.NE.AND.EX UP1, UPT, UR5, URZ, UPT, UP1 ;  /* 0x0000003f0500b28c */ /* 0x000fc6000bf25310 */
[----:B------:R-:W-:Y:S01]  /*0ce0*/  @!UP3 ULDC UR5, c[0x0][0x2cc] ;  /* 0x0000b3000005bab9 */ /* 0x000fe20000000800 */
[----:B------:R-:W-:Y:S01]  /*0cf0*/  UMOV UR4, 0xffffffff ;  /* 0xffffffff00047882 */ /* 0x000fe20000000000 */
[----:B------:R-:W-:Y:S01]  /*0d00*/  @!UP3 USEL UR9, UR5, URZ, UP1 ;  /* 0x0000003f0509b287 */ /* 0x000fe20008800000 */
[----:B------:R-:W-:Y:S01]  /*0d10*/  UMOV UR41, 0xffffffff ;  /* 0xffffffff00297882 */ /* 0x000fe20000000000 */
[----:B------:R-:W-:Y:S01]  /*0d20*/  USHF.L.U32 UR26, UR13, 0x6, URZ ;  /* 0x000000060d1a7899 */ /* 0x000fe2000800063f */
[----:B------:R-:W-:Y:S01]  /*0d30*/  ULDC UR5, c[0x0][0x2c8] ;  /* 0x0000b20000057ab9 */ /* 0x000fe20000000800 */
        /* <DEDUP_REMOVED lines=15> */
.L_x_1267:
        /* <DEDUP_REMOVED lines=15> */
[----:B------:R-:W-:-:S02]  /*0f20*/  UIMAD UR23, UR45, UR15, UR14 ;  /* 0x0000000f2d1772a4 */ /* 0x000fc4000f8e020e */
[----:B------:R-:W-:Y:S01]  /*0f30*/  UIADD3 UR9, UR10, 0x3f, URZ ;  /* 0x0000003f0a097890 */ /* 0x000fe2000fffe03f */
[----:B------:R-:W-:Y:S01]  /*0f40*/  @!UP2 ULDC.64 UR14, c[0x0][0x418] ;  /* 0x00010600000eaab9 */ /* 0x000fe20000000a00 */
[----:B------:R-:W-:Y:S02]  /*0f50*/  USEL UR31, UR12, URZ, UP0 ;  /* 0x0000003f0c1f7287 */ /* 0x000fe40008000000 */
[----:B------:R-:W-:Y:S02]  /*0f60*/  @!UP2 UIMAD.WIDE.U32 UR34, UR45, UR14, URZ ;  /* 0x0000000e2d22a2a5 */ /* 0x000fe4000f8e003f */
[----:B------:R-:W-:Y:S01]  /*0f70*/  USHF.R.S32.HI UR12, URZ, 0x1f, UR9 ;  /* 0x0000001f3f0c7899 */ /* 0x000fe20008011409 */
[----:B------:R-:W-:Y:S01]  /*0f80*/  ULDC UR58, c[0x0][0x2d4] ;  /* 0x0000b500003a7ab9 */ /* 0x000fe20000000800 */
[----:B------:R-:W-:Y:S01]  /*0f90*/  USHF.L.U64.HI UR11, UR45, 0x7, UR57 ;  /* 0x000000072d0b7899 */ /* 0x000fe20008010239 */
[----:B-1----:R-:W-:Y:S01]  /*0fa0*/  IABS R8, R9 ;  /* 0x0000000900087213 */ /* 0x002fe20000000000 */
[----:B------:R-:W-:Y:S01]  /*0fb0*/  ULEA.HI UR12, UR12, UR9, URZ, 0x6 ;  /* 0x000000090c0c7291 */ /* 0x000fe2000f8f303f */
[----:B------:R-:W-:Y:S01]  /*0fc0*/  ISETP.NE.AND P3, PT, R9, RZ, PT ;  /* 0x000000ff0900720c */ /* 0x000fe20003f65270 */
[----:B------:R-:W-:Y:S01]  /*0fd0*/  USHF.R.S32.HI UR38, URZ, 0x1f, UR58 ;  /* 0x0000001f3f267899 */ /* 0x000fe2000801143a */
[----:B------:R-:W1:Y:S01]  /*0fe0*/  I2F.RP R4, R8 ;  /* 0x0000000800047306 */ /* 0x000e620000209400 */
[----:B------:R-:W-:Y:S01]  /*0ff0*/  @UP2 ULDC.64 UR16, c[0x0][0x420] ;  /* 0x0001080000102ab9 */ /* 0x000fe20000000a00 */
[----:B------:R-:W-:Y:S01]  /*1000*/  ULDC UR61, c[0x0][0x2dc] ;  /* 0x0000b700003d7ab9 */ /* 0x000fe20000000800 */
[----:B------:R-:W-:-:S02]  /*1010*/  @UP2 UIMAD.WIDE.U32 UR42, UR4, UR16, URZ ;  /* 0x00000010042a22a5 */ /* 0x000fc4000f8e003f */
[----:B--2---:R-:W-:Y:S01]  /*1020*/  UIMAD.WIDE.U32 UR32, UR5, UR18, URZ ;  /* 0x00000012052072a5 */ /* 0x004fe2000f8e003f */
[----:B------:R-:W-:Y:S01]  /*1030*/  ULDC UR60, c[0x0][0x270] ;  /* 0x00009c00003c7ab9 */ /* 0x000fe20000000800 */
[----:B------:R-:W-:Y:S02]  /*1040*/  @UP2 UIMAD UR49, UR4, UR17, UR43 ;  /* 0x00000011043122a4 */ /* 0x000fe4000f8e022b */
[----:B------:R-:W-:Y:S02]  /*1050*/  UIMAD UR50, UR5, UR19, UR33 ;  /* 0x00000013053272a4 */ /* 0x000fe4000f8e0221 */
[----:B------:R-:W-:Y:S02]  /*1060*/  @!UP2 UIMAD UR5, UR57, UR14, URZ ;  /* 0x0000000e3905a2a4 */ /* 0x000fe4000f8e023f */
[----:B------:R-:W-:Y:S01]  /*1070*/  USEL UR33, UR11, URZ, UP0 ;  /* 0x0000003f0b217287 */ /* 0x000fe20008000000 */
[----:B-1----:R-:W1:Y:S01]  /*1080*/  MUFU.RCP R4, R4 ;  /* 0x0000000400047308 */ /* 0x002e620000001000 */
[----:B------:R-:W-:-:S02]  /*1090*/  @!UP2 UIMAD UR44, UR45, UR15, UR5 ;  /* 0x0000000f2d2ca2a4 */ /* 0x000fc4000f8e0205 */
[----:B------:R-:W-:Y:S01]  /*10a0*/  UIADD3 UR5, UR10, 0x40, UR26 ;  /* 0x000000400a057890 */ /* 0x000fe2000fffe01a */
[----:B------:R-:W-:Y:S01]  /*10b0*/  ULDC UR14, c[0x0][0x394] ;  /* 0x0000e500000e7ab9 */ /* 0x000fe20000000800 */
[----:B------:R-:W-:Y:S02]  /*10c0*/  UIMAD UR11, UR38, UR45, URZ ;  /* 0x0000002d260b72a4 */ /* 0x000fe4000f8e023f */
[----:B------:R-:W-:Y:S02]  /*10d0*/  UIADD3 UR5, UR5, UR14, -UR8 ;  /* 0x0000000e05057290 */ /* 0x000fe4000fffe808 */
[----:B------:R-:W-:Y:S02]  /*10e0*/  UIMAD.WIDE UR14, UR61, UR60, URZ ;  /* 0x0000003c3d0e72a5 */ /* 0x000fe4000f8e023f */
[----:B------:R-:W-:Y:S02]  /*10f0*/  UIADD3 UR5, UR5, 0x3f, URZ ;  /* 0x0000003f05057890 */ /* 0x000fe4000fffe03f */
[----:B------:R-:W-:-:S02]  /*1100*/  UIMAD.WIDE.U32 UR16, UR45, UR58, URZ ;  /* 0x0000003a2d1072a5 */ /* 0x000fc4000f8e003f */
[----:B------:R-:W-:Y:S01]  /*1110*/  USHF.R.S32.HI UR9, URZ, 0x1f, UR5 ;  /* 0x0000001f3f097899 */ /* 0x000fe20008011405 */
[----:B-1----:R-:W-:Y:S01]  /*1120*/  VIADD R4, R4, 0xffffffe ;  /* 0x0ffffffe04047836 */ /* 0x002fe20000000000 */
[----:B------:R-:W-:Y:S02]  /*1130*/  UIMAD UR11, UR57, UR58, UR11 ;  /* 0x0000003a390b72a4 */ /* 0x000fe4000f8e020b */
[----:B------:R-:W-:Y:S01]  /*1140*/  ULEA.HI UR5, UR9, UR5, URZ, 0x6 ;  /* 0x0000000509057291 */ /* 0x000fe2000f8f303f */
[----:B------:R-:W1:Y:S01]  /*1150*/  F2I.FTZ.U32.TRUNC.NTZ R5, R4 ;  /* 0x0000000400057305 */ /* 0x000e62000021f000 */
[----:B------:R-:W-:Y:S02]  /*1160*/  USHF.R.S32.HI UR9, URZ, 0x6, UR12 ;  /* 0x000000063f097899 */ /* 0x000fe4000801140c */
[----:B------:R-:W-:Y:S01]  /*1170*/  USHF.R.S32.HI UR5, URZ, 0x6, UR5 ;  /* 0x000000063f057899 */ /* 0x000fe20008011405 */
[----:B------:R-:W-:Y:S01]  /*1180*/  ULDC.64 UR36, c[0x0][0x240] ;  /* 0x0000900000247ab9 */ /* 0x000fe20000000a00 */
[----:B------:R-:W-:-:S02]  /*1190*/  UIMAD UR12, UR15, UR16, URZ ;  /* 0x000000100f0c72a4 */ /* 0x000fc4000f8e023f */
[----:B------:R-:W-:Y:S02]  /*11a0*/  UISETP.LT.AND UP0, UPT, UR9, UR5, UPT ;  /* 0x000000050900728c */ /* 0x000fe4000bf01270 */
[----:B------:R-:W-:Y:S02]  /*11b0*/  UIMAD.WIDE.U32 UR18, UR4, UR36, URZ ;  /* 0x00000024041272a5 */ /* 0x000fe4000f8e003f */
[----:B------:R-:W-:Y:S02]  /*11c0*/  UIMAD UR22, UR4, UR37, URZ ;  /* 0x00000025041672a4 */ /* 0x000fe4000f8e023f */
[----:B------:R-:W-:Y:S01]  /*11d0*/  UIADD3 UR11, UR17, UR11, URZ ;  /* 0x0000000b110b7290 */ /* 0x000fe2000fffe03f */
[----:B-1----:R-:W-:Y:S01]  /*11e0*/  IMAD.MOV R4, RZ, RZ, -R5 ;  /* 0x000000ffff047224 */ /* 0x002fe200078e0a05 */
[----:B------:R-:W-:Y:S01]  /*11f0*/  ULDC.U8 UR24, c[0x0][0x3d8] ;  /* 0x0000f60000187ab9 */ /* 0x000fe20000000000 */
[----:B------:R-:W-:Y:S02]  /*1200*/  USEL UR38, UR9, UR5, UP0 ;  /* 0x0000000509267287 */ /* 0x000fe40008000000 */
[----:B------:R-:W-:Y:S01]  /*1210*/  IMAD R6, R4, R8, RZ ;  /* 0x0000000804067224 */ /* 0x000fe200078e02ff */
[----:B------:R-:W-:Y:S01]  /*1220*/  UIADD3 UR46, UR21, UR23, URZ ;  /* 0x00000017152e7290 */ /* 0x000fe2000fffe03f */
[----:B------:R-:W-:Y:S01]  /*1230*/  IMAD.MOV.U32 R4, RZ, RZ, RZ ;  /* 0x000000ffff047224 */ /* 0x000fe200078e00ff */
[----:B------:R-:W-:-:S02]  /*1240*/  UISETP.NE.AND UP3, UPT, UR24, URZ, UPT ;  /* 0x0000003f1800728c */ /* 0x000fc4000bf65270 */
[----:B------:R-:W-:Y:S01]  /*1250*/  USEL UR54, UR20, UR18, !UP2 ;  /* 0x0000001214367287 */ /* 0x000fe2000d000000 */
[----:B------:R-:W-:Y:S01]  /*1260*/  IMAD.HI.U32 R4, R5, R6, R4 ;  /* 0x0000000605047227 */ /* 0x000fe200078e0004 */
[----:B------:R-:W-:Y:S01]  /*1270*/  MOV R5, R7 ;  /* 0x0000000700057202 */ /* 0x000fe20000000f00 */
[----:B------:R-:W-:Y:S02]  /*1280*/  @UP2 UIADD3 UR46, UR19, UR22, URZ ;  /* 0x00000016132e2290 */ /* 0x000fe4000fffe03f */
[----:B------:R-:W-:Y:S02]  /*1290*/  UIMAD.WIDE.U32 UR18, UR14, UR16, URZ ;  /* 0x000000100e1272a5 */ /* 0x000fe4000f8e003f */
[----:B------:R-:W-:Y:S01]  /*12a0*/  IMAD.HI.U32 R4, R4, R5, RZ ;  /* 0x0000000504047227 */ /* 0x000fe200078e00ff */
[----:B------:R-:W-:Y:S02]  /*12b0*/  UIMAD UR5, UR14, UR11, UR12 ;  /* 0x0000000b0e0572a4 */ /* 0x000fe4000f8e020c */
[----:B------:R-:W-:Y:S01]  /*12c0*/  ULEA UR20, UR38, 0xffffffc0, 0x6 ;  /* 0xffffffc026147891 */ /* 0x000fe2000f8e303f */
[----:B------:R-:W-:Y:S01]  /*12d0*/  IMAD.MOV R6, RZ, RZ, -R4 ;  /* 0x000000ffff067224 */ /* 0x000fe200078e0a04 */
[----:B------:R-:W-:-:S02]  /*12e0*/  UISETP.NE.AND UP1, UPT, UR41, -0x1, UPT ;  /* 0xffffffff2900788c */ /* 0x000fc4000bf25270 */
[----:B------:R-:W-:Y:S01]  /*12f0*/  UIMAD.WIDE.U32 UR16, UR14, UR4, URZ ;  /* 0x000000040e1072a5 */ /* 0x000fe2000f8e003f */
[C---:B------:R-:W-:Y:S01]  /*1300*/  IMAD R5, R8.reuse, R6, R5 ;  /* 0x0000000608057224 */ /* 0x040fe200078e0205 */
[----:B------:R-:W-:Y:S02]  /*1310*/  UIMAD UR9, UR15, UR4, URZ ;  /* 0x000000040f0972a4 */ /* 0x000fe4000f8e023f */
[----:B------:R-:W-:Y:S02]  /*1320*/  UIADD3 UR47, UR19, UR5, URZ ;  /* 0x00000005132f7290 */ /* 0x000fe4000fffe03f */
[----:B------:R-:W-:Y:S01]  /*1330*/  ISETP.GT.U32.AND P1, PT, R8, R5, PT ;  /* 0x000000050800720c */ /* 0x000fe20003f24070 */
[----:B------:R-:W-:Y:S02]  /*1340*/  UIADD3 UR5, UP0, UR20, UR31, URZ ;  /* 0x0000001f14057290 */ /* 0x000fe4000ff1e03f */
[----:B------:R-:W-:Y:S02]  /*1350*/  USHF.R.S32.HI UR21, URZ, 0x1f, UR20 ;  /* 0x0000001f3f157899 */ /* 0x000fe40008011414 */
[----:B------:R-:W-:Y:S01]  /*1360*/  @UP2 UIADD3 UR47, UR17, UR9, URZ ;  /* 0x00000009112f2290 */ /* 0x000fe2000fffe03f */
[----:B------:R-:W-:Y:S01]  /*1370*/  ULDC UR31, c[0x0][0x2c4] ;  /* 0x0000b100001f7ab9 */ /* 0x000fe20000000800 */
[----:B------:R-:W-:-:S02]  /*1380*/  UIMAD UR9, UR15, UR5, URZ ;  /* 0x000000050f0972a4 */ /* 0x000fc4000f8e023f */
[----:B------:R-:W-:Y:S02]  /*1390*/  UIMAD.WIDE.U32 UR22, UR14, UR5, URZ ;  /* 0x000000050e1672a5 */ /* 0x000fe4000f8e003f */
[----:B------:R-:W-:Y:S02]  /*13a0*/  UIADD3.X UR11, UR21, UR33, URZ, UP0, !UPT ;  /* 0x00000021150b7290 */ /* 0x000fe400087fe43f */
[----:B------:R-:W-:Y:S01]  /*13b0*/  @!P1 IMAD.IADD R5, R5, 0x1, -R8 ;  /* 0x0000000105059824 */ /* 0x000fe200078e0a08 */
[----:B------:R-:W-:Y:S01]  /*13c0*/  @UP3 UIMAD UR5, UR45, UR31, URZ ;  /* 0x0000001f2d0532a4 */ /* 0x000fe2000f8e023f */
[----:B------:R-:W-:Y:S01]  /*13d0*/  @!P1 IADD3 R4, R4, 0x1, RZ ;  /* 0x0000000104049810 */ /* 0x000fe20007ffe0ff */
[----:B------:R-:W-:Y:S01]  /*13e0*/  ULDC.U8 UR25, c[0x0][0x480] ;  /* 0x0001200000197ab9 */ /* 0x000fe20000000000 */
[----:B------:R-:W-:Y:S01]  /*13f0*/  PLOP3.LUT P1, PT, PT, PT, UP1, 0x80, 0x0 ;  /* 0x000000000000781c */ /* 0x000fe20003f2f018 */
[----:B------:R-:W-:Y:S01]  /*1400*/  @UP1 UIADD3 UR27, UR39, UR41, URZ ;  /* 0x00000029271b1290 */ /* 0x000fe2000fffe03f */
[----:B------:R-:W-:Y:S01]  /*1410*/  ISETP.GE.U32.AND P0, PT, R5, R8, PT ;  /* 0x000000080500720c */ /* 0x000fe20003f06070 */
[----:B------:R-:W-:Y:S01]  /*1420*/  @UP1 UIADD3 UR30, UR39, UR41, URZ ;  /* 0x00000029271e1290 */ /* 0x000fe2000fffe03f */
[----:B------:R-:W-:Y:S01]  /*1430*/  LOP3.LUT R5, R9, UR56, RZ, 0x3c, !PT ;  /* 0x0000003809057c12 */ /* 0x000fe2000f8e3cff */
[----:B------:R-:W-:-:S02]  /*1440*/  UISETP.NE.AND UP4, UPT, UR25, URZ, UPT ;  /* 0x0000003f1900728c */ /* 0x000fc4000bf85270 */
[----:B------:R-:W-:Y:S01]  /*1450*/  UIMAD UR11, UR14, UR11, UR9 ;  /* 0x0000000b0e0b72a4 */ /* 0x000fe2000f8e0209 */
[----:B------:R-:W-:Y:S01]  /*1460*/  ISETP.GE.AND P2, PT, R5, RZ, PT ;  /* 0x000000ff0500720c */ /* 0x000fe20003f46270 */
[----:B------:R-:W-:Y:S01]  /*1470*/  @UP1 ULDC.64 UR28, c[0x0][0x248] ;  /* 0x00009200001c1ab9 */ /* 0x000fe20000000a00 */
[----:B------:R-:W-:Y:S01]  /*1480*/  @UP1 ULDC.64 UR24, c[0x0][0x250] ;  /* 0x0000940000181ab9 */ /* 0x000fe20000000a00 */
[----:B------:R-:W-:Y:S02]  /*1490*/  @UP3 USEL UR9, UR5, UR4, !UP2 ;  /* 0x0000000405093287 */ /* 0x000fe4000d000000 */
[----:B------:R-:W-:Y:S02]  /*14a0*/  USEL UR55, UR18, UR16, !UP2 ;  /* 0x0000001012377287 */ /* 0x000fe4000d000000 */
[----:B------:R-:W-:Y:S01]  /*14b0*/  @UP1 UIMAD.WIDE.U32 UR18, UR27, UR28, URZ ;  /* 0x0000001c1b1212a5 */ /* 0x000fe2000f8e003f */
[----:B------:R-:W-:Y:S01]  /*14c0*/  @P0 VIADD R4, R4, 0x1 ;  /* 0x0000000104040836 */ /* 0x000fe20000000000 */
[----:B------:R-:W-:Y:S01]  /*14d0*/  @UP1 UIMAD.WIDE.U32 UR16, UR30, UR24, URZ ;  /* 0x000000181e1012a5 */ /* 0x000fe2000f8e003f */
[----:B------:R-:W-:Y:S01]  /*14e0*/  PLOP3.LUT P0, PT, PT, PT, UP3, 0x80, 0x0 ;  /* 0x000000000000781c */ /* 0x000fe20003f0f038 */
[----:B------:R-:W-:Y:S01]  /*14f0*/  @UP3 ULDC UR5, c[0x0][0x2e4] ;  /* 0x0000b90000053ab9 */ /* 0x000fe20000000800 */
[----:B------:R-:W-:Y:S01]  /*1500*/  UIMAD UR48, UR56, UR61, URZ ;  /* 0x0000003d383072a4 */ /* 0x000fe2000f8e023f */
[----:B------:R-:W-:Y:S01]  /*1510*/  IMAD.MOV.U32 R5, RZ, RZ, R4 ;  /* 0x000000ffff057224 */ /* 0x000fe200078e0004 */
[----:B------:R-:W-:-:S02]  /*1520*/  @UP3 UIMAD UR9, UR56, UR5, UR9 ;  /* 0x00000005380932a4 */ /* 0x000fc4000f8e0209 */
[----:B------:R-:W-:Y:S02]  /*1530*/  @UP1 UIMAD UR15, UR27, UR29, URZ ;  /* 0x0000001d1b0f12a4 */ /* 0x000fe4000f8e023f */
[----:B------:R-:W-:Y:S01]  /*1540*/  @UP1 UIMAD UR12, UR30, UR25, URZ ;  /* 0x000000191e0c12a4 */ /* 0x000fe2000f8e023f */
[----:B------:R-:W-:Y:S01]  /*1550*/  @!P2 IADD3 R5, -R5, RZ, RZ ;  /* 0x000000ff0505a210 */ /* 0x000fe20007ffe1ff */
[----:B------:R-:W-:Y:S01]  /*1560*/  @!UP3 UIMAD UR5, UR45, UR60, UR56 ;  /* 0x0000003c2d05b2a4 */ /* 0x000fe2000f8e0238 */
[----:B------:R-:W-:Y:S01]  /*1570*/  @!P3 LOP3.LUT R5, RZ, R9, RZ, 0x33, !PT ;  /* 0x00000009ff05b212 */ /* 0x000fe200078e33ff */
[----:B------:R-:W-:Y:S02]  /*1580*/  @!UP2 UIADD3 UR49, UR35, UR44, URZ ;  /* 0x0000002c2331a290 */ /* 0x000fe4000fffe03f */
[----:B------:R-:W-:Y:S02]  /*1590*/  USEL UR52, UR32, URZ, UP4 ;  /* 0x0000003f20347287 */ /* 0x000fe4000a000000 */
[----:B------:R-:W-:-:S02]  /*15a0*/  USEL UR51, UR50, URZ, UP4 ;  /* 0x0000003f32337287 */ /* 0x000fc4000a000000 */
[----:B------:R-:W-:Y:S02]  /*15b0*/  USHF.R.S32.HI UR40, URZ, 0x1f, UR26 ;  /* 0x0000001f3f287899 */ /* 0x000fe4000801141a */
        /* <DEDUP_REMOVED lines=20> */
.L_x_1269:
        /* <DEDUP_REMOVED lines=13> */
.L_x_1270:
        /* <DEDUP_REMOVED lines=11> */
.L_x_1271:
[----:B------:R-:W-:-:S04]  /*1880*/  UIMAD UR4, UR45, UR60, UR56 ;  /* 0x0000003c2d0472a4 */ /* 0x000fc8000f8e0238 */
[----:B------:R-:W-:-:S12]  /*1890*/  UIMAD UR4, UR4, UR58, URZ ;  /* 0x0000003a040472a4 */ /* 0x000fd8000f8e023f */
.L_x_1272:
[----:B------:R-:W1:Y:S01]  /*18a0*/  S2R R18, SR_TID.X ;  /* 0x0000000000127919 */ /* 0x000e620000002100 */
[----:B------:R-:W2:Y:S01]  /*18b0*/  LDC.64 R14, c[0x0][0x420] ;  /* 0x00010800ff0e7b82 */ /* 0x000ea20000000a00 */
[----:B------:R-:W-:Y:S01]  /*18c0*/  UIADD3 UR19, UR20, UR4, URZ ;  /* 0x0000000414137290 */ /* 0x000fe2000fffe03f */
[----:B------:R-:W-:Y:S01]  /*18d0*/  BSSY B1, `(.L_x_1268) ;  /* 0x00007dc000017945 */ /* 0x000fe20003800000 */
[----:B------:R-:W-:Y:S02]  /*18e0*/  UIMAD UR12, UR61, UR60, URZ ;  /* 0x0000003c3d0c72a4 */ /* 0x000fe4000f8e023f */
[----:B------:R-:W-:Y:S01]  /*18f0*/  UIADD3 UR4, -UR8, UR10, UR26 ;  /* 0x0000000a08047290 */ /* 0x000fe2000fffe11a */
[----:B------:R-:W-:Y:S01]  /*1900*/  ULDC UR34, c[0x0][0x398] ;  /* 0x0000e60000227ab9 */ /* 0x000fe20000000800 */
[----:B------:R-:W-:Y:S02]  /*1910*/  USHF.L.U32 UR5, UR12, 0x6, URZ ;  /* 0x000000060c057899 */ /* 0x000fe4000800063f */
[----:B------:R-:W-:-:S02]  /*1920*/  UIADD3 UR4, UR4, -UR34, URZ ;  /* 0x8000002204047290 */ /* 0x000fc4000fffe03f */
[----:B------:R-:W-:Y:S02]  /*1930*/  UIADD3 UR18, UP2, UP0, UR22, UR5, UR48 ;  /* 0x0000000516127290 */ /* 0x000fe4000f85e030 */
[----:B------:R-:W-:Y:S02]  /*1940*/  USHF.R.S32.HI UR35, URZ, 0x1f, UR56 ;  /* 0x0000001f3f237899 */ /* 0x000fe40008011438 */
[----:B------:R-:W-:Y:S01]  /*1950*/  USHF.R.S32.HI UR22, URZ, 0x1f, UR4 ;  /* 0x0000001f3f167899 */ /* 0x000fe20008011404 */
[----:B------:R-:W-:Y:S01]  /*1960*/  ULDC.64 UR14, c[0x0][0x428] ;  /* 0x00010a00000e7ab9 */ /* 0x000fe20000000a00 */
[----:B------:R-:W-:Y:S02]  /*1970*/  ULDC.64 UR16, c[0x0][0x258] ;  /* 0x0000960000107ab9 */ /* 0x000fe40000000a00 */
[----:B------:R-:W-:Y:S01]  /*1980*/  ULEA.HI UR22, UR22, UR4, URZ, 0x6 ;  /* 0x0000000416167291 */ /* 0x000fe2000f8f303f */
[----:B------:R-:W-:Y:S01]  /*1990*/  IMAD.U32 R16, RZ, RZ, UR14 ;  /* 0x0000000eff107e24 */ /* 0x000fe2000f8e00ff */
[----:B------:R-:W-:Y:S01]  /*19a0*/  UIMAD UR4, UR35, UR16, URZ ;  /* 0x00000010230472a4 */ /* 0x000fe2000f8e023f */
[----:B--2---:R-:W-:Y:S01]  /*19b0*/  IMAD R12, R14, UR21, RZ ;  /* 0x000000150e0c7c24 */ /* 0x004fe2000f8e02ff */
[----:B------:R-:W-:-:S02]  /*19c0*/  USHF.R.S32.HI UR5, URZ, 0x1f, UR5 ;  /* 0x0000001f3f057899 */ /* 0x000fc40008011405 */
[----:B------:R-:W-:Y:S01]  /*19d0*/  UIMAD UR17, UR56, UR17, UR4 ;  /* 0x00000011381172a4 */ /* 0x000fe2000f8e0204 */
[----:B------:R-:W-:Y:S01]  /*19e0*/  IMAD R12, R15, UR20, R12 ;  /* 0x000000140f0c7c24 */ /* 0x000fe2000f8e020c */
[----:B------:R-:W-:Y:S01]  /*19f0*/  UIADD3.X UR5, UR50, UR5, UR53, UP2, UP0 ;  /* 0x0000000532057290 */ /* 0x000fe200097e0435 */
[----:B-1----:R-:W-:Y:S01]  /*1a00*/  SHF.R.S32.HI R13, RZ, 0x1f, R18 ;  /* 0x0000001fff0d7819 */ /* 0x002fe20000011412 */
[----:B------:R-:W-:Y:S02]  /*1a10*/  UIADD3 UR4, UP2, UP0, UR52, UR18, UR55 ;  /* 0x0000001234047290 */ /* 0x000fe4000f85e037 */
[----:B------:R-:W-:Y:S01]  /*1a20*/  USHF.R.S32.HI UR22, URZ, 0x6, UR22 ;  /* 0x000000063f167899 */ /* 0x000fe20008011416 */
[CC--:B------:R-:W-:Y:S01]  /*1a30*/  LEA.HI R4, R13.reuse, R18.reuse, RZ, 0x3 ;  /* 0x000000120d047211 */ /* 0x0c0fe200078f18ff */
[----:B------:R-:W-:Y:S01]  /*1a40*/  ULDC.64 UR42, c[0x0][0x478] ;  /* 0x00011e00002a7ab9 */ /* 0x000fe20000000a00 */
[----:B------:R-:W-:Y:S01]  /*1a50*/  LEA.HI R13, R13, R18, RZ, 0x5 ;  /* 0x000000120d0d7211 */ /* 0x000fe200078f28ff */
[----:B------:R-:W-:Y:S01]  /*1a60*/  UIADD3 UR23, UR20, UR9, URZ ;  /* 0x0000000914177290 */ /* 0x000fe2000fffe03f */
[----:B------:R-:W-:Y:S01]  /*1a70*/  LOP3.LUT R6, R4, 0xfffffff8, RZ, 0xc0, !PT ;  /* 0xfffffff804067812 */ /* 0x000fe200078ec0ff */
[----:B------:R-:W-:Y:S01]  /*1a80*/  ULDC.64 UR30, c[0x0][0x210] ;  /* 0x00008400001e7ab9 */ /* 0x000fe20000000a00 */
[----:B------:R-:W-:Y:S01]  /*1a90*/  SHF.R.S32.HI R4, RZ, 0x3, R4 ;  /* 0x00000003ff047819 */ /* 0x000fe20000011404 */
[----:B------:R-:W-:Y:S01]  /*1aa0*/  UIADD3 UR9, UR38, -0x1, URZ ;  /* 0xffffffff26097890 */ /* 0x000fe2000fffe03f */
        /* <DEDUP_REMOVED lines=8> */
[--C-:B------:R-:W-:Y:S01]  /*1b30*/  SHF.R.S32.HI R7, RZ, 0x1f, R6.reuse ;  /* 0x0000001fff077819 */ /* 0x100fe20000011406 */
[----:B------:R-:W-:Y:S02]  /*1b40*/  IMAD R13, R13, UR12, R27 ;  /* 0x0000000c0d0d7c24 */ /* 0x000fe4000f8e021b */
[----:B------:R-:W-:Y:S02]  /*1b50*/  IMAD R11, R8, UR36, RZ ;  /* 0x00000024080b7c24 */ /* 0x000fe4000f8e02ff */
[----:B------:R-:W-:-:S04]  /*1b60*/  IMAD.WIDE.U32 R8, R10, UR36, R6 ;  /* 0x000000240a087c25 */ /* 0x000fc8000f8e0006 */
[----:B------:R-:W-:Y:S01]  /*1b70*/  IMAD R11, R10, UR37, R11 ;  /* 0x000000250a0b7c24 */ /* 0x000fe2000f8e020b */
[----:B------:R-:W-:-:S04]  /*1b80*/  IADD3 R10, P0, R8, UR54, RZ ;  /* 0x00000036080a7c10 */ /* 0x000fc8000ff1e0ff */
[----:B------:R-:W-:Y:S02]  /*1b90*/  IADD3.X R11, R9, UR46, R11, P0, !PT ;  /* 0x0000002e090b7c10 */ /* 0x000fe400087fe40b */
[----:B------:R-:W-:Y:S01]  /*1ba0*/  IADD3 R8, P0, R6, UR11, RZ ;  /* 0x0000000b06087c10 */ /* 0x000fe2000ff1e0ff */
[----:B------:R-:W-:-:S03]  /*1bb0*/  UIMAD UR11, UR35, UR14, URZ ;  /* 0x0000000e230b72a4 */ /* 0x000fc6000f8e023f */
[----:B------:R-:W-:Y:S01]  /*1bc0*/  IADD3.X R9, R7, UR49, RZ, P0, !PT ;  /* 0x0000003107097c10 */ /* 0x000fe200087fe4ff */
[----:B------:R-:W-:Y:S02]  /*1bd0*/  UIMAD UR11, UR56, UR15, UR11 ;  /* 0x0000000f380b72a4 */ /* 0x000fe4000f8e020b */
[----:B------:R-:W-:Y:S01]  /*1be0*/  UIMAD.WIDE UR14, UR19, 0x4, UR42 ;  /* 0x00000004130e78a5 */ /* 0x000fe2000f8e022a */
[----:B------:R-:W-:Y:S01]  /*1bf0*/  IMAD.WIDE.U32 R8, R14, UR20, R8 ;  /* 0x000000140e087c25 */ /* 0x000fe2000f8e0008 */
[----:B------:R-:W-:Y:S01]  /*1c00*/  ULDC.64 UR20, c[0x0][0x3e0] ;  /* 0x0000f80000147ab9 */ /* 0x000fe20000000a00 */
[----:B------:R-:W-:Y:S02]  /*1c10*/  ULDC.64 UR48, c[0x0][0x2b0] ;  /* 0x0000ac0000307ab9 */ /* 0x000fe40000000a00 */
[----:B------:R-:W-:Y:S02]  /*1c20*/  IMAD.IADD R9, R9, 0x1, R12 ;  /* 0x0000000109097824 */ /* 0x000fe400078e020c */
[----:B------:R-:W-:Y:S01]  /*1c30*/  UMOV UR18, UR14 ;  /* 0x0000000e00127c82 */ /* 0x000fe20008000000 */
[----:B------:R-:W-:-:S02]  /*1c40*/  IMAD.U32 R12, RZ, RZ, UR16 ;  /* 0x00000010ff0c7e24 */ /* 0x000fc4000f8e00ff */
[----:B------:R-:W-:-:S04]  /*1c50*/  IMAD.WIDE.U32 R8, R16, UR56, R8 ;  /* 0x0000003810087c25 */ /* 0x000fc8000f8e0008 */
[----:B------:R-:W-:Y:S01]  /*1c60*/  VIADD R9, R9, UR11 ;  /* 0x0000000b09097c36 */ /* 0x000fe20008000000 */
[----:B------:R-:W-:Y:S01]  /*1c70*/  UIADD3.X UR11, UR51, UR5, UR47, UP2, UP0 ;  /* 0x00000005330b7290 */ /* 0x000fe200097e042f */
[----:B------:R-:W-:Y:S01]  /*1c80*/  IMAD.WIDE.U32 R10, R12, UR56, R10 ;  /* 0x000000380c0a7c25 */ /* 0x000fe2000f8e000a */
[----:B------:R-:W-:Y:S01]  /*1c90*/  UISETP.LT.AND UP0, UPT, URZ, UR22, UPT ;  /* 0x000000163f00728c */ /* 0x000fe2000bf01270 */
[C---:B------:R-:W-:Y:S01]  /*1ca0*/  IADD3 R12, P0, R13.reuse, UR4, RZ ;  /* 0x000000040d0c7c10 */ /* 0x040fe2000ff1e0ff */
[----:B------:R-:W-:Y:S01]  /*1cb0*/  ULDC.64 UR4, c[0x0][0x400] ;  /* 0x0001000000047ab9 */ /* 0x000fe20000000a00 */
[-C--:B------:R-:W-:Y:S01]  /*1cc0*/  IMAD R16, R22, R14.reuse, RZ ;  /* 0x0000000e16107224 */ /* 0x080fe200078e02ff */
[----:B------:R-:W-:Y:S01]  /*1cd0*/  USEL UR22, URZ, UR22, !UP0 ;  /* 0x000000163f167287 */ /* 0x000fe2000c000000 */
[----:B------:R-:W-:Y:S01]  /*1ce0*/  LEA.HI.X.SX32 R13, R13, UR11, 0x1, P0 ;  /* 0x0000000b0d0d7c11 */ /* 0x000fe200080f0eff */
[----:B------:R-:W-:Y:S01]  /*1cf0*/  IMAD.WIDE.U32 R8, R4, R14, R8 ;  /* 0x0000000e04087225 */ /* 0x000fe200078e0008 */
[----:B------:R-:W-:Y:S01]  /*1d00*/  LEA R232, P0, R12, UR4, 0x2 ;  /* 0x000000040ce87c11 */ /* 0x000fe2000f8010ff */
[----:B------:R-:W-:Y:S01]  /*1d10*/  UISETP.GT.AND UP0, UPT, UR38, UR22, UPT ;  /* 0x000000162600728c */ /* 0x000fe2000bf04270 */
[----:B------:R-:W-:Y:S01]  /*1d20*/  LEA R238, P3, R10, UR30, 0x1 ;  /* 0x0000001e0aee7c11 */ /* 0x000fe2000f8608ff */
[----:B------:R-:W-:Y:S01]  /*1d30*/  IMAD R16, R4, R15, R16 ;  /* 0x0000000f04107224 */ /* 0x000fe200078e0210 */
[----:B------:R-:W-:Y:S01]  /*1d40*/  LEA.HI.X R233, R12, UR5, R13, 0x2, P0 ;  /* 0x000000050ce97c11 */ /* 0x000fe200080f140d */
[----:B------:R-:W-:Y:S01]  /*1d50*/  VIADD R11, R11, UR17 ;  /* 0x000000110b0b7c36 */ /* 0x000fe20008000000 */
[----:B------:R-:W-:Y:S01]  /*1d60*/  LEA R236, P2, R8, UR20, 0x1 ;  /* 0x0000001408ec7c11 */ /* 0x000fe2000f8408ff */
[----:B------:R-:W-:Y:S01]  /*1d70*/  IMAD.IADD R9, R9, 0x1, R16 ;  /* 0x0000000109097824 */ /* 0x000fe200078e0210 */
[----:B------:R-:W-:Y:S01]  /*1d80*/  PLOP3.LUT P0, PT, PT, PT, UP0, 0x80, 0x0 ;  /* 0x000000000000781c */ /* 0x000fe20003f0f008 */
[----:B------:R-:W-:Y:S01]  /*1d90*/  UIMAD.WIDE UR4, UR23, 0x4, UR48 ;  /* 0x00000004170478a5 */ /* 0x000fe2000f8e0230 */
[----:B------:R-:W-:Y:S01]  /*1da0*/  LEA.HI.X R239, R10, UR31, R11, 0x1, P3 ;  /* 0x0000001f0aef7c11 */ /* 0x000fe200098f0c0b */
[----:B------:R-:W-:Y:S01]  /*1db0*/  UMOV UR17, UR15 ;  /* 0x0000000f00117c82 */ /* 0x000fe20008000000 */
[----:B------:R-:W-:-:S09]  /*1dc0*/  LEA.HI.X R237, R8, UR21, R9, 0x1, P2 ;  /* 0x0000001508ed7c11 */ /* 0x000fd200090f0c09 */
        /* <DEDUP_REMOVED lines=20> */
.L_x_1274:
        /* <DEDUP_REMOVED lines=19> */
.L_x_1275:
[----:B------:R-:W-:Y:S01]  /*2040*/  UIMAD UR9, UR40, UR4, URZ ;  /* 0x00000004280972a4 */ /* 0x000fe2000f8e023f */
[----:B------:R-:W-:Y:S01]  /*2050*/  IMAD.U32 R8, RZ, RZ, UR4 ;  /* 0x00000004ff087e24 */ /* 0x000fe2000f8e00ff */
[----:B------:R-:W-:Y:S01]  /*2060*/  UIMAD UR8, UR13, -0x40, UR8 ;  /* 0xffffffc00d0878a4 */ /* 0x000fe2000f8e0208 */
        /* <DEDUP_REMOVED lines=30> */
.L_x_1277:
[----:B------:R-:W-:Y:S05]  /*2250*/  BSYNC B0 ;  /* 0x0000000000007941 */ /* 0x000fea0003800000 */
.L_x_1276:
        /* <DEDUP_REMOVED lines=16> */
.L_x_1279:
[----:B------:R-:W-:Y:S05]  /*2360*/  BSYNC B0 ;  /* 0x0000000000007941 */ /* 0x000fea0003800000 */
.L_x_1278:
[----:B------:R-:W-:Y:S01]  /*2370*/  UIMAD UR4, UR40, UR10, URZ ;  /* 0x0000000a280472a4 */ /* 0x000fe2000f8e023f */
[----:B------:R-:W-:Y:S01]  /*2380*/  IMAD.U32 R5, RZ, RZ, UR10 ;  /* 0x0000000aff057e24 */ /* 0x000fe2000f8e00ff */
[----:B------:R-:W-:Y:S01]  /*2390*/  USHF.R.S32.HI UR8, URZ, 0x1f, UR56 ;  /* 0x0000001f3f087899 */ /* 0x000fe20008011438 */
[----:B------:R-:W-:Y:S01]  /*23a0*/  BSSY B0, `(.L_x_1280) ;  /* 0x000001a000007945 */ /* 0x000fe20003800000 */
[----:B------:R-:W-:Y:S01]  /*23b0*/  UIMAD UR4, UR26, UR11, UR4 ;  /* 0x0000000b1a0472a4 */ /* 0x000fe2000f8e0204 */
[----:B------:R-:W-:-:S05]  /*23c0*/  IMAD.WIDE.U32 R6, R5, UR26, R6 ;  /* 0x0000001a05067c25 */ /* 0x000fca000f8e0006 */
[----:B------:R-:W-:Y:S01]  /*23d0*/  IMAD.U32 R5, RZ, RZ, UR4 ;  /* 0x00000004ff057e24 */ /* 0x000fe2000f8e00ff */
[----:B-12---:R-:W-:Y:S01]  /*23e0*/  IADD3 R8, P2, R6, UR12, RZ ;  /* 0x0000000c06087c10 */ /* 0x006fe2000ff5e0ff */
        /* <DEDUP_REMOVED lines=21> */
.L_x_1281:
[----:B------:R-:W-:Y:S05]  /*2540*/  BSYNC B0 ;  /* 0x0000000000007941 */ /* 0x000fea0003800000 */
.L_x_1280:
        /* <DEDUP_REMOVED lines=17> */
.L_x_1273:
        /* <DEDUP_REMOVED lines=16> */
[----:B------:R-:W-:Y:S01]  /*2760*/  IMAD R12, R17, UR20, RZ ;  /* 0x00000014110c7c24 */ /* 0x000fe2000f8e02ff */
[----:B------:R-:W-:Y:S01]  /*2770*/  IADD3 R8, P1, R6, UR32, RZ ;  /* 0x0000002006087c10 */ /* 0x000fe2000ff3e0ff */
[----:B------:R-:W-:Y:S01]  /*2780*/  IMAD.U32 R6, RZ, RZ, UR15 ;  /* 0x0000000fff067e24 */ /* 0x000fe2000f8e00ff */
[----:B------:R-:W-:Y:S01]  /*2790*/  IADD3.X R11, R9, UR33, R11, P3, !PT ;  /* 0x00000021090b7c10 */ /* 0x000fe20009ffe40b */
[----:B------:R-:W-:Y:S01]  /*27a0*/  ULDC.64 UR14, c[0x0][0x268] ;  /* 0x00009a00000e7ab9 */ /* 0x000fe20000000a00 */
[----:B------:R-:W-:-:S02]  /*27b0*/  IMAD.SHL.U32 R15, R15, 0x40, RZ ;  /* 0x000000400f0f7824 */ /* 0x000fc400078e00ff */
[----:B------:R-:W-:Y:S01]  /*27c0*/  IMAD.MOV.U32 R244, RZ, RZ, 0x7f800000 ;  /* 0x7f800000fff47424 */ /* 0x000fe200078e00ff */
[----:B------:R-:W-:Y:S01]  /*27d0*/  IADD3.X R9, R7, UR44, R6, P1, !PT ;  /* 0x0000002c07097c10 */ /* 0x000fe20008ffe406 */
[----:B------:R-:W-:Y:S01]  /*27e0*/  IMAD R6, R17, UR14, RZ ;  /* 0x0000000e11067c24 */ /* 0x000fe2000f8e02ff */
[----:B------:R-:W-:Y:S01]  /*27f0*/  ISETP.GE.AND P1, PT, R4, UR12, PT ;  /* 0x0000000c04007c0c */ /* 0x000fe2000bf26270 */
[----:B------:R-:W-:Y:S01]  /*2800*/  IMAD.WIDE.U32 R16, R14, 0x40, RZ ;  /* 0x000000400e107825 */ /* 0x000fe200078e00ff */
[----:B------:R-:W-:Y:S01]  /*2810*/  @!P0 IADD3 R18, P3, R4, 0x20, RZ ;  /* 0x0000002004128810 */ /* 0x000fe20007f7e0ff */
[----:B------:R-:W-:Y:S02]  /*2820*/  USHF.L.U32 UR12, UR37, 0x6, URZ ;  /* 0x00000006250c7899 */ /* 0x000fe4000800063f */
[C---:B------:R-:W-:Y:S01]  /*2830*/  IMAD R7, R5.reuse, UR15, R6 ;  /* 0x0000000f05077c24 */ /* 0x040fe2000f8e0206 */
[----:B------:R-:W-:Y:S01]  /*2840*/  @!P2 IADD3 R6, P4, R236, R16, RZ ;  /* 0x00000010ec06a210 */ /* 0x000fe20007f9e0ff */
[----:B------:R-:W-:Y:S01]  /*2850*/  IMAD.WIDE.U32 R8, R5, UR14, R8 ;  /* 0x0000000e05087c25 */ /* 0x000fe2000f8e0008 */
[----:B------:R-:W-:-:S03]  /*2860*/  UIMAD.WIDE.U32 UR14, UR36, 0x40, URZ ;  /* 0x00000040240e78a5 */ /* 0x000fc6000f8e003f */
[----:B------:R-:W-:Y:S01]  /*2870*/  IMAD.MOV.U32 R245, RZ, RZ, 0x7f800000 ;  /* 0x7f800000fff57424 */ /* 0x000fe200078e00ff */
[----:B------:R-:W-:Y:S01]  /*2880*/  CS2R R190, SRZ ;  /* 0x0000000000be7805 */ /* 0x000fe2000001ff00 */
[----:B------:R-:W-:Y:S01]  /*2890*/  IMAD.IADD R9, R9, 0x1, R7 ;  /* 0x0000000109097824 */ /* 0x000fe200078e0207 */
[----:B------:R-:W-:Y:S01]  /*28a0*/  @!P2 IADD3.X R7, R237, R17, R15, P4, !PT ;  /* 0x00000011ed07a210 */ /* 0x000fe200027fe40f */
[C---:B------:R-:W-:Y:S01]  /*28b0*/  IMAD R12, R5.reuse, UR21, R12 ;  /* 0x00000015050c7c24 */ /* 0x040fe2000f8e020c */
[----:B------:R-:W-:Y:S01]  /*28c0*/  PLOP3.LUT P4, PT, PT, PT, UP4, 0x80, 0x0 ;  /* 0x000000000000781c */ /* 0x000fe20003f8f048 */
[----:B------:R-:W-:Y:S01]  /*28d0*/  IMAD.WIDE.U32 R10, R5, UR20, R10 ;  /* 0x00000014050a7c25 */ /* 0x000fe2000f8e000a */
[----:B------:R-:W-:Y:S02]  /*28e0*/  CS2R R188, SRZ ;  /* 0x0000000000bc7805 */ /* 0x000fe4000001ff00 */
[----:B------:R-:W-:Y:S02]  /*28f0*/  CS2R R194, SRZ ;  /* 0x0000000000c27805 */ /* 0x000fe4000001ff00 */
[----:B------:R-:W-:Y:S01]  /*2900*/  CS2R R192, SRZ ;  /* 0x0000000000c07805 */ /* 0x000fe2000001ff00 */
[----:B------:R-:W-:Y:S01]  /*2910*/  IMAD.IADD R11, R11, 0x1, R12 ;  /* 0x000000010b0b7824 */ /* 0x000fe200078e020c */
[----:B------:R-:W-:Y:S01]  /*2920*/  CS2R R186, SRZ ;  /* 0x0000000000ba7805 */ /* 0x000fe2000001ff00 */
[----:B------:R-:W-:Y:S01]  /*2930*/  @!P0 IMAD.X R5, RZ, RZ, R22, P3 ;  /* 0x000000ffff058224 */ /* 0x000fe200018e0616 */
[C---:B------:R-:W-:Y:S01]  /*2940*/  @!P0 IADD3 R12, P3, R4.reuse, 0x20, RZ ;  /* 0x00000020040c8810 */ /* 0x040fe20007f7e0ff */
[----:B------:R-:W-:Y:S01]  /*2950*/  @!P0 IMAD.MOV.U32 R14, RZ, RZ, R10 ;  /* 0x000000ffff0e8224 */ /* 0x000fe200078e000a */
[----:B------:R-:W-:Y:S01]  /*2960*/  CS2R R184, SRZ ;  /* 0x0000000000b87805 */ /* 0x000fe2000001ff00 */
[--C-:B------:R-:W-:Y:S01]  /*2970*/  @!P0 IMAD.MOV.U32 R15, RZ, RZ, R11.reuse ;  /* 0x000000ffff0f8224 */ /* 0x100fe200078e000b */
[----:B------:R-:W-:Y:S01]  /*2980*/  CS2R R182, SRZ ;  /* 0x0000000000b67805 */ /* 0x000fe2000001ff00 */
[----:B------:R-:W-:Y:S01]  /*2990*/  @!P0 IMAD.X R13, RZ, RZ, R22, P3 ;  /* 0x000000ffff0d8224 */ /* 0x000fe200018e0616 */
[C---:B------:R-:W-:Y:S01]  /*29a0*/  ISETP.GE.AND P3, PT, R4.reuse, UR11, PT ;  /* 0x0000000b04007c0c */ /* 0x040fe2000bf66270 */
[----:B------:R-:W-:Y:S01]  /*29b0*/  @P4 BAR.SYNC.DEFER_BLOCKING 0x0 ;  /* 0x0000000000004b1d */ /* 0x000fe20000010000 */
[----:B------:R-:W-:-:S04]  /*29c0*/  @!P1 IMAD.WIDE.U32 R16, R4, UR28, R10 ;  /* 0x0000001c04109c25 */ /* 0x000fc8000f8e000a */
[----:B------:R-:W-:-:S03]  /*29d0*/  @!P0 IMAD R5, R5, UR28, RZ ;  /* 0x0000001c05058c24 */ /* 0x000fc6000f8e02ff */
[----:B------:R-:W1:Y:S01]  /*29e0*/  @!P1 LDC.64 R10, c[0x0][0x218] ;  /* 0x00008600ff0a9b82 */ /* 0x000e620000000a00 */
[----:B------:R-:W-:Y:S01]  /*29f0*/  @!P0 IMAD.MOV.U32 R20, RZ, RZ, R8 ;  /* 0x000000ffff148224 */ /* 0x000fe200078e0008 */
[----:B------:R-:W-:Y:S01]  /*2a00*/  CS2R R180, SRZ ;  /* 0x0000000000b47805 */ /* 0x000fe2000001ff00 */
[----:B------:R-:W-:Y:S01]  /*2a10*/  @!P0 IMAD R28, R18, UR29, R5 ;  /* 0x0000001d121c8c24 */ /* 0x000fe2000f8e0205 */
[----:B------:R-:W-:Y:S01]  /*2a20*/  CS2R R174, SRZ ;  /* 0x0000000000ae7805 */ /* 0x000fe2000001ff00 */
[----:B------:R-:W-:Y:S01]  /*2a30*/  @!P1 IMAD R5, R22, UR28, RZ ;  /* 0x0000001c16059c24 */ /* 0x000fe2000f8e02ff */
[----:B------:R-:W-:Y:S01]  /*2a40*/  CS2R R172, SRZ ;  /* 0x0000000000ac7805 */ /* 0x000fe2000001ff00 */
[----:B------:R-:W-:Y:S01]  /*2a50*/  @!P0 IMAD.WIDE.U32 R18, R18, UR28, R14 ;  /* 0x0000001c12128c25 */ /* 0x000fe2000f8e000e */
[----:B------:R-:W-:Y:S02]  /*2a60*/  CS2R R178, SRZ ;  /* 0x0000000000b27805 */ /* 0x000fe4000001ff00 */
[----:B------:R-:W-:-:S02]  /*2a70*/  CS2R R176, SRZ ;  /* 0x0000000000b07805 */ /* 0x000fc4000001ff00 */
[----:B------:R-:W-:Y:S01]  /*2a80*/  CS2R R170, SRZ ;  /* 0x0000000000aa7805 */ /* 0x000fe2000001ff00 */
[----:B------:R-:W-:Y:S01]  /*2a90*/  @!P1 IMAD R25, R4, UR29, R5 ;  /* 0x0000001d04199c24 */ /* 0x000fe2000f8e0205 */
[----:B------:R-:W-:Y:S01]  /*2aa0*/  CS2R R168, SRZ ;  /* 0x0000000000a87805 */ /* 0x000fe2000001ff00 */
[----:B------:R-:W-:Y:S01]  /*2ab0*/  @!P1 IMAD R14, R22, UR24, RZ ;  /* 0x00000018160e9c24 */ /* 0x000fe2000f8e02ff */
[----:B------:R-:W-:Y:S01]  /*2ac0*/  CS2R R166, SRZ ;  /* 0x0000000000a67805 */ /* 0x000fe2000001ff00 */
[----:B------:R-:W-:Y:S01]  /*2ad0*/  @!P0 IMAD R5, R13, UR24, RZ ;  /* 0x000000180d058c24 */ /* 0x000fe2000f8e02ff */
[----:B------:R-:W2:Y:S01]  /*2ae0*/  @!P0 LDC.64 R22, c[0x0][0x220] ;  /* 0x00008800ff168b82 */ /* 0x000ea20000000a00 */
[----:B------:R-:W-:Y:S01]  /*2af0*/  @!P1 IMAD R26, R4, UR25, R14 ;  /* 0x00000019041a9c24 */ /* 0x000fe2000f8e020e */
[----:B------:R3:W-:Y:S01]  /*2b00*/  @P3 STS.128 [R234+0x8000], RZ ;  /* 0x008000ffea003388 */ /* 0x0007e20000000c00 */
[----:B------:R-:W-:Y:S01]  /*2b10*/  @!P0 IMAD R24, R12, UR25, R5 ;  /* 0x000000190c188c24 */ /* 0x000fe2000f8e0205 */
[----:B------:R-:W-:Y:S01]  /*2b20*/  CS2R R164, SRZ ;  /* 0x0000000000a47805 */ /* 0x000fe2000001ff00 */
[----:B------:R-:W-:Y:S01]  /*2b30*/  @!P1 IMAD.WIDE.U32 R14, R4, UR24, R8 ;  /* 0x00000018040e9c25 */ /* 0x000fe2000f8e0008 */
[----:B------:R3:W-:Y:S01]  /*2b40*/  @P3 STS.128 [R234+0xa000], RZ ;  /* 0x00a000ffea003388 */ /* 0x0007e20000000c00 */
[----:B------:R-:W-:-:S02]  /*2b50*/  @!P2 IADD3 R4, P4, R238, UR14, RZ ;  /* 0x0000000eee04ac10 */ /* 0x000fc4000ff9e0ff */
[----:B------:R-:W-:Y:S01]  /*2b60*/  CS2R R158, SRZ ;  /* 0x00000000009e7805 */ /* 0x000fe2000001ff00 */
[----:B------:R-:W-:Y:S01]  /*2b70*/  IMAD.U32 R5, RZ, RZ, UR12 ;  /* 0x0000000cff057e24 */ /* 0x000fe2000f8e00ff */
[----:B------:R3:W-:Y:S01]  /*2b80*/  @P3 STS.128 [R234+0xc000], RZ ;  /* 0x00c000ffea003388 */ /* 0x0007e20000000c00 */
[----:B------:R-:W-:Y:S01]  /*2b90*/  @!P0 IMAD.MOV.U32 R21, RZ, RZ, R9 ;  /* 0x000000ffff158224 */ /* 0x000fe200078e0009 */
[----:B-1----:R-:W-:Y:S01]  /*2ba0*/  @!P1 LEA R10, P5, R16, R10, 0x1 ;  /* 0x0000000a100a9211 */ /* 0x002fe200078a08ff */
[----:B------:R-:W1:Y:S01]  /*2bb0*/  @!P0 LDC.64 R8, c[0x0][0x218] ;  /* 0x00008600ff088b82 */ /* 0x000e620000000a00 */
[----:B------:R3:W-:Y:S01]  /*2bc0*/  @P3 STS.128 [R234+0xe000], RZ ;  /* 0x00e000ffea003388 */ /* 0x0007e20000000c00 */
[----:B------:R-:W-:Y:S01]  /*2bd0*/  @!P2 IADD3.X R5, R239, UR15, R5, P4, !PT ;  /* 0x0000000fef05ac10 */ /* 0x000fe2000a7fe405 */
[----:B------:R-:W-:Y:S01]  /*2be0*/  @!P0 IMAD.WIDE.U32 R12, R12, UR24, R20 ;  /* 0x000000180c0c8c25 */ /* 0x000fe2000f8e0014 */
[----:B------:R-:W-:Y:S01]  /*2bf0*/  CS2R R156, SRZ ;  /* 0x00000000009c7805 */ /* 0x000fe2000001ff00 */
[----:B------:R-:W-:Y:S01]  /*2c00*/  @!PT LDS RZ, [RZ] ;  /* 0x00000000fffff984 */ /* 0x000fe20000000800 */
[----:B------:R-:W-:Y:S01]  /*2c10*/  @!PT LDS RZ, [RZ] ;  /* 0x00000000fffff984 */ /* 0x000fe20000000800 */
[----:B------:R-:W-:Y:S01]  /*2c20*/  @!PT LDS RZ, [RZ] ;  /* 0x00000000fffff984 */ /* 0x000fe20000000800 */
[----:B------:R-:W-:Y:S01]  /*2c30*/  @!P3 LDGSTS.E.BYPASS.LTC128B.128 [R234+0x8000], desc[UR6][R236.64] ;  /* 0x08000000eceabfae */ /* 0x000fe2000b901d46 */
[----:B------:R-:W-:Y:S01]  /*2c40*/  CS2R R162, SRZ ;  /* 0x0000000000a27805 */ /* 0x000fe2000001ff00 */
[----:B------:R-:W-:Y:S01]  /*2c50*/  @!P0 IMAD.IADD R13, R13, 0x1, R24 ;  /* 0x000000010d0d8824 */ /* 0x000fe200078e0218 */
[----:B------:R-:W4:Y:S01]  /*2c60*/  @!P1 LDC.64 R20, c[0x0][0x220] ;  /* 0x00008800ff149b82 */ /* 0x000f220000000a00 */
        /* <DEDUP_REMOVED lines=15> */
[----:B-1----:R-:W-:Y:S01]  /*2d60*/  @!P0 LEA R8, P4, R18, R8, 0x1 ;  /* 0x0000000812088211 */ /* 0x002fe200078808ff */
        /* <DEDUP_REMOVED lines=41> */
[----:B------:R-:W-:Y:S01]  /*3000*/  CS2R R32, SRZ ;  /* 0x0000000000207805 */ /* 0x000fe2000001ff00 */
[----:B------:R-:W-:Y:S01]  /*3010*/  ULDC UR16, c[0x0][0x394] ;  /* 0x0000e50000107ab9 */ /* 0x000fe20000000800 */
[----:B------:R3:W-:Y:S01]  /*3020*/  @P3 STS.128 [R234+0x6000], RZ ;  /* 0x006000ffea003388 */ /* 0x0007e20000000c00 */
[----:B------:R-:W-:Y:S01]  /*3030*/  ULDC UR38, c[0x0][0x398] ;  /* 0x0000e60000267ab9 */ /* 0x000fe20000000800 */
[----:B------:R-:W-:Y:S01]  /*3040*/  ULDC UR40, c[0x0][0x2dc] ;  /* 0x0000b70000287ab9 */ /* 0x000fe20000000800 */
[----:B------:R-:W-:Y:S01]  /*3050*/  ULDC.U8 UR21, c[0x0][0x388] ;  /* 0x0000e20000157ab9 */ /* 0x000fe20000000000 */
[----:B------:R-:W-:Y:S01]  /*3060*/  @!PT LDS RZ, [RZ] ;  /* 0x00000000fffff984 */ /* 0x000fe20000000800 */
[----:B------:R-:W-:Y:S01]  /*3070*/  @!PT LDS RZ, [RZ] ;  /* 0x00000000fffff984 */ /* 0x000fe20000000800 */
[----:B------:R-:W-:Y:S01]  /*3080*/  @!PT LDS RZ, [RZ] ;  /* 0x00000000fffff984 */ /* 0x000fe20000000800 */
[----:B------:R-:W-:Y:S01]  /*3090*/  @!P3 LDGSTS.E.BYPASS.LTC128B.128 [R234], desc[UR6][R238.64] ;  /* 0x00000000eeeabfae */ /* 0x000fe2000b901d46 */
[----:B------:R-:W-:-:S03]  /*30a0*/  ULDC UR20, c[0x0][0x2ec] ;  /* 0x0000bb0000147ab9 */ /* 0x000fc60000000800 */
[----:B------:R-:W-:Y:S01]  /*30b0*/  @!P3 LDGSTS.E.BYPASS.LTC128B.128 [R234+0x2000], desc[UR6][R238.64+0x80] ;  /* 0x02000080eeeabfae */ /* 0x000fe2000b901d46 */
[----:B-1----:R-:W-:-:S03]  /*30c0*/  @!P1 IMAD.IADD R6, R17, 0x1, R25 ;  /* 0x0000000111069824 */ /* 0x002fc600078e0219 */
[----:B------:R-:W-:Y:S01]  /*30d0*/  @!P3 LDGSTS.E.BYPASS.LTC128B.128 [R234+0x4000], desc[UR6][R238.64+0x100] ;  /* 0x04000100eeeabfae */ /* 0x000fe2000b901d46 */
[----:B------:R-:W-:-:S03]  /*30e0*/  @!P0 IMAD.IADD R7, R19, 0x1, R28 ;  /* 0x0000000113078824 */ /* 0x000fc600078e021c */
[----:B------:R-:W-:Y:S01]  /*30f0*/  @!P3 LDGSTS.E.BYPASS.LTC128B.128 [R234+0x6000], desc[UR6][R238.64+0x180] ;  /* 0x06000180eeeabfae */ /* 0x000fe2000b901d46 */
[----:B------:R-:W-:Y:S02]  /*3100*/  @!P1 LEA.HI.X R11, R16, R11, R6, 0x1, P5 ;  /* 0x0000000b100b9211 */ /* 0x000fe400028f0c06 */
[----:B------:R-:W-:Y:S01]  /*3110*/  @!P0 LEA.HI.X R9, R18, R9, R7, 0x1, P4 ;  /* 0x0000000912098211 */ /* 0x000fe200020f0c07 */
[----:B------:R3:W-:Y:S01]  /*3120*/  @P2 STS.128 [R234+0x1000], RZ ;  /* 0x001000ffea002388 */ /* 0x0007e20000000c00 */
[----:B----4-:R-:W-:-:S03]  /*3130*/  @!P1 LEA R6, P3, R14, R20, 0x1 ;  /* 0x000000140e069211 */ /* 0x010fc600078608ff */
        /* <DEDUP_REMOVED lines=21> */
[----:B--2---:R-:W-:-:S03]  /*3290*/  @!P0 LEA R4, P2, R12, R22, 0x1 ;  /* 0x000000160c048211 */ /* 0x004fc600078408ff */
        /* <DEDUP_REMOVED lines=12> */
[----:B-1----:R-:W1:Y:S03]  /*3360*/  LDC.64 R10, c[0x0][0x3b8] ;  /* 0x0000ee00ff0a7b82 */ /* 0x002e660000000a00 */
        /* <DEDUP_REMOVED lines=26> */
[----:B-1----:R-:W4:Y:S04]  /*3510*/  LDG.E.64 R8, desc[UR6][R10.64] ;  /* 0x000000060a087981 */ /* 0x002f28000c1e1b00 */
[----:B------:R-:W3:Y:S01]  /*3520*/  LDG.E.64 R6, desc[UR6][R10.64+0x8] ;  /* 0x000008060a067981 */ /* 0x000ee2000c1e1b00 */
[----:B--2---:R-:W-:-:S05]  /*3530*/  VIADD R4, R235, 0x8 ;  /* 0x00000008eb047836 */ /* 0x004fca0000000000 */
[----:B------:R-:W-:Y:S01]  /*3540*/  ISETP.GE.AND P0, PT, R4, UR11, PT ;  /* 0x0000000b04007c0c */ /* 0x000fe2000bf06270 */
[----:B------:R-:W-:Y:S01]  /*3550*/  IMAD.MOV.U32 R4, RZ, RZ, 0x4 ;  /* 0x00000004ff047424 */ /* 0x000fe200078e00ff */
[----:B------:R-:W-:-:S03]  /*3560*/  UIMAD UR11, UR45, UR60, UR56 ;  /* 0x0000003c2d0b72a4 */ /* 0x000fc6000f8e0238 */
[----:B------:R-:W-:Y:S01]  /*3570*/  IMAD.WIDE R4, R235, R4, UR4 ;  /* 0x00000004eb047e25 */ /* 0x000fe2000f8e0204 */
[----:B------:R-:W-:-:S04]  /*3580*/  USHF.L.U32 UR11, UR11, 0x5, URZ ;  /* 0x000000050b0b7899 */ /* 0x000fc8000800063f */
[----:B------:R-:W5:Y:S01]  /*3590*/  @!P1 LDG.E R244, desc[UR6][R4.64] ;  /* 0x0000000604f49981 */ /* 0x000f62000c1e1900 */
[----:B------:R-:W-:-:S03]  /*35a0*/  USHF.R.S32.HI UR12, URZ, 0x1f, UR11 ;  /* 0x0000001f3f0c7899 */ /* 0x000fc6000801140b */
[----:B------:R1:W5:Y:S01]  /*35b0*/  @!P0 LDG.E R245, desc[UR6][R4.64+0x20] ;  /* 0x0000200604f58981 */ /* 0x000362000c1e1900 */
[----:B------:R-:W-:Y:S02]  /*35c0*/  CS2R R28, SRZ ;  /* 0x00000000001c7805 */ /* 0x000fe4000001ff00 */
[----:B------:R-:W-:Y:S02]  /*35d0*/  CS2R R24, SRZ ;  /* 0x0000000000187805 */ /* 0x000fe4000001ff00 */
[----:B------:R-:W-:Y:S02]  /*35e0*/  CS2R R22, SRZ ;  /* 0x0000000000167805 */ /* 0x000fe4000001ff00 */
[----:B------:R-:W-:Y:S01]  /*35f0*/  CS2R R20, SRZ ;  /* 0x0000000000147805 */ /* 0x000fe2000001ff00 */
[----:B------:R-:W-:Y:S01]  /*3600*/  UMOV UR14, UR16 ;  /* 0x00000010000e7c82 */ /* 0x000fe20008000000 */
[----:B-1----:R-:W-:Y:S02]  /*3610*/  SHF.R.S32.HI R4, RZ, 0x1f, R27 ;  /* 0x0000001fff047819 */ /* 0x002fe4000001141b */
[----:B----4-:R-:W-:-:S02]  /*3620*/  R2UR UR23, R9 ;  /* 0x00000000091772ca */ /* 0x010fc400000e0000 */
[----:B------:R-:W-:Y:S02]  /*3630*/  R2UR UR24, R8 ;  /* 0x00000000081872ca */ /* 0x000fe400000e0000 */
[----:B---3--:R-:W-:Y:S01]  /*3640*/  IADD3 R249, P1, P0, R6, UR11, R27 ;  /* 0x0000000b06f97c10 */ /* 0x008fe2000f83e01b */
[----:B------:R-:W-:Y:S01]  /*3650*/  UIADD3 UR11, UR26, UR10, URZ ;  /* 0x0000000a1a0b7290 */ /* 0x000fe2000fffe03f */
[----:B------:R-:W-:-:S03]  /*3660*/  CS2R R26, SRZ ;  /* 0x00000000001a7805 */ /* 0x000fc6000001ff00 */
[----:B------:R-:W-:Y:S01]  /*3670*/  UIADD3 UR11, -UR8, 0x40, UR11 ;  /* 0x00000040080b7890 */ /* 0x000fe2000fffe10b */
[----:B------:R-:W-:-:S03]  /*3680*/  IADD3.X R250, R7, UR12, R4, P1, P0 ;  /* 0x0000000c07fa7c10 */ /* 0x000fc60008fe0404 */
[----:B------:R-:W-:Y:S02]  /*3690*/  UIADD3 UR25, UR11, -UR34, URZ ;  /* 0x800000220b197290 */ /* 0x000fe4000fffe03f */
[----:B------:R-:W-:Y:S02]  /*36a0*/  UIADD3 UR37, UR24, -0x61c88647, URZ ;  /* 0x9e3779b918257890 */ /* 0x000fe4000fffe03f */
[----:B------:R-:W-:Y:S02]  /*36b0*/  UIADD3 UR36, UR23, -0x4498517b, URZ ;  /* 0xbb67ae8517247890 */ /* 0x000fe4000fffe03f */
[----:B------:R-:W-:Y:S02]  /*36c0*/  UIADD3 UR35, UR24, 0x3c6ef372, URZ ;  /* 0x3c6ef37218237890 */ /* 0x000fe4000fffe03f */
[----:B------:R-:W-:Y:S02]  /*36d0*/  UIADD3 UR34, UR23, 0x76cf5d0a, URZ ;  /* 0x76cf5d0a17227890 */ /* 0x000fe4000fffe03f */
[----:B------:R-:W-:-:S02]  /*36e0*/  UIADD3 UR33, UR24, -0x255992d5, URZ ;  /* 0xdaa66d2b18217890 */ /* 0x000fc4000fffe03f */
[----:B------:R-:W-:Y:S02]  /*36f0*/  UIADD3 UR32, UR23, 0x32370b8f, URZ ;  /* 0x32370b8f17207890 */ /* 0x000fe4000fffe03f */
[----:B------:R-:W-:Y:S02]  /*3700*/  UIADD3 UR31, UR24, 0x78dde6e4, URZ ;  /* 0x78dde6e4181f7890 */ /* 0x000fe4000fffe03f */
[----:B------:R-:W-:Y:S02]  /*3710*/  UIADD3 UR30, UR23, -0x126145ec, URZ ;  /* 0xed9eba14171e7890 */ /* 0x000fe4000fffe03f */
[----:B------:R-:W-:Y:S02]  /*3720*/  UIADD3 UR29, UR24, 0x1715609d, URZ ;  /* 0x1715609d181d7890 */ /* 0x000fe4000fffe03f */
[----:B------:R-:W-:Y:S02]  /*3730*/  UIADD3 UR28, UR23, -0x56f99767, URZ ;  /* 0xa9066899171c7890 */ /* 0x000fe4000fffe03f */
[----:B------:R-:W-:-:S02]  /*3740*/  UIADD3 UR27, UR24, -0x4ab325aa, URZ ;  /* 0xb54cda56181b7890 */ /* 0x000fc4000fffe03f */
[----:B------:R-:W-:-:S12]  /*3750*/  UIADD3 UR26, UR23, 0x646e171e, URZ ;  /* 0x646e171e171a7890 */ /* 0x000fd8000fffe03f */
.L_x_1287:
        /* <DEDUP_REMOVED lines=140> */
.L_x_1283:
        /* <DEDUP_REMOVED lines=74> */
.L_x_1284:
        /* <DEDUP_REMOVED lines=9> */
[----:B------:R-:W-:Y:S01]  /*4550*/  IMAD R86, R84, 0x4, R251 ;  /* 0x0000000454567824 */ /* 0x000fe200078e02fb */
[----:B------:R-:W-:Y:S02]  /*4560*/  FSEL R84, R88, RZ, P0 ;  /* 0x000000ff58547208 */ /* 0x000fe40000000000 */
[----:B------:R-:W-:Y:S01]  /*4570*/  LOP3.LUT R88, R95, UR23, R89, 0x96, !PT ;  /* 0x000000175f587c12 */ /* 0x000fe2000f8e9659 */
[----:B------:R-:W-:Y:S01]  /*4580*/  IMAD.WIDE.U32 R86, R86, -0x326172a9, RZ ;  /* 0xcd9e8d5756567825 */ /* 0x000fe200078e00ff */
[----:B------:R-:W-:Y:S03]  /*4590*/  FSEL R85, R85, RZ, P1 ;  /* 0x000000ff55557208 */ /* 0x000fe60000800000 */
[----:B------:R-:W-:Y:S01]  /*45a0*/  FFMA.FTZ R7, R7, UR20, -R84 ;  /* 0x0000001407077c23 */ /* 0x000fe20008010854 */
[----:B------:R-:W-:Y:S01]  /*45b0*/  IMAD.WIDE.U32 R88, R88, -0x326172a9, RZ ;  /* 0xcd9e8d5758587825 */ /* 0x000fe200078e00ff */
[----:B------:R-:W-:Y:S03]  /*45c0*/  LOP3.LUT R90, R87, UR24, R250, 0x96, !PT ;  /* 0x00000018575a7c12 */ /* 0x000fe6000f8e96fa */
[--C-:B------:R-:W-:Y:S01]  /*45d0*/  FFMA.FTZ R4, R4, UR20, -R85.reuse ;  /* 0x0000001404047c23 */ /* 0x100fe20008010855 */
[----:B------:R-:W-:Y:S01]  /*45e0*/  MUFU.EX2 R126, R7 ;  /* 0x00000007007e7308 */ /* 0x000fe20000000800 */
[----:B------:R-:W-:Y:S01]  /*45f0*/  LOP3.LUT R92, R89, UR37, R86, 0x96, !PT ;  /* 0x00000025595c7c12 */ /* 0x000fe2000f8e9656 */
[----:B------:R-:W-:Y:S04]  /*4600*/  IMAD.WIDE.U32 R90, R90, -0x2daee0ad, RZ ;  /* 0xd2511f535a5a7825 */ /* 0x000fe800078e00ff */
[--C-:B------:R-:W-:Y:S01]  /*4610*/  FFMA.FTZ R8, R8, UR20, -R85.reuse ;  /* 0x0000001408087c23 */ /* 0x100fe20008010855 */
[--C-:B------:R-:W-:Y:S01]  /*4620*/  FFMA.FTZ R9, R9, UR20, -R85.reuse ;  /* 0x0000001409097c23 */ /* 0x100fe20008010855 */
[----:B------:R-:W-:Y:S01]  /*4630*/  IMAD.WIDE.U32 R92, R92, -0x2daee0ad, RZ ;  /* 0xd2511f535c5c7825 */ /* 0x000fe200078e00ff */
[----:B------:R-:W-:Y:S01]  /*4640*/  LOP3.LUT R86, R91, UR36, R94, 0x96, !PT ;  /* 0x000000245b567c12 */ /* 0x000fe2000f8e965e */
[----:B------:R1:W-:Y:S02]  /*4650*/  MUFU.EX2 R125, R4 ;  /* 0x00000004007d7308 */ /* 0x0003e40000000800 */
[--C-:B------:R-:W-:Y:S01]  /*4660*/  FFMA.FTZ R16, R16, UR20, -R85.reuse ;  /* 0x0000001410107c23 */ /* 0x100fe20008010855 */
[--C-:B------:R-:W-:Y:S01]  /*4670*/  FFMA.FTZ R5, R5, UR20, -R85.reuse ;  /* 0x0000001405057c23 */ /* 0x100fe20008010855 */
[----:B------:R-:W-:Y:S01]  /*4680*/  LOP3.LUT R89, R93, UR34, R90, 0x96, !PT ;  /* 0x000000225d597c12 */ /* 0x000fe2000f8e965a */
[----:B------:R-:W-:Y:S04]  /*4690*/  IMAD.WIDE.U32 R86, R86, -0x326172a9, RZ ;  /* 0xcd9e8d5756567825 */ /* 0x000fe800078e00ff */
[--C-:B------:R-:W-:Y:S01]  /*46a0*/  FFMA.FTZ R19, R19, UR20, -R84.reuse ;  /* 0x0000001413137c23 */ /* 0x100fe20008010854 */
[----:B------:R-:W-:Y:S01]  /*46b0*/  FFMA.FTZ R11, R11, UR20, -R84 ;  /* 0x000000140b0b7c23 */ /* 0x000fe20008010854 */
[----:B------:R2:W-:Y:S01]  /*46c0*/  MUFU.EX2 R127, R8 ;  /* 0x00000008007f7308 */ /* 0x0005e20000000800 */
[----:B------:R-:W-:Y:S01]  /*46d0*/  LOP3.LUT R90, R87, UR35, R88, 0x96, !PT ;  /* 0x00000023575a7c12 */ /* 0x000fe2000f8e9658 */
[----:B------:R-:W-:Y:S04]  /*46e0*/  IMAD.WIDE.U32 R88, R89, -0x326172a9, RZ ;  /* 0xcd9e8d5759587825 */ /* 0x000fe800078e00ff */
[--C-:B------:R-:W-:Y:S01]  /*46f0*/  FFMA.FTZ R15, R15, UR20, -R84.reuse ;  /* 0x000000140f0f7c23 */ /* 0x100fe20008010854 */
[----:B------:R-:W-:Y:S01]  /*4700*/  FFMA.FTZ R14, R14, UR20, -R84 ;  /* 0x000000140e0e7c23 */ /* 0x000fe20008010854 */
[----:B------:R-:W-:Y:S01]  /*4710*/  IMAD.WIDE.U32 R90, R90, -0x2daee0ad, RZ ;  /* 0xd2511f535a5a7825 */ /* 0x000fe200078e00ff */
[----:B------:R-:W-:Y:S01]  /*4720*/  LOP3.LUT R86, R89, UR33, R86, 0x96, !PT ;  /* 0x0000002159567c12 */ /* 0x000fe2000f8e9656 */
[----:B------:R3:W-:Y:S02]  /*4730*/  MUFU.EX2 R124, R9 ;  /* 0x00000009007c7308 */ /* 0x0007e40000000800 */
[----:B-1----:R-:W-:Y:S01]  /*4740*/  FFMA.FTZ R4, R6, UR20, -R84 ;  /* 0x0000001406047c23 */ /* 0x002fe20008010854 */
[----:B------:R-:W-:Y:S01]  /*4750*/  LOP3.LUT R6, R91, UR32, R92, 0x96, !PT ;  /* 0x000000205b067c12 */ /* 0x000fe2000f8e965c */
[----:B------:R-:W-:Y:S04]  /*4760*/  IMAD.WIDE.U32 R86, R86, -0x2daee0ad, RZ ;  /* 0xd2511f5356567825 */ /* 0x000fe800078e00ff */
[----:B------:R-:W-:Y:S01]  /*4770*/  IMAD.WIDE.U32 R6, R6, -0x326172a9, RZ ;  /* 0xcd9e8d5706067825 */ /* 0x000fe200078e00ff */
[----:B------:R-:W-:Y:S01]  /*4780*/  LOP3.LUT R89, R87, UR30, R90, 0x96, !PT ;  /* 0x0000001e57597c12 */ /* 0x000fe2000f8e965a */
[----:B------:R1:W-:Y:S02]  /*4790*/  MUFU.EX2 R123, R4 ;  /* 0x00000004007b7308 */ /* 0x0003e40000000800 */
[--C-:B------:R-:W-:Y:S01]  /*47a0*/  FFMA.FTZ R87, R13, UR20, -R85.reuse ;  /* 0x000000140d577c23 */ /* 0x100fe20008010855 */
[----:B--2---:R-:W-:Y:S01]  /*47b0*/  LOP3.LUT R8, R7, UR31, R88, 0x96, !PT ;  /* 0x0000001f07087c12 */ /* 0x004fe2000f8e9658 */
[----:B------:R-:W-:Y:S06]  /*47c0*/  IMAD.WIDE.U32 R88, R89, -0x326172a9, RZ ;  /* 0xcd9e8d5759587825 */ /* 0x000fec00078e00ff */
[----:B------:R2:W4:Y:S01]  /*47d0*/  MUFU.EX2 R129, R16 ;  /* 0x0000001000817308 */ /* 0x0005220000000800 */
[----:B------:R-:W-:Y:S01]  /*47e0*/  LOP3.LUT R6, R89, UR29, R6, 0x96, !PT ;  /* 0x0000001d59067c12 */ /* 0x000fe2000f8e9606 */
[----:B---3--:R-:W-:Y:S04]  /*47f0*/  IMAD.WIDE.U32 R8, R8, -0x2daee0ad, RZ ;  /* 0xd2511f5308087825 */ /* 0x008fe800078e00ff */
[----:B------:R-:W-:Y:S04]  /*4800*/  IMAD.WIDE.U32 R6, R6, -0x2daee0ad, RZ ;  /* 0xd2511f5306067825 */ /* 0x000fe800078e00ff */
[----:B------:R3:W-:Y:S01]  /*4810*/  MUFU.EX2 R120, R5 ;  /* 0x0000000500787308 */ /* 0x0007e20000000800 */
[----:B-1----:R-:W-:Y:S02]  /*4820*/  LOP3.LUT R4, R9, UR28, R86, 0x96, !PT ;  /* 0x0000001c09047c12 */ /* 0x002fe4000f8e9656 */
[----:B------:R-:W-:Y:S02]  /*4830*/  LOP3.LUT R8, R7, UR26, R8, 0x96, !PT ;  /* 0x0000001a07087c12 */ /* 0x000fe4000f8e9608 */
[----:B------:R-:W-:Y:S02]  /*4840*/  SHF.R.U32.HI R9, RZ, 0x18, R6 ;  /* 0x00000018ff097819 */ /* 0x000fe40000011606 */
[----:B------:R-:W-:Y:S03]  /*4850*/  LOP3.LUT R13, R6, 0xffff, RZ, 0xc0, !PT ;  /* 0x0000ffff060d7812 */ /* 0x000fe600078ec0ff */
[----:B------:R1:W4:Y:S01]  /*4860*/  MUFU.EX2 R128, R19 ;  /* 0x0000001300807308 */ /* 0x0003220000000800 */
[--C-:B--2---:R-:W-:Y:S01]  /*4870*/  FFMA.FTZ R16, R10, UR20, -R84.reuse ;  /* 0x000000140a107c23 */ /* 0x104fe20008010854 */
[----:B------:R-:W-:Y:S01]  /*4880*/  LOP3.LUT R10, R6, 0xff, RZ, 0xc0, !PT ;  /* 0x000000ff060a7812 */ /* 0x000fe200078ec0ff */
[----:B------:R-:W-:Y:S01]  /*4890*/  FFMA.FTZ R84, R18, UR20, -R84 ;  /* 0x0000001412547c23 */ /* 0x000fe20008010854 */
[----:B------:R-:W-:Y:S02]  /*48a0*/  ISETP.LE.U32.AND P0, PT, R9, UR21, PT ;  /* 0x0000001509007c0c */ /* 0x000fe4000bf03070 */
[----:B------:R-:W-:Y:S04]  /*48b0*/  ISETP.LE.U32.AND P6, PT, R10, UR21, PT ;  /* 0x000000150a007c0c */ /* 0x000fe8000bfc3070 */
[----:B------:R2:W4:Y:S01]  /*48c0*/  MUFU.EX2 R122, R11 ;  /* 0x0000000b007a7308 */ /* 0x0005220000000800 */
[----:B---3--:R-:W-:Y:S03]  /*48d0*/  IMAD.WIDE.U32 R4, R4, -0x326172a9, RZ ;  /* 0xcd9e8d5704047825 */ /* 0x008fe600078e00ff */
[----:B------:R-:W-:Y:S02]  /*48e0*/  LOP3.LUT R10, R4, 0xffff, RZ, 0xc0, !PT ;  /* 0x0000ffff040a7812 */ /* 0x000fe400078ec0ff */
[----:B------:R-:W-:Y:S01]  /*48f0*/  SHF.R.U32.HI R9, RZ, 0x18, R4 ;  /* 0x00000018ff097819 */ /* 0x000fe20000011604 */
[--C-:B-1----:R-:W-:Y:S01]  /*4900*/  FFMA.FTZ R19, R12, UR20, -R85.reuse ;  /* 0x000000140c137c23 */ /* 0x102fe20008010855 */
[----:B------:R-:W-:Y:S02]  /*4910*/  SHF.R.U32.HI R12, RZ, 0x10, R6 ;  /* 0x00000010ff0c7819 */ /* 0x000fe40000011606 */
[----:B------:R-:W-:Y:S01]  /*4920*/  MUFU.EX2 R116, R16 ;  /* 0x0000001000747308 */ /* 0x000fe20000000800 */
[----:B------:R-:W-:Y:S01]  /*4930*/  LOP3.LUT R6, R5, UR27, R88, 0x96, !PT ;  /* 0x0000001b05067c12 */ /* 0x000fe2000f8e9658 */
[----:B------:R-:W-:Y:S01]  /*4940*/  FFMA.FTZ R85, R17, UR20, -R85 ;  /* 0x0000001411557c23 */ /* 0x000fe20008010855 */
[----:B------:R-:W-:Y:S02]  /*4950*/  LOP3.LUT R5, R8, 0xff, RZ, 0xc0, !PT ;  /* 0x000000ff08057812 */ /* 0x000fe400078ec0ff */
[----:B------:R-:W-:Y:S02]  /*4960*/  LOP3.LUT R7, R4, 0xff, RZ, 0xc0, !PT ;  /* 0x000000ff04077812 */ /* 0x000fe400078ec0ff */
[----:B--2---:R-:W-:Y:S03]  /*4970*/  SHF.R.U32.HI R11, RZ, 0x10, R4 ;  /* 0x00000010ff0b7819 */ /* 0x004fe60000011604 */
[----:B------:R-:W1:Y:S01]  /*4980*/  MUFU.EX2 R121, R19 ;  /* 0x0000001300797308 */ /* 0x000e620000000800 */
[----:B------:R-:W-:Y:S02]  /*4990*/  ISETP.LE.U32.AND P2, PT, R5, UR21, PT ;  /* 0x0000001505007c0c */ /* 0x000fe4000bf43070 */
[----:B------:R-:W-:Y:S02]  /*49a0*/  SHF.R.U32.HI R4, RZ, 0x18, R8 ;  /* 0x00000018ff047819 */ /* 0x000fe40000011608 */
[----:B------:R-:W-:Y:S02]  /*49b0*/  LOP3.LUT R5, R6, 0xff, RZ, 0xc0, !PT ;  /* 0x000000ff06057812 */ /* 0x000fe400078ec0ff */
[----:B------:R-:W-:Y:S03]  /*49c0*/  ISETP.LE.U32.AND P4, PT, R7, UR21, PT ;  /* 0x0000001507007c0c */ /* 0x000fe6000bf83070 */
[----:B------:R-:W-:Y:S01]  /*49d0*/  MUFU.EX2 R118, R87 ;  /* 0x0000005700767308 */ /* 0x000fe20000000800 */
[----:B------:R-:W-:Y:S02]  /*49e0*/  ISETP.LE.U32.AND P1, PT, R4, UR21, PT ;  /* 0x0000001504007c0c */ /* 0x000fe4000bf23070 */
[--C-:B------:R-:W-:Y:S02]  /*49f0*/  SHF.R.U32.HI R7, RZ, 0x18, R6.reuse ;  /* 0x00000018ff077819 */ /* 0x100fe40000011606 */
[----:B------:R-:W-:Y:S02]  /*4a00*/  SHF.R.U32.HI R4, RZ, 0x10, R6 ;  /* 0x00000010ff047819 */ /* 0x000fe40000011606 */
[----:B------:R-:W-:Y:S03]  /*4a10*/  LOP3.LUT R6, R6, 0xffff, RZ, 0xc0, !PT ;  /* 0x0000ffff06067812 */ /* 0x000fe600078ec0ff */
[----:B------:R-:W2:Y:S01]  /*4a20*/  MUFU.EX2 R119, R15 ;  /* 0x0000000f00777308 */ /* 0x000ea20000000800 */
[----:B------:R-:W-:Y:S02]  /*4a30*/  LOP3.LUT R4, R4, 0xff, RZ, 0xc0, !PT ;  /* 0x000000ff04047812 */ /* 0x000fe400078ec0ff */
[----:B------:R-:W-:Y:S02]  /*4a40*/  ISETP.LE.U32.AND P5, PT, R7, UR21, PT ;  /* 0x0000001507007c0c */ /* 0x000fe4000bfa3070 */
[----:B------:R-:W-:Y:S02]  /*4a50*/  ISETP.LE.U32.AND P3, PT, R9, UR21, PT ;  /* 0x0000001509007c0c */ /* 0x000fe4000bf63070 */
[----:B------:R-:W-:Y:S03]  /*4a60*/  LOP3.LUT R7, R12, 0xff, RZ, 0xc0, !PT ;  /* 0x000000ff0c077812 */ /* 0x000fe600078ec0ff */
[----:B------:R-:W-:Y:S10]  /*4a70*/  MUFU.EX2 R115, R14 ;  /* 0x0000000e00737308 */ /* 0x000ff40000000800 */
[----:B------:R-:W-:Y:S10]  /*4a80*/  MUFU.EX2 R117, R85 ;  /* 0x0000005500757308 */ /* 0x000ff40000000800 */
[----:B------:R-:W3:Y:S01]  /*4a90*/  MUFU.EX2 R114, R84 ;  /* 0x0000005400727308 */ /* 0x000ee20000000800 */
[----:B----4-:R-:W-:Y:S01]  /*4aa0*/  @!P6 FADD.FTZ R129, -R129, -RZ ;  /* 0x800000ff8181e221 */ /* 0x010fe20000010100 */
[----:B------:R-:W-:Y:S01]  /*4ab0*/  ISETP.LE.U32.AND P6, PT, R5, UR21, PT ;  /* 0x0000001505007c0c */ /* 0x000fe2000bfc3070 */
[----:B------:R-:W-:Y:S01]  /*4ac0*/  @!P0 FADD.FTZ R128, -R128, -RZ ;  /* 0x800000ff80808221 */ /* 0x000fe20000010100 */
[----:B------:R-:W-:Y:S01]  /*4ad0*/  SHF.R.U32.HI R5, RZ, 0x8, R6 ;  /* 0x00000008ff057819 */ /* 0x000fe20000011606 */
[----:B------:R-:W-:Y:S01]  /*4ae0*/  @!P5 FADD.FTZ R126, -R126, -RZ ;  /* 0x800000ff7e7ed221 */ /* 0x000fe20000010100 */
[----:B------:R-:W-:Y:S01]  /*4af0*/  ISETP.LE.U32.AND P0, PT, R4, UR21, PT ;  /* 0x0000001504007c0c */ /* 0x000fe2000bf03070 */
[----:B------:R-:W-:Y:S01]  /*4b00*/  @!P4 FADD.FTZ R127, -R127, -RZ ;  /* 0x800000ff7f7fc221 */ /* 0x000fe20000010100 */
[----:B------:R-:W-:Y:S01]  /*4b10*/  SHF.R.U32.HI R4, RZ, 0x8, R10 ;  /* 0x00000008ff047819 */ /* 0x000fe2000001160a */
[----:B------:R-:W-:Y:S01]  /*4b20*/  @!P3 FADD.FTZ R122, -R122, -RZ ;  /* 0x800000ff7a7ab221 */ /* 0x000fe20000010100 */
[----:B------:R-:W-:Y:S01]  /*4b30*/  LOP3.LUT R5, R5, 0xffff, RZ, 0xc0, !PT ;  /* 0x0000ffff05057812 */ /* 0x000fe200078ec0ff */
[----:B-1----:R-:W-:Y:S01]  /*4b40*/  @!P2 FADD.FTZ R121, -R121, -RZ ;  /* 0x800000ff7979a221 */ /* 0x002fe20000010100 */
[----:B------:R-:W-:Y:S01]  /*4b50*/  LOP3.LUT R4, R4, 0xffff, RZ, 0xc0, !PT ;  /* 0x0000ffff04047812 */ /* 0x000fe200078ec0ff */
[----:B--2---:R-:W-:Y:S01]  /*4b60*/  @!P1 FADD.FTZ R119, -R119, -RZ ;  /* 0x800000ff77779221 */ /* 0x004fe20000010100 */
[----:B------:R-:W-:Y:S01]  /*4b70*/  ISETP.LE.U32.AND P4, PT, R7, UR21, PT ;  /* 0x0000001507007c0c */ /* 0x000fe2000bf83070 */
[----:B------:R-:W-:Y:S01]  /*4b80*/  @!P6 FADD.FTZ R125, -R125, -RZ ;  /* 0x800000ff7d7de221 */ /* 0x000fe20000010100 */
[----:B------:R-:W-:Y:S02]  /*4b90*/  ISETP.LE.U32.AND P6, PT, R5, UR21, PT ;  /* 0x0000001505007c0c */ /* 0x000fe4000bfc3070 */
[----:B------:R-:W-:Y:S01]  /*4ba0*/  LOP3.LUT R5, R11, 0xff, RZ, 0xc0, !PT ;  /* 0x000000ff0b057812 */ /* 0x000fe200078ec0ff */
[----:B------:R-:W-:Y:S01]  /*4bb0*/  @!P0 FADD.FTZ R123, -R123, -RZ ;  /* 0x800000ff7b7b8221 */ /* 0x000fe20000010100 */
[----:B------:R-:W-:Y:S02]  /*4bc0*/  ISETP.LE.U32.AND P5, PT, R4, UR21, PT ;  /* 0x0000001504007c0c */ /* 0x000fe4000bfa3070 */
[----:B------:R-:W-:Y:S02]  /*4bd0*/  LOP3.LUT R4, R8, 0xffff, RZ, 0xc0, !PT ;  /* 0x0000ffff08047812 */ /* 0x000fe400078ec0ff */
[----:B------:R-:W-:Y:S02]  /*4be0*/  ISETP.LE.U32.AND P0, PT, R5, UR21, PT ;  /* 0x0000001505007c0c */ /* 0x000fe4000bf03070 */
[----:B------:R-:W-:Y:S01]  /*4bf0*/  SHF.R.U32.HI R5, RZ, 0x8, R4 ;  /* 0x00000008ff057819 */ /* 0x000fe20000011604 */
[----:B---3--:R-:W-:Y:S01]  /*4c00*/  @!P4 FADD.FTZ R114, -R114, -RZ ;  /* 0x800000ff7272c221 */ /* 0x008fe20000010100 */
[----:B------:R-:W-:Y:S01]  /*4c10*/  SHF.R.U32.HI R4, RZ, 0x8, R13 ;  /* 0x00000008ff047819 */ /* 0x000fe2000001160d */
[----:B------:R-:W-:Y:S01]  /*4c20*/  @!P6 FADD.FTZ R120, -R120, -RZ ;  /* 0x800000ff7878e221 */ /* 0x000fe20000010100 */
[----:B------:R-:W-:Y:S02]  /*4c30*/  LOP3.LUT R5, R5, 0xffff, RZ, 0xc0, !PT ;  /* 0x0000ffff05057812 */ /* 0x000fe400078ec0ff */
[----:B------:R-:W-:Y:S01]  /*4c40*/  LOP3.LUT R4, R4, 0xffff, RZ, 0xc0, !PT ;  /* 0x0000ffff04047812 */ /* 0x000fe200078ec0ff */
[----:B------:R-:W-:Y:S01]  /*4c50*/  @!P5 FADD.FTZ R124, -R124, -RZ ;  /* 0x800000ff7c7cd221 */ /* 0x000fe20000010100 */
[----:B------:R-:W-:Y:S02]  /*4c60*/  ISETP.LE.U32.AND P6, PT, R5, UR21, PT ;  /* 0x0000001505007c0c */ /* 0x000fe4000bfc3070 */
        /* <DEDUP_REMOVED lines=8> */
[----:B------:R-:W-:Y:S01]  /*4cf0*/  FSETP.GE.FTZ.AND P1, PT, R123, RZ, PT ;  /* 0x000000ff7b00720b */ /* 0x000fe20003f36000 */
[----:B------:R-:W-:Y:S01]  /*4d00*/  @!P6 FADD.FTZ R118, -R118, -RZ ;  /* 0x800000ff7676e221 */ /* 0x000fe20000010100 */
[----:B------:R-:W-:Y:S03]  /*4d10*/  LOP3.LUT R8, R8, 0xff, RZ, 0xc0, !PT ;  /* 0x000000ff08087812 */ /* 0x000fe600078ec0ff */
[----:B------:R3:W-:Y:S01]  /*4d20*/  STS [R243+0x22000], R4 ;  /* 0x02200004f3007388 */ /* 0x0007e20000000800 */
[----:B------:R-:W-:Y:S02]  /*4d30*/  FSETP.GE.FTZ.AND P2, PT, R120, RZ, PT ;  /* 0x000000ff7800720b */ /* 0x000fe40003f56000 */
[----:B------:R-:W-:Y:S01]  /*4d40*/  ISETP.LE.U32.AND P5, PT, R8, UR21, PT ;  /* 0x0000001508007c0c */ /* 0x000fe2000bfa3070 */
[----:B------:R-:W-:Y:S01]  /*4d50*/  @!P3 FADD.FTZ R117, -R117, -RZ ;  /* 0x800000ff7575b221 */ /* 0x000fe20000010100 */
[----:B------:R-:W-:Y:S02]  /*4d60*/  F2FP.RELU.BF16.F32.PACK_AB R8, R122, R116 ;  /* 0x000000747a08723e */ /* 0x000fe400000018ff */
[----:B------:R-:W-:Y:S02]  /*4d70*/  F2FP.RELU.BF16.F32.PACK_AB R7, R118, R121 ;  /* 0x000000797607723e */ /* 0x000fe400000018ff */
[----:B------:R-:W-:Y:S01]  /*4d80*/  FSETP.GE.FTZ.AND P3, PT, R125, RZ, PT ;  /* 0x000000ff7d00720b */ /* 0x000fe20003f76000 */
[----:B------:R-:W-:Y:S01]  /*4d90*/  STS [R243+0x22400], R8 ;  /* 0x02240008f3007388 */ /* 0x000fe20000000800 */
[----:B------:R-:W-:Y:S05]  /*4da0*/  FSETP.GE.FTZ.AND P0, PT, R126, RZ, PT ;  /* 0x000000ff7e00720b */ /* 0x000fea0003f16000 */
[----:B------:R-:W-:Y:S01]  /*4db0*/  STS [R241+0x22000], R7 ;  /* 0x02200007f1007388 */ /* 0x000fe20000000800 */
[----:B------:R-:W-:Y:S01]  /*4dc0*/  @!P5 FADD.FTZ R115, -R115, -RZ ;  /* 0x800000ff7373d221 */ /* 0x000fe20000010100 */
[----:B-1----:R-:W-:Y:S04]  /*4dd0*/  F2FP.RELU.BF16.F32.PACK_AB R5, R117, R129 ;  /* 0x000000817505723e */ /* 0x002fe800000018ff */
[----:B--2---:R-:W-:Y:S02]  /*4de0*/  F2FP.RELU.BF16.F32.PACK_AB R6, R119, R115 ;  /* 0x000000737706723e */ /* 0x004fe400000018ff */
[----:B---3--:R-:W-:Y:S03]  /*4df0*/  F2FP.RELU.BF16.F32.PACK_AB R4, R128, R114 ;  /* 0x000000728004723e */ /* 0x008fe600000018ff */
        /* <DEDUP_REMOVED lines=304> */
.L_x_1285:
[----:B------:R-:W-:Y:S01]  /*6100*/  LDSM.16.M88.4 R128, [R228] ;  /* 0x00000000e480783b */ /* 0x000fe20000000200 */
[----:B------:R-:W-:Y:S03]  /*6110*/  @UP1 UIADD3 UR12, UP0, UR4, -0x100, URZ ;  /* 0xffffff00040c1890 */ /* 0x000fe6000ff1e03f */
[----:B------:R-:W1:Y:S01]  /*6120*/  LDSM.16.MT88.4 R16, [R0+0x10000] ;  /* 0x010000000010783b */ /* 0x000e620000004200 */
[----:B------:R-:W-:Y:S02]  /*6130*/  @UP1 UIADD3.X UR11, UR5, -0x1, URZ, UP0, !UPT ;  /* 0xffffffff050b1890 */ /* 0x000fe400087fe43f */
[----:B------:R-:W-:Y:S01]  /*6140*/  @UP1 UIADD3 UR18, UP0, UR18, -0x100, URZ ;  /* 0xffffff0012121890 */ /* 0x000fe2000ff1e03f */
[----:B------:R-:W2:Y:S01]  /*6150*/  LDSM.16.M88.4 R124, [R228+0x1000] ;  /* 0x00100000e47c783b */ /* 0x000ea20000000200 */
[----:B------:R-:W-:Y:S02]  /*6160*/  @UP1 UMOV UR4, UR12 ;  /* 0x0000000c00041c82 */ /* 0x000fe40008000000 */
[----:B------:R-:W-:Y:S01]  /*6170*/  @UP1 UIADD3.X UR17, UR17, -0x1, URZ, UP0, !UPT ;  /* 0xffffffff11111890 */ /* 0x000fe200087fe43f */
[----:B------:R-:W3:Y:S01]  /*6180*/  LDSM.16.MT88.4 R96, [R0+0x12000] ;  /* 0x012000000060783b */ /* 0x000ee20000004200 */
[----:B------:R-:W-:Y:S03]  /*6190*/  @UP1 UMOV UR5, UR11 ;  /* 0x0000000b00051c82 */ /* 0x000fe60008000000 */
        /* <DEDUP_REMOVED lines=70> */
[-C--:B------:R-:W-:Y:S01]  /*6600*/  HMMA.16816.F32.BF16 R12, R208, R206.reuse, R12 ;  /* 0x000000ced00c723c */ /* 0x080fe2000004180c */
[----:B------:R-:W-:Y:S04]  /*6610*/  IMAD.MOV.U32 R204, RZ, RZ, 0x4 ;  /* 0x00000004ffcc7424 */ /* 0x000fe800078e00ff */
[----:B------:R-:W-:Y:S01]  /*6620*/  @P3 IMAD.WIDE R204, R235, R204, UR4 ;  /* 0x00000004ebcc3e25 */ /* 0x000fe2000f8e02cc */
[C---:B------:R-:W-:Y:S01]  /*6630*/  HMMA.16816.F32.BF16 R16, R200.reuse, R206, R16 ;  /* 0x000000cec810723c */ /* 0x040fe20000041810 */
[----:B------:R-:W1:Y:S03]  /*6640*/  LDC R207, c[0x0][0x270] ;  /* 0x00009c00ffcf7b82 */ /* 0x000e660000000800 */
[----:B------:R-:W5:Y:S02]  /*6650*/  @P3 LDG.E R244, desc[UR6][R204.64] ;  /* 0x00000006ccf43981 */ /* 0x000f64000c1e1900 */
[-C--:B---3--:R-:W-:Y:S02]  /*6660*/  HMMA.16816.F32.BF16 R84, R200, R212.reuse, R84 ;  /* 0x000000d4c854723c */ /* 0x088fe40000041854 */
[----:B------:R2:W5:Y:S04]  /*6670*/  @P3 LDG.E R245, desc[UR6][R204.64+0x20] ;  /* 0x00002006ccf53981 */ /* 0x000568000c1e1900 */
[C---:B------:R-:W-:Y:S06]  /*6680*/  HMMA.16816.F32.BF16 R88, R208.reuse, R212, R88 ;  /* 0x000000d4d058723c */ /* 0x040fec0000041858 */
[-C--:B------:R-:W-:Y:S06]  /*6690*/  HMMA.16816.F32.BF16 R92, R208, R214.reuse, R92 ;  /* 0x000000d6d05c723c */ /* 0x080fec000004185c */
[C---:B------:R-:W-:Y:S05]  /*66a0*/  HMMA.16816.F32.BF16 R96, R200.reuse, R214, R96 ;  /* 0x000000d6c860723c */ /* 0x040fea0000041860 */
[----:B-1----:R-:W-:Y:S01]  /*66b0*/  IMAD R207, R207, UR40, RZ ;  /* 0x00000028cfcf7c24 */ /* 0x002fe2000f8e02ff */
        /* <DEDUP_REMOVED lines=18> */
[-C--:B--2---:R-:W-:Y:S01]  /*67e0*/  LEA R204, P0, R197, R232.reuse, 0x2 ;  /* 0x000000e8c5cc7211 */ /* 0x084fe200078010ff */
[C---:B------:R-:W-:Y:S02]  /*67f0*/  IMAD.SHL.U32 R210, R207.reuse, 0x20, RZ ;  /* 0x00000020cfd27824 */ /* 0x040fe400078e00ff */
[----:B------:R-:W-:Y:S01]  /*6800*/  IMAD R209, R207, 0x30, RZ ;  /* 0x00000030cfd17824 */ /* 0x000fe200078e02ff */
[-C--:B------:R-:W-:Y:S02]  /*6810*/  LEA.HI.X.SX32 R205, R197, R233.reuse, 0x2, P0 ;  /* 0x000000e9c5cd7211 */ /* 0x080fe400000f16ff */
[-C--:B------:R-:W-:Y:S02]  /*6820*/  LEA R206, P0, R210, R232.reuse, 0x2 ;  /* 0x000000e8d2ce7211 */ /* 0x080fe400078010ff */
[CC--:B-1----:R-:W-:Y:S01]  /*6830*/  LEA R4, P1, R208.reuse, R232.reuse, 0x2 ;  /* 0x000000e8d0047211 */ /* 0x0c2fe200078210ff */
        /* <DEDUP_REMOVED lines=311> */
.L_x_1286:
[----:B------:R-:W-:Y:S02]  /*7bb0*/  UISETP.GT.AND UP0, UPT, UR9, UR22, UPT ;  /* 0x000000160900728c */ /* 0x000fe4000bf04270 */
[----:B------:R-:W-:Y:S04]  /*7bc0*/  UIADD3 UR9, UR9, -0x1, URZ ;  /* 0xffffffff09097890 */ /* 0x000fe8000fffe03f */
[----:B------:R-:W-:Y:S11]  /*7bd0*/  PLOP3.LUT P0, PT, PT, PT, UP0, 0x80, 0x0 ;  /* 0x000000000000781c */ /* 0x000ff60003f0f008 */
[----:B------:R-:W-:Y:S02]  /*7be0*/  @!UPT UIADD3 URZ, URZ, URZ, URZ ;  /* 0x0000003f3f3ff290 */ /* 0x000fe4000fffe03f */
        /* <DEDUP_REMOVED lines=213> */
[----:B------:R-:W-:Y:S01]  /*8940*/  F2FP.BF16.F32.PACK_AB R17, R17, R86 ;  /* 0x000000561111723e */ /* 0x000fe200000010ff */
[----:B------:R-:W-:Y:S01]  /*8950*/  @UP0 UIADD3 UR9, UR39, UR41, URZ ;  /* 0x0000002927090290 */ /* 0x000fe2000fffe03f */
        /* <DEDUP_REMOVED lines=21> */
[----:B------:R-:W-:Y:S01]  /*8ab0*/  PLOP3.LUT P0, PT, PT, PT, UP0, 0x80, 0x0 ;  /* 0x000000000000781c */ /* 0x000fe20003f0f008 */
[----:B------:R-:W-:Y:S01]  /*8ac0*/  @UP0 UIADD3 UR20, UR11, UR9, URZ ;  /* 0x000000090b140290 */ /* 0x000fe2000fffe03f */
[----:B------:R-:W-:Y:S01]  /*8ad0*/  F2FP.BF16.F32.PACK_AB R5, R5, R76 ;  /* 0x0000004c0505723e */ /* 0x000fe200000010ff */
[----:B------:R-:W-:Y:S01]  /*8ae0*/  STS [R248+0x8400], R30 ;  /* 0x0084001ef8007388 */ /* 0x000fe20000000800 */
[----:B------:R-:W-:-:S03]  /*8af0*/  @UP0 UMOV UR19, UR10 ;  /* 0x0000000a00130c82 */ /* 0x000fc60008000000 */
        /* <DEDUP_REMOVED lines=44> */
.L_x_1288:
        /* <DEDUP_REMOVED lines=21> */
.L_x_1289:
        /* <DEDUP_REMOVED lines=51> */
.L_x_1291:
[----:B------:R-:W-:Y:S05]  /*9240*/  BSYNC B0 ;  /* 0x0000000000007941 */ /* 0x000fea0003800000 */
.L_x_1290:
        /* <DEDUP_REMOVED lines=17> */
.L_x_1293:
[----:B------:R-:W-:Y:S05]  /*9360*/  BSYNC B0 ;  /* 0x0000000000007941 */ /* 0x000fea0003800000 */
.L_x_1292:
        /* <DEDUP_REMOVED lines=33> */
.L_x_1295:
[----:B------:R-:W-:Y:S05]  /*9580*/  BSYNC B0 ;  /* 0x0000000000007941 */ /* 0x000fea0003800000 */
.L_x_1294:
        /* <DEDUP_REMOVED lines=16> */
.L_x_1282:
[----:B------:R-:W-:Y:S05]  /*9690*/  BSYNC B1 ;  /* 0x0000000000017941 */ /* 0x000fea0003800000 */
.L_x_1268:
[----:B------:R-:W-:Y:S01]  /*96a0*/  R2UR UR5, R252 ;  /* 0x00000000fc0572ca */ /* 0x000fe200000e0000 */
[----:B------:R-:W-:Y:S02]  /*96b0*/  ULDC UR4, c[0x0][0xc] ;  /* 0x0000030000047ab9 */ /* 0x000fe40000000800 */
[----:B------:R-:W-:-:S10]  /*96c0*/  UIADD3 UR13, UR4, UR13, URZ ;  /* 0x0000000d040d7290 */ /* 0x000fd4000fffe03f */
[----:B------:R-:W-:-:S06]  /*96d0*/  UISETP.GE.AND UP0, UPT, UR13, UR5, UPT ;  /* 0x000000050d00728c */ /* 0x000fcc000bf06270 */
[----:B------:R-:W-:-:S13]  /*96e0*/  PLOP3.LUT P0, PT, PT, PT, UP0, 0x80, 0x0 ;  /* 0x000000000000781c */ /* 0x000fda0003f0f008 */
[----:B------:R-:W-:Y:S05]  /*96f0*/  @P0 BRA `(.L_x_1296) ;  /* 0x0000000000040947 */ /* 0x000fea0003800000 */
[----:B------:R-:W-:Y:S05]  /*9700*/  BRA `(.L_x_1297) ;  /* 0xffffff7000bc7947 */ /* 0x000fea000383ffff */
.L_x_1296:
[----:B------:R-:W-:Y:S05]  /*9710*/  EXIT ;  /* 0x000000000000794d */ /* 0x000fea0003800000 */
.L_x_1298:
        /* <DEDUP_REMOVED lines=14> */
.L_x_2055:


//--------------------- .text._ZN5flash44flash_bwd_dq_dk_dv_loop_seqk_parallel_kernelI23Flash_bwd_kernel_traitsILi256ELi64ELi64ELi8ELi4ELi2ELi2ELb0ELb1EN7cutlass10bfloat16_tE19Flash_kernel_traitsILi256ELi64ELi64ELi8ES3_EELb0ELb0ELb1ELb0ELb0ELb1ELb1EEEvNS_16Flash_bwd_paramsE --------------------------
	.section	.text._ZN5flash44flash_bwd_dq_dk_dv_loop_seqk_parallel_kernelI23Flash_bwd_kernel_traitsILi256ELi64ELi64ELi8ELi4ELi2ELi2ELb0ELb1EN7cutlass10bfloat16_tE19Flash_kernel_traitsILi256ELi64ELi64ELi8ES3_EELb0ELb0ELb1ELb0ELb0ELb1ELb1EEEvNS_16Flash_bwd_paramsE,"ax",@progbits
	.align	128
        .global         _ZN5flash44flash_bwd_dq_dk_dv_loop_seqk_parallel_kernelI23Flash_bwd_kernel_traitsILi256ELi64ELi64ELi8ELi4ELi2ELi2ELb0ELb1EN7cutlass10bfloat16_tE19Flash_kernel_traitsILi256ELi64ELi64ELi8ES3_EELb0ELb0ELb1ELb0ELb0ELb1ELb1EEEvNS_16Flash_bwd_paramsE
        .type           _ZN5flash44flash_bwd_dq_dk_dv_loop_seqk_parallel_kernelI23Flash_bwd_kernel_traitsILi256ELi64ELi64ELi8ELi4ELi2ELi2ELb0ELb1EN7cutlass10bfloat16_tE19Flash_kernel_traitsILi256ELi64ELi64ELi8ES3_EELb0ELb0ELb1ELb0ELb0ELb1ELb1EEEvNS_16Flash_bwd_paramsE,@function
        .size           _ZN5flash44flash_bwd_dq_dk_dv_loop_seqk_parallel_kernelI23Flash_bwd_kernel_traitsILi256ELi64ELi64ELi8ELi4ELi2ELi2ELb0ELb1EN7cutlass10bfloat16_tE19Flash_kernel_traitsILi256ELi64ELi64ELi8ES3_EELb0ELb0ELb1ELb0ELb0ELb1ELb1EEEvNS_16Flash_bwd_paramsE,(.L_x_2056 - _ZN5flash44flash_bwd_dq_dk_dv_loop_seqk_parallel_kernelI23Flash_bwd_kernel_traitsILi256ELi64ELi64ELi8ELi4ELi2ELi2ELb0ELb1EN7cutlass10bfloat16_tE19Flash_kernel_traitsILi256ELi64ELi64ELi8ES3_EELb0ELb0ELb1ELb0ELb0ELb1ELb1EEEvNS_16Flash_bwd_paramsE)
        .other          _ZN5flash44flash_bwd_dq_dk_dv_loop_seqk_parallel_kernelI23Flash_bwd_kernel_traitsILi256ELi64ELi64ELi8ELi4ELi2ELi2ELb0ELb1EN7cutlass10bfloat16_tE19Flash_kernel_traitsILi256ELi64ELi64ELi8ES3_EELb0ELb0ELb1ELb0ELb0ELb1ELb1EEEvNS_16Flash_bwd_paramsE,@"STO_CUDA_ENTRY STV_DEFAULT"
_ZN5flash44flash_bwd_dq_dk_dv_loop_seqk_parallel_kernelI23Flash_bwd_kernel_traitsILi256ELi64ELi64ELi8ELi4ELi2ELi2ELb0ELb1EN7cutlass10bfloat16_tE19Flash_kernel_traitsILi256ELi64ELi64ELi8ES3_EELb0ELb0ELb1ELb0ELb0ELb1ELb1EEEvNS_16Flash_bwd_paramsE:
.text._ZN5flash44flash_bwd_dq_dk_dv_loop_seqk_parallel_kernelI23Flash_bwd_kernel_traitsILi256ELi64ELi64ELi8ELi4ELi2ELi2ELb0ELb1EN7cutlass10bfloat16_tE19Flash_kernel_traitsILi256ELi64ELi64ELi8ES3_EELb0ELb0ELb1ELb0ELb0ELb1ELb1EEEvNS_16Flash_bwd_paramsE:
        /* <DEDUP_REMOVED lines=166> */
.L_x_1329:
        /* <DEDUP_REMOVED lines=67> */
.L_x_1299:
        /* <DEDUP_REMOVED lines=14> */
[----:B------:R-:W-:Y:S01]  /*0f70*/  UIMAD UR25, UR47, UR13, UR7 ;  /* 0x0000000d2f1972a4 */ /* 0x000fe2000f8e0207 */
[----:B------:R-:W-:-:S02]  /*0f80*/  ULDC UR60, c[0x0][0x2d4] ;  /* 0x0000b500003c7ab9 */ /* 0x000fc40000000800 */
[----:B------:R-:W-:Y:S01]  /*0f90*/  @!UP2 ULDC.64 UR12, c[0x0][0x418] ;  /* 0x00010600000caab9 */ /* 0x000fe20000000a00 */
[----:B------:R-:W-:Y:S02]  /*0fa0*/  USHF.R.S32.HI UR26, URZ, 0x1f, UR60 ;  /* 0x0000001f3f1a7899 */ /* 0x000fe4000801143c */
[----:B------:R-:W-:Y:S02]  /*0fb0*/  @!UP2 UIMAD UR7, UR59, UR12, URZ ;  /* 0x0000000c3b07a2a4 */ /* 0x000fe4000f8e023f */
[----:B------:R-:W-:Y:S02]  /*0fc0*/  @!UP2 UIMAD.WIDE.U32 UR36, UR47, UR12, URZ ;  /* 0x0000000c2f24a2a5 */ /* 0x000fe4000f8e003f */
[----:B------:R-:W-:Y:S02]  /*0fd0*/  @!UP2 UIMAD UR42, UR47, UR13, UR7 ;  /* 0x0000000d2f2aa2a4 */ /* 0x000fe4000f8e0207 */
[----:B------:R-:W-:Y:S01]  /*0fe0*/  UIADD3 UR7, UR10, 0x40, UR28 ;  /* 0x000000400a077890 */ /* 0x000fe2000fffe01c */
[----:B------:R-:W-:Y:S01]  /*0ff0*/  ULDC UR12, c[0x0][0x394] ;  /* 0x0000e500000c7ab9 */ /* 0x000fe20000000800 */
[----:B-1----:R-:W-:Y:S01]  /*1000*/  IABS R8, R9 ;  /* 0x0000000900087213 */ /* 0x002fe20000000000 */
[----:B------:R-:W-:Y:S01]  /*1010*/  USHF.L.U32 UR16, UR47, 0x7, URZ ;  /* 0x000000072f107899 */ /* 0x000fe2000800063f */
[----:B------:R-:W-:Y:S01]  /*1020*/  ISETP.NE.AND P3, PT, R9, RZ, PT ;  /* 0x000000ff0900720c */ /* 0x000fe20003f65270 */
[----:B------:R-:W-:Y:S01]  /*1030*/  UIADD3 UR7, UR7, UR12, -UR5 ;  /* 0x0000000c07077290 */ /* 0x000fe2000fffe805 */
[----:B------:R-:W1:Y:S01]  /*1040*/  I2F.RP R4, R8 ;  /* 0x0000000800047306 */ /* 0x000e620000209400 */
[----:B------:R-:W-:Y:S01]  /*1050*/  ULDC.64 UR40, c[0x0][0x240] ;  /* 0x0000900000287ab9 */ /* 0x000fe20000000a00 */
[----:B------:R-:W-:-:S02]  /*1060*/  USEL UR45, UR16, URZ, UP0 ;  /* 0x0000003f102d7287 */ /* 0x000fc40008000000 */
[----:B--2---:R-:W-:Y:S01]  /*1070*/  UIMAD.WIDE.U32 UR34, UR11, UR14, URZ ;  /* 0x0000000e0b2272a5 */ /* 0x004fe2000f8e003f */
[----:B------:R-:W-:Y:S01]  /*1080*/  ULDC UR31, c[0x0][0x2dc] ;  /* 0x0000b700001f7ab9 */ /* 0x000fe20000000800 */
[----:B------:R-:W-:Y:S02]  /*1090*/  ULDC UR53, c[0x0][0x270] ;  /* 0x00009c0000357ab9 */ /* 0x000fe40000000800 */
[----:B------:R-:W-:Y:S02]  /*10a0*/  UIMAD UR52, UR11, UR15, UR35 ;  /* 0x0000000f0b3472a4 */ /* 0x000fe4000f8e0223 */
[----:B------:R-:W-:Y:S01]  /*10b0*/  UIADD3 UR11, UR10, 0x3f, URZ ;  /* 0x0000003f0a0b7890 */ /* 0x000fe2000fffe03f */
[----:B------:R-:W-:Y:S01]  /*10c0*/  @UP2 ULDC.64 UR14, c[0x0][0x420] ;  /* 0x00010800000e2ab9 */ /* 0x000fe20000000a00 */
[----:B------:R-:W-:Y:S01]  /*10d0*/  UIMAD.WIDE.U32 UR16, UR6, UR40, URZ ;  /* 0x00000028061072a5 */ /* 0x000fe2000f8e003f */
[----:B-1----:R-:W1:Y:S01]  /*10e0*/  MUFU.RCP R4, R4 ;  /* 0x0000000400047308 */ /* 0x002e620000001000 */
[----:B------:R-:W-:-:S02]  /*10f0*/  USHF.R.S32.HI UR23, URZ, 0x1f, UR11 ;  /* 0x0000001f3f177899 */ /* 0x000fc4000801140b */
[----:B------:R-:W-:Y:S02]  /*1100*/  @UP2 UIMAD.WIDE.U32 UR38, UR6, UR14, URZ ;  /* 0x0000000e062622a5 */ /* 0x000fe4000f8e003f */
[----:B------:R-:W-:Y:S02]  /*1110*/  ULEA.HI UR23, UR23, UR11, URZ, 0x6 ;  /* 0x0000000b17177291 */ /* 0x000fe4000f8f303f */
[----:B------:R-:W-:Y:S02]  /*1120*/  UIMAD UR11, UR26, UR47, URZ ;  /* 0x0000002f1a0b72a4 */ /* 0x000fe4000f8e023f */
[----:B------:R-:W-:Y:S02]  /*1130*/  @UP2 UIMAD UR51, UR6, UR15, UR39 ;  /* 0x0000000f063322a4 */ /* 0x000fe4000f8e0227 */
[----:B------:R-:W-:Y:S02]  /*1140*/  UIMAD UR24, UR6, UR41, URZ ;  /* 0x00000029061872a4 */ /* 0x000fe4000f8e023f */
[----:B------:R-:W-:-:S02]  /*1150*/  UIADD3 UR7, UR7, 0x3f, URZ ;  /* 0x0000003f07077890 */ /* 0x000fc4000fffe03f */
[----:B------:R-:W-:Y:S01]  /*1160*/  UIMAD.WIDE UR12, UR31, UR53, URZ ;  /* 0x000000351f0c72a5 */ /* 0x000fe2000f8e023f */
[----:B-1----:R-:W-:Y:S01]  /*1170*/  VIADD R4, R4, 0xffffffe ;  /* 0x0ffffffe04047836 */ /* 0x002fe20000000000 */
[----:B------:R-:W-:Y:S02]  /*1180*/  UIMAD.WIDE.U32 UR14, UR47, UR60, URZ ;  /* 0x0000003c2f0e72a5 */ /* 0x000fe4000f8e003f */
[----:B------:R-:W-:Y:S01]  /*1190*/  UIMAD UR11, UR59, UR60, UR11 ;  /* 0x0000003c3b0b72a4 */ /* 0x000fe2000f8e020b */
[----:B------:R-:W1:Y:S01]  /*11a0*/  F2I.FTZ.U32.TRUNC.NTZ R5, R4 ;  /* 0x0000000400057305 */ /* 0x000e62000021f000 */
[----:B------:R-:W-:Y:S02]  /*11b0*/  USEL UR56, UR18, UR16, !UP2 ;  /* 0x0000001012387287 */ /* 0x000fe4000d000000 */
[----:B------:R-:W-:Y:S02]  /*11c0*/  UIADD3 UR48, UR19, UR25, URZ ;  /* 0x0000001913307290 */ /* 0x000fe4000fffe03f */
[----:B------:R-:W-:-:S02]  /*11d0*/  @UP2 UIADD3 UR48, UR17, UR24, URZ ;  /* 0x0000001811302290 */ /* 0x000fc4000fffe03f */
[----:B------:R-:W-:Y:S02]  /*11e0*/  USHF.R.S32.HI UR16, URZ, 0x1f, UR7 ;  /* 0x0000001f3f107899 */ /* 0x000fe40008011407 */
[----:B------:R-:W-:Y:S02]  /*11f0*/  UIMAD UR17, UR13, UR14, URZ ;  /* 0x0000000e0d1172a4 */ /* 0x000fe4000f8e023f */
[----:B------:R-:W-:Y:S01]  /*1200*/  UIADD3 UR11, UR15, UR11, URZ ;  /* 0x0000000b0f0b7290 */ /* 0x000fe2000fffe03f */
[----:B------:R-:W-:Y:S01]  /*1210*/  ULDC.U8 UR27, c[0x0][0x3d8] ;  /* 0x0000f600001b7ab9 */ /* 0x000fe20000000000 */
[----:B------:R-:W-:Y:S01]  /*1220*/  ULEA.HI UR16, UR16, UR7, URZ, 0x6 ;  /* 0x0000000710107291 */ /* 0x000fe2000f8f303f */
[----:B-1----:R-:W-:Y:S01]  /*1230*/  IMAD.MOV R4, RZ, RZ, -R5 ;  /* 0x000000ffff047224 */ /* 0x002fe200078e0a05 */
[----:B------:R-:W-:Y:S02]  /*1240*/  UIMAD.WIDE.U32 UR18, UR12, UR14, URZ ;  /* 0x0000000e0c1272a5 */ /* 0x000fe4000f8e003f */
[----:B------:R-:W-:Y:S01]  /*1250*/  UIMAD UR7, UR12, UR11, UR17 ;  /* 0x0000000b0c0772a4 */ /* 0x000fe2000f8e0211 */
[----:B------:R-:W-:Y:S01]  /*1260*/  IMAD R6, R4, R8, RZ ;  /* 0x0000000804067224 */ /* 0x000fe200078e02ff */
[----:B------:R-:W-:Y:S01]  /*1270*/  UISETP.NE.AND UP3, UPT, UR27, URZ, UPT ;  /* 0x0000003f1b00728c */ /* 0x000fe2000bf65270 */
[----:B------:R-:W-:Y:S01]  /*1280*/  IMAD.MOV.U32 R4, RZ, RZ, RZ ;  /* 0x000000ffff047224 */ /* 0x000fe200078e00ff */
[----:B------:R-:W-:-:S02]  /*1290*/  USHF.L.U64.HI UR20, UR47, 0x7, UR59 ;  /* 0x000000072f147899 */ /* 0x000fc4000801023b */
[----:B------:R-:W-:Y:S01]  /*12a0*/  UIADD3 UR49, UR19, UR7, URZ ;  /* 0x0000000713317290 */ /* 0x000fe2000fffe03f */
[----:B------:R-:W-:Y:S01]  /*12b0*/  IMAD.HI.U32 R4, R5, R6, R4 ;  /* 0x0000000605047227 */ /* 0x000fe200078e0004 */
[----:B------:R-:W-:Y:S01]  /*12c0*/  MOV R5, R7 ;  /* 0x0000000700057202 */ /* 0x000fe20000000f00 */
[----:B------:R-:W-:Y:S02]  /*12d0*/  USHF.R.S32.HI UR11, URZ, 0x6, UR23 ;  /* 0x000000063f0b7899 */ /* 0x000fe40008011417 */
[----:B------:R-:W-:Y:S02]  /*12e0*/  USHF.R.S32.HI UR7, URZ, 0x6, UR16 ;  /* 0x000000063f077899 */ /* 0x000fe40008011410 */
[----:B------:R-:W-:Y:S01]  /*12f0*/  IMAD.HI.U32 R4, R4, R5, RZ ;  /* 0x0000000504047227 */ /* 0x000fe200078e00ff */
[----:B------:R-:W-:Y:S02]  /*1300*/  USEL UR43, UR20, URZ, UP0 ;  /* 0x0000003f142b7287 */ /* 0x000fe40008000000 */
[----:B------:R-:W-:Y:S01]  /*1310*/  UISETP.LT.AND UP0, UPT, UR11, UR7, UPT ;  /* 0x000000070b00728c */ /* 0x000fe2000bf01270 */
[----:B------:R-:W-:Y:S01]  /*1320*/  IMAD.MOV R6, RZ, RZ, -R4 ;  /* 0x000000ffff067224 */ /* 0x000fe200078e0a04 */
[----:B------:R-:W-:Y:S01]  /*1330*/  ULDC UR46, c[0x0][0x2c4] ;  /* 0x0000b100002e7ab9 */ /* 0x000fe20000000800 */
[----:B------:R-:W-:-:S02]  /*1340*/  UISETP.NE.AND UP1, UPT, UR29, -0x1, UPT ;  /* 0xffffffff1d00788c */ /* 0x000fc4000bf25270 */
[C---:B------:R-:W-:Y:S01]  /*1350*/  IMAD R5, R8.reuse, R6, R5 ;  /* 0x0000000608057224 */ /* 0x040fe200078e0205 */
[----:B------:R-:W-:Y:S02]  /*1360*/  @UP3 UIMAD UR16, UR47, UR46, URZ ;  /* 0x0000002e2f1032a4 */ /* 0x000fe4000f8e023f */
[----:B------:R-:W-:Y:S02]  /*1370*/  USEL UR35, UR11, UR7, UP0 ;  /* 0x000000070b237287 */ /* 0x000fe40008000000 */
[----:B------:R-:W-:Y:S01]  /*1380*/  ISETP.GT.U32.AND P1, PT, R8, R5, PT ;  /* 0x000000050800720c */ /* 0x000fe20003f24070 */
[----:B------:R-:W-:Y:S02]  /*1390*/  @UP3 USEL UR11, UR16, UR6, !UP2 ;  /* 0x00000006100b3287 */ /* 0x000fe4000d000000 */
[----:B------:R-:W-:Y:S01]  /*13a0*/  ULEA UR16, UR35, 0xffffffc0, 0x6 ;  /* 0xffffffc023107891 */ /* 0x000fe2000f8e303f */
[----:B------:R-:W-:Y:S01]  /*13b0*/  @UP3 ULDC UR7, c[0x0][0x2e4] ;  /* 0x0000b90000073ab9 */ /* 0x000fe20000000800 */
[----:B------:R-:W-:-:S02]  /*13c0*/  UIMAD.WIDE.U32 UR14, UR12, UR6, URZ ;  /* 0x000000060c0e72a5 */ /* 0x000fc4000f8e003f */
[----:B------:R-:W-:Y:S02]  /*13d0*/  @!UP3 UIMAD UR17, UR47, UR53, UR57 ;  /* 0x000000352f11b2a4 */ /* 0x000fe4000f8e0239 */
[----:B------:R-:W-:Y:S02]  /*13e0*/  @UP3 UIMAD UR23, UR57, UR7, UR11 ;  /* 0x00000007391732a4 */ /* 0x000fe4000f8e020b */
[----:B------:R-:W-:Y:S02]  /*13f0*/  USHF.R.S32.HI UR20, URZ, 0x1f, UR16 ;  /* 0x0000001f3f147899 */ /* 0x000fe40008011410 */
[----:B------:R-:W-:Y:S01]  /*1400*/  @!P1 IMAD.IADD R5, R5, 0x1, -R8 ;  /* 0x0000000105059824 */ /* 0x000fe200078e0a08 */
[----:B------:R-:W-:Y:S01]  /*1410*/  @!P1 IADD3 R4, R4, 0x1, RZ ;  /* 0x0000000104049810 */ /* 0x000fe20007ffe0ff */
[----:B------:R-:W-:Y:S01]  /*1420*/  UIADD3 UR7, UP0, UR16, UR45, URZ ;  /* 0x0000002d10077290 */ /* 0x000fe2000ff1e03f */
[----:B------:R-:W-:Y:S01]  /*1430*/  PLOP3.LUT P1, PT, PT, PT, UP3, 0x80, 0x0 ;  /* 0x000000000000781c */ /* 0x000fe20003f2f038 */
[----:B------:R-:W-:Y:S01]  /*1440*/  USEL UR58, UR18, UR14, !UP2 ;  /* 0x0000000e123a7287 */ /* 0x000fe2000d000000 */
[----:B------:R-:W-:Y:S01]  /*1450*/  ISETP.GE.U32.AND P0, PT, R5, R8, PT ;  /* 0x000000080500720c */ /* 0x000fe20003f06070 */
[----:B------:R-:W-:Y:S01]  /*1460*/  @!UP3 UIMAD UR23, UR17, UR46, URZ ;  /* 0x0000002e1117b2a4 */ /* 0x000fe2000f8e023f */
[----:B------:R-:W-:Y:S01]  /*1470*/  LOP3.LUT R5, R9, UR57, RZ, 0x3c, !PT ;  /* 0x0000003909057c12 */ /* 0x000fe2000f8e3cff */
[----:B------:R-:W-:Y:S01]  /*1480*/  ULDC.U8 UR30, c[0x0][0x480] ;  /* 0x00012000001e7ab9 */ /* 0x000fe20000000000 */
[----:B------:R-:W-:-:S02]  /*1490*/  UIMAD UR14, UR13, UR6, URZ ;  /* 0x000000060d0e72a4 */ /* 0x000fc4000f8e023f */
[----:B------:R-:W-:Y:S01]  /*14a0*/  UIADD3.X UR17, UR20, UR43, URZ, UP0, !UPT ;  /* 0x0000002b14117290 */ /* 0x000fe200087fe43f */
[----:B------:R-:W-:Y:S01]  /*14b0*/  ISETP.GE.AND P2, PT, R5, RZ, PT ;  /* 0x000000ff0500720c */ /* 0x000fe20003f46270 */
[----:B------:R-:W-:Y:S02]  /*14c0*/  UIMAD UR11, UR13, UR7, URZ ;  /* 0x000000070d0b72a4 */ /* 0x000fe4000f8e023f */
[----:B------:R-:W-:Y:S02]  /*14d0*/  @UP1 UIADD3 UR32, UR22, UR29, URZ ;  /* 0x0000001d16201290 */ /* 0x000fe4000fffe03f */
[----:B------:R-:W-:Y:S01]  /*14e0*/  @UP1 UIADD3 UR33, UR22, UR29, URZ ;  /* 0x0000001d16211290 */ /* 0x000fe2000fffe03f */
[----:B------:R-:W-:Y:S01]  /*14f0*/  @P0 VIADD R4, R4, 0x1 ;  /* 0x0000000104040836 */ /* 0x000fe20000000000 */
[----:B------:R-:W-:Y:S01]  /*1500*/  PLOP3.LUT P0, PT, PT, PT, UP1, 0x80, 0x0 ;  /* 0x000000000000781c */ /* 0x000fe20003f0f018 */
[----:B------:R-:W-:Y:S02]  /*1510*/  UIMAD UR50, UR57, UR31, URZ ;  /* 0x0000001f393272a4 */ /* 0x000fe4000f8e023f */
[----:B------:R-:W-:Y:S01]  /*1520*/  UISETP.NE.AND UP4, UPT, UR30, URZ, UPT ;  /* 0x0000003f1e00728c */ /* 0x000fe2000bf85270 */
[----:B------:R-:W-:Y:S01]  /*1530*/  IMAD.MOV.U32 R5, RZ, RZ, R4 ;  /* 0x000000ffff057224 */ /* 0x000fe200078e0004 */
[----:B------:R-:W-:Y:S01]  /*1540*/  @UP1 ULDC.64 UR26, c[0x0][0x250] ;  /* 0x00009400001a1ab9 */ /* 0x000fe20000000a00 */
[----:B------:R-:W-:Y:S01]  /*1550*/  @UP1 ULDC.64 UR30, c[0x0][0x248] ;  /* 0x00009200001e1ab9 */ /* 0x000fe20000000a00 */
[----:B------:R-:W-:-:S02]  /*1560*/  UIMAD.WIDE.U32 UR24, UR12, UR7, URZ ;  /* 0x000000070c1872a5 */ /* 0x000fc4000f8e003f */
[----:B------:R-:W-:Y:S01]  /*1570*/  @UP2 UIADD3 UR49, UR15, UR14, URZ ;  /* 0x0000000e0f312290 */ /* 0x000fe2000fffe03f */
[----:B------:R-:W-:Y:S01]  /*1580*/  @!P2 IADD3 R5, -R5, RZ, RZ ;  /* 0x000000ff0505a210 */ /* 0x000fe20007ffe1ff */
[----:B------:R-:W-:Y:S01]  /*1590*/  UIMAD UR7, UR12, UR17, UR11 ;  /* 0x000000110c0772a4 */ /* 0x000fe2000f8e020b */
[----:B------:R-:W-:Y:S01]  /*15a0*/  @!P3 LOP3.LUT R5, RZ, R9, RZ, 0x33, !PT ;  /* 0x00000009ff05b212 */ /* 0x000fe200078e33ff */
[----:B------:R-:W-:Y:S02]  /*15b0*/  @UP1 UIMAD.WIDE.U32 UR14, UR32, UR30, URZ ;  /* 0x0000001e200e12a5 */ /* 0x000fe4000f8e003f */
[----:B------:R-:W-:Y:S02]  /*15c0*/  @UP1 UIMAD.WIDE.U32 UR12, UR33, UR26, URZ ;  /* 0x0000001a210c12a5 */ /* 0x000fe4000f8e003f */
[----:B------:R-:W-:Y:S02]  /*15d0*/  @UP1 UIMAD UR18, UR32, UR31, URZ ;  /* 0x0000001f201212a4 */ /* 0x000fe4000f8e023f */
[----:B------:R-:W-:-:S02]  /*15e0*/  @UP1 UIMAD UR11, UR33, UR27, URZ ;  /* 0x0000001b210b12a4 */ /* 0x000fc4000f8e023f */
[----:B------:R-:W-:Y:S02]  /*15f0*/  @!UP2 UIADD3 UR51, UR37, UR42, URZ ;  /* 0x0000002a2533a290 */ /* 0x000fe4000fffe03f */
[----:B------:R-:W-:Y:S02]  /*1600*/  USEL UR53, UR52, URZ, UP4 ;  /* 0x0000003f34357287 */ /* 0x000fe4000a000000 */
[----:B------:R-:W-:Y:S02]  /*1610*/  USHF.R.S32.HI UR44, URZ, 0x1f, UR28 ;  /* 0x0000001f3f2c7899 */ /* 0x000fe4000801141c */
[----:B------:R-:W-:Y:S02]  /*1620*/  USHF.R.S32.HI UR55, URZ, 0x1f, UR50 ;  /* 0x0000001f3f377899 */ /* 0x000fe40008011432 */
[----:B------:R-:W-:Y:S02]  /*1630*/  USEL UR54, UR34, URZ, UP4 ;  /* 0x0000003f22367287 */ /* 0x000fe4000a000000 */
[----:B------:R-:W-:-:S02]  /*1640*/  @UP1 UIADD3 UR46, UR13, UR11, URZ ;  /* 0x0000000b0d2e1290 */ /* 0x000fc4000fffe03f */
        /* <DEDUP_REMOVED lines=17> */
.L_x_1301:
        /* <DEDUP_REMOVED lines=13> */
.L_x_1302:
        /* <DEDUP_REMOVED lines=11> */
.L_x_1303:
[----:B------:R-:W-:Y:S02]  /*18e0*/  ULDC UR6, c[0x0][0x270] ;  /* 0x00009c0000067ab9 */ /* 0x000fe40000000800 */
[----:B------:R-:W-:-:S04]  /*18f0*/  UIMAD UR6, UR47, UR6, UR57 ;  /* 0x000000062f0672a4 */ /* 0x000fc8000f8e0239 */
[----:B------:R-:W-:-:S12]  /*1900*/  UIMAD UR6, UR6, UR60, URZ ;  /* 0x0000003c060672a4 */ /* 0x000fd8000f8e023f */
.L_x_1304:
        /* <DEDUP_REMOVED lines=9> */
[----:B------:R-:W-:Y:S01]  /*19a0*/  UIADD3 UR6, UR6, -UR36, URZ ;  /* 0x8000002406067290 */ /* 0x000fe2000fffe03f */
[----:B------:R-:W-:Y:S01]  /*19b0*/  ULDC.64 UR18, c[0x0][0x258] ;  /* 0x0000960000127ab9 */ /* 0x000fe20000000a00 */
[----:B------:R-:W-:Y:S01]  /*19c0*/  USHF.R.S32.HI UR17, URZ, 0x1f, UR57 ;  /* 0x0000001f3f117899 */ /* 0x000fe20008011439 */
[----:B------:R-:W-:Y:S01]  /*19d0*/  ULDC.64 UR12, c[0x0][0x428] ;  /* 0x00010a00000c7ab9 */ /* 0x000fe20000000a00 */
[----:B------:R-:W-:Y:S01]  /*19e0*/  UIADD3 UR23, UR16, UR23, URZ ;  /* 0x0000001710177290 */ /* 0x000fe2000fffe03f */
[----:B------:R-:W-:Y:S01]  /*19f0*/  IMAD.U32 R16, RZ, RZ, UR12 ;  /* 0x0000000cff107e24 */ /* 0x000fe2000f8e00ff */
[----:B------:R-:W-:Y:S01]  /*1a00*/  UIMAD UR11, UR17, UR12, URZ ;  /* 0x0000000c110b72a4 */ /* 0x000fe2000f8e023f */
[----:B------:R-:W-:Y:S01]  /*1a10*/  ULDC.64 UR38, c[0x0][0x2b0] ;  /* 0x0000ac0000267ab9 */ /* 0x000fe20000000a00 */
[----:B------:R-:W-:-:S02]  /*1a20*/  ULDC.64 UR32, c[0x0][0x210] ;  /* 0x0000840000207ab9 */ /* 0x000fc40000000a00 */
[----:B------:R-:W-:Y:S01]  /*1a30*/  UIMAD UR13, UR57, UR13, UR11 ;  /* 0x0000000d390d72a4 */ /* 0x000fe2000f8e020b */
[----:B--2---:R-:W-:Y:S01]  /*1a40*/  IMAD R13, R14, UR20, RZ ;  /* 0x000000140e0d7c24 */ /* 0x004fe2000f8e02ff */
[----:B------:R-:W-:-:S03]  /*1a50*/  UIMAD UR11, UR17, UR18, URZ ;  /* 0x00000012110b72a4 */ /* 0x000fc6000f8e023f */
[----:B------:R-:W-:Y:S01]  /*1a60*/  IMAD R13, R15, UR16, R13 ;  /* 0x000000100f0d7c24 */ /* 0x000fe2000f8e020d */
[----:B------:R-:W-:Y:S01]  /*1a70*/  UIMAD UR11, UR57, UR19, UR11 ;  /* 0x00000013390b72a4 */ /* 0x000fe2000f8e020b */
        /* <DEDUP_REMOVED lines=9> */
[----:B------:R-:W-:Y:S02]  /*1b10*/  IMAD.SHL.U32 R6, R6, 0x8, RZ ;  /* 0x0000000806067824 */ /* 0x000fe400078e00ff */
[----:B------:R-:W-:Y:S01]  /*1b20*/  IMAD.IADD R17, R19, 0x1, -R17 ;  /* 0x0000000113117824 */ /* 0x000fe200078e0a11 */
[----:B------:R-:W-:Y:S01]  /*1b30*/  IADD3.X R8, R21, UR20, RZ, P1, !PT ;  /* 0x0000001415087c10 */ /* 0x000fe20008ffe4ff */
[----:B------:R-:W-:Y:S01]  /*1b40*/  USHF.R.S32.HI UR20, URZ, 0x1f, UR6 ;  /* 0x0000001f3f147899 */ /* 0x000fe20008011406 */
[----:B------:R-:W-:-:S03]  /*1b50*/  SHF.R.S32.HI R7, RZ, 0x1f, R6 ;  /* 0x0000001fff077819 */ /* 0x000fc60000011406 */
[----:B------:R-:W-:Y:S01]  /*1b60*/  IMAD R11, R8, UR40, RZ ;  /* 0x00000028080b7c24 */ /* 0x000fe2000f8e02ff */
[----:B------:R-:W-:Y:S01]  /*1b70*/  ULEA.HI UR20, UR20, UR6, URZ, 0x6 ;  /* 0x0000000614147291 */ /* 0x000fe2000f8f303f */
[----:B------:R-:W-:-:S03]  /*1b80*/  IMAD.WIDE.U32 R8, R10, UR40, R6 ;  /* 0x000000280a087c25 */ /* 0x000fc6000f8e0006 */
[----:B------:R-:W-:Y:S01]  /*1b90*/  USHF.R.S32.HI UR20, URZ, 0x6, UR20 ;  /* 0x000000063f147899 */ /* 0x000fe20008011414 */
[----:B------:R-:W-:Y:S01]  /*1ba0*/  IMAD R11, R10, UR41, R11 ;  /* 0x000000290a0b7c24 */ /* 0x000fe2000f8e020b */
[----:B------:R-:W-:-:S04]  /*1bb0*/  IADD3 R10, P1, R8, UR56, RZ ;  /* 0x00000038080a7c10 */ /* 0x000fc8000ff3e0ff */
[----:B------:R-:W-:Y:S02]  /*1bc0*/  IADD3.X R11, R9, UR48, R11, P1, !PT ;  /* 0x00000030090b7c10 */ /* 0x000fe40008ffe40b */
        /* <DEDUP_REMOVED lines=17> */
[----:B------:R-:W-:Y:S01]  /*1ce0*/  ULDC.64 UR50, c[0x0][0x478] ;  /* 0x00011e0000327ab9 */ /* 0x000fe20000000a00 */
        /* <DEDUP_REMOVED lines=9> */
[----:B------:R-:W-:Y:S01]  /*1d80*/  UIMAD.WIDE UR18, UR34, 0x4, UR50 ;  /* 0x00000004221278a5 */ /* 0x000fe2000f8e0232 */
[----:B------:R-:W-:Y:S01]  /*1d90*/  LEA R238, P3, R10, UR32, 0x1 ;  /* 0x000000200aee7c11 */ /* 0x000fe2000f8608ff */
[----:B------:R-:W-:Y:S01]  /*1da0*/  IMAD R16, R4, R15, R16 ;  /* 0x0000000f04107224 */ /* 0x000fe200078e0210 */
[----:B------:R-:W-:Y:S01]  /*1db0*/  LEA.HI.X R233, R12, UR17, R13, 0x2, P1 ;  /* 0x000000110ce97c11 */ /* 0x000fe200088f140d */
[----:B------:R-:W-:Y:S01]  /*1dc0*/  ULDC.64 UR24, c[0x0][0x3e0] ;  /* 0x0000f80000187ab9 */ /* 0x000fe20000000a00 */
[----:B------:R-:W-:Y:S01]  /*1dd0*/  PLOP3.LUT P1, PT, PT, PT, UP0, 0x80, 0x0 ;  /* 0x000000000000781c */ /* 0x000fe20003f2f008 */
[----:B------:R-:W-:Y:S01]  /*1de0*/  VIADD R11, R11, UR11 ;  /* 0x0000000b0b0b7c36 */ /* 0x000fe20008000000 */
[----:B------:R-:W-:Y:S01]  /*1df0*/  LEA R236, P2, R8, UR24, 0x1 ;  /* 0x0000001808ec7c11 */ /* 0x000fe2000f8408ff */
[----:B------:R-:W-:Y:S01]  /*1e00*/  IMAD.IADD R9, R9, 0x1, R16 ;  /* 0x0000000109097824 */ /* 0x000fe200078e0210 */
[----:B------:R-:W-:-:S02]  /*1e10*/  UIADD3 UR6, UR35, -0x1, URZ ;  /* 0xffffffff23067890 */ /* 0x000fc4000fffe03f */
[----:B------:R-:W-:Y:S01]  /*1e20*/  LEA.HI.X R239, R10, UR33, R11, 0x1, P3 ;  /* 0x000000210aef7c11 */ /* 0x000fe200098f0c0b */
[----:B------:R-:W-:Y:S01]  /*1e30*/  UMOV UR16, UR12 ;  /* 0x0000000c00107c82 */ /* 0x000fe20008000000 */
[----:B------:R-:W-:Y:S01]  /*1e40*/  LEA.HI.X R237, R8, UR25, R9, 0x1, P2 ;  /* 0x0000001908ed7c11 */ /* 0x000fe200090f0c09 */
[----:B------:R-:W-:Y:S01]  /*1e50*/  UMOV UR15, UR13 ;  /* 0x0000000d000f7c82 */ /* 0x000fe20008000000 */
[----:B------:R-:W-:-:S03]  /*1e60*/  UMOV UR17, UR19 ;  /* 0x0000001300117c82 */ /* 0x000fc60008000000 */
        /* <DEDUP_REMOVED lines=20> */
.L_x_1306:
        /* <DEDUP_REMOVED lines=19> */
.L_x_1307:
        /* <DEDUP_REMOVED lines=33> */
.L_x_1309:
[----:B------:R-:W-:Y:S05]  /*22f0*/  BSYNC B0 ;  /* 0x0000000000007941 */ /* 0x000fea0003800000 */
.L_x_1308:
        /* <DEDUP_REMOVED lines=16> */
.L_x_1311:
[----:B------:R-:W-:Y:S05]  /*2400*/  BSYNC B0 ;  /* 0x0000000000007941 */ /* 0x000fea0003800000 */
.L_x_1310:
        /* <DEDUP_REMOVED lines=29> */
.L_x_1313:
[----:B------:R-:W-:Y:S05]  /*25e0*/  BSYNC B0 ;  /* 0x0000000000007941 */ /* 0x000fea0003800000 */
.L_x_1312:
        /* <DEDUP_REMOVED lines=17> */
.L_x_1305:
        /* <DEDUP_REMOVED lines=248> */
[----:B------:R-:W-:-:S03]  /*3680*/  CS2R R20, SRZ ;  /* 0x0000000000147805 */ /* 0x000fc6000001ff00 */
[----:B------:R-:W-:-:S03]  /*3690*/  UIADD3 UR23, UR7, -UR36, URZ ;  /* 0x8000002407177290 */ /* 0x000fc6000fffe03f */
[----:B------:R-:W-:-:S09]  /*36a0*/  ULDC UR7, c[0x0][0x39c] ;  /* 0x0000e70000077ab9 */ /* 0x000fd20000000800 */
.L_x_1319:
[----:B------:R-:W0:Y:S01]  /*36b0*/  LDGDEPBAR ;  /* 0x00000000000079af */ /* 0x000e220000000000 */
[----:B------:R-:W-:Y:S01]  /*36c0*/  USHF.L.U32 UR12, UR6, 0x6, URZ ;  /* 0x00000006060c7899 */ /* 0x000fe2000800063f */
[----:B------:R-:W-:Y:S03]  /*36d0*/  UMOV UR11, UR61 ;  /* 0x0000003d000b7c82 */ /* 0x000fe60008000000 */
[----:B------:R-:W-:Y:S01]  /*36e0*/  UISETP.GE.AND UP0, UPT, UR12, UR23, UPT ;  /* 0x000000170c00728c */ /* 0x000fe2000bf06270 */
        /* <DEDUP_REMOVED lines=181> */
.L_x_1315:
        /* <DEDUP_REMOVED lines=70> */
.L_x_1316:
[C---:B------:R-:W-:Y:S01]  /*46a0*/  FMUL.FTZ R5, R243.reuse, 1.4426950216293334961 ;  /* 0x3fb8aa3bf3057820 */ /* 0x040fe20000410000 */
[----:B------:R-:W-:Y:S01]  /*46b0*/  FSETP.NEU.FTZ.AND P0, PT, R243, -INF , PT ;  /* 0xff800000f300780b */ /* 0x000fe20003f1d000 */
[C---:B------:R-:W-:Y:S01]  /*46c0*/  FMUL.FTZ R13, R244.reuse, 1.4426950216293334961 ;  /* 0x3fb8aa3bf40d7820 */ /* 0x040fe20000410000 */
[----:B------:R-:W-:Y:S02]  /*46d0*/  UISETP.GT.AND UP0, UPT, UR6, UR20, UPT ;  /* 0x000000140600728c */ /* 0x000fe4000bf04270 */
[----:B------:R-:W-:Y:S02]  /*46e0*/  FSEL R5, R5, RZ, P0 ;  /* 0x000000ff05057208 */ /* 0x000fe40000000000 */
[----:B------:R-:W-:Y:S02]  /*46f0*/  FSETP.NEU.FTZ.AND P0, PT, R244, -INF , PT ;  /* 0xff800000f400780b */ /* 0x000fe40003f1d000 */
[----:B------:R-:W-:Y:S01]  /*4700*/  PLOP3.LUT P3, PT, PT, PT, UP0, 0x80, 0x0 ;  /* 0x000000000000781c */ /* 0x000fe20003f6f008 */
[--C-:B------:R-:W-:Y:S04]  /*4710*/  FFMA.FTZ R4, R86, UR19, -R5.reuse ;  /* 0x0000001356047c23 */ /* 0x100fe80008010805 */
[----:B------:R1:W-:Y:S02]  /*4720*/  MUFU.EX2 R202, R4 ;  /* 0x0000000400ca7308 */ /* 0x0003e40000000800 */
[----:B-1----:R-:W-:Y:S01]  /*4730*/  FSEL R4, R13, RZ, P0 ;  /* 0x000000ff0d047208 */ /* 0x002fe20000000000 */
[--C-:B------:R-:W-:Y:S04]  /*4740*/  FFMA.FTZ R13, R87, UR19, -R5.reuse ;  /* 0x00000013570d7c23 */ /* 0x100fe80008010805 */
        /* <DEDUP_REMOVED lines=367> */
.L_x_1317:
        /* <DEDUP_REMOVED lines=427> */
.L_x_1318:
        /* <DEDUP_REMOVED lines=224> */
.L_x_1320:
        /* <DEDUP_REMOVED lines=23> */
.L_x_1321:
        /* <DEDUP_REMOVED lines=51> */
.L_x_1323:
[----:B------:R-:W-:Y:S05]  /*8b90*/  BSYNC B0 ;  /* 0x0000000000007941 */ /* 0x000fea0003800000 */
.L_x_1322:
        /* <DEDUP_REMOVED lines=17> */
.L_x_1325:
[----:B------:R-:W-:Y:S05]  /*8cb0*/  BSYNC B0 ;  /* 0x0000000000007941 */ /* 0x000fea0003800000 */
.L_x_1324:
        /* <DEDUP_REMOVED lines=33> */
.L_x_1327:
[----:B------:R-:W-:Y:S05]  /*8ed0*/  BSYNC B0 ;  /* 0x0000000000007941 */ /* 0x000fea0003800000 */
.L_x_1326:
        /* <DEDUP_REMOVED lines=16> */
.L_x_1314:
[----:B------:R-:W-:Y:S05]  /*8fe0*/  BSYNC B1 ;  /* 0x0000000000017941 */ /* 0x000fea0003800000 */
.L_x_1300:
[----:B------:R-:W-:Y:S01]  /*8ff0*/  R2UR UR6, R251 ;  /* 0x00000000fb0672ca */ /* 0x000fe200000e0000 */
[----:B------:R-:W-:Y:S02]  /*9000*/  ULDC UR5, c[0x0][0xc] ;  /* 0x0000030000057ab9 */ /* 0x000fe40000000800 */
[----:B------:R-:W-:-:S10]  /*9010*/  UIADD3 UR21, UR5, UR21, URZ ;  /* 0x0000001505157290 */ /* 0x000fd4000fffe03f */
[----:B------:R-:W-:-:S06]  /*9020*/  UISETP.GE.AND UP0, UPT, UR21, UR6, UPT ;  /* 0x000000061500728c */ /* 0x000fcc000bf06270 */
[----:B------:R-:W-:-:S13]  /*9030*/  PLOP3.LUT P0, PT, PT, PT, UP0, 0x80, 0x0 ;  /* 0x000000000000781c */ /* 0x000fda0003f0f008 */
[----:B------:R-:W-:Y:S05]  /*9040*/  @P0 BRA `(.L_x_1328) ;  /* 0x0000000000040947 */ /* 0x000fea0003800000 */
[----:B------:R-:W-:Y:S05]  /*9050*/  BRA `(.L_x_1329) ;  /* 0xffffff7800807947 */ /* 0x000fea000383ffff */
.L_x_1328:
[----:B------:R-:W-:Y:S05]  /*9060*/  EXIT ;  /* 0x000000000000794d */ /* 0x000fea0003800000 */
.L_x_1330:
        /* <DEDUP_REMOVED lines=9> */
.L_x_2056:


//--------------------- .text._ZN5flash44flash_bwd_dq_dk_dv_loop_seqk_parallel_kernelI23Flash_bwd_kernel_traitsILi256ELi64ELi64ELi8ELi4ELi2ELi2ELb0ELb1EN7cutlass10bfloat16_tE19Flash_kernel_traitsILi256ELi64ELi64ELi8ES3_EELb1ELb0ELb1ELb1ELb0ELb0ELb0EEEvNS_16Flash_bwd_paramsE --------------------------
	.section	.text._ZN5flash44flash_bwd_dq_dk_dv_loop_seqk_parallel_kernelI23Flash_bwd_kernel_traitsILi256ELi64ELi64ELi8ELi4ELi2ELi2ELb0ELb1EN7cutlass10bfloat16_tE19Flash_kernel_traitsILi256ELi64ELi64ELi8ES3_EELb1ELb0ELb1ELb1ELb0ELb0ELb0EEEvNS_16Flash_bwd_paramsE,"ax",@progbits
	.align	128
        .global         _ZN5flash44flash_bwd_dq_dk_dv_loop_seqk_parallel_kernelI23Flash_bwd_kernel_traitsILi256ELi64ELi64ELi8ELi4ELi2ELi2ELb0ELb1EN7cutlass10bfloat16_tE19Flash_kernel_traitsILi256ELi64ELi64ELi8ES3_EELb1ELb0ELb1ELb1ELb0ELb0ELb0EEEvNS_16Flash_bwd_paramsE
        .type           _ZN5flash44flash_bwd_dq_dk_dv_loop_seqk_parallel_kernelI23Flash_bwd_kernel_traitsILi256ELi64ELi64ELi8ELi4ELi2ELi2ELb0ELb1EN7cutlass10bfloat16_tE19Flash_kernel_traitsILi256ELi64ELi64ELi8ES3_EELb1ELb0ELb1ELb1ELb0ELb0ELb0EEEvNS_16Flash_bwd_paramsE,@function
        .size           _ZN5flash44flash_bwd_dq_dk_dv_loop_seqk_parallel_kernelI23Flash_bwd_kernel_traitsILi256ELi64ELi64ELi8ELi4ELi2ELi2ELb0ELb1EN7cutlass10bfloat16_tE19Flash_kernel_traitsILi256ELi64ELi64ELi8ES3_EELb1ELb0ELb1ELb1ELb0ELb0ELb0EEEvNS_16Flash_bwd_paramsE,(.L_x_2057 - _ZN5flash44flash_bwd_dq_dk_dv_loop_seqk_parallel_kernelI23Flash_bwd_kernel_traitsILi256ELi64ELi64ELi8ELi4ELi2ELi2ELb0ELb1EN7cutlass10bfloat16_tE19Flash_kernel_traitsILi256ELi64ELi64ELi8ES3_EELb1ELb0ELb1ELb1ELb0ELb0ELb0EEEvNS_16Flash_bwd_paramsE)
        .other          _ZN5flash44flash_bwd_dq_dk_dv_loop_seqk_parallel_kernelI23Flash_bwd_kernel_traitsILi256ELi64ELi64ELi8ELi4ELi2ELi2ELb0ELb1EN7cutlass10bfloat16_tE19Flash_kernel_traitsILi256ELi64ELi64ELi8ES3_EELb1ELb0ELb1ELb1ELb0ELb0ELb0EEEvNS_16Flash_bwd_paramsE,@"STO_CUDA_ENTRY STV_DEFAULT"
_ZN5flash44flash_bwd_dq_dk_dv_loop_seqk_parallel_kernelI23Flash_bwd_kernel_traitsILi256ELi64ELi64ELi8ELi4ELi2ELi2ELb0ELb1EN7cutlass10bfloat16_tE19Flash_kernel_traitsILi256ELi64ELi64ELi8ES3_EELb1ELb0ELb1ELb1ELb0ELb0ELb0EEEvNS_16Flash_bwd_paramsE:
.text._ZN5flash44flash_bwd_dq_dk_dv_loop_seqk_parallel_kernelI23Flash_bwd_kernel_traitsILi256ELi64ELi64ELi8ELi4ELi2ELi2ELb0ELb1EN7cutlass10bfloat16_tE19Flash_kernel_traitsILi256ELi64ELi64ELi8ES3_EELb1ELb0ELb1ELb1ELb0ELb0ELb0EEEvNS_16Flash_bwd_paramsE:
        /* <DEDUP_REMOVED lines=57> */
[----:B------:R-:W-:Y:S02]  /*0390*/  LOP3.LUT R0, R3, 0xfffffff8, RZ, 0xc0, !PT ;  /* 0xfffffff803007812 */ /* 0x000fe400078ec0ff */
        /* <DEDUP_REMOVED lines=15> */
[----:B------:R-:W-:Y:S01]  /*0490*/  LOP3.LUT P3, RZ, R7, 0x2, RZ, 0xc0, !PT ;  /* 0x0000000207ff7812 */ /* 0x000fe2000786c0ff */
[----:B------:R-:W-:Y:S01]  /*04a0*/  IMAD.IADD R8, R11, 0x1, -R4 ;  /* 0x000000010b087824 */ /* 0x000fe200078e0a04 */
[----:B------:R-:W-:Y:S01]  /*04b0*/  ISETP.NE.U32.AND P0, PT, R0, 0x1, PT ;  /* 0x000000010000780c */ /* 0x000fe20003f05070 */
[----:B------:R-:W-:Y:S01]  /*04c0*/  IMAD.SHL.U32 R4, R220, 0x10, RZ ;  /* 0x00000010dc047824 */ /* 0x000fe200078e00ff */
[----:B------:R-:W-:Y:S01]  /*04d0*/  LOP3.LUT R0, R3, 0x1c0, RZ, 0xc0, !PT ;  /* 0x000001c003007812 */ /* 0x000fe200078ec0ff */
[----:B------:R-:W-:Y:S01]  /*04e0*/  IMAD.SHL.U32 R7, R13, 0x200, RZ ;  /* 0x000002000d077824 */ /* 0x000fe200078e00ff */
[----:B------:R-:W-:Y:S02]  /*04f0*/  LOP3.LUT R9, R5, R6, RZ, 0x3c, !PT ;  /* 0x0000000605097212 */ /* 0x000fe400078e3cff */
[----:B------:R-:W-:Y:S02]  /*0500*/  SHF.R.S32.HI R251, RZ, 0x7, R251 ;  /* 0x00000007fffb7819 */ /* 0x000fe400000114fb */
[----:B------:R-:W-:-:S02]  /*0510*/  LOP3.LUT R5, R0, 0x8, R12, 0xf8, !PT ;  /* 0x0000000800057812 */ /* 0x000fc400078ef80c */
[----:B------:R-:W-:Y:S02]  /*0520*/  SHF.R.U32.HI R215, RZ, 0x3, R0 ;  /* 0x00000003ffd77819 */ /* 0x000fe40000011600 */
[----:B------:R-:W-:Y:S01]  /*0530*/  LOP3.LUT R6, R0, 0x10, R4, 0xf8, !PT ;  /* 0x0000001000067812 */ /* 0x000fe200078ef804 */
[C---:B------:R-:W-:Y:S01]  /*0540*/  IMAD.SHL.U32 R4, R2.reuse, 0x40, RZ ;  /* 0x0000004002047824 */ /* 0x040fe200078e00ff */
        /* <DEDUP_REMOVED lines=17> */
[----:B------:R-:W-:Y:S01]  /*0660*/  IMAD.SHL.U32 R0, R8, 0x40, RZ ;  /* 0x0000004008007824 */ /* 0x000fe200078e00ff */
[----:B------:R-:W-:Y:S01]  /*0670*/  LOP3.LUT R10, R3, 0x20, R5, 0xf8, !PT ;  /* 0x00000020030a7812 */ /* 0x000fe200078ef805 */
[----:B------:R-:W-:Y:S01]  /*0680*/  IMAD.SHL.U32 R3, R16, 0x2, RZ ;  /* 0x0000000210037824 */ /* 0x000fe200078e00ff */
[----:B------:R-:W-:Y:S01]  /*0690*/  LOP3.LUT R7, R6, R4, RZ, 0x3c, !PT ;  /* 0x0000000406077212 */ /* 0x000fe200078e3cff */
[----:B------:R-:W-:Y:S01]  /*06a0*/  IMAD.SHL.U32 R5, R13, 0x8, RZ ;  /* 0x000000080d057824 */ /* 0x000fe200078e00ff */
[----:B------:R-:W-:Y:S01]  /*06b0*/  LOP3.LUT R0, R0, 0x1c0, RZ, 0xc0, !PT ;  /* 0x000001c000007812 */ /* 0x000fe200078ec0ff */
[--C-:B------:R-:W-:Y:S01]  /*06c0*/  IMAD R6, R252, 0x400, R3.reuse ;  /* 0x00000400fc067824 */ /* 0x100fe200078e0203 */
[----:B------:R-:W-:Y:S01]  /*06d0*/  LOP3.LUT P5, RZ, R8, 0x2, RZ, 0xc0, !PT ;  /* 0x0000000208ff7812 */ /* 0x000fe200078ac0ff */
[----:B------:R-:W-:Y:S01]  /*06e0*/  IMAD R4, R220, 0x400, R3 ;  /* 0x00000400dc047824 */ /* 0x000fe200078e0203 */
[--C-:B------:R-:W-:Y:S01]  /*06f0*/  SHF.R.U32.HI R3, RZ, 0x3, R0.reuse ;  /* 0x00000003ff037819 */ /* 0x100fe20000011600 */
[----:B------:R-:W-:Y:S01]  /*0700*/  IMAD.IADD R6, R6, 0x1, R7 ;  /* 0x0000000106067824 */ /* 0x000fe200078e0207 */
[----:B------:R-:W-:Y:S01]  /*0710*/  LOP3.LUT R5, R0, 0x8, R5, 0xf8, !PT ;  /* 0x0000000800057812 */ /* 0x000fe200078ef805 */
[----:B------:R-:W-:Y:S01]  /*0720*/  IMAD.IADD R9, R4, 0x1, R9 ;  /* 0x0000000104097824 */ /* 0x000fe200078e0209 */
[----:B------:R-:W-:Y:S01]  /*0730*/  LOP3.LUT R4, R3, R10, R0, 0x1e, !PT ;  /* 0x0000000a03047212 */ /* 0x000fe200078e1e00 */
[----:B------:R-:W-:Y:S01]  /*0740*/  IMAD.SHL.U32 R0, R14, 0x40, RZ ;  /* 0x000000400e007824 */ /* 0x000fe200078e00ff */
[----:B------:R-:W-:-:S02]  /*0750*/  LOP3.LUT R3, R5, R3, RZ, 0x3c, !PT ;  /* 0x0000000305037212 */ /* 0x000fc400078e3cff */
[----:B------:R-:W-:Y:S02]  /*0760*/  SEL R217, R218, 0xffffffc0, !P4 ;  /* 0xffffffc0dad97807 */ /* 0x000fe40006000000 */
[----:B------:R-:W-:Y:S02]  /*0770*/  LOP3.LUT R0, R0, 0xfffffe00, RZ, 0xc0, !PT ;  /* 0xfffffe0000007812 */ /* 0x000fe400078ec0ff */
[----:B------:R-:W-:Y:S02]  /*0780*/  LEA R2, R2, UR4, 0x1 ;  /* 0x0000000402027c11 */ /* 0x000fe4000f8e08ff */
        /* <DEDUP_REMOVED lines=10> */
[----:B-----5:R-:W-:Y:S01]  /*0830*/  USHF.R.S32.HI UR5, URZ, 0x1f, UR55 ;  /* 0x0000001f3f057899 */ /* 0x020fe20008011437 */
[----:B------:R-:W-:Y:S01]  /*0840*/  LEA R214, R214, UR4, 0x1 ;  /* 0x00000004d6d67c11 */ /* 0x000fe2000f8e08ff */
[----:B------:R-:W-:Y:S01]  /*0850*/  VIADD R239, R238, 0x20 ;  /* 0x00000020eeef7836 */ /* 0x000fe20000000000 */
[----:B------:R-:W-:Y:S01]  /*0860*/  LOP3.LUT R0, R4, R0, RZ, 0xfc, !PT ;  /* 0x0000000004007212 */ /* 0x000fe200078efcff */
[----:B------:R-:W-:Y:S01]  /*0870*/  @P1 VIADD R239, R238, 0xffffffe0 ;  /* 0xffffffe0eeef1836 */ /* 0x000fe20000000000 */
        /* <DEDUP_REMOVED lines=16> */
[----:B------:R-:W-:Y:S02]  /*0980*/  IMAD.IADD R221, R218, 0x1, R220 ;  /* 0x00000001dadd7824 */ /* 0x000fe400078e02dc */
[----:B------:R-:W-:Y:S02]  /*0990*/  VIADD R248, R247, 0x40 ;  /* 0x00000040f7f87836 */ /* 0x000fe40000000000 */
[----:B------:R-:W-:Y:S02]  /*09a0*/  IMAD.IADD R219, R214, 0x1, R218 ;  /* 0x00000001d6db7824 */ /* 0x000fe400078e02da */
[----:B------:R-:W-:Y:S02]  /*09b0*/  IMAD.IADD R223, R222, 0x1, R220 ;  /* 0x00000001dedf7824 */ /* 0x000fe400078e02dc */
[----:B------:R-:W-:-:S02]  /*09c0*/  IMAD R237, R252, 0x10, R237 ;  /* 0x00000010fced7824 */ /* 0x000fc400078e02ed */
[----:B------:R-:W-:Y:S02]  /*09d0*/  IMAD.IADD R217, R217, 0x1, R215 ;  /* 0x00000001d9d97824 */ /* 0x000fe400078e02d7 */
[----:B------:R-:W-:Y:S02]  /*09e0*/  @P2 VIADD R248, R247, 0xffffffc0 ;  /* 0xffffffc0f7f82836 */ /* 0x000fe40000000000 */
[----:B------:R-:W-:Y:S02]  /*09f0*/  IMAD.IADD R240, R240, 0x1, R239 ;  /* 0x00000001f0f07824 */ /* 0x000fe400078e02ef */
[----:B------:R-:W-:Y:S02]  /*0a00*/  IMAD.IADD R218, R216, 0x1, R218 ;  /* 0x00000001d8da7824 */ /* 0x000fe400078e02da */
[----:B------:R-:W-:-:S07]  /*0a10*/  IMAD.IADD R222, R222, 0x1, R221 ;  /* 0x00000001dede7824 */ /* 0x000fce00078e02dd */
.L_x_1377:
        /* <DEDUP_REMOVED lines=19> */
[----:B------:R-:W-:Y:S01]  /*0b50*/  IMAD.U32 R6, RZ, RZ, UR4 ;  /* 0x00000004ff067e24 */ /* 0x000fe2000f8e00ff */
[----:B------:R-:W-:Y:S01]  /*0b60*/  @UP4 UIADD3.X UR9, UR10, UR9, URZ, UP2, !UPT ;  /* 0x000000090a094290 */ /* 0x000fe200097fe43f */
[----:B------:R-:W-:Y:S01]  /*0b70*/  IMAD.U32 R4, RZ, RZ, UR8 ;  /* 0x00000008ff047e24 */ /* 0x000fe2000f8e00ff */
[----:B------:R-:W-:Y:S01]  /*0b80*/  ULDC.U8 UR16, c[0x0][0x3c2] ;  /* 0x0000f08000107ab9 */ /* 0x000fe20000000000 */
[----:B------:R-:W-:Y:S01]  /*0b90*/  ULDC.64 UR12, c[0x0][0x2f8] ;  /* 0x0000be00000c7ab9 */ /* 0x000fe20000000a00 */
[----:B------:R-:W-:Y:S01]  /*0ba0*/  UISETP.NE.AND UP4, UPT, UR16, URZ, UPT ;  /* 0x0000003f1000728c */ /* 0x000fe2000bf85270 */
[----:B------:R-:W-:Y:S01]  /*0bb0*/  IMAD.U32 R7, RZ, RZ, UR5 ;  /* 0x00000005ff077e24 */ /* 0x000fe2000f8e00ff */
[----:B------:R-:W-:Y:S01]  /*0bc0*/  UISETP.EQ.U32.AND UP2, UPT, UR12, URZ, UPT ;  /* 0x0000003f0c00728c */ /* 0x000fe2000bf42070 */
[----:B------:R-:W-:Y:S01]  /*0bd0*/  IMAD.U32 R5, RZ, RZ, UR9 ;  /* 0x00000009ff057e24 */ /* 0x000fe2000f8e00ff */
[----:B------:R-:W-:Y:S01]  /*0be0*/  PLOP3.LUT P3, PT, PT, PT, UP0, 0x80, 0x0 ;  /* 0x000000000000781c */ /* 0x000fe20003f6f008 */
[----:B------:R-:W-:Y:S01]  /*0bf0*/  UIADD3 UR8, UP1, UR15, UR12, URZ ;  /* 0x0000000c0f087290 */ /* 0x000fe2000ff3e03f */
[----:B------:R-:W2:Y:S01]  /*0c00*/  @P0 LDG.E R8, desc[UR6][R6.64] ;  /* 0x0000000606080981 */ /* 0x000ea2000c1e1900 */
[----:B------:R-:W-:Y:S01]  /*0c10*/  UISETP.EQ.OR.EX UP2, UPT, UR13, URZ, !UP4, UP2 ;  /* 0x0000003f0d00728c */ /* 0x000fe2000e742720 */
[----:B------:R-:W1:Y:S01]  /*0c20*/  S2R R25, SR_TID.X ;  /* 0x0000000000197919 */ /* 0x000e620000002100 */
[----:B------:R-:W-:-:S04]  /*0c30*/  UIADD3.X UR10, UR10, UR13, URZ, UP1, !UPT ;  /* 0x0000000d0a0a7290 */ /* 0x000fc80008ffe43f */
[----:B------:R-:W-:Y:S01]  /*0c40*/  PLOP3.LUT P2, PT, PT, PT, UP2, 0x80, 0x0 ;  /* 0x000000000000781c */ /* 0x000fe20003f4f028 */
[----:B---34-:R3:W4:Y:S01]  /*0c50*/  @P1 LDG.E R10, desc[UR6][R4.64] ;  /* 0x00000006040a1981 */ /* 0x018722000c1e1900 */
[----:B-----5:R-:W5:Y:S01]  /*0c60*/  S2UR UR50, SR_CTAID.X ;  /* 0x00000000003279c3 */ /* 0x020f620000002500 */
[----:B------:R-:W-:Y:S01]  /*0c70*/  UMOV UR41, URZ ;  /* 0x0000003f00297c82 */ /* 0x000fe20008000000 */
[----:B------:R-:W-:Y:S01]  /*0c80*/  @!UP3 ULDC.64 UR4, c[0x0][0x318] ;  /* 0x0000c6000004bab9 */ /* 0x000fe20000000a00 */
[----:B---3--:R-:W-:Y:S02]  /*0c90*/  IMAD.U32 R4, RZ, RZ, UR14 ;  /* 0x0000000eff047e24 */ /* 0x008fe4000f8e00ff */
[----:B------:R-:W-:-:S05]  /*0ca0*/  IMAD.U32 R5, RZ, RZ, UR11 ;  /* 0x0000000bff057e24 */ /* 0x000fca000f8e00ff */
[----:B------:R-:W3:Y:S04]  /*0cb0*/  @P3 LDG.E R9, desc[UR6][R4.64] ;  /* 0x0000000604093981 */ /* 0x000ee8000c1e1900 */
[----:B------:R5:W3:Y:S02]  /*0cc0*/  @P3 LDG.E R6, desc[UR6][R4.64+0x4] ;  /* 0x0000040604063981 */ /* 0x000ae4000c1e1900 */
[----:B-----5:R-:W-:Y:S02]  /*0cd0*/  IMAD.U32 R4, RZ, RZ, UR8 ;  /* 0x00000008ff047e24 */ /* 0x020fe4000f8e00ff */
[----:B------:R-:W-:-:S05]  /*0ce0*/  IMAD.U32 R5, RZ, RZ, UR10 ;  /* 0x0000000aff057e24 */ /* 0x000fca000f8e00ff */
[----:B------:R-:W5:Y:S01]  /*0cf0*/  @!P2 LDG.E R7, desc[UR6][R4.64] ;  /* 0x000000060407a981 */ /* 0x000f62000c1e1900 */
        /* <DEDUP_REMOVED lines=8> */
[----:B------:R-:W-:Y:S01]  /*0d80*/  USHF.L.U32 UR34, UR23, 0x6, URZ ;  /* 0x0000000617227899 */ /* 0x000fe2000800063f */
[----:B--2---:R-:W-:Y:S02]  /*0d90*/  @P0 R2UR UR8, R8 ;  /* 0x00000000080802ca */ /* 0x004fe400000e0000 */
[----:B------:R-:W-:-:S04]  /*0da0*/  ISETP.NE.U32.AND P0, PT, RZ, UR12, PT ;  /* 0x0000000cff007c0c */ /* 0x000fc8000bf05070 */
[----:B------:R-:W-:Y:S02]  /*0db0*/  ISETP.NE.AND.EX P0, PT, RZ, UR13, PT, P0 ;  /* 0x0000000dff007c0c */ /* 0x000fe4000bf05300 */
[----:B----4-:R-:W-:Y:S01]  /*0dc0*/  @P1 R2UR UR41, R10 ;  /* 0x000000000a2912ca */ /* 0x010fe200000e0000 */
[----:B------:R-:W-:Y:S01]  /*0dd0*/  USHF.L.U32 UR12, UR50, 0x6, URZ ;  /* 0x00000006320c7899 */ /* 0x000fe2000800063f */
[----:B-1----:R-:W-:-:S11]  /*0de0*/  SHF.R.S32.HI R10, RZ, 0x1f, R25 ;  /* 0x0000001fff0a7819 */ /* 0x002fd60000011419 */
[----:B------:R-:W-:-:S03]  /*0df0*/  @UP3 UIADD3 UR5, UR8, -UR41, URZ ;  /* 0x8000002908053290 */ /* 0x000fc6000fffe03f */
[----:B------:R-:W-:Y:S01]  /*0e00*/  ULDC UR8, c[0x0][0x2c8] ;  /* 0x0000b20000087ab9 */ /* 0x000fe20000000800 */
[----:B---3--:R-:W-:Y:S02]  /*0e10*/  @P3 R2UR UR4, R9 ;  /* 0x00000000090432ca */ /* 0x008fe400000e0000 */
[----:B------:R-:W-:Y:S02]  /*0e20*/  @P3 R2UR UR10, R6 ;  /* 0x00000000060a32ca */ /* 0x000fe400000e0000 */
        /* <DEDUP_REMOVED lines=8> */
.L_x_1331:
        /* <DEDUP_REMOVED lines=18> */
[----:B------:R-:W-:Y:S02]  /*0fd0*/  UIMAD.WIDE.U32 UR20, UR48, UR10, URZ ;  /* 0x0000000a301472a5 */ /* 0x000fe4000f8e003f */
[----:B------:R-:W-:Y:S02]  /*0fe0*/  UIMAD UR10, UR56, UR10, URZ ;  /* 0x0000000a380a72a4 */ /* 0x000fe4000f8e023f */
[----:B------:R-:W-:Y:S02]  /*0ff0*/  UIMAD.WIDE.U32 UR18, UR4, UR32, URZ ;  /* 0x00000020041272a5 */ /* 0x000fe4000f8e003f */
[----:B------:R-:W-:Y:S01]  /*1000*/  UIMAD UR24, UR48, UR11, UR10 ;  /* 0x0000000b301872a4 */ /* 0x000fe2000f8e020a */
[----:B------:R-:W-:-:S02]  /*1010*/  ULDC.64 UR14, c[0x0][0x488] ;  /* 0x00012200000e7ab9 */ /* 0x000fc40000000a00 */
[----:B------:R-:W-:Y:S01]  /*1020*/  @!UP2 ULDC.64 UR10, c[0x0][0x418] ;  /* 0x00010600000aaab9 */ /* 0x000fe20000000a00 */
[----:B------:R-:W-:Y:S02]  /*1030*/  UIMAD.WIDE.U32 UR28, UR50, UR14, URZ ;  /* 0x0000000e321c72a5 */ /* 0x000fe4000f8e003f */
[----:B------:R-:W-:Y:S02]  /*1040*/  @!UP2 UIMAD UR8, UR56, UR10, URZ ;  /* 0x0000000a3808a2a4 */ /* 0x000fe4000f8e023f */
[----:B------:R-:W-:Y:S02]  /*1050*/  @!UP2 UIMAD.WIDE.U32 UR44, UR48, UR10, URZ ;  /* 0x0000000a302ca2a5 */ /* 0x000fe4000f8e003f */
[----:B------:R-:W-:Y:S02]  /*1060*/  @!UP2 UIMAD UR36, UR48, UR11, UR8 ;  /* 0x0000000b3024a2a4 */ /* 0x000fe4000f8e0208 */
[----:B------:R-:W-:Y:S01]  /*1070*/  UIADD3 UR8, UR9, 0x40, UR34 ;  /* 0x0000004009087890 */ /* 0x000fe2000fffe022 */
[----:B-1----:R-:W-:Y:S01]  /*1080*/  IABS R9, R11 ;  /* 0x0000000b00097213 */ /* 0x002fe20000000000 */
[----:B------:R-:W-:Y:S01]  /*1090*/  ULDC UR10, c[0x0][0x394] ;  /* 0x0000e500000a7ab9 */ /* 0x000fe20000000800 */
[----:B------:R-:W-:Y:S01]  /*10a0*/  UIADD3 UR14, UR9, 0x3f, URZ ;  /* 0x0000003f090e7890 */ /* 0x000fe2000fffe03f */
[----:B------:R-:W-:Y:S01]  /*10b0*/  ISETP.NE.AND P3, PT, R11, RZ, PT ;  /* 0x000000ff0b00720c */ /* 0x000fe20003f65270 */
[----:B------:R-:W1:Y:S01]  /*10c0*/  I2F.RP R6, R9 ;  /* 0x0000000900067306 */ /* 0x000e620000209400 */
[----:B------:R-:W-:Y:S01]  /*10d0*/  UIADD3 UR8, UR8, UR10, -UR5 ;  /* 0x0000000a08087290 */ /* 0x000fe2000fffe805 */
[----:B------:R-:W-:Y:S01]  /*10e0*/  ULDC UR57, c[0x0][0x2d4] ;  /* 0x0000b50000397ab9 */ /* 0x000fe20000000800 */
[----:B------:R-:W-:-:S02]  /*10f0*/  USHF.L.U32 UR16, UR48, 0x7, URZ ;  /* 0x0000000730107899 */ /* 0x000fc4000800063f */
[----:B------:R-:W-:Y:S02]  /*1100*/  UIADD3 UR8, UR8, 0x3f, URZ ;  /* 0x0000003f08087890 */ /* 0x000fe4000fffe03f */
[----:B------:R-:W-:Y:S02]  /*1110*/  USEL UR39, UR20, UR18, !UP2 ;  /* 0x0000001214277287 */ /* 0x000fe4000d000000 */
[----:B------:R-:W-:Y:S01]  /*1120*/  USHF.R.S32.HI UR18, URZ, 0x1f, UR8 ;  /* 0x0000001f3f127899 */ /* 0x000fe20008011408 */
[----:B------:R-:W-:Y:S01]  /*1130*/  ULDC.U8 UR26, c[0x0][0x480] ;  /* 0x00012000001a7ab9 */ /* 0x000fe20000000000 */
[----:B------:R-:W-:Y:S01]  /*1140*/  USHF.R.S32.HI UR31, URZ, 0x1f, UR57 ;  /* 0x0000001f3f1f7899 */ /* 0x000fe20008011439 */
[----:B-1----:R-:W1:Y:S01]  /*1150*/  MUFU.RCP R6, R6 ;  /* 0x0000000600067308 */ /* 0x002e620000001000 */
[----:B------:R-:W-:Y:S01]  /*1160*/  UIMAD UR50, UR50, UR15, UR29 ;  /* 0x0000000f323272a4 */ /* 0x000fe2000f8e021d */
[----:B------:R-:W-:Y:S01]  /*1170*/  ULDC UR61, c[0x0][0x2dc] ;  /* 0x0000b700003d7ab9 */ /* 0x000fe20000000800 */
[----:B------:R-:W-:Y:S01]  /*1180*/  ULDC UR60, c[0x0][0x270] ;  /* 0x00009c00003c7ab9 */ /* 0x000fe20000000800 */
[----:B------:R-:W-:-:S02]  /*1190*/  USEL UR35, UR16, URZ, UP0 ;  /* 0x0000003f10237287 */ /* 0x000fc40008000000 */
[----:B------:R-:W-:Y:S02]  /*11a0*/  USHF.R.S32.HI UR15, URZ, 0x1f, UR14 ;  /* 0x0000001f3f0f7899 */ /* 0x000fe4000801140e */
[----:B------:R-:W-:Y:S02]  /*11b0*/  UIMAD UR22, UR4, UR33, URZ ;  /* 0x00000021041672a4 */ /* 0x000fe4000f8e023f */
[----:B------:R-:W-:Y:S02]  /*11c0*/  UISETP.NE.AND UP4, UPT, UR26, URZ, UPT ;  /* 0x0000003f1a00728c */ /* 0x000fe4000bf85270 */
[----:B------:R-:W-:Y:S02]  /*11d0*/  UIMAD.WIDE UR10, UR61, UR60, URZ ;  /* 0x0000003c3d0a72a5 */ /* 0x000fe4000f8e023f */
[----:B------:R-:W-:Y:S01]  /*11e0*/  UIMAD.WIDE.U32 UR16, UR48, UR57, URZ ;  /* 0x00000039301072a5 */ /* 0x000fe2000f8e003f */
[----:B-1----:R-:W-:Y:S01]  /*11f0*/  VIADD R6, R6, 0xffffffe ;  /* 0x0ffffffe06067836 */ /* 0x002fe20000000000 */
[----:B------:R-:W-:-:S02]  /*1200*/  ULEA.HI UR26, UR18, UR8, URZ, 0x6 ;  /* 0x00000008121a7291 */ /* 0x000fc4000f8f303f */
[----:B------:R-:W-:Y:S01]  /*1210*/  UIMAD UR8, UR31, UR48, URZ ;  /* 0x000000301f0872a4 */ /* 0x000fe2000f8e023f */
[----:B------:R-:W1:Y:S01]  /*1220*/  F2I.FTZ.U32.TRUNC.NTZ R7, R6 ;  /* 0x0000000600077305 */ /* 0x000e62000021f000 */
[----:B------:R-:W-:Y:S01]  /*1230*/  UIADD3 UR37, UR21, UR24, URZ ;  /* 0x0000001815257290 */ /* 0x000fe2000fffe03f */
[----:B------:R-:W-:Y:S01]  /*1240*/  @UP2 ULDC.64 UR12, c[0x0][0x420] ;  /* 0x00010800000c2ab9 */ /* 0x000fe20000000a00 */
[----:B------:R-:W-:Y:S02]  /*1250*/  ULEA.HI UR29, UR15, UR14, URZ, 0x6 ;  /* 0x0000000e0f1d7291 */ /* 0x000fe4000f8f303f */
[----:B------:R-:W-:Y:S02]  /*1260*/  @UP2 UIADD3 UR37, UR19, UR22, URZ ;  /* 0x0000001613252290 */ /* 0x000fe4000fffe03f */
[----:B------:R-:W-:Y:S02]  /*1270*/  UIMAD.WIDE.U32 UR18, UR10, UR16, URZ ;  /* 0x000000100a1272a5 */ /* 0x000fe4000f8e003f */
[----:B------:R-:W-:-:S02]  /*1280*/  UIMAD UR24, UR11, UR16, URZ ;  /* 0x000000100b1872a4 */ /* 0x000fc4000f8e023f */
[----:B------:R-:W-:Y:S02]  /*1290*/  @UP2 UIMAD.WIDE.U32 UR46, UR4, UR12, URZ ;  /* 0x0000000c042e22a5 */ /* 0x000fe4000f8e003f */
[----:B------:R-:W-:Y:S01]  /*12a0*/  UIMAD UR16, UR56, UR57, UR8 ;  /* 0x00000039381072a4 */ /* 0x000fe2000f8e0208 */
[--C-:B-1----:R-:W-:Y:S01]  /*12b0*/  IMAD.MOV R5, RZ, RZ, -R7.reuse ;  /* 0x000000ffff057224 */ /* 0x102fe200078e0a07 */
[----:B------:R-:W-:Y:S01]  /*12c0*/  USHF.L.U64.HI UR12, UR48, 0x7, UR56 ;  /* 0x00000007300c7899 */ /* 0x000fe20008010238 */
[----:B------:R-:W-:Y:S01]  /*12d0*/  IMAD.MOV.U32 R6, RZ, RZ, RZ ;  /* 0x000000ffff067224 */ /* 0x000fe200078e00ff */
[----:B------:R-:W-:Y:S01]  /*12e0*/  USHF.R.S32.HI UR22, URZ, 0x6, UR29 ;  /* 0x000000063f167899 */ /* 0x000fe2000801141d */
[----:B------:R-:W-:Y:S01]  /*12f0*/  IMAD R5, R5, R9, RZ ;  /* 0x0000000905057224 */ /* 0x000fe200078e02ff */
[----:B------:R-:W-:Y:S02]  /*1300*/  USHF.R.S32.HI UR8, URZ, 0x6, UR26 ;  /* 0x000000063f087899 */ /* 0x000fe4000801141a */
[----:B------:R-:W-:Y:S01]  /*1310*/  UIADD3 UR16, UR17, UR16, URZ ;  /* 0x0000001011107290 */ /* 0x000fe2000fffe03f */
[----:B------:R-:W-:Y:S01]  /*1320*/  IMAD.HI.U32 R5, R7, R5, R6 ;  /* 0x0000000507057227 */ /* 0x000fe200078e0006 */
[----:B------:R-:W-:Y:S01]  /*1330*/  MOV R6, R8 ;  /* 0x0000000800067202 */ /* 0x000fe20000000f00 */
[----:B------:R-:W-:-:S02]  /*1340*/  USEL UR30, UR12, URZ, UP0 ;  /* 0x0000003f0c1e7287 */ /* 0x000fc40008000000 */
[----:B------:R-:W-:Y:S02]  /*1350*/  UISETP.LT.AND UP0, UPT, UR22, UR8, UPT ;  /* 0x000000081600728c */ /* 0x000fe4000bf01270 */
[----:B------:R-:W-:Y:S01]  /*1360*/  IMAD.HI.U32 R5, R5, R6, RZ ;  /* 0x0000000605057227 */ /* 0x000fe200078e00ff */
[----:B------:R-:W-:Y:S02]  /*1370*/  UIMAD UR24, UR10, UR16, UR24 ;  /* 0x000000100a1872a4 */ /* 0x000fe4000f8e0218 */
[----:B------:R-:W-:Y:S01]  /*1380*/  UIMAD.WIDE.U32 UR16, UR10, UR4, URZ ;  /* 0x000000040a1072a5 */ /* 0x000fe2000f8e003f */
[----:B------:R-:W-:Y:S01]  /*1390*/  IMAD.MOV R7, RZ, RZ, -R5 ;  /* 0x000000ffff077224 */ /* 0x000fe200078e0a05 */
[----:B------:R-:W-:Y:S02]  /*13a0*/  USEL UR40, UR22, UR8, UP0 ;  /* 0x0000000816287287 */ /* 0x000fe40008000000 */
[----:B------:R-:W-:Y:S01]  /*13b0*/  @UP2 UIMAD UR38, UR4, UR13, UR47 ;  /* 0x0000000d042622a4 */ /* 0x000fe2000f8e022f */
[----:B------:R-:W-:Y:S01]  /*13c0*/  IMAD R6, R9, R7, R6 ;  /* 0x0000000709067224 */ /* 0x000fe200078e0206 */
[----:B------:R-:W-:-:S02]  /*13d0*/  UIMAD UR8, UR11, UR4, URZ ;  /* 0x000000040b0872a4 */ /* 0x000fc4000f8e023f */
[----:B------:R-:W-:Y:S02]  /*13e0*/  USEL UR54, UR18, UR16, !UP2 ;  /* 0x0000001012367287 */ /* 0x000fe4000d000000 */
[----:B------:R-:W-:Y:S01]  /*13f0*/  ISETP.GT.U32.AND P1, PT, R9, R6, PT ;  /* 0x000000060900720c */ /* 0x000fe20003f24070 */
[----:B------:R-:W-:Y:S01]  /*1400*/  UISETP.NE.AND UP1, UPT, UR43, -0x1, UPT ;  /* 0xffffffff2b00788c */ /* 0x000fe2000bf25270 */
[----:B------:R-:W-:Y:S01]  /*1410*/  ULDC.U8 UR13, c[0x0][0x3d8] ;  /* 0x0000f600000d7ab9 */ /* 0x000fe20000000000 */
[----:B------:R-:W-:Y:S02]  /*1420*/  ULEA UR16, UR40, 0xffffffc0, 0x6 ;  /* 0xffffffc028107891 */ /* 0x000fe4000f8e303f */
[----:B------:R-:W-:Y:S02]  /*1430*/  UISETP.NE.AND UP3, UPT, UR13, URZ, UPT ;  /* 0x0000003f0d00728c */ /* 0x000fe4000bf65270 */
[----:B------:R-:W-:Y:S02]  /*1440*/  UIADD3 UR42, UR19, UR24, URZ ;  /* 0x00000018132a7290 */ /* 0x000fe4000fffe03f */
[----:B------:R-:W-:-:S02]  /*1450*/  @UP2 UIADD3 UR42, UR17, UR8, URZ ;  /* 0x00000008112a2290 */ /* 0x000fc4000fffe03f */
        /* <DEDUP_REMOVED lines=10> */
[----:B------:R-:W-:Y:S01]  /*1500*/  @UP1 UIADD3 UR27, UR41, UR43, URZ ;  /* 0x0000002b291b1290 */ /* 0x000fe2000fffe03f */
[----:B------:R-:W-:-:S02]  /*1510*/  ULDC UR26, c[0x0][0x2c4] ;  /* 0x0000b100001a7ab9 */ /* 0x000fc40000000800 */
[----:B------:R-:W-:Y:S01]  /*1520*/  ISETP.GE.AND P2, PT, R6, RZ, PT ;  /* 0x000000ff0600720c */ /* 0x000fe20003f46270 */
[----:B------:R-:W-:Y:S01]  /*1530*/  UIMAD UR17, UR10, UR17, UR11 ;  /* 0x000000110a1172a4 */ /* 0x000fe2000f8e020b */
[----:B------:R-:W-:Y:S01]  /*1540*/  @UP1 ULDC.64 UR12, c[0x0][0x248] ;  /* 0x00009200000c1ab9 */ /* 0x000fe20000000a00 */
[----:B------:R-:W-:Y:S01]  /*1550*/  @UP1 ULDC.64 UR14, c[0x0][0x250] ;  /* 0x00009400000e1ab9 */ /* 0x000fe20000000a00 */
[----:B------:R-:W-:Y:S02]  /*1560*/  @UP3 UIMAD UR11, UR48, UR26, URZ ;  /* 0x0000001a300b32a4 */ /* 0x000fe4000f8e023f */
[----:B------:R-:W-:Y:S01]  /*1570*/  @UP1 UIMAD.WIDE.U32 UR20, UR25, UR12, URZ ;  /* 0x0000000c191412a5 */ /* 0x000fe2000f8e003f */
[----:B------:R-:W-:Y:S01]  /*1580*/  @P0 VIADD R5, R5, 0x1 ;  /* 0x0000000105050836 */ /* 0x000fe20000000000 */
[----:B------:R-:W-:Y:S01]  /*1590*/  @UP1 UIMAD.WIDE.U32 UR18, UR27, UR14, URZ ;  /* 0x0000000e1b1212a5 */ /* 0x000fe2000f8e003f */
[----:B------:R-:W-:Y:S01]  /*15a0*/  PLOP3.LUT P0, PT, PT, PT, UP3, 0x80, 0x0 ;  /* 0x000000000000781c */ /* 0x000fe20003f0f038 */
[----:B------:R-:W-:Y:S01]  /*15b0*/  @UP1 UIMAD UR31, UR25, UR13, URZ ;  /* 0x0000000d191f12a4 */ /* 0x000fe2000f8e023f */
[----:B------:R-:W-:Y:S01]  /*15c0*/  IMAD.MOV.U32 R18, RZ, RZ, R5 ;  /* 0x000000ffff127224 */ /* 0x000fe200078e0005 */
[----:B------:R-:W-:-:S02]  /*15d0*/  @UP1 UIMAD UR22, UR27, UR15, URZ ;  /* 0x0000000f1b1612a4 */ /* 0x000fc4000f8e023f */
[----:B------:R-:W-:Y:S02]  /*15e0*/  UIMAD.WIDE.U32 UR24, UR10, UR8, URZ ;  /* 0x000000080a1872a5 */ /* 0x000fe4000f8e003f */
[----:B------:R-:W-:Y:S01]  /*15f0*/  @UP3 USEL UR11, UR11, UR4, !UP2 ;  /* 0x000000040b0b3287 */ /* 0x000fe2000d000000 */
[----:B------:R-:W-:Y:S01]  /*1600*/  @!P2 IADD3 R18, -R18, RZ, RZ ;  /* 0x000000ff1212a210 */ /* 0x000fe20007ffe1ff */
[----:B------:R-:W-:Y:S01]  /*1610*/  UIMAD UR49, UR55, UR61, URZ ;  /* 0x0000003d373172a4 */ /* 0x000fe2000f8e023f */
[----:B------:R-:W-:Y:S01]  /*1620*/  @!P3 LOP3.LUT R18, RZ, R11, RZ, 0x33, !PT ;  /* 0x0000000bff12b212 */ /* 0x000fe200078e33ff */
[----:B------:R-:W-:Y:S02]  /*1630*/  @!UP3 UIMAD UR10, UR48, UR60, UR55 ;  /* 0x0000003c300ab2a4 */ /* 0x000fe4000f8e0237 */
[----:B------:R-:W-:Y:S01]  /*1640*/  @!UP2 UIADD3 UR38, UR45, UR36, URZ ;  /* 0x000000242d26a290 */ /* 0x000fe2000fffe03f */
[----:B------:R-:W-:Y:S01]  /*1650*/  @UP3 ULDC UR8, c[0x0][0x2e4] ;  /* 0x0000b90000083ab9 */ /* 0x000fe20000000800 */
[----:B------:R-:W-:-:S02]  /*1660*/  @UP1 UIADD3 UR36, UR19, UR22, URZ ;  /* 0x0000001613241290 */ /* 0x000fc4000fffe03f */
[----:B------:R-:W-:Y:S02]  /*1670*/  @UP3 UIMAD UR22, UR55, UR8, UR11 ;  /* 0x00000008371632a4 */ /* 0x000fe4000f8e020b */
[----:B------:R-:W-:Y:S02]  /*1680*/  USEL UR51, UR50, URZ, UP4 ;  /* 0x0000003f32337287 */ /* 0x000fe4000a000000 */
[----:B------:R-:W-:Y:S02]  /*1690*/  USEL UR53, UR28, URZ, UP4 ;  /* 0x0000003f1c357287 */ /* 0x000fe4000a000000 */
[----:B------:R-:W-:Y:S02]  /*16a0*/  USHF.R.S32.HI UR52, URZ, 0x1f, UR49 ;  /* 0x0000001f3f347899 */ /* 0x000fe40008011431 */
        /* <DEDUP_REMOVED lines=18> */
.L_x_1333:
        /* <DEDUP_REMOVED lines=13> */
.L_x_1334:
        /* <DEDUP_REMOVED lines=11> */
.L_x_1335:
[----:B------:R-:W-:-:S04]  /*1950*/  UIMAD UR4, UR48, UR60, UR55 ;  /* 0x0000003c300472a4 */ /* 0x000fc8000f8e0237 */
[----:B------:R-:W-:-:S12]  /*1960*/  UIMAD UR4, UR4, UR57, URZ ;  /* 0x00000039040472a4 */ /* 0x000fd8000f8e023f */
.L_x_1336:
        /* <DEDUP_REMOVED lines=10> */
[----:B------:R-:W-:Y:S01]  /*1a10*/  ULDC.64 UR26, c[0x0][0x428] ;  /* 0x00010a00001a7ab9 */ /* 0x000fe20000000a00 */
[----:B------:R-:W-:Y:S01]  /*1a20*/  UIADD3 UR18, UR16, UR22, URZ ;  /* 0x0000001610127290 */ /* 0x000fe2000fffe03f */
[----:B------:R-:W-:Y:S01]  /*1a30*/  LOP3.LUT R11, R10, 0xffffffe0, RZ, 0xc0, !PT ;  /* 0xffffffe00a0b7812 */ /* 0x000fe200078ec0ff */
[----:B------:R-:W-:Y:S01]  /*1a40*/  UIMAD UR11, UR45, UR26, URZ ;  /* 0x0000001a2d0b72a4 */ /* 0x000fe2000f8e023f */
[----:B------:R-:W-:Y:S01]  /*1a50*/  IADD3.X R14, R27, UR29, RZ, P0, !PT ;  /* 0x0000001d1b0e7c10 */ /* 0x000fe200087fe4ff */
[----:B------:R-:W-:Y:S01]  /*1a60*/  UIADD3 UR17, -UR5, UR9, UR34 ;  /* 0x0000000905117290 */ /* 0x000fe2000fffe122 */
[----:B------:R-:W-:Y:S01]  /*1a70*/  IMAD.U32 R15, RZ, RZ, UR26 ;  /* 0x0000001aff0f7e24 */ /* 0x000fe2000f8e00ff */
[----:B------:R-:W-:Y:S01]  /*1a80*/  ULDC UR44, c[0x0][0x398] ;  /* 0x0000e600002c7ab9 */ /* 0x000fe20000000800 */
[----:B------:R-:W-:Y:S01]  /*1a90*/  UIMAD UR27, UR55, UR27, UR11 ;  /* 0x0000001b371b72a4 */ /* 0x000fe2000f8e020b */
[----:B------:R-:W-:Y:S01]  /*1aa0*/  IMAD.IADD R25, R25, 0x1, -R11 ;  /* 0x0000000119197824 */ /* 0x000fe200078e0a0b */
[----:B------:R-:W-:Y:S01]  /*1ab0*/  ULDC.64 UR20, c[0x0][0x258] ;  /* 0x0000960000147ab9 */ /* 0x000fe20000000a00 */
[----:B------:R-:W-:Y:S01]  /*1ac0*/  IMAD R11, R14, UR32, RZ ;  /* 0x000000200e0b7c24 */ /* 0x000fe2000f8e02ff */
[----:B------:R-:W-:Y:S01]  /*1ad0*/  ULDC.64 UR46, c[0x0][0x2b0] ;  /* 0x0000ac00002e7ab9 */ /* 0x000fe20000000a00 */
[----:B------:R-:W-:Y:S01]  /*1ae0*/  IMAD.WIDE.U32 R12, R16, UR32, R232 ;  /* 0x00000020100c7c25 */ /* 0x000fe2000f8e00e8 */
[----:B------:R-:W-:Y:S01]  /*1af0*/  UIADD3 UR8, UR40, -0x1, URZ ;  /* 0xffffffff28087890 */ /* 0x000fe2000fffe03f */
[----:B------:R-:W-:Y:S01]  /*1b00*/  BSSY B1, `(.L_x_1332) ;  /* 0x00009a9000017945 */ /* 0x000fe20003800000 */
[----:B------:R-:W-:Y:S01]  /*1b10*/  IADD3 R246, R232, 0xc0, RZ ;  /* 0x000000c0e8f67810 */ /* 0x000fe20007ffe0ff */
[----:B-1----:R-:W-:Y:S01]  /*1b20*/  IMAD R5, R6, UR29, RZ ;  /* 0x0000001d06057c24 */ /* 0x002fe2000f8e02ff */
[----:B------:R-:W-:Y:S01]  /*1b30*/  IADD3 R12, P2, R12, UR39, RZ ;  /* 0x000000270c0c7c10 */ /* 0x000fe2000ff5e0ff */
[----:B------:R-:W-:-:S04]  /*1b40*/  IMAD.WIDE.U32 R8, R6, UR16, R8 ;  /* 0x0000001006087c25 */ /* 0x000fc8000f8e0008 */
[----:B------:R-:W-:Y:S01]  /*1b50*/  IMAD R5, R7, UR16, R5 ;  /* 0x0000001007057c24 */ /* 0x000fe2000f8e0205 */
[----:B------:R-:W-:Y:S01]  /*1b60*/  UIADD3 UR16, UP2, UP0, UR24, UR4, UR49 ;  /* 0x0000000418107290 */ /* 0x000fe2000f85e031 */
[----:B------:R-:W-:Y:S01]  /*1b70*/  IMAD R20, R16, UR33, R11 ;  /* 0x0000002110147c24 */ /* 0x000fe2000f8e020b */
[----:B------:R-:W-:Y:S01]  /*1b80*/  USHF.R.S32.HI UR4, URZ, 0x1f, UR4 ;  /* 0x0000001f3f047899 */ /* 0x000fe20008011404 */
[----:B------:R-:W-:Y:S01]  /*1b90*/  IMAD.IADD R9, R9, 0x1, R5 ;  /* 0x0000000109097824 */ /* 0x000fe200078e0205 */
[----:B------:R-:W-:Y:S01]  /*1ba0*/  SHF.R.S32.HI R5, RZ, 0x5, R10 ;  /* 0x00000005ff057819 */ /* 0x000fe2000001140a */
[----:B------:R-:W-:Y:S01]  /*1bb0*/  ULDC.64 UR24, c[0x0][0x400] ;  /* 0x0001000000187ab9 */ /* 0x000fe20000000a00 */
        /* <DEDUP_REMOVED lines=27> */
[C---:B------:R-:W-:Y:S01]  /*1d70*/  IMAD.WIDE.U32 R10, R4.reuse, R6, R10 ;  /* 0x00000006040a7225 */ /* 0x040fe200078e000a */
[----:B------:R-:W-:Y:S01]  /*1d80*/  ULDC.64 UR24, c[0x0][0x210] ;  /* 0x0000840000187ab9 */ /* 0x000fe20000000a00 */
[----:B------:R-:W-:Y:S01]  /*1d90*/  ULDC.64 UR20, c[0x0][0x3e0] ;  /* 0x0000f80000147ab9 */ /* 0x000fe20000000a00 */
[----:B------:R-:W-:Y:S01]  /*1da0*/  UIMAD.WIDE UR10, UR18, 0x4, UR46 ;  /* 0x00000004120a78a5 */ /* 0x000fe2000f8e022e */
[----:B------:R-:W-:Y:S01]  /*1db0*/  IMAD R5, R4, R7, R5 ;  /* 0x0000000704057224 */ /* 0x000fe200078e0205 */
[----:B------:R-:W-:Y:S01]  /*1dc0*/  PLOP3.LUT P0, PT, PT, PT, UP0, 0x80, 0x0 ;  /* 0x000000000000781c */ /* 0x000fe20003f0f008 */
[----:B------:R-:W-:Y:S01]  /*1dd0*/  VIADD R21, R13, UR16 ;  /* 0x000000100d157c36 */ /* 0x000fe20008000000 */
[----:B------:R-:W-:Y:S01]  /*1de0*/  LEA R231, P3, R12, UR24, 0x1 ;  /* 0x000000180ce77c11 */ /* 0x000fe2000f8608ff */
[----:B------:R-:W-:Y:S01]  /*1df0*/  UMOV UR18, UR28 ;  /* 0x0000001c00127c82 */ /* 0x000fe20008000000 */
[----:B------:R-:W-:Y:S01]  /*1e00*/  LEA R234, P2, R10, UR20, 0x1 ;  /* 0x000000140aea7c11 */ /* 0x000fe2000f8408ff */
[----:B------:R-:W-:Y:S01]  /*1e10*/  UMOV UR17, UR29 ;  /* 0x0000001d00117c82 */ /* 0x000fe20008000000 */
[----:B------:R-:W-:Y:S01]  /*1e20*/  IADD3 R17, R11, R5, RZ ;  /* 0x000000050b117210 */ /* 0x000fe20007ffe0ff */
        /* <DEDUP_REMOVED lines=23> */
.L_x_1338:
        /* <DEDUP_REMOVED lines=20> */
.L_x_1339:
        /* <DEDUP_REMOVED lines=38> */
.L_x_1341:
[----:B------:R-:W-:Y:S05]  /*2340*/  BSYNC B0 ;  /* 0x0000000000007941 */ /* 0x000fea0003800000 */
.L_x_1340:
        /* <DEDUP_REMOVED lines=21> */
.L_x_1343:
[----:B------:R-:W-:Y:S05]  /*24a0*/  BSYNC B0 ;  /* 0x0000000000007941 */ /* 0x000fea0003800000 */
.L_x_1342:
        /* <DEDUP_REMOVED lines=34> */
.L_x_1345:
[----:B------:R-:W-:Y:S05]  /*26d0*/  BSYNC B0 ;  /* 0x0000000000007941 */ /* 0x000fea0003800000 */
.L_x_1344:
        /* <DEDUP_REMOVED lines=23> */
.L_x_1337:
        /* <DEDUP_REMOVED lines=53> */
.L_x_1348:
[----:B------:R-:W-:Y:S05]  /*2ba0*/  BSYNC B0 ;  /* 0x0000000000007941 */ /* 0x000fea0003800000 */
.L_x_1347:
        /* <DEDUP_REMOVED lines=45> */
.L_x_1350:
[----:B------:R-:W-:Y:S05]  /*2e80*/  BSYNC B0 ;  /* 0x0000000000007941 */ /* 0x000fea0003800000 */
.L_x_1349:
        /* <DEDUP_REMOVED lines=44> */
.L_x_1352:
[----:B------:R-:W-:Y:S05]  /*3150*/  BSYNC B0 ;  /* 0x0000000000007941 */ /* 0x000fea0003800000 */
.L_x_1351:
        /* <DEDUP_REMOVED lines=47> */
.L_x_1354:
[----:B------:R-:W-:Y:S05]  /*3450*/  BSYNC B0 ;  /* 0x0000000000007941 */ /* 0x000fea0003800000 */
.L_x_1353:
        /* <DEDUP_REMOVED lines=69> */
.L_x_1356:
[----:B------:R-:W-:Y:S05]  /*38b0*/  BSYNC B0 ;  /* 0x0000000000007941 */ /* 0x000fea0003800000 */
.L_x_1355:
        /* <DEDUP_REMOVED lines=59> */
.L_x_1358:
[----:B------:R-:W-:Y:S05]  /*3c70*/  BSYNC B0 ;  /* 0x0000000000007941 */ /* 0x000fea0003800000 */
.L_x_1357:
        /* <DEDUP_REMOVED lines=64> */
.L_x_1360:
[----:B------:R-:W-:Y:S05]  /*4080*/  BSYNC B0 ;  /* 0x0000000000007941 */ /* 0x000fea0003800000 */
.L_x_1359:
        /* <DEDUP_REMOVED lines=56> */
.L_x_1362:
[----:B------:R-:W-:Y:S05]  /*4410*/  BSYNC B0 ;  /* 0x0000000000007941 */ /* 0x000fea0003800000 */
.L_x_1361:
[----:B------:R-:W-:Y:S01]  /*4420*/  ULDC.64 UR14, c[0x0][0x3c8] ;  /* 0x0000f200000e7ab9 */ /* 0x000fe20000000a00 */
[----:B------:R-:W-:Y:S01]  /*4430*/  USHF.R.S32.HI UR12, URZ, 0x1f, UR55 ;  /* 0x0000001f3f0c7899 */ /* 0x000fe20008011437 */
[----:B-1----:R-:W3:Y:S01]  /*4440*/  LDC.64 R10, c[0x0][0x3b8] ;  /* 0x0000ee00ff0a7b82 */ /* 0x002ee20000000a00 */
[----:B------:R-:W-:Y:S01]  /*4450*/  UISETP.NE.U32.AND UP1, UPT, UR14, URZ, UPT ;  /* 0x0000003f0e00728c */ /* 0x000fe2000bf25070 */
[----:B------:R-:W-:Y:S01]  /*4460*/  IMAD.MOV.U32 R242, RZ, RZ, 0x7f800000 ;  /* 0x7f800000fff27424 */ /* 0x000fe200078e00ff */
[----:B------:R-:W0:Y:S01]  /*4470*/  LDGDEPBAR ;  /* 0x00000000000079af */ /* 0x000e220000000000 */
[----:B------:R-:W-:Y:S01]  /*4480*/  IMAD.MOV.U32 R243, RZ, RZ, 0x7f800000 ;  /* 0x7f800000fff37424 */ /* 0x000fe200078e00ff */
[----:B------:R-:W-:Y:S01]  /*4490*/  UISETP.NE.AND.EX UP1, UPT, UR15, URZ, UPT, UP1 ;  /* 0x0000003f0f00728c */ /* 0x000fe2000bf25310 */
[----:B------:R-:W-:Y:S01]  /*44a0*/  IMAD.SHL.U32 R230, R251, 0x20, RZ ;  /* 0x00000020fbe67824 */ /* 0x000fe200078e00ff */
[----:B------:R-:W-:Y:S01]  /*44b0*/  ULDC UR26, c[0x0][0x2d0] ;  /* 0x0000b400001a7ab9 */ /* 0x000fe20000000800 */
[----:B------:R-:W-:Y:S01]  /*44c0*/  ULDC UR40, c[0x0][0x398] ;  /* 0x0000e60000287ab9 */ /* 0x000fe20000000800 */
[----:B------:R-:W-:-:S02]  /*44d0*/  ULDC UR42, c[0x0][0x2dc] ;  /* 0x0000b700002a7ab9 */ /* 0x000fc40000000800 */
[----:B------:R-:W-:-:S05]  /*44e0*/  PLOP3.LUT P0, PT, PT, PT, UP1, 0x80, 0x0 ;  /* 0x000000000000781c */ /* 0x000fca0003f0f018 */
[----:B------:R-:W-:Y:S01]  /*44f0*/  @UP1 ULDC.64 UR20, c[0x0][0x3d0] ;  /* 0x0000f40000141ab9 */ /* 0x000fe20000000a00 */
[----:B------:R-:W-:Y:S01]  /*4500*/  @UP1 UMOV UR13, UR12 ;  /* 0x0000000c000d1c82 */ /* 0x000fe20008000000 */
[----:B------:R-:W-:Y:S01]  /*4510*/  @UP1 UIMAD UR4, UR56, UR20, URZ ;  /* 0x00000014380412a4 */ /* 0x000fe2000f8e023f */
[----:B------:R-:W-:Y:S02]  /*4520*/  @UP1 UMOV UR12, UR55 ;  /* 0x00000037000c1c82 */ /* 0x000fe40008000000 */
[----:B------:R-:W-:Y:S02]  /*4530*/  @UP1 UIMAD.WIDE.U32 UR12, UR48, UR20, UR12 ;  /* 0x00000014300c12a5 */ /* 0x000fe4000f8e000c */
[----:B------:R-:W-:Y:S01]  /*4540*/  @UP1 UIMAD UR4, UR48, UR21, UR4 ;  /* 0x00000015300412a4 */ /* 0x000fe2000f8e0204 */
[----:B---3--:R-:W3:Y:S01]  /*4550*/  LDG.E.64 R6, desc[UR6][R10.64+0x8] ;  /* 0x000008060a067981 */ /* 0x008ee2000c1e1b00 */
[----:B------:R-:W-:Y:S02]  /*4560*/  @UP1 ULEA UR14, UP0, UR12, UR14, 0x2 ;  /* 0x0000000e0c0e1291 */ /* 0x000fe4000f80103f */
[----:B------:R-:W-:Y:S01]  /*4570*/  @UP1 UIADD3 UR4, UR13, UR4, URZ ;  /* 0x000000040d041290 */ /* 0x000fe2000fffe03f */
[----:B------:R-:W-:-:S02]  /*4580*/  CS2R R190, SRZ ;  /* 0x0000000000be7805 */ /* 0x000fc4000001ff00 */
[----:B------:R-:W-:Y:S02]  /*4590*/  CS2R R188, SRZ ;  /* 0x0000000000bc7805 */ /* 0x000fe4000001ff00 */
[----:B------:R-:W-:Y:S01]  /*45a0*/  CS2R R194, SRZ ;  /* 0x0000000000c27805 */ /* 0x000fe2000001ff00 */
[----:B------:R-:W-:Y:S01]  /*45b0*/  @UP1 ULEA.HI.X UR15, UR12, UR15, UR4, 0x2, UP0 ;  /* 0x0000000f0c0f1291 */ /* 0x000fe200080f1404 */
[----:B------:R-:W-:Y:S01]  /*45c0*/  IMAD.U32 R4, RZ, RZ, UR14 ;  /* 0x0000000eff047e24 */ /* 0x000fe2000f8e00ff */
[----:B------:R-:W-:Y:S01]  /*45d0*/  CS2R R192, SRZ ;  /* 0x0000000000c07805 */ /* 0x000fe2000001ff00 */
[----:B------:R-:W-:Y:S01]  /*45e0*/  @UP1 ULDC UR4, c[0x0][0x2e8] ;  /* 0x0000ba0000041ab9 */ /* 0x000fe20000000800 */
[----:B------:R-:W-:Y:S02]  /*45f0*/  CS2R R186, SRZ ;  /* 0x0000000000ba7805 */ /* 0x000fe4000001ff00 */
        /* <DEDUP_REMOVED lines=13> */
[----:B------:R-:W4:Y:S01]  /*46d0*/  LDG.E.64 R10, desc[UR6][R10.64] ;  /* 0x000000060a0a7981 */ /* 0x000f22000c1e1b00 */
        /* <DEDUP_REMOVED lines=52> */
[----:B------:R-:W-:Y:S01]  /*4a20*/  ULDC.U8 UR21, c[0x0][0x388] ;  /* 0x0000e20000157ab9 */ /* 0x000fe20000000000 */
[----:B------:R-:W-:Y:S01]  /*4a30*/  ULDC UR20, c[0x0][0x2ec] ;  /* 0x0000bb0000147ab9 */ /* 0x000fe20000000800 */
[----:B-1----:R-:W1:Y:S01]  /*4a40*/  S2R R4, SR_TID.X ;  /* 0x0000000000047919 */ /* 0x002e620000002100 */
[----:B------:R-:W2:Y:S01]  /*4a50*/  @P0 MUFU.RCP R5, UR4 ;  /* 0x0000000400050d08 */ /* 0x000ea20008001000 */
[----:B------:R-:W-:-:S04]  /*4a60*/  UIMAD UR4, UR48, UR60, UR55 ;  /* 0x0000003c300472a4 */ /* 0x000fc8000f8e0237 */
[----:B------:R-:W-:-:S04]  /*4a70*/  USHF.L.U32 UR4, UR4, 0x5, URZ ;  /* 0x0000000504047899 */ /* 0x000fc8000800063f */
[----:B------:R-:W-:Y:S01]  /*4a80*/  USHF.R.S32.HI UR12, URZ, 0x1f, UR4 ;  /* 0x0000001f3f0c7899 */ /* 0x000fe20008011404 */
[----:B------:R-:W-:Y:S01]  /*4a90*/  UMOV UR14, UR16 ;  /* 0x00000010000e7c82 */ /* 0x000fe20008000000 */
[----:B-1----:R-:W-:-:S05]  /*4aa0*/  IMAD.SHL.U32 R4, R4, 0x2, RZ ;  /* 0x0000000204047824 */ /* 0x002fca00078e00ff */
[----:B------:R-:W-:Y:S01]  /*4ab0*/  LOP3.LUT R230, R230, 0x6, R4, 0xf8, !PT ;  /* 0x00000006e6e67812 */ /* 0x000fe200078ef804 */
[----:B------:R-:W-:-:S04]  /*4ac0*/  IMAD.U32 R4, RZ, RZ, UR23 ;  /* 0x00000017ff047e24 */ /* 0x000fc8000f8e00ff */
[----:B------:R-:W-:Y:S01]  /*4ad0*/  IMAD R230, R4, 0x40, R230 ;  /* 0x0000004004e67824 */ /* 0x000fe200078e02e6 */
[--C-:B------:R-:W-:Y:S02]  /*4ae0*/  SHF.R.S32.HI R4, RZ, 0x1f, R25.reuse ;  /* 0x0000001fff047819 */ /* 0x100fe40000011419 */
[----:B---3--:R-:W-:Y:S01]  /*4af0*/  IADD3 R249, P2, P1, R6, UR4, R25 ;  /* 0x0000000406f97c10 */ /* 0x008fe2000f95e019 */
[----:B------:R-:W-:-:S04]  /*4b00*/  UIADD3 UR4, UR34, UR9, URZ ;  /* 0x0000000922047290 */ /* 0x000fc8000fffe03f */
[----:B------:R-:W-:Y:S01]  /*4b10*/  UIADD3 UR4, -UR5, 0x40, UR4 ;  /* 0x0000004005047890 */ /* 0x000fe2000fffe104 */
[----:B--2---:R-:W-:-:S05]  /*4b20*/  @P0 FMUL.FTZ R5, R8, R5 ;  /* 0x0000000508050220 */ /* 0x004fca0000410000 */
[----:B------:R-:W-:Y:S02]  /*4b30*/  @P0 R2UR UR13, R5 ;  /* 0x00000000050d02ca */ /* 0x000fe400000e0000 */
[----:B----4-:R-:W-:Y:S02]  /*4b40*/  R2UR UR24, R11 ;  /* 0x000000000b1872ca */ /* 0x010fe400000e0000 */
[----:B------:R-:W-:Y:S02]  /*4b50*/  R2UR UR25, R10 ;  /* 0x000000000a1972ca */ /* 0x000fe400000e0000 */
[----:B------:R-:W-:Y:S02]  /*4b60*/  CS2R R24, SRZ ;  /* 0x0000000000187805 */ /* 0x000fe4000001ff00 */
[----:B------:R-:W-:Y:S01]  /*4b70*/  IADD3.X R250, R7, UR12, R4, P2, P1 ;  /* 0x0000000c07fa7c10 */ /* 0x000fe200097e2404 */
[----:B------:R-:W-:-:S03]  /*4b80*/  UIADD3 UR27, UR4, -UR44, URZ ;  /* 0x8000002c041b7290 */ /* 0x000fc6000fffe03f */
[----:B------:R-:W-:Y:S01]  /*4b90*/  UMOV UR4, URZ ;  /* 0x0000003f00047c82 */ /* 0x000fe20008000000 */
[----:B------:R-:W-:Y:S02]  /*4ba0*/  @UP1 UMOV UR4, UR13 ;  /* 0x0000000d00041c82 */ /* 0x000fe40008000000 */
        /* <DEDUP_REMOVED lines=12> */
.L_x_1367:
[----:B------:R-:W0:Y:S01]  /*4c70*/  LDGDEPBAR ;  /* 0x00000000000079af */ /* 0x000e220000000000 */
[----:B------:R-:W-:Y:S01]  /*4c80*/  IMAD.U32 R112, RZ, RZ, UR18 ;  /* 0x00000012ff707e24 */ /* 0x000fe2000f8e00ff */
[----:B------:R-:W-:Y:S01]  /*4c90*/  USHF.L.U32 UR12, UR8, 0x6, URZ ;  /* 0x00000006080c7899 */ /* 0x000fe2000800063f */
[----:B------:R-:W-:Y:S01]  /*4ca0*/  IMAD.U32 R113, RZ, RZ, UR17 ;  /* 0x00000011ff717e24 */ /* 0x000fe2000f8e00ff */
[----:B------:R-:W-:Y:S02]  /*4cb0*/  UMOV UR13, UR59 ;  /* 0x0000003b000d7c82 */ /* 0x000fe40008000000 */
[C---:B------:R-:W-:Y:S01]  /*4cc0*/  LEA R112, P0, R237.reuse, R112, 0x2 ;  /* 0x00000070ed707211 */ /* 0x040fe200078010ff */
[----:B------:R-:W-:Y:S03]  /*4cd0*/  UISETP.GE.AND UP0, UPT, UR12, UR27, UPT ;  /* 0x0000001b0c00728c */ /* 0x000fe6000bf06270 */
[C---:B------:R-:W-:Y:S01]  /*4ce0*/  LEA.HI.X.SX32 R113, R237.reuse, R113, 0x2, P0 ;  /* 0x00000071ed717211 */ /* 0x040fe200000f16ff */
        /* <DEDUP_REMOVED lines=10> */
[----:B------:R-:W-:Y:S04]  /*4d90*/  LDSM.16.M88.4 R108, [R212+0x10000] ;  /* 0x01000000d46c783b */ /* 0x000fe80000000200 */
[----:B-----5:R3:W5:Y:S01]  /*4da0*/  LDG.E R114, desc[UR6][R112.64] ;  /* 0x0000000670727981 */ /* 0x020762000c1e1900 */
[C---:B-1----:R-:W-:Y:S06]  /*4db0*/  HMMA.16816.F32.BF16 R4, R16.reuse, R8, RZ ;  /* 0x000000081004723c */ /* 0x042fec00000418ff */
[C---:B------:R-:W-:Y:S06]  /*4dc0*/  HMMA.16816.F32.BF16 R8, R16.reuse, R10, RZ ;  /* 0x0000000a1008723c */ /* 0x040fec00000418ff */
[C---:B--2---:R-:W-:Y:S01]  /*4dd0*/  HMMA.16816.F32.BF16 R12, R16.reuse, R84, RZ ;  /* 0x00000054100c723c */ /* 0x044fe200000418ff */
[----:B------:R1:W5:Y:S05]  /*4de0*/  LDG.E R112, desc[UR6][R112.64+0x20] ;  /* 0x0000200670707981 */ /* 0x00036a000c1e1900 */
[----:B------:R-:W-:Y:S01]  /*4df0*/  HMMA.16816.F32.BF16 R16, R16, R86, RZ ;  /* 0x000000561010723c */ /* 0x000fe200000418ff */
[----:B------:R-:W2:Y:S05]  /*4e00*/  LDSM.16.M88.4 R84, [R213+0x10800] ;  /* 0x01080000d554783b */ /* 0x000eaa0000000200 */
[C---:B---3--:R-:W-:Y:S06]  /*4e10*/  HMMA.16816.F32.BF16 R4, R88.reuse, R92, R4 ;  /* 0x0000005c5804723c */ /* 0x048fec0000041804 */
[C---:B------:R-:W-:Y:S01]  /*4e20*/  HMMA.16816.F32.BF16 R8, R88.reuse, R94, R8 ;  /* 0x0000005e5808723c */ /* 0x040fe20000041808 */
[----:B------:R-:W3:Y:S05]  /*4e30*/  LDSM.16.M88.4 R92, [R218] ;  /* 0x00000000da5c783b */ /* 0x000eea0000000200 */
[C---:B----4-:R-:W-:Y:S06]  /*4e40*/  HMMA.16816.F32.BF16 R12, R88.reuse, R96, R12 ;  /* 0x00000060580c723c */ /* 0x050fec000004180c */
[----:B------:R-:W-:Y:S01]  /*4e50*/  HMMA.16816.F32.BF16 R16, R88, R98, R16 ;  /* 0x000000625810723c */ /* 0x000fe20000041810 */
[----:B------:R-:W4:Y:S04]  /*4e60*/  LDSM.16.M88.4 R88, [R212+0x10800] ;  /* 0x01080000d458783b */ /* 0x000f280000000200 */
[----:B------:R-:W-:Y:S01]  /*4e70*/  LDSM.16.M88.4 R96, [R214+0x2000] ;  /* 0x00200000d660783b */ /* 0x000fe20000000200 */
[C---:B------:R-:W-:Y:S06]  /*4e80*/  HMMA.16816.F32.BF16 R4, R100.reuse, R104, R4 ;  /* 0x000000686404723c */ /* 0x040fec0000041804 */
[C---:B------:R-:W-:Y:S01]  /*4e90*/  HMMA.16816.F32.BF16 R8, R100.reuse, R106, R8 ;  /* 0x0000006a6408723c */ /* 0x040fe20000041808 */
[----:B------:R-:W1:Y:S05]  /*4ea0*/  LDSM.16.M88.4 R104, [R2+0x12000] ;  /* 0x012000000268783b */ /* 0x000e6a0000000200 */
[C---:B--2---:R-:W-:Y:S06]  /*4eb0*/  HMMA.16816.F32.BF16 R12, R100.reuse, R84, R12 ;  /* 0x00000054640c723c */ /* 0x044fec000004180c */
[----:B------:R-:W-:Y:S01]  /*4ec0*/  HMMA.16816.F32.BF16 R16, R100, R86, R16 ;  /* 0x000000566410723c */ /* 0x000fe20000041810 */
[----:B------:R-:W2:Y:S04]  /*4ed0*/  LDSM.16.M88.4 R84, [R2+0x12800] ;  /* 0x012800000254783b */ /* 0x000ea80000000200 */
        /* <DEDUP_REMOVED lines=8> */
[C---:B-1----:R-:W-:Y:S06]  /*4f60*/  HMMA.16816.F32.BF16 R4, R96.reuse, R104, R4 ;  /* 0x000000686004723c */ /* 0x042fec0000041804 */
        /* <DEDUP_REMOVED lines=67> */
[----:B------:R-:W4:Y:S05]  /*53a0*/  LDSM.16.M88.4 R88, [R212+0x16800] ;  /* 0x01680000d458783b */ /* 0x000f2a0000000200 */
[C---:B-1----:R-:W-:Y:S06]  /*53b0*/  HMMA.16816.F32.BF16 R4, R100.reuse, R104, R4 ;  /* 0x000000686404723c */ /* 0x042fec0000041804 */
[C---:B------:R-:W-:Y:S06]  /*53c0*/  HMMA.16816.F32.BF16 R8, R100.reuse, R106, R8 ;  /* 0x0000006a6408723c */ /* 0x040fec0000041808 */
[C---:B--2---:R-:W-:Y:S06]  /*53d0*/  HMMA.16816.F32.BF16 R12, R100.reuse, R84, R12 ;  /* 0x00000054640c723c */ /* 0x044fec000004180c */
[----:B------:R-:W-:Y:S05]  /*53e0*/  HMMA.16816.F32.BF16 R16, R100, R86, R16 ;  /* 0x000000566410723c */ /* 0x000fea0000041810 */
[----:B------:R-:W-:Y:S01]  /*53f0*/  IADD3 R84, R237, -UR9, -R230 ;  /* 0x80000009ed547c10 */ /* 0x000fe2000fffe8e6 */
[C---:B---3--:R-:W-:Y:S05]  /*5400*/  HMMA.16816.F32.BF16 R4, R92.reuse, R108, R4 ;  /* 0x0000006c5c04723c */ /* 0x048fea0000041804 */
[----:B------:R-:W-:Y:S01]  /*5410*/  VIADD R84, R84, UR5 ;  /* 0x0000000554547c36 */ /* 0x000fe20008000000 */
[C---:B------:R-:W-:Y:S05]  /*5420*/  HMMA.16816.F32.BF16 R8, R92.reuse, R110, R8 ;  /* 0x0000006e5c08723c */ /* 0x040fea0000041808 */
[----:B------:R-:W-:Y:S01]  /*5430*/  VIADD R84, R84, UR12 ;  /* 0x0000000c54547c36 */ /* 0x000fe20008000000 */
[C---:B----4-:R-:W-:Y:S05]  /*5440*/  HMMA.16816.F32.BF16 R12, R92.reuse, R88, R12 ;  /* 0x000000585c0c723c */ /* 0x050fea000004180c */
[----:B------:R-:W-:Y:S01]  /*5450*/  IABS R100, R84 ;  /* 0x0000005400647213 */ /* 0x000fe20000000000 */
[C---:B------:R-:W-:Y:S01]  /*5460*/  VIADD R85, R84.reuse, 0x7 ;  /* 0x0000000754557836 */ /* 0x040fe20000000000 */
[----:B------:R-:W-:Y:S04]  /*5470*/  HMMA.16816.F32.BF16 R16, R92, R90, R16 ;  /* 0x0000005a5c10723c */ /* 0x000fe80000041810 */
[----:B------:R-:W-:Y:S01]  /*5480*/  ISETP.GE.AND P0, PT, R85, RZ, PT ;  /* 0x000000ff5500720c */ /* 0x000fe20003f06270 */
[C---:B------:R-:W-:Y:S02]  /*5490*/  VIADD R86, R84.reuse, 0x8 ;  /* 0x0000000854567836 */ /* 0x040fe40000000000 */
[----:B------:R-:W-:Y:S01]  /*54a0*/  I2FP.F32.S32 R90, R100 ;  /* 0x00000064005a7245 */ /* 0x000fe20000201400 */
[----:B------:R-:W-:Y:S02]  /*54b0*/  VIADD R96, R84, 0xffffffe7 ;  /* 0xffffffe754607836 */ /* 0x000fe40000000000 */
[----:B------:R-:W-:Y:S01]  /*54c0*/  ISETP.GE.AND P1, PT, R86, RZ, PT ;  /* 0x000000ff5600720c */ /* 0x000fe20003f26270 */
[----:B------:R-:W-:Y:S02]  /*54d0*/  VIADD R89, R84, 0xffffffff ;  /* 0xffffffff54597836 */ /* 0x000fe40000000000 */
[----:B------:R-:W-:Y:S01]  /*54e0*/  FFMA.FTZ R4, R90, -UR4, R4 ;  /* 0x800000045a047c23 */ /* 0x000fe20008010004 */
[----:B------:R-:W-:Y:S02]  /*54f0*/  VIADD R88, R84, 0xfffffff8 ;  /* 0xfffffff854587836 */ /* 0x000fe40000000000 */
[----:B------:R-:W-:Y:S01]  /*5500*/  FFMA.FTZ R10, R90, -UR4, R10 ;  /* 0x800000045a0a7c23 */ /* 0x000fe2000801000a */
[C---:B------:R-:W-:Y:S01]  /*5510*/  VIADD R87, R84.reuse, 0xfffffff7 ;  /* 0xfffffff754577836 */ /* 0x040fe20000000000 */
[----:B------:R-:W-:Y:S01]  /*5520*/  ISETP.GE.AND P6, PT, R89, RZ, PT ;  /* 0x000000ff5900720c */ /* 0x000fe20003fc6270 */
[C---:B------:R-:W-:Y:S01]  /*5530*/  VIADD R99, R84.reuse, 0xfffffff0 ;  /* 0xfffffff054637836 */ /* 0x040fe20000000000 */
[C---:B------:R-:W-:Y:S01]  /*5540*/  @!P0 IADD3 R85, -R84.reuse, -0x7, RZ ;  /* 0xfffffff954558810 */ /* 0x040fe20007ffe1ff */
[----:B------:R-:W-:Y:S01]  /*5550*/  VIADD R98, R84, 0xffffffef ;  /* 0xffffffef54627836 */ /* 0x000fe20000000000 */
[----:B------:R-:W-:Y:S01]  /*5560*/  ISETP.GE.AND P0, PT, R96, RZ, PT ;  /* 0x000000ff6000720c */ /* 0x000fe20003f06270 */
[----:B------:R-:W-:Y:S01]  /*5570*/  VIADD R97, R84, 0xffffffe8 ;  /* 0xffffffe854617836 */ /* 0x000fe20000000000 */
[----:B------:R-:W-:Y:S02]  /*5580*/  ISETP.GE.AND P5, PT, R88, RZ, PT ;  /* 0x000000ff5800720c */ /* 0x000fe40003fa6270 */
[----:B------:R-:W-:Y:S02]  /*5590*/  @!P1 IADD3 R86, -R84, -0x8, RZ ;  /* 0xfffffff854569810 */ /* 0x000fe40007ffe1ff */
[----:B------:R-:W-:Y:S02]  /*55a0*/  ISETP.GE.AND P4, PT, R87, RZ, PT ;  /* 0x000000ff5700720c */ /* 0x000fe40003f86270 */
[----:B------:R-:W-:Y:S02]  /*55b0*/  ISETP.GE.AND P3, PT, R99, RZ, PT ;  /* 0x000000ff6300720c */ /* 0x000fe40003f66270 */
[----:B------:R-:W-:Y:S02]  /*55c0*/  ISETP.GE.AND P2, PT, R98, RZ, PT ;  /* 0x000000ff6200720c */ /* 0x000fe40003f46270 */
[----:B------:R-:W-:Y:S02]  /*55d0*/  ISETP.GE.AND P1, PT, R97, RZ, PT ;  /* 0x000000ff6100720c */ /* 0x000fe40003f26270 */
[C---:B------:R-:W-:Y:S02]  /*55e0*/  @!P0 IADD3 R96, -R84.reuse, 0x19, RZ ;  /* 0x0000001954608810 */ /* 0x040fe40007ffe1ff */
[----:B------:R-:W-:Y:S02]  /*55f0*/  PLOP3.LUT P0, PT, PT, PT, UP0, 0x80, 0x0 ;  /* 0x000000000000781c */ /* 0x000fe40003f0f008 */
[C---:B------:R-:W-:Y:S02]  /*5600*/  @!P6 IADD3 R89, -R84.reuse, 0x1, RZ ;  /* 0x000000015459e810 */ /* 0x040fe40007ffe1ff */
[C---:B------:R-:W-:Y:S02]  /*5610*/  @!P5 IADD3 R88, -R84.reuse, 0x8, RZ ;  /* 0x000000085458d810 */ /* 0x040fe40007ffe1ff */
        /* <DEDUP_REMOVED lines=40> */
.L_x_1363:
        /* <DEDUP_REMOVED lines=16> */
[----:B------:R-:W-:Y:S01]  /*59a0*/  ISETP.GE.AND P5, PT, R92, R84, PT ;  /* 0x000000545c00720c */ /* 0x000fe20003fa6270 */
[C---:B------:R-:W-:Y:S01]  /*59b0*/  VIADD R88, R230.reuse, 0x18 ;  /* 0x00000018e6587836 */ /* 0x040fe20000000000 */
[CC--:B------:R-:W-:Y:S01]  /*59c0*/  ISETP.GE.OR P0, PT, R230.reuse, R86.reuse, !P0 ;  /* 0x00000056e600720c */ /* 0x0c0fe20004706670 */
[----:B------:R-:W-:Y:S01]  /*59d0*/  VIADD R87, R230, 0x19 ;  /* 0x00000019e6577836 */ /* 0x000fe20000000000 */
[----:B------:R-:W-:Y:S02]  /*59e0*/  IADD3 R94, R85, UR15, R94 ;  /* 0x0000000f555e7c10 */ /* 0x000fe4000fffe05e */
[----:B------:R-:W-:Y:S02]  /*59f0*/  ISETP.GE.OR P6, PT, R93, R86, !P6 ;  /* 0x000000565d00720c */ /* 0x000fe400077c6670 */
        /* <DEDUP_REMOVED lines=46> */
.L_x_1364:
[C---:B------:R-:W-:Y:S01]  /*5ce0*/  FMUL.FTZ R84, R242.reuse, 1.4426950216293334961 ;  /* 0x3fb8aa3bf2547820 */ /* 0x040fe20000410000 */
[----:B------:R-:W-:Y:S01]  /*5cf0*/  FSETP.NEU.FTZ.AND P1, PT, R242, -INF , PT ;  /* 0xff800000f200780b */ /* 0x000fe20003f3d000 */
[----:B------:R-:W-:Y:S02]  /*5d00*/  IMAD.U32 R86, RZ, RZ, UR8 ;  /* 0x00000008ff567e24 */ /* 0x000fe4000f8e00ff */
[C---:B------:R-:W-:Y:S01]  /*5d10*/  FMUL.FTZ R87, R243.reuse, 1.4426950216293334961 ;  /* 0x3fb8aa3bf3577820 */ /* 0x040fe20000410000 */
[----:B------:R-:W-:Y:S01]  /*5d20*/  IMAD.U32 R85, RZ, RZ, UR23 ;  /* 0x00000017ff557e24 */ /* 0x000fe2000f8e00ff */
[----:B------:R-:W-:Y:S01]  /*5d30*/  FSEL R84, R84, RZ, P1 ;  /* 0x000000ff54547208 */ /* 0x000fe20000800000 */
[----:B------:R-:W-:Y:S01]  /*5d40*/  IMAD R86, R86, 0x4, R252 ;  /* 0x0000000456567824 */ /* 0x000fe200078e02fc */
[----:B------:R-:W-:Y:S01]  /*5d50*/  FSETP.NEU.FTZ.AND P0, PT, R243, -INF , PT ;  /* 0xff800000f300780b */ /* 0x000fe20003f1d000 */
[----:B------:R-:W-:Y:S01]  /*5d60*/  IMAD R85, R85, 0x2, R251 ;  /* 0x0000000255557824 */ /* 0x000fe200078e02fb */
[----:B------:R-:W-:Y:S01]  /*5d70*/  UISETP.GT.AND UP1, UPT, UR8, UR22, UPT ;  /* 0x000000160800728c */ /* 0x000fe2000bf24270 */
[--C-:B------:R-:W-:Y:S01]  /*5d80*/  FFMA.FTZ R90, R8, UR20, -R84.reuse ;  /* 0x00000014085a7c23 */ /* 0x100fe20008010854 */
[----:B------:R-:W-:Y:S01]  /*5d90*/  IMAD.WIDE.U32 R88, R86, -0x326172a9, RZ ;  /* 0xcd9e8d5756587825 */ /* 0x000fe200078e00ff */
[----:B------:R-:W-:Y:S02]  /*5da0*/  FSEL R8, R87, RZ, P0 ;  /* 0x000000ff57087208 */ /* 0x000fe40000000000 */
[----:B------:R1:W2:Y:S01]  /*5db0*/  MUFU.EX2 R128, R90 ;  /* 0x0000005a00807308 */ /* 0x0002a20000000800 */
[----:B------:R-:W-:Y:S01]  /*5dc0*/  LOP3.LUT R85, R85, UR24, RZ, 0x3c, !PT ;  /* 0x0000001855557c12 */ /* 0x000fe2000f8e3cff */
[----:B------:R-:W-:Y:S01]  /*5dd0*/  FFMA.FTZ R4, R4, UR20, -R84 ;  /* 0x0000001404047c23 */ /* 0x000fe20008010854 */
[----:B------:R-:W-:Y:S01]  /*5de0*/  LOP3.LUT R94, R89, UR25, R250, 0x96, !PT ;  /* 0x00000019595e7c12 */ /* 0x000fe2000f8e96fa */
[--C-:B------:R-:W-:Y:S01]  /*5df0*/  FFMA.FTZ R7, R7, UR20, -R8.reuse ;  /* 0x0000001407077c23 */ /* 0x100fe20008010808 */
[----:B------:R-:W-:Y:S01]  /*5e00*/  FFMA.FTZ R6, R6, UR20, -R8 ;  /* 0x0000001406067c23 */ /* 0x000fe20008010808 */
[----:B------:R-:W-:Y:S01]  /*5e10*/  FFMA.FTZ R5, R5, UR20, -R84 ;  /* 0x0000001405057c23 */ /* 0x000fe20008010854 */
[----:B------:R-:W-:Y:S01]  /*5e20*/  FFMA.FTZ R11, R11, UR20, -R8 ;  /* 0x000000140b0b7c23 */ /* 0x000fe20008010808 */
[----:B------:R-:W-:Y:S02]  /*5e30*/  IMAD.WIDE.U32 R94, R94, -0x2daee0ad, RZ ;  /* 0xd2511f535e5e7825 */ /* 0x000fe400078e00ff */
[----:B------:R3:W-:Y:S02]  /*5e40*/  MUFU.EX2 R126, R7 ;  /* 0x00000007007e7308 */ /* 0x0007e40000000800 */
[--C-:B------:R-:W-:Y:S01]  /*5e50*/  FFMA.FTZ R9, R9, UR20, -R84.reuse ;  /* 0x0000001409097c23 */ /* 0x100fe20008010854 */
[----:B------:R-:W-:Y:S01]  /*5e60*/  FFMA.FTZ R16, R16, UR20, -R84 ;  /* 0x0000001410107c23 */ /* 0x000fe20008010854 */
[----:B------:R-:W-:Y:S01]  /*5e70*/  FFMA.FTZ R19, R19, UR20, -R8 ;  /* 0x0000001413137c23 */ /* 0x000fe20008010808 */
[----:B-1----:R-:W-:Y:S05]  /*5e80*/  IMAD.WIDE.U32 R90, R249, -0x2daee0ad, RZ ;  /* 0xd2511f53f95a7825 */ /* 0x002fea00078e00ff */
[----:B------:R1:W-:Y:S01]  /*5e90*/  MUFU.EX2 R122, R6 ;  /* 0x00000006007a7308 */ /* 0x0003e20000000800 */
[----:B------:R-:W-:Y:S02]  /*5ea0*/  LOP3.LUT R85, R85, R91, RZ, 0x3c, !PT ;  /* 0x0000005b55557212 */ /* 0x000fe400078e3cff */
[----:B------:R-:W-:Y:S07]  /*5eb0*/  LOP3.LUT R90, R95, UR29, R90, 0x96, !PT ;  /* 0x0000001d5f5a7c12 */ /* 0x000fee000f8e965a */
[----:B------:R-:W-:Y:S01]  /*5ec0*/  MUFU.EX2 R124, R4 ;  /* 0x00000004007c7308 */ /* 0x000fe20000000800 */
[----:B------:R-:W-:Y:S04]  /*5ed0*/  IMAD.WIDE.U32 R86, R85, -0x326172a9, RZ ;  /* 0xcd9e8d5755567825 */ /* 0x000fe800078e00ff */
[----:B------:R-:W-:Y:S01]  /*5ee0*/  FFMA.FTZ R85, R14, UR20, -R8 ;  /* 0x000000140e557c23 */ /* 0x000fe20008010808 */
[----:B------:R-:W-:Y:S01]  /*5ef0*/  IMAD.WIDE.U32 R90, R90, -0x326172a9, RZ ;  /* 0xcd9e8d575a5a7825 */ /* 0x000fe200078e00ff */
[----:B------:R-:W-:Y:S03]  /*5f00*/  LOP3.LUT R92, R87, UR28, R88, 0x96, !PT ;  /* 0x0000001c575c7c12 */ /* 0x000fe6000f8e9658 */
[----:B------:R-:W-:Y:S01]  /*5f10*/  MUFU.EX2 R121, R5 ;  /* 0x0000000500797308 */ /* 0x000fe20000000800 */
[----:B------:R-:W-:Y:S01]  /*5f20*/  LOP3.LUT R88, R91, UR30, R86, 0x96, !PT ;  /* 0x0000001e5b587c12 */ /* 0x000fe2000f8e9656 */
[----:B------:R-:W-:Y:S04]  /*5f30*/  IMAD.WIDE.U32 R92, R92, -0x2daee0ad, RZ ;  /* 0xd2511f535c5c7825 */ /* 0x000fe800078e00ff */
[----:B------:R-:W-:Y:S01]  /*5f40*/  IMAD.WIDE.U32 R88, R88, -0x2daee0ad, RZ ;  /* 0xd2511f5358587825 */ /* 0x000fe200078e00ff */
[----:B------:R-:W-:Y:S03]  /*5f50*/  LOP3.LUT R86, R93, UR31, R94, 0x96, !PT ;  /* 0x0000001f5d567c12 */ /* 0x000fe6000f8e965e */
[----:B------:R4:W2:Y:S01]  /*5f60*/  MUFU.EX2 R127, R11 ;  /* 0x0000000b007f7308 */ /* 0x0008a20000000800 */
[----:B---3--:R-:W-:Y:S01]  /*5f70*/  LOP3.LUT R7, R89, UR33, R92, 0x96, !PT ;  /* 0x0000002159077c12 */ /* 0x008fe2000f8e965c */
[----:B------:R-:W-:Y:S04]  /*5f80*/  IMAD.WIDE.U32 R86, R86, -0x326172a9, RZ ;  /* 0xcd9e8d5756567825 */ /* 0x000fe800078e00ff */
[----:B------:R-:W-:Y:S01]  /*5f90*/  FFMA.FTZ R92, R13, UR20, -R84 ;  /* 0x000000140d5c7c23 */ /* 0x000fe20008010854 */
[----:B-1----:R-:W-:Y:S01]  /*5fa0*/  IMAD.WIDE.U32 R6, R7, -0x326172a9, RZ ;  /* 0xcd9e8d5707067825 */ /* 0x002fe200078e00ff */
[----:B------:R-:W-:Y:S02]  /*5fb0*/  LOP3.LUT R90, R87, UR32, R90, 0x96, !PT ;  /* 0x00000020575a7c12 */ /* 0x000fe4000f8e965a */
[----:B------:R1:W-:Y:S02]  /*5fc0*/  MUFU.EX2 R123, R9 ;  /* 0x00000009007b7308 */ /* 0x0003e40000000800 */
[----:B------:R-:W-:Y:S01]  /*5fd0*/  LOP3.LUT R89, R7, UR34, R86, 0x96, !PT ;  /* 0x0000002207597c12 */ /* 0x000fe2000f8e9656 */
[----:B------:R-:W-:Y:S04]  /*5fe0*/  IMAD.WIDE.U32 R90, R90, -0x2daee0ad, RZ ;  /* 0xd2511f535a5a7825 */ /* 0x000fe800078e00ff */
[----:B----4-:R-:W-:Y:S03]  /*5ff0*/  FFMA.FTZ R11, R10, UR20, -R8 ;  /* 0x000000140a0b7c23 */ /* 0x010fe60008010808 */
[----:B------:R3:W4:Y:S01]  /*6000*/  MUFU.EX2 R129, R16 ;  /* 0x0000001000817308 */ /* 0x0007220000000800 */
[----:B------:R-:W-:Y:S01]  /*6010*/  LOP3.LUT R86, R91, UR35, R88, 0x96, !PT ;  /* 0x000000235b567c12 */ /* 0x000fe2000f8e9658 */
[----:B------:R-:W-:Y:S04]  /*6020*/  IMAD.WIDE.U32 R88, R89, -0x2daee0ad, RZ ;  /* 0xd2511f5359587825 */ /* 0x000fe800078e00ff */
[--C-:B------:R-:W-:Y:S01]  /*6030*/  FFMA.FTZ R91, R12, UR20, -R84.reuse ;  /* 0x000000140c5b7c23 */ /* 0x100fe20008010854 */
[----:B------:R-:W-:Y:S01]  /*6040*/  FFMA.FTZ R84, R17, UR20, -R84 ;  /* 0x0000001411547c23 */ /* 0x000fe20008010854 */
[----:B------:R-:W-:Y:S01]  /*6050*/  IMAD.WIDE.U32 R86, R86, -0x326172a9, RZ ;  /* 0xcd9e8d5756567825 */ /* 0x000fe200078e00ff */
[----:B------:R-:W-:Y:S01]  /*6060*/  LOP3.LUT R4, R89, UR37, R90, 0x96, !PT ;  /* 0x0000002559047c12 */ /* 0x000fe2000f8e965a */
[----:B------:R2:W-:Y:S02]  /*6070*/  MUFU.EX2 R119, R11 ;  /* 0x0000000b00777308 */ /* 0x0005e40000000800 */
[--C-:B------:R-:W-:Y:S01]  /*6080*/  FFMA.FTZ R17, R15, UR20, -R8.reuse ;  /* 0x000000140f117c23 */ /* 0x100fe20008010808 */
[----:B------:R-:W-:Y:S01]  /*6090*/  FFMA.FTZ R8, R18, UR20, -R8 ;  /* 0x0000001412087c23 */ /* 0x000fe20008010808 */
[----:B------:R-:W-:Y:S01]  /*60a0*/  LOP3.LUT R6, R87, UR36, R6, 0x96, !PT ;  /* 0x0000002457067c12 */ /* 0x000fe2000f8e9606 */
[----:B------:R-:W-:Y:S04]  /*60b0*/  IMAD.WIDE.U32 R4, R4, -0x326172a9, RZ ;  /* 0xcd9e8d5704047825 */ /* 0x000fe800078e00ff */
[----:B------:R-:W-:Y:S01]  /*60c0*/  IMAD.WIDE.U32 R6, R6, -0x2daee0ad, RZ ;  /* 0xd2511f5306067825 */ /* 0x000fe200078e00ff */
[C---:B------:R-:W-:Y:S01]  /*60d0*/  LOP3.LUT R13, R4.reuse, 0xff, RZ, 0xc0, !PT ;  /* 0x000000ff040d7812 */ /* 0x040fe200078ec0ff */
[----:B------:R-:W4:Y:S01]  /*60e0*/  MUFU.EX2 R125, R19 ;  /* 0x00000013007d7308 */ /* 0x000f220000000800 */
[--C-:B------:R-:W-:Y:S02]  /*60f0*/  SHF.R.U32.HI R12, RZ, 0x18, R4.reuse ;  /* 0x00000018ff0c7819 */ /* 0x100fe40000011604 */
[----:B------:R-:W-:Y:S02]  /*6100*/  SHF.R.U32.HI R14, RZ, 0x10, R4 ;  /* 0x00000010ff0e7819 */ /* 0x000fe40000011604 */
[----:B------:R-:W-:Y:S02]  /*6110*/  LOP3.LUT R15, R4, 0xffff, RZ, 0xc0, !PT ;  /* 0x0000ffff040f7812 */ /* 0x000fe400078ec0ff */
[----:B------:R-:W-:Y:S03]  /*6120*/  LOP3.LUT R4, R6, 0xff, RZ, 0xc0, !PT ;  /* 0x000000ff06047812 */ /* 0x000fe600078ec0ff */
[----:B------:R-:W4:Y:S01]  /*6130*/  MUFU.EX2 R120, R91 ;  /* 0x0000005b00787308 */ /* 0x000f220000000800 */
[----:B------:R-:W-:Y:S02]  /*6140*/  LOP3.LUT R10, R5, UR38, R86, 0x96, !PT ;  /* 0x00000026050a7c12 */ /* 0x000fe4000f8e9656 */
[----:B------:R-:W-:Y:S02]  /*6150*/  ISETP.LE.U32.AND P5, PT, R13, UR21, PT ;  /* 0x000000150d007c0c */ /* 0x000fe4000bfa3070 */
[----:B------:R-:W-:Y:S02]  /*6160*/  ISETP.LE.U32.AND P1, PT, R12, UR21, PT ;  /* 0x000000150c007c0c */ /* 0x000fe4000bf23070 */
[----:B------:R-:W-:Y:S03]  /*6170*/  ISETP.LE.U32.AND P2, PT, R4, UR21, PT ;  /* 0x0000001504007c0c */ /* 0x000fe6000bf43070 */
[----:B------:R-:W-:Y:S01]  /*6180*/  MUFU.EX2 R118, R17 ;  /* 0x0000001100767308 */ /* 0x000fe20000000800 */
[----:B------:R-:W-:Y:S02]  /*6190*/  SHF.R.U32.HI R4, RZ, 0x18, R10 ;  /* 0x00000018ff047819 */ /* 0x000fe4000001160a */
[----:B------:R-:W-:Y:S02]  /*61a0*/  LOP3.LUT R5, R10, 0xff, RZ, 0xc0, !PT ;  /* 0x000000ff0a057812 */ /* 0x000fe400078ec0ff */
[----:B-1----:R-:W-:Y:S02]  /*61b0*/  LOP3.LUT R9, R7, UR39, R88, 0x96, !PT ;  /* 0x0000002707097c12 */ /* 0x002fe4000f8e9658 */
[----:B------:R-:W-:Y:S03]  /*61c0*/  ISETP.LE.U32.AND P3, PT, R4, UR21, PT ;  /* 0x0000001504007c0c */ /* 0x000fe6000bf63070 */
[----:B------:R-:W-:Y:S01]  /*61d0*/  MUFU.EX2 R117, R92 ;  /* 0x0000005c00757308 */ /* 0x000fe20000000800 */
[----:B------:R-:W-:Y:S02]  /*61e0*/  SHF.R.U32.HI R4, RZ, 0x10, R10 ;  /* 0x00000010ff047819 */ /* 0x000fe4000001160a */
[----:B------:R-:W-:Y:S02]  /*61f0*/  ISETP.LE.U32.AND P4, PT, R5, UR21, PT ;  /* 0x0000001505007c0c */ /* 0x000fe4000bf83070 */
[----:B------:R-:W-:Y:S02]  /*6200*/  LOP3.LUT R5, R9, 0xff, RZ, 0xc0, !PT ;  /* 0x000000ff09057812 */ /* 0x000fe400078ec0ff */
[----:B------:R-:W-:Y:S03]  /*6210*/  LOP3.LUT R10, R10, 0xffff, RZ, 0xc0, !PT ;  /* 0x0000ffff0a0a7812 */ /* 0x000fe600078ec0ff */
[----:B------:R-:W-:Y:S01]  /*6220*/  MUFU.EX2 R115, R85 ;  /* 0x0000005500737308 */ /* 0x000fe20000000800 */
[----:B------:R-:W-:Y:S02]  /*6230*/  LOP3.LUT R4, R4, 0xff, RZ, 0xc0, !PT ;  /* 0x000000ff04047812 */ /* 0x000fe400078ec0ff */
[--C-:B---3--:R-:W-:Y:S02]  /*6240*/  SHF.R.U32.HI R16, RZ, 0x10, R6.reuse ;  /* 0x00000010ff107819 */ /* 0x108fe40000011606 */
[----:B--2---:R-:W-:Y:S02]  /*6250*/  SHF.R.U32.HI R11, RZ, 0x18, R6 ;  /* 0x00000018ff0b7819 */ /* 0x004fe40000011606 */
[----:B------:R-:W-:Y:S03]  /*6260*/  LOP3.LUT R7, R6, 0xffff, RZ, 0xc0, !PT ;  /* 0x0000ffff06077812 */ /* 0x000fe600078ec0ff */
[----:B------:R-:W1:Y:S01]  /*6270*/  MUFU.EX2 R113, R8 ;  /* 0x0000000800717308 */ /* 0x000e620000000800 */
[----:B------:R-:W-:Y:S02]  /*6280*/  ISETP.LE.U32.AND P0, PT, R11, UR21, PT ;  /* 0x000000150b007c0c */ /* 0x000fe4000bf03070 */
[----:B------:R-:W-:Y:S04]  /*6290*/  LOP3.LUT R6, R14, 0xff, RZ, 0xc0, !PT ;  /* 0x000000ff0e067812 */ /* 0x000fe800078ec0ff */
[----:B------:R-:W-:Y:S03]  /*62a0*/  ISETP.LE.U32.AND P6, PT, R6, UR21, PT ;  /* 0x0000001506007c0c */ /* 0x000fe6000bfc3070 */
[----:B------:R-:W2:Y:S01]  /*62b0*/  MUFU.EX2 R116, R84 ;  /* 0x0000005400747308 */ /* 0x000ea20000000800 */
[----:B------:R-:W-:Y:S01]  /*62c0*/  SHF.R.U32.HI R6, RZ, 0x18, R9 ;  /* 0x00000018ff067819 */ /* 0x000fe20000011609 */
[----:B------:R-:W-:Y:S01]  /*62d0*/  @!P5 FADD.FTZ R128, -R128, -RZ ;  /* 0x800000ff8080d221 */ /* 0x000fe20000010100 */
[----:B------:R-:W-:Y:S01]  /*62e0*/  ISETP.LE.U32.AND P5, PT, R5, UR21, PT ;  /* 0x0000001505007c0c */ /* 0x000fe2000bfa3070 */
[----:B------:R-:W-:Y:S01]  /*62f0*/  @!P1 FADD.FTZ R127, -R127, -RZ ;  /* 0x800000ff7f7f9221 */ /* 0x000fe20000010100 */
[----:B------:R-:W-:Y:S01]  /*6300*/  SHF.R.U32.HI R5, RZ, 0x8, R10 ;  /* 0x00000008ff057819 */ /* 0x000fe2000001160a */
[----:B------:R-:W-:Y:S01]  /*6310*/  @!P4 FADD.FTZ R124, -R124, -RZ ;  /* 0x800000ff7c7cc221 */ /* 0x000fe20000010100 */
[----:B------:R-:W-:Y:S01]  /*6320*/  ISETP.LE.U32.AND P1, PT, R4, UR21, PT ;  /* 0x0000001504007c0c */ /* 0x000fe2000bf23070 */
[----:B------:R-:W-:Y:S01]  /*6330*/  @!P3 FADD.FTZ R126, -R126, -RZ ;  /* 0x800000ff7e7eb221 */ /* 0x000fe20000010100 */
[----:B------:R-:W-:Y:S01]  /*6340*/  SHF.R.U32.HI R4, RZ, 0x8, R15 ;  /* 0x00000008ff047819 */ /* 0x000fe2000001160f */
[----:B----4-:R-:W-:Y:S01]  /*6350*/  @!P2 FADD.FTZ R129, -R129, -RZ ;  /* 0x800000ff8181a221 */ /* 0x010fe20000010100 */
[----:B------:R-:W-:Y:S01]  /*6360*/  LOP3.LUT R5, R5, 0xffff, RZ, 0xc0, !PT ;  /* 0x0000ffff05057812 */ /* 0x000fe200078ec0ff */
[----:B------:R-:W-:Y:S01]  /*6370*/  @!P0 FADD.FTZ R125, -R125, -RZ ;  /* 0x800000ff7d7d8221 */ /* 0x000fe20000010100 */
[----:B------:R-:W-:Y:S01]  /*6380*/  LOP3.LUT R4, R4, 0xffff, RZ, 0xc0, !PT ;  /* 0x0000ffff04047812 */ /* 0x000fe200078ec0ff */
[----:B------:R-:W-:Y:S01]  /*6390*/  @!P6 FADD.FTZ R119, -R119, -RZ ;  /* 0x800000ff7777e221 */ /* 0x000fe20000010100 */
[----:B------:R-:W-:Y:S01]  /*63a0*/  ISETP.LE.U32.AND P4, PT, R5, UR21, PT ;  /* 0x0000001505007c0c */ /* 0x000fe2000bf83070 */
[----:B------:R-:W-:Y:S01]  /*63b0*/  @!P5 FADD.FTZ R120, -R120, -RZ ;  /* 0x800000ff7878d221 */ /* 0x000fe20000010100 */
[----:B------:R-:W-:Y:S02]  /*63c0*/  LOP3.LUT R5, R16, 0xff, RZ, 0xc0, !PT ;  /* 0x000000ff10057812 */ /* 0x000fe400078ec0ff */
[----:B------:R-:W-:Y:S01]  /*63d0*/  ISETP.LE.U32.AND P3, PT, R4, UR21, PT ;  /* 0x0000001504007c0c */ /* 0x000fe2000bf63070 */
[----:B------:R-:W-:Y:S01]  /*63e0*/  @!P1 FADD.FTZ R122, -R122, -RZ ;  /* 0x800000ff7a7a9221 */ /* 0x000fe20000010100 */
[----:B------:R-:W-:Y:S02]  /*63f0*/  LOP3.LUT R4, R9, 0xffff, RZ, 0xc0, !PT ;  /* 0x0000ffff09047812 */ /* 0x000fe400078ec0ff */
[----:B------:R-:W-:Y:S02]  /*6400*/  ISETP.LE.U32.AND P1, PT, R5, UR21, PT ;  /* 0x0000001505007c0c */ /* 0x000fe4000bf23070 */
[----:B------:R-:W-:Y:S02]  /*6410*/  SHF.R.U32.HI R5, RZ, 0x8, R4 ;  /* 0x00000008ff057819 */ /* 0x000fe40000011604 */
[----:B------:R-:W-:Y:S01]  /*6420*/  SHF.R.U32.HI R4, RZ, 0x8, R7 ;  /* 0x00000008ff047819 */ /* 0x000fe20000011607 */
[----:B------:R-:W-:Y:S01]  /*6430*/  @!P4 FADD.FTZ R121, -R121, -RZ ;  /* 0x800000ff7979c221 */ /* 0x000fe20000010100 */
[----:B------:R-:W-:Y:S02]  /*6440*/  LOP3.LUT R5, R5, 0xffff, RZ, 0xc0, !PT ;  /* 0x0000ffff05057812 */ /* 0x000fe400078ec0ff */
[----:B------:R-:W-:Y:S01]  /*6450*/  ISETP.LE.U32.AND P2, PT, R6, UR21, PT ;  /* 0x0000001506007c0c */ /* 0x000fe2000bf43070 */
[----:B------:R-:W-:Y:S01]  /*6460*/  @!P3 FADD.FTZ R123, -R123, -RZ ;  /* 0x800000ff7b7bb221 */ /* 0x000fe20000010100 */
[----:B------:R-:W-:Y:S02]  /*6470*/  LOP3.LUT R4, R4, 0xffff, RZ, 0xc0, !PT ;  /* 0x0000ffff04047812 */ /* 0x000fe400078ec0ff */
[----:B------:R-:W-:Y:S01]  /*6480*/  ISETP.LE.U32.AND P4, PT, R5, UR21, PT ;  /* 0x0000001505007c0c */ /* 0x000fe2000bf83070 */
[----:B-1----:R-:W-:Y:S01]  /*6490*/  @!P1 FADD.FTZ R113, -R113, -RZ ;  /* 0x800000ff71719221 */ /* 0x002fe20000010100 */
[----:B------:R-:W-:Y:S02]  /*64a0*/  F2FP.RELU.BF16.F32.PACK_AB R5, R126, R122 ;  /* 0x0000007a7e05723e */ /* 0x000fe400000018ff */
[----:B------:R-:W-:Y:S02]  /*64b0*/  F2FP.RELU.BF16.F32.PACK_AB R6, R121, R124 ;  /* 0x0000007c7906723e */ /* 0x000fe400000018ff */
[----:B------:R-:W-:Y:S01]  /*64c0*/  ISETP.LE.U32.AND P0, PT, R4, UR21, PT ;  /* 0x0000001504007c0c */ /* 0x000fe2000bf03070 */
[----:B------:R1:W-:Y:S01]  /*64d0*/  STS [R238+0x22400], R5 ;  /* 0x02240005ee007388 */ /* 0x0003e20000000800 */
[----:B------:R-:W-:Y:S01]  /*64e0*/  F2FP.RELU.BF16.F32.PACK_AB R4, R123, R128 ;  /* 0x000000807b04723e */ /* 0x000fe200000018ff */
[----:B------:R-:W-:Y:S01]  /*64f0*/  @!P2 FADD.FTZ R118, -R118, -RZ ;  /* 0x800000ff7676a221 */ /* 0x000fe20000010100 */
[----:B------:R-:W-:Y:S03]  /*6500*/  SHF.R.U32.HI R9, RZ, 0x10, R9 ;  /* 0x00000010ff097819 */ /* 0x000fe60000011609 */
[----:B------:R3:W-:Y:S01]  /*6510*/  STS [R238+0x22000], R6 ;  /* 0x02200006ee007388 */ /* 0x0007e20000000800 */
[----:B------:R-:W-:Y:S01]  /*6520*/  F2FP.RELU.BF16.F32.PACK_AB R8, R127, R119 ;  /* 0x000000777f08723e */ /* 0x000fe200000018ff */
[----:B------:R-:W-:Y:S01]  /*6530*/  @!P4 FADD.FTZ R117, -R117, -RZ ;  /* 0x800000ff7575c221 */ /* 0x000fe20000010100 */
[----:B------:R-:W-:Y:S03]  /*6540*/  LOP3.LUT R9, R9, 0xff, RZ, 0xc0, !PT ;  /* 0x000000ff09097812 */ /* 0x000fe600078ec0ff */
[----:B------:R4:W-:Y:S01]  /*6550*/  STS [R241+0x22000], R4 ;  /* 0x02200004f1007388 */ /* 0x0009e20000000800 */
[----:B------:R-:W-:Y:S02]  /*6560*/  FSETP.GE.FTZ.AND P1, PT, R122, RZ, PT ;  /* 0x000000ff7a00720b */ /* 0x000fe40003f36000 */
[----:B------:R-:W-:Y:S01]  /*6570*/  ISETP.LE.U32.AND P3, PT, R9, UR21, PT ;  /* 0x0000001509007c0c */ /* 0x000fe2000bf63070 */
[----:B--2---:R-:W-:Y:S01]  /*6580*/  @!P0 FADD.FTZ R116, -R116, -RZ ;  /* 0x800000ff74748221 */ /* 0x004fe20000010100 */
[----:B------:R-:W-:Y:S01]  /*6590*/  F2FP.RELU.BF16.F32.PACK_AB R7, R117, R120 ;  /* 0x000000787507723e */ /* 0x000fe200000018ff */
[----:B------:R-:W-:Y:S01]  /*65a0*/  STS [R241+0x22400], R8 ;  /* 0x02240008f1007388 */ /* 0x000fe20000000800 */
[----:B------:R-:W-:Y:S02]  /*65b0*/  FSETP.GE.FTZ.AND P2, PT, R121, RZ, PT ;  /* 0x000000ff7900720b */ /* 0x000fe40003f56000 */
[----:B------:R-:W-:Y:S03]  /*65c0*/  FSETP.GE.FTZ.AND P0, PT, R126, RZ, PT ;  /* 0x000000ff7e00720b */ /* 0x000fe60003f16000 */
[----:B------:R-:W-:Y:S04]  /*65d0*/  STS [R239+0x22000], R7 ;  /* 0x02200007ef007388 */ /* 0x000fe80000000800 */
[----:B------:R-:W-:Y:S01]  /*65e0*/  @!P3 FADD.FTZ R115, -R115, -RZ ;  /* 0x800000ff7373b221 */ /* 0x000fe20000010100 */
[----:B-1----:R-:W-:Y:S02]  /*65f0*/  F2FP.RELU.BF16.F32.PACK_AB R5, R116, R129 ;  /* 0x000000817405723e */ /* 0x002fe400000018ff */
[----:B------:R-:W-:Y:S02]  /*6600*/  FSETP.GE.FTZ.AND P3, PT, R124, RZ, PT ;  /* 0x000000ff7c00720b */ /* 0x000fe40003f76000 */
[----:B---3--:R-:W-:Y:S02]  /*6610*/  F2FP.RELU.BF16.F32.PACK_AB R6, R118, R115 ;  /* 0x000000737606723e */ /* 0x008fe400000018ff */
[----:B----4-:R-:W-:Y:S03]  /*6620*/  F2FP.RELU.BF16.F32.PACK_AB R4, R125, R113 ;  /* 0x000000717d04723e */ /* 0x010fe600000018ff */
        /* <DEDUP_REMOVED lines=115> */
[----:B-----5:R-:W-:Y:S01]  /*6d60*/  FADD.FTZ R84, -R114, R5 ;  /* 0x0000000572547221 */ /* 0x020fe20000010100 */
[----:B------:R-:W-:Y:S01]  /*6d70*/  FADD.FTZ R5, -R112, R6 ;  /* 0x0000000670057221 */ /* 0x000fe20000010100 */
[----:B------:R-:W-:Y:S03]  /*6d80*/  FADD.FTZ R85, -R114, R4 ;  /* 0x0000000472557221 */ /* 0x000fe60000010100 */
[C---:B------:R-:W-:Y:S01]  /*6d90*/  FADD.FTZ R4, -R112.reuse, R7 ;  /* 0x0000000770047221 */ /* 0x040fe20000010100 */
[----:B------:R-:W-:Y:S01]  /*6da0*/  FSEL R5, R5, R112, P1 ;  /* 0x0000007005057208 */ /* 0x000fe20000800000 */
        /* <DEDUP_REMOVED lines=15> */
[----:B------:R-:W-:Y:S01]  /*6ea0*/  FADD.FTZ R7, -R114, R13 ;  /* 0x0000000d72077221 */ /* 0x000fe20000010100 */
        /* <DEDUP_REMOVED lines=212> */
.L_x_1365:
[----:B------:R-:W-:Y:S01]  /*7bf0*/  LDSM.16.M88.4 R128, [R220] ;  /* 0x00000000dc80783b */ /* 0x000fe20000000200 */
[----:B------:R-:W1:Y:S01]  /*7c00*/  LDC R227, c[0x0][0x270] ;  /* 0x00009c00ffe37b82 */ /* 0x000e620000000800 */
[----:B------:R-:W-:Y:S01]  /*7c10*/  @UP1 UIADD3 UR13, UP0, UR10, -0x100, URZ ;  /* 0xffffff000a0d1890 */ /* 0x000fe2000ff1e03f */
[----:B------:R-:W-:Y:S01]  /*7c20*/  IMAD.MOV.U32 R228, RZ, RZ, 0x4 ;  /* 0x00000004ffe47424 */ /* 0x000fe200078e00ff */
[----:B------:R-:W3:Y:S02]  /*7c30*/  LDSM.16.MT88.4 R16, [R0+0x10000] ;  /* 0x010000000010783b */ /* 0x000ee40000004200 */
[----:B------:R-:W-:Y:S02]  /*7c40*/  @UP1 UIADD3.X UR12, UR11, -0x1, URZ, UP0, !UPT ;  /* 0xffffffff0b0c1890 */ /* 0x000fe400087fe43f */
[----:B------:R-:W2:Y:S01]  /*7c50*/  LDSM.16.M88.4 R124, [R220+0x1000] ;  /* 0x00100000dc7c783b */ /* 0x000ea20000000200 */
[----:B------:R-:W-:Y:S01]  /*7c60*/  @UP1 UMOV UR10, UR13 ;  /* 0x0000000d000a1c82 */ /* 0x000fe20008000000 */
[----:B------:R-:W-:Y:S02]  /*7c70*/  @UP1 UIADD3 UR18, UP0, UR18, -0x100, URZ ;  /* 0xffffff0012121890 */ /* 0x000fe4000ff1e03f */
[----:B------:R-:W4:Y:S01]  /*7c80*/  LDSM.16.MT88.4 R96, [R0+0x12000] ;  /* 0x012000000060783b */ /* 0x000f220000004200 */
[----:B------:R-:W-:Y:S01]  /*7c90*/  @UP1 UMOV UR11, UR12 ;  /* 0x0000000c000b1c82 */ /* 0x000fe20008000000 */
[----:B------:R-:W-:Y:S01]  /*7ca0*/  @UP1 UIADD3.X UR17, UR17, -0x1, URZ, UP0, !UPT ;  /* 0xffffffff11111890 */ /* 0x000fe200087fe43f */
[----:B------:R-:W-:Y:S01]  /*7cb0*/  @P0 IMAD.WIDE R228, R237, R228, UR10 ;  /* 0x0000000aede40e25 */ /* 0x000fe2000f8e02e4 */
[----:B------:R-:W4:Y:S04]  /*7cc0*/  LDSM.16.MT88.4 R112, [R0+0x14000] ;  /* 0x014000000070783b */ /* 0x000f280000004200 */
[----:B------:R-:W4:Y:S04]  /*7cd0*/  LDSM.16.MT88.4 R196, [R0+0x16000] ;  /* 0x0160000000c4783b */ /* 0x000f280000004200 */
[----:B------:R-:W-:Y:S04]  /*7ce0*/  LDSM.16.M88.4 R200, [R223] ;  /* 0x00000000dfc8783b */ /* 0x000fe80000000200 */
[----:B------:R-:W4:Y:S04]  /*7cf0*/  LDSM.16.MT88.4 R204, [R0+0x10800] ;  /* 0x0108000000cc783b */ /* 0x000f280000004200 */
[----:B------:R-:W4:Y:S04]  /*7d00*/  LDSM.16.M88.4 R208, [R223+0x1000] ;  /* 0x00100000dfd0783b */ /* 0x000f280000000200 */
[----:B------:R-:W5:Y:S04]  /*7d10*/  @P0 LDG.E R242, desc[UR6][R228.64] ;  /* 0x00000006e4f20981 */ /* 0x000f68000c1e1900 */
[----:B------:R4:W5:Y:S01]  /*7d20*/  @P0 LDG.E R243, desc[UR6][R228.64+0x20] ;  /* 0x00002006e4f30981 */ /* 0x000962000c1e1900 */
        /* <DEDUP_REMOVED lines=75> */
[C---:B------:R-:W-:Y:S01]  /*81e0*/  IMAD.U32 R208, R227.reuse, -0x40, RZ ;  /* 0xffffffc0e3d07824 */ /* 0x040fe200078e00ff */
[C---:B------:R-:W-:Y:S05]  /*81f0*/  HMMA.16816.F32.BF16 R112, R196.reuse, R210, R112 ;  /* 0x000000d2c470723c */ /* 0x040fea0000041870 */
[C---:B------:R-:W-:Y:S01]  /*8200*/  LEA R224, P1, R208.reuse, R224, 0x2 ;  /* 0x000000e0d0e07211 */ /* 0x040fe200078210ff */
[-C--:B--2---:R-:W-:Y:S05]  /*8210*/  HMMA.16816.F32.BF16 R116, R196, R204.reuse, R116 ;  /* 0x000000ccc474723c */ /* 0x084fea0000041874 */
        /* <DEDUP_REMOVED lines=9> */
[C---:B------:R-:W-:Y:S02]  /*82b0*/  IMAD R200, R227.reuse, 0x18, RZ ;  /* 0x00000018e3c87824 */ /* 0x040fe400078e02ff */
[----:B------:R2:W-:Y:S01]  /*82c0*/  REDG.E.ADD.F32.FTZ.RN.STRONG.GPU desc[UR6][R210.64], R5 ;  /* 0x00000005d20079a6 */ /* 0x0005e2000c10f386 */
[CC--:B------:R-:W-:Y:S01]  /*82d0*/  LEA R228, P1, R204.reuse, R224.reuse, 0x2 ;  /* 0x000000e0cce47211 */ /* 0x0c0fe200078210ff */
[C---:B------:R-:W-:Y:S02]  /*82e0*/  IMAD.SHL.U32 R203, R227.reuse, 0x20, RZ ;  /* 0x00000020e3cb7824 */ /* 0x040fe400078e00ff */
[C---:B------:R-:W-:Y:S01]  /*82f0*/  IMAD R201, R227.reuse, 0x28, RZ ;  /* 0x00000028e3c97824 */ /* 0x040fe200078e02ff */
[-C--:B------:R-:W-:Y:S01]  /*8300*/  LEA.HI.X.SX32 R229, R204, R225.reuse, 0x2, P1 ;  /* 0x000000e1cce57211 */ /* 0x080fe200008f16ff */
[----:B------:R-:W-:Y:S01]  /*8310*/  IMAD R209, R227, 0x30, RZ ;  /* 0x00000030e3d17824 */ /* 0x000fe200078e02ff */
[-C--:B------:R-:W-:Y:S01]  /*8320*/  LEA R202, P1, R203, R224.reuse, 0x2 ;  /* 0x000000e0cbca7211 */ /* 0x080fe200078210ff */
[----:B------:R-:W-:Y:S01]  /*8330*/  IMAD R205, R227, 0x38, RZ ;  /* 0x00000038e3cd7824 */ /* 0x000fe200078e02ff */
[CC--:B-1----:R-:W-:Y:S01]  /*8340*/  LEA R4, P2, R200.reuse, R224.reuse, 0x2 ;  /* 0x000000e0c8047211 */ /* 0x0c2fe200078410ff */
[----:B------:R1:W-:Y:S01]  /*8350*/  REDG.E.ADD.F32.FTZ.RN.STRONG.GPU desc[UR6][R228.64], R6 ;  /* 0x00000006e40079a6 */ /* 0x0003e2000c10f386 */
[-C--:B------:R-:W-:Y:S02]  /*8360*/  LEA.HI.X.SX32 R203, R203, R225.reuse, 0x2, P1 ;  /* 0x000000e1cbcb7211 */ /* 0x080fe400008f16ff */
[-C--:B--2---:R-:W-:Y:S02]  /*8370*/  LEA.HI.X.SX32 R5, R200, R225.reuse, 0x2, P2 ;  /* 0x000000e1c8057211 */ /* 0x084fe400010f16ff */
[CC--:B------:R-:W-:Y:S03]  /*8380*/  LEA R200, P3, R201.reuse, R224.reuse, 0x2 ;  /* 0x000000e0c9c87211 */ /* 0x0c0fe600078610ff */
[----:B------:R2:W-:Y:S01]  /*8390*/  REDG.E.ADD.F32.FTZ.RN.STRONG.GPU desc[UR6][R4.64], R7 ;  /* 0x00000007040079a6 */ /* 0x0005e2000c10f386 */
[-C--:B------:R-:W-:Y:S03]  /*83a0*/  LEA.HI.X.SX32 R201, R201, R225.reuse, 0x2, P3 ;  /* 0x000000e1c9c97211 */ /* 0x080fe600018f16ff */
[----:B------:R3:W-:Y:S01]  /*83b0*/  REDG.E.ADD.F32.FTZ.RN.STRONG.GPU desc[UR6][R202.64], R8 ;  /* 0x00000008ca0079a6 */ /* 0x0007e2000c10f386 */
[CC--:B-1----:R-:W-:Y:S03]  /*83c0*/  LEA R6, P2, R209.reuse, R224.reuse, 0x2 ;  /* 0x000000e0d1067211 */ /* 0x0c2fe600078410ff */
[----:B------:R1:W-:Y:S01]  /*83d0*/  REDG.E.ADD.F32.FTZ.RN.STRONG.GPU desc[UR6][R200.64], R9 ;  /* 0x00000009c80079a6 */ /* 0x0003e2000c10f386 */
[-C--:B--2---:R-:W-:Y:S02]  /*83e0*/  LEA.HI.X.SX32 R7, R209, R225.reuse, 0x2, P2 ;  /* 0x000000e1d1077211 */ /* 0x084fe400010f16ff */
[CC--:B------:R-:W-:Y:S01]  /*83f0*/  LEA R4, P1, R205.reuse, R224.reuse, 0x2 ;  /* 0x000000e0cd047211 */ /* 0x0c0fe200078210ff */
[----:B---3--:R-:W-:Y:S02]  /*8400*/  VIADD R202, R204, 0x20 ;  /* 0x00000020ccca7836 */ /* 0x008fe40000000000 */
[----:B------:R2:W-:Y:S01]  /*8410*/  REDG.E.ADD.F32.FTZ.RN.STRONG.GPU desc[UR6][R6.64], R10 ;  /* 0x0000000a060079a6 */ /* 0x0005e2000c10f386 */
[-C--:B------:R-:W-:Y:S02]  /*8420*/  LEA.HI.X.SX32 R5, R205, R225.reuse, 0x2, P1 ;  /* 0x000000e1cd057211 */ /* 0x080fe400008f16ff */
[CC--:B------:R-:W-:Y:S03]  /*8430*/  LEA R8, P1, R202.reuse, R224.reuse, 0x2 ;  /* 0x000000e0ca087211 */ /* 0x0c0fe600078210ff */
        /* <DEDUP_REMOVED lines=339> */
.L_x_1366:
        /* <DEDUP_REMOVED lines=287> */
.L_x_1368:
[----:B------:R-:W-:Y:S01]  /*ab60*/  @UP0 UIADD3 UR14, UR41, UR43, URZ ;  /* 0x0000002b290e0290 */ /* 0x000fe2000fffe03f */
[----:B------:R-:W-:Y:S01]  /*ab70*/  @UP0 ULDC.64 UR10, c[0x0][0x458] ;  /* 0x00011600000a0ab9 */ /* 0x000fe20000000a00 */
[----:B------:R-:W-:Y:S02]  /*ab80*/  USHF.L.U32 UR4, UR23, 0x6, URZ ;  /* 0x0000000617047899 */ /* 0x000fe4000800063f */
        /* <DEDUP_REMOVED lines=18> */
.L_x_1369:
        /* <DEDUP_REMOVED lines=58> */
.L_x_1371:
[----:B------:R-:W-:Y:S05]  /*b050*/  BSYNC B0 ;  /* 0x0000000000007941 */ /* 0x000fea0003800000 */
.L_x_1370:
        /* <DEDUP_REMOVED lines=22> */
.L_x_1373:
[----:B------:R-:W-:Y:S05]  /*b1c0*/  BSYNC B0 ;  /* 0x0000000000007941 */ /* 0x000fea0003800000 */
.L_x_1372:
        /* <DEDUP_REMOVED lines=9> */
[----:B------:R-:W-:-:S02]  /*b260*/  IADD3 R6, P0, R6, UR13, RZ ;  /* 0x0000000d06067c10 */ /* 0x000fc4000ff1e0ff */
[----:B------:R2:W1:Y:S01]  /*b270*/  LDS.128 R12, [R226+0x1e000] ;  /* 0x01e00000e20c7984 */ /* 0x0004620000000c00 */
        /* <DEDUP_REMOVED lines=27> */
.L_x_1375:
[----:B------:R-:W-:Y:S05]  /*b430*/  BSYNC B0 ;  /* 0x0000000000007941 */ /* 0x000fea0003800000 */
.L_x_1374:
        /* <DEDUP_REMOVED lines=21> */
.L_x_1346:
[----:B------:R-:W-:Y:S05]  /*b590*/  BSYNC B1 ;  /* 0x0000000000017941 */ /* 0x000fea0003800000 */
.L_x_1332:
        /* <DEDUP_REMOVED lines=9> */
.L_x_1376:
[----:B------:R-:W-:Y:S05]  /*b630*/  EXIT ;  /* 0x000000000000794d */ /* 0x000fea0003800000 */
.L_x_1378:
        /* <DEDUP_REMOVED lines=12> */
.L_x_2057:


//--------------------- .text._ZN5flash44flash_bwd_dq_dk_dv_loop_seqk_parallel_kernelI23Flash_bwd_kernel_traitsILi256ELi64ELi64ELi8ELi4ELi2ELi2ELb0ELb1EN7cutlass10bfloat16_tE19Flash_kernel_traitsILi256ELi64ELi64ELi8ES3_EELb0ELb0ELb1ELb1ELb0ELb0ELb1EEEvNS_16Flash_bwd_paramsE --------------------------
	.section	.text._ZN5flash44flash_bwd_dq_dk_dv_loop_seqk_parallel_kernelI23Flash_bwd_kernel_traitsILi256ELi64ELi64ELi8ELi4ELi2ELi2ELb0ELb1EN7cutlass10bfloat16_tE19Flash_kernel_traitsILi256ELi64ELi64ELi8ES3_EELb0ELb0ELb1ELb1ELb0ELb0ELb1EEEvNS_16Flash_bwd_paramsE,"ax",@progbits
	.align	128
        .global         _ZN5flash44flash_bwd_dq_dk_dv_loop_seqk_parallel_kernelI23Flash_bwd_kernel_traitsILi256ELi64ELi64ELi8ELi4ELi2ELi2ELb0ELb1EN7cutlass10bfloat16_tE19Flash_kernel_traitsILi256ELi64ELi64ELi8ES3_EELb0ELb0ELb1ELb1ELb0ELb0ELb1EEEvNS_16Flash_bwd_paramsE
        .type           _ZN5flash44flash_bwd_dq_dk_dv_loop_seqk_parallel_kernelI23Flash_bwd_kernel_traitsILi256ELi64ELi64ELi8ELi4ELi2ELi2ELb0ELb1EN7cutlass10bfloat16_tE19Flash_kernel_traitsILi256ELi64ELi64ELi8ES3_EELb0ELb0ELb1ELb1ELb0ELb0ELb1EEEvNS_16Flash_bwd_paramsE,@function
        .size           _ZN5flash44flash_bwd_dq_dk_dv_loop_seqk_parallel_kernelI23Flash_bwd_kernel_traitsILi256ELi64ELi64ELi8ELi4ELi2ELi2ELb0ELb1EN7cutlass10bfloat16_tE19Flash_kernel_traitsILi256ELi64ELi64ELi8ES3_EELb0ELb0ELb1ELb1ELb0ELb0ELb1EEEvNS_16Flash_bwd_paramsE,(.L_x_2058 - _ZN5flash44flash_bwd_dq_dk_dv_loop_seqk_parallel_kernelI23Flash_bwd_kernel_traitsILi256ELi64ELi64ELi8ELi4ELi2ELi2ELb0ELb1EN7cutlass10bfloat16_tE19Flash_kernel_traitsILi256ELi64ELi64ELi8ES3_EELb0ELb0ELb1ELb1ELb0ELb0ELb1EEEvNS_16Flash_bwd_paramsE)
        .other          _ZN5flash44flash_bwd_dq_dk_dv_loop_seqk_parallel_kernelI23Flash_bwd_kernel_traitsILi256ELi64ELi64ELi8ELi4ELi2ELi2ELb0ELb1EN7cutlass10bfloat16_tE19Flash_kernel_traitsILi256ELi64ELi64ELi8ES3_EELb0ELb0ELb1ELb1ELb0ELb0ELb1EEEvNS_16Flash_bwd_paramsE,@"STO_CUDA_ENTRY STV_DEFAULT"
_ZN5flash44flash_bwd_dq_dk_dv_loop_seqk_parallel_kernelI23Flash_bwd_kernel_traitsILi256ELi64ELi64ELi8ELi4ELi2ELi2ELb0ELb1EN7cutlass10bfloat16_tE19Flash_kernel_traitsILi256ELi64ELi64ELi8ES3_EELb0ELb0ELb1ELb1ELb0ELb0ELb1EEEvNS_16Flash_bwd_paramsE:
.text._ZN5flash44flash_bwd_dq_dk_dv_loop_seqk_parallel_kernelI23Flash_bwd_kernel_traitsILi256ELi64ELi64ELi8ELi4ELi2ELi2ELb0ELb1EN7cutlass10bfloat16_tE19Flash_kernel_traitsILi256ELi64ELi64ELi8ES3_EELb0ELb0ELb1ELb1ELb0ELb0ELb1EEEvNS_16Flash_bwd_paramsE:
        /* <DEDUP_REMOVED lines=166> */
.L_x_1425:
        /* <DEDUP_REMOVED lines=73> */
.L_x_1379:
        /* <DEDUP_REMOVED lines=21> */
[----:B------:R-:W-:Y:S02]  /*1040*/  ULDC.64 UR30, c[0x0][0x240] ;  /* 0x00009000001e7ab9 */ /* 0x000fe40000000a00 */
        /* <DEDUP_REMOVED lines=18> */
[----:B------:R-:W-:Y:S01]  /*1170*/  ULDC UR55, c[0x0][0x2d4] ;  /* 0x0000b50000377ab9 */ /* 0x000fe20000000800 */
[----:B------:R-:W-:Y:S01]  /*1180*/  ULDC.U8 UR27, c[0x0][0x480] ;  /* 0x00012000001b7ab9 */ /* 0x000fe20000000000 */
[----:B------:R-:W-:Y:S01]  /*1190*/  UIMAD.WIDE.U32 UR18, UR5, UR30, URZ ;  /* 0x0000001e051272a5 */ /* 0x000fe2000f8e003f */
[----:B-1----:R-:W1:Y:S01]  /*11a0*/  MUFU.RCP R6, R6 ;  /* 0x0000000600067308 */ /* 0x002e620000001000 */
[----:B------:R-:W-:-:S02]  /*11b0*/  USHF.R.S32.HI UR43, URZ, 0x1f, UR55 ;  /* 0x0000001f3f2b7899 */ /* 0x000fc40008011437 */
[----:B------:R-:W-:Y:S02]  /*11c0*/  UISETP.NE.AND UP4, UPT, UR27, URZ, UPT ;  /* 0x0000003f1b00728c */ /* 0x000fe4000bf85270 */
[----:B------:R-:W-:Y:S02]  /*11d0*/  ULEA.HI UR27, UR15, UR14, URZ, 0x6 ;  /* 0x0000000e0f1b7291 */ /* 0x000fe4000f8f303f */
[----:B------:R-:W-:Y:S02]  /*11e0*/  ULEA.HI UR20, UR21, UR20, URZ, 0x6 ;  /* 0x0000001415147291 */ /* 0x000fe4000f8f303f */
[----:B------:R-:W-:Y:S02]  /*11f0*/  @!UP2 UIMAD UR32, UR45, UR11, UR12 ;  /* 0x0000000b2d20a2a4 */ /* 0x000fe4000f8e020c */
[----:B------:R-:W-:Y:S02]  /*1200*/  USHF.L.U32 UR16, UR45, 0x7, URZ ;  /* 0x000000072d107899 */ /* 0x000fe4000800063f */
[----:B------:R-:W-:-:S02]  /*1210*/  USEL UR42, UR22, UR18, !UP2 ;  /* 0x00000012162a7287 */ /* 0x000fc4000d000000 */
        /* <DEDUP_REMOVED lines=8> */
[----:B------:R-:W-:Y:S02]  /*12a0*/  USEL UR28, UR16, URZ, UP0 ;  /* 0x0000003f101c7287 */ /* 0x000fe40008000000 */
[----:B------:R-:W-:-:S02]  /*12b0*/  UIMAD UR26, UR5, UR31, URZ ;  /* 0x0000001f051a72a4 */ /* 0x000fc4000f8e023f */
[----:B------:R-:W-:Y:S02]  /*12c0*/  UIMAD.WIDE UR10, UR59, UR58, URZ ;  /* 0x0000003a3b0a72a5 */ /* 0x000fe4000f8e023f */
[----:B------:R-:W-:Y:S02]  /*12d0*/  UIMAD.WIDE.U32 UR16, UR45, UR55, URZ ;  /* 0x000000372d1072a5 */ /* 0x000fe4000f8e003f */
[----:B------:R-:W-:Y:S01]  /*12e0*/  USEL UR29, UR12, URZ, UP0 ;  /* 0x0000003f0c1d7287 */ /* 0x000fe20008000000 */
[----:B-1----:R-:W-:Y:S01]  /*12f0*/  IMAD.MOV R5, RZ, RZ, -R7 ;  /* 0x000000ffff057224 */ /* 0x002fe200078e0a07 */
[----:B------:R-:W-:Y:S01]  /*1300*/  UIMAD UR22, UR54, UR55, UR22 ;  /* 0x00000037361672a4 */ /* 0x000fe2000f8e0216 */
[----:B------:R-:W-:Y:S01]  /*1310*/  IMAD.MOV.U32 R6, RZ, RZ, RZ ;  /* 0x000000ffff067224 */ /* 0x000fe200078e00ff */
[----:B------:R-:W-:Y:S01]  /*1320*/  UISETP.LT.AND UP0, UPT, UR21, UR20, UPT ;  /* 0x000000141500728c */ /* 0x000fe2000bf01270 */
        /* <DEDUP_REMOVED lines=78> */
.L_x_1381:
        /* <DEDUP_REMOVED lines=13> */
.L_x_1382:
        /* <DEDUP_REMOVED lines=11> */
.L_x_1383:
[----:B------:R-:W-:-:S04]  /*1990*/  UIMAD UR5, UR45, UR58, UR53 ;  /* 0x0000003a2d0572a4 */ /* 0x000fc8000f8e0235 */
[----:B------:R-:W-:-:S12]  /*19a0*/  UIMAD UR5, UR5, UR55, URZ ;  /* 0x00000037050572a4 */ /* 0x000fd8000f8e023f */
.L_x_1384:
        /* <DEDUP_REMOVED lines=18> */
[----:B------:R-:W-:Y:S01]  /*1ad0*/  IADD3 R8, P0, R232, UR11, RZ ;  /* 0x0000000be8087c10 */ /* 0x000fe2000ff1e0ff */
[----:B------:R-:W-:Y:S01]  /*1ae0*/  USHF.R.S32.HI UR38, URZ, 0x1f, UR53 ;  /* 0x0000001f3f267899 */ /* 0x000fe20008011435 */
[----:B------:R-:W-:Y:S01]  /*1af0*/  IMAD R11, R14, UR30, RZ ;  /* 0x0000001e0e0b7c24 */ /* 0x000fe2000f8e02ff */
[----:B------:R-:W-:Y:S01]  /*1b00*/  USHF.R.S32.HI UR23, URZ, 0x1f, UR5 ;  /* 0x0000001f3f177899 */ /* 0x000fe20008011405 */
[----:B------:R-:W-:Y:S01]  /*1b10*/  IADD3.X R9, R233, UR41, RZ, P0, !PT ;  /* 0x00000029e9097c10 */ /* 0x000fe200087fe4ff */
[----:B------:R-:W-:Y:S01]  /*1b20*/  ULDC.64 UR28, c[0x0][0x428] ;  /* 0x00010a00001c7ab9 */ /* 0x000fe20000000a00 */
[----:B------:R-:W-:Y:S01]  /*1b30*/  UIADD3 UR19, UP2, UP0, UR51, UR22, UR52 ;  /* 0x0000001633137290 */ /* 0x000fe2000f85e034 */
[C---:B-1----:R-:W-:Y:S01]  /*1b40*/  IMAD R5, R6.reuse, UR26, RZ ;  /* 0x0000001a06057c24 */ /* 0x042fe2000f8e02ff */
[----:B------:R-:W-:Y:S01]  /*1b50*/  ULEA.HI UR23, UR23, UR5, URZ, 0x6 ;  /* 0x0000000517177291 */ /* 0x000fe2000f8f303f */
[----:B------:R-:W-:Y:S01]  /*1b60*/  IMAD.WIDE.U32 R8, R6, UR20, R8 ;  /* 0x0000001406087c25 */ /* 0x000fe2000f8e0008 */
[----:B------:R-:W-:Y:S01]  /*1b70*/  UIMAD UR18, UR38, UR28, URZ ;  /* 0x0000001c261272a4 */ /* 0x000fe2000f8e023f */
[----:B------:R-:W-:Y:S01]  /*1b80*/  BSSY B1, `(.L_x_1380) ;  /* 0x0000923000017945 */ /* 0x000fe20003800000 */
[----:B------:R-:W-:Y:S01]  /*1b90*/  USHF.R.S32.HI UR23, URZ, 0x6, UR23 ;  /* 0x000000063f177899 */ /* 0x000fe20008011417 */
[----:B------:R-:W-:Y:S01]  /*1ba0*/  IMAD R5, R7, UR20, R5 ;  /* 0x0000001407057c24 */ /* 0x000fe2000f8e0205 */
[----:B------:R-:W-:Y:S01]  /*1bb0*/  UIMAD UR29, UR53, UR29, UR18 ;  /* 0x0000001d351d72a4 */ /* 0x000fe2000f8e0212 */
[----:B------:R-:W-:Y:S01]  /*1bc0*/  IMAD.U32 R15, RZ, RZ, UR28 ;  /* 0x0000001cff0f7e24 */ /* 0x000fe2000f8e00ff */
[----:B------:R-:W-:Y:S01]  /*1bd0*/  UIADD3.X UR18, UR50, UR21, UR48, UP2, UP0 ;  /* 0x0000001532127290 */ /* 0x000fe200097e0430 */
[----:B------:R-:W-:Y:S01]  /*1be0*/  IMAD.IADD R9, R9, 0x1, R5 ;  /* 0x0000000109097824 */ /* 0x000fe200078e0205 */
[----:B------:R-:W-:Y:S01]  /*1bf0*/  UISETP.LT.AND UP0, UPT, URZ, UR23, UPT ;  /* 0x000000173f00728c */ /* 0x000fe2000bf01270 */
[----:B------:R-:W-:Y:S01]  /*1c00*/  IADD3 R5, P0, R10, UR19, RZ ;  /* 0x000000130a057c10 */ /* 0x000fe2000ff1e0ff */
[----:B------:R-:W-:Y:S01]  /*1c10*/  IMAD.WIDE.U32 R12, R16, UR30, R232 ;  /* 0x0000001e100c7c25 */ /* 0x000fe2000f8e00e8 */
[----:B------:R-:W-:Y:S01]  /*1c20*/  ULDC.64 UR26, c[0x0][0x400] ;  /* 0x00010000001a7ab9 */ /* 0x000fe20000000a00 */
[----:B------:R-:W-:Y:S01]  /*1c30*/  USEL UR23, URZ, UR23, !UP0 ;  /* 0x000000173f177287 */ /* 0x000fe2000c000000 */
[----:B------:R-:W-:Y:S01]  /*1c40*/  LEA.HI.X.SX32 R10, R10, UR18, 0x1, P0 ;  /* 0x000000120a0a7c11 */ /* 0x000fe200080f0eff */
[----:B------:R-:W-:Y:S01]  /*1c50*/  IMAD.WIDE.U32 R8, R15, UR53, R8 ;  /* 0x000000350f087c25 */ /* 0x000fe2000f8e0008 */
[C---:B------:R-:W-:Y:S01]  /*1c60*/  LEA R228, P0, R5.reuse, UR26, 0x2 ;  /* 0x0000001a05e47c11 */ /* 0x040fe2000f8010ff */
[----:B------:R-:W-:Y:S01]  /*1c70*/  UISETP.GT.AND UP0, UPT, UR43, UR23, UPT ;  /* 0x000000172b00728c */ /* 0x000fe2000bf04270 */
[----:B------:R-:W-:Y:S01]  /*1c80*/  IADD3 R12, P2, R12, UR42, RZ ;  /* 0x0000002a0c0c7c10 */ /* 0x000fe2000ff5e0ff */
[----:B------:R-:W-:Y:S01]  /*1c90*/  IMAD R20, R16, UR31, R11 ;  /* 0x0000001f10147c24 */ /* 0x000fe2000f8e020b */
[----:B------:R-:W-:Y:S01]  /*1ca0*/  ULDC.64 UR16, c[0x0][0x258] ;  /* 0x0000960000107ab9 */ /* 0x000fe20000000a00 */
[----:B------:R-:W-:Y:S01]  /*1cb0*/  LEA.HI.X R229, R5, UR27, R10, 0x2, P0 ;  /* 0x0000001b05e57c11 */ /* 0x000fe200080f140a */
[----:B------:R-:W-:Y:S01]  /*1cc0*/  UIMAD UR22, UR38, UR16, URZ ;  /* 0x00000010261672a4 */ /* 0x000fe2000f8e023f */
[----:B------:R-:W-:Y:S01]  /*1cd0*/  PLOP3.LUT P0, PT, PT, PT, UP0, 0x80, 0x0 ;  /* 0x000000000000781c */ /* 0x000fe20003f0f008 */
[----:B------:R-:W-:Y:S01]  /*1ce0*/  UIADD3 UR38, UR20, UR44, URZ ;  /* 0x0000002c14267290 */ /* 0x000fe2000fffe03f */
[----:B------:R-:W-:Y:S01]  /*1cf0*/  IADD3 R11, R9, UR29, RZ ;  /* 0x0000001d090b7c10 */ /* 0x000fe2000fffe0ff */
[----:B------:R-:W-:Y:S01]  /*1d00*/  ULDC.64 UR58, c[0x0][0x478] ;  /* 0x00011e00003a7ab9 */ /* 0x000fe20000000a00 */
[----:B------:R-:W-:Y:S01]  /*1d10*/  IADD3.X R13, R13, UR40, R20, P2, !PT ;  /* 0x000000280d0d7c10 */ /* 0x000fe200097fe414 */
[----:B------:R-:W-:Y:S01]  /*1d20*/  IMAD.MOV.U32 R10, RZ, RZ, R8 ;  /* 0x000000ffff0a7224 */ /* 0x000fe200078e0008 */
[----:B------:R-:W-:Y:S01]  /*1d30*/  UIMAD UR22, UR53, UR17, UR22 ;  /* 0x00000011351672a4 */ /* 0x000fe2000f8e0216 */
[----:B------:R-:W-:Y:S01]  /*1d40*/  IMAD.U32 R19, RZ, RZ, UR16 ;  /* 0x00000010ff137e24 */ /* 0x000fe2000f8e00ff */
[----:B------:R-:W-:Y:S01]  /*1d50*/  ULDC.64 UR48, c[0x0][0x2b0] ;  /* 0x0000ac0000307ab9 */ /* 0x000fe20000000a00 */
[-C--:B------:R-:W-:Y:S01]  /*1d60*/  IMAD R5, R26, R6.reuse, RZ ;  /* 0x000000061a057224 */ /* 0x080fe200078e02ff */
        /* <DEDUP_REMOVED lines=41> */
.L_x_1386:
        /* <DEDUP_REMOVED lines=20> */
.L_x_1387:
        /* <DEDUP_REMOVED lines=38> */
.L_x_1389:
[----:B------:R-:W-:Y:S05]  /*23a0*/  BSYNC B0 ;  /* 0x0000000000007941 */ /* 0x000fea0003800000 */
.L_x_1388:
        /* <DEDUP_REMOVED lines=21> */
.L_x_1391:
[----:B------:R-:W-:Y:S05]  /*2500*/  BSYNC B0 ;  /* 0x0000000000007941 */ /* 0x000fea0003800000 */
.L_x_1390:
        /* <DEDUP_REMOVED lines=34> */
.L_x_1393:
[----:B------:R-:W-:Y:S05]  /*2730*/  BSYNC B0 ;  /* 0x0000000000007941 */ /* 0x000fea0003800000 */
.L_x_1392:
        /* <DEDUP_REMOVED lines=23> */
.L_x_1385:
        /* <DEDUP_REMOVED lines=53> */
.L_x_1396:
[----:B------:R-:W-:Y:S05]  /*2c00*/  BSYNC B0 ;  /* 0x0000000000007941 */ /* 0x000fea0003800000 */
.L_x_1395:
        /* <DEDUP_REMOVED lines=45> */
.L_x_1398:
[----:B------:R-:W-:Y:S05]  /*2ee0*/  BSYNC B0 ;  /* 0x0000000000007941 */ /* 0x000fea0003800000 */
.L_x_1397:
        /* <DEDUP_REMOVED lines=44> */
.L_x_1400:
[----:B------:R-:W-:Y:S05]  /*31b0*/  BSYNC B0 ;  /* 0x0000000000007941 */ /* 0x000fea0003800000 */
.L_x_1399:
        /* <DEDUP_REMOVED lines=47> */
.L_x_1402:
[----:B------:R-:W-:Y:S05]  /*34b0*/  BSYNC B0 ;  /* 0x0000000000007941 */ /* 0x000fea0003800000 */
.L_x_1401:
        /* <DEDUP_REMOVED lines=69> */
.L_x_1404:
[----:B------:R-:W-:Y:S05]  /*3910*/  BSYNC B0 ;  /* 0x0000000000007941 */ /* 0x000fea0003800000 */
.L_x_1403:
        /* <DEDUP_REMOVED lines=59> */
.L_x_1406:
[----:B------:R-:W-:Y:S05]  /*3cd0*/  BSYNC B0 ;  /* 0x0000000000007941 */ /* 0x000fea0003800000 */
.L_x_1405:
        /* <DEDUP_REMOVED lines=64> */
.L_x_1408:
[----:B------:R-:W-:Y:S05]  /*40e0*/  BSYNC B0 ;  /* 0x0000000000007941 */ /* 0x000fea0003800000 */
.L_x_1407:
        /* <DEDUP_REMOVED lines=57> */
.L_x_1410:
[----:B------:R-:W-:Y:S05]  /*4480*/  BSYNC B0 ;  /* 0x0000000000007941 */ /* 0x000fea0003800000 */
.L_x_1409:
        /* <DEDUP_REMOVED lines=9> */
[----:B------:R-:W-:Y:S01]  /*4520*/  ULDC UR28, c[0x0][0x398] ;  /* 0x0000e600001c7ab9 */ /* 0x000fe20000000800 */
[----:B------:R-:W-:-:S03]  /*4530*/  ULDC UR29, c[0x0][0x2dc] ;  /* 0x0000b700001d7ab9 */ /* 0x000fc60000000800 */
        /* <DEDUP_REMOVED lines=10> */
[----:B------:R-:W-:Y:S02]  /*45e0*/  IMAD.U32 R4, RZ, RZ, UR14 ;  /* 0x0000000eff047e24 */ /* 0x000fe4000f8e00ff */
[----:B------:R-:W-:Y:S01]  /*45f0*/  @UP1 ULDC UR5, c[0x0][0x2e8] ;  /* 0x0000ba0000051ab9 */ /* 0x000fe20000000800 */
[----:B------:R-:W-:Y:S02]  /*4600*/  UIADD3 UR33, UR33, UR7, URZ ;  /* 0x0000000721217290 */ /* 0x000fe4000fffe03f */
[----:B------:R-:W-:Y:S01]  /*4610*/  IMAD.U32 R5, RZ, RZ, UR15 ;  /* 0x0000000fff057e24 */ /* 0x000fe2000f8e00ff */
[----:B------:R-:W-:Y:S01]  /*4620*/  CS2R R190, SRZ ;  /* 0x0000000000be7805 */ /* 0x000fe2000001ff00 */
[----:B------:R-:W-:Y:S01]  /*4630*/  IMAD.SHL.U32 R245, R246, 0x4, RZ ;  /* 0x00000004f6f57824 */ /* 0x000fe200078e00ff */
[----:B------:R-:W-:Y:S02]  /*4640*/  CS2R R188, SRZ ;  /* 0x0000000000bc7805 */ /* 0x000fe4000001ff00 */
[----:B------:R-:W-:Y:S01]  /*4650*/  CS2R R194, SRZ ;  /* 0x0000000000c27805 */ /* 0x000fe2000001ff00 */
[----:B------:R1:W3:Y:S01]  /*4660*/  @P0 LDG.E R6, desc[UR8][R4.64] ;  /* 0x0000000804060981 */ /* 0x0002e2000c1e1900 */
        /* <DEDUP_REMOVED lines=24> */
[C---:B-1----:R-:W-:Y:S01]  /*47f0*/  IMAD.SHL.U32 R4, R246.reuse, 0x4, RZ ;  /* 0x00000004f6047824 */ /* 0x042fe200078e00ff */
[----:B------:R-:W-:-:S02]  /*4800*/  SHF.L.U64.HI R5, R246, 0x2, R7 ;  /* 0x00000002f6057819 */ /* 0x000fc40000010207 */
[----:B------:R-:W-:Y:S02]  /*4810*/  CS2R R144, SRZ ;  /* 0x0000000000907805 */ /* 0x000fe4000001ff00 */
[----:B------:R-:W-:Y:S02]  /*4820*/  CS2R R138, SRZ ;  /* 0x00000000008a7805 */ /* 0x000fe4000001ff00 */
[----:B------:R-:W-:Y:S02]  /*4830*/  CS2R R136, SRZ ;  /* 0x0000000000887805 */ /* 0x000fe4000001ff00 */
[----:B------:R-:W-:Y:S02]  /*4840*/  IADD3 R4, P1, R4, UR17, RZ ;  /* 0x0000001104047c10 */ /* 0x000fe4000ff3e0ff */
[----:B------:R-:W-:Y:S02]  /*4850*/  CS2R R134, SRZ ;  /* 0x0000000000867805 */ /* 0x000fe4000001ff00 */
[----:B------:R-:W-:-:S02]  /*4860*/  CS2R R132, SRZ ;  /* 0x0000000000847805 */ /* 0x000fc4000001ff00 */
[----:B------:R-:W-:Y:S02]  /*4870*/  CS2R R78, SRZ ;  /* 0x00000000004e7805 */ /* 0x000fe4000001ff00 */
        /* <DEDUP_REMOVED lines=34> */
[----:B-1----:R-:W3:Y:S01]  /*4aa0*/  @P0 MUFU.RCP R4, UR5 ;  /* 0x0000000500040d08 */ /* 0x002ee20008001000 */
[----:B------:R-:W-:Y:S01]  /*4ab0*/  ULDC UR22, c[0x0][0x394] ;  /* 0x0000e50000167ab9 */ /* 0x000fe20000000800 */
[----:B------:R-:W-:Y:S02]  /*4ac0*/  CS2R R20, SRZ ;  /* 0x0000000000147805 */ /* 0x000fe4000001ff00 */
[----:B------:R-:W-:Y:S01]  /*4ad0*/  SHF.L.U64.HI R244, R246, 0x2, R7 ;  /* 0x00000002f6f47819 */ /* 0x000fe20000010207 */
        /* <DEDUP_REMOVED lines=8> */
.L_x_1415:
[----:B------:R-:W0:Y:S01]  /*4b60*/  LDGDEPBAR ;  /* 0x00000000000079af */ /* 0x000e220000000000 */
[----:B------:R-:W-:Y:S01]  /*4b70*/  USHF.L.U32 UR11, UR10, 0x6, URZ ;  /* 0x000000060a0b7899 */ /* 0x000fe2000800063f */
[----:B------:R-:W-:Y:S03]  /*4b80*/  UMOV UR13, UR57 ;  /* 0x00000039000d7c82 */ /* 0x000fe60008000000 */
[----:B------:R-:W-:Y:S01]  /*4b90*/  UISETP.GE.AND UP0, UPT, UR11, UR27, UPT ;  /* 0x0000001b0b00728c */ /* 0x000fe2000bf06270 */
[----:B------:R-:W-:Y:S04]  /*4ba0*/  DEPBAR.LE SB0, 0x0 ;  /* 0x000080000000791a */ /* 0x000fe80000000000 */
[----:B------:R-:W-:Y:S06]  /*4bb0*/  BAR.SYNC.DEFER_BLOCKING 0x0 ;  /* 0x0000000000007b1d */ /* 0x000fec0000010000 */
[----:B------:R-:W-:Y:S05]  /*4bc0*/  LDSM.16.M88.4 R16, [R218] ;  /* 0x00000000da10783b */ /* 0x000fea0000000200 */
[----:B-1----:R-:W1:Y:S05]  /*4bd0*/  LDSM.16.M88.4 R8, [R3+UR4+0x10000] ;  /* 0x010000040308783b */ /* 0x002e6a0008000200 */
[----:B------:R-:W3:Y:S05]  /*4be0*/  LDSM.16.M88.4 R84, [R3+UR4+0x10800] ;  /* 0x010800040354783b */ /* 0x000eea0008000200 */
[----:B------:R-:W-:Y:S05]  /*4bf0*/  LDSM.16.M88.4 R88, [R220] ;  /* 0x00000000dc58783b */ /* 0x000fea0000000200 */
[----:B------:R-:W2:Y:S05]  /*4c00*/  LDSM.16.M88.4 R92, [R2] ;  /* 0x00000000025c783b */ /* 0x000eaa0000000200 */
[----:B------:R-:W4:Y:S05]  /*4c10*/  LDSM.16.M88.4 R96, [R2+0x800] ;  /* 0x000800000260783b */ /* 0x000f2a0000000200 */
[----:B------:R-:W-:Y:S05]  /*4c20*/  LDSM.16.M88.4 R100, [R223] ;  /* 0x00000000df64783b */ /* 0x000fea0000000200 */
[----:B------:R-:W4:Y:S05]  /*4c30*/  LDSM.16.M88.4 R104, [R217] ;  /* 0x00000000d968783b */ /* 0x000f2a0000000200 */
[----:B------:R-:W-:Y:S01]  /*4c40*/  LDSM.16.M88.4 R108, [R222] ;  /* 0x00000000de6c783b */ /* 0x000fe20000000200 */
[C---:B-1----:R-:W-:Y:S04]  /*4c50*/  HMMA.16816.F32.BF16 R4, R16.reuse, R8, RZ ;  /* 0x000000081004723c */ /* 0x042fe800000418ff */
[----:B------:R-:W-:Y:S02]  /*4c60*/  LDSM.16.M88.4 R112, [R216] ;  /* 0x00000000d870783b */ /* 0x000fe40000000200 */
[C---:B------:R-:W-:Y:S06]  /*4c70*/  HMMA.16816.F32.BF16 R8, R16.reuse, R10, RZ ;  /* 0x0000000a1008723c */ /* 0x040fec00000418ff */
[C---:B---3--:R-:W-:Y:S06]  /*4c80*/  HMMA.16816.F32.BF16 R12, R16.reuse, R84, RZ ;  /* 0x00000054100c723c */ /* 0x048fec00000418ff */
[----:B------:R-:W-:Y:S01]  /*4c90*/  HMMA.16816.F32.BF16 R16, R16, R86, RZ ;  /* 0x000000561010723c */ /* 0x000fe200000418ff */
[----:B------:R-:W1:Y:S05]  /*4ca0*/  LDSM.16.M88.4 R84, [R217+0x800] ;  /* 0x00080000d954783b */ /* 0x000e6a0000000200 */
[C---:B--2---:R-:W-:Y:S06]  /*4cb0*/  HMMA.16816.F32.BF16 R4, R88.reuse, R92, R4 ;  /* 0x0000005c5804723c */ /* 0x044fec0000041804 */
        /* <DEDUP_REMOVED lines=56> */
[C---:B------:R-:W-:Y:S05]  /*5040*/  HMMA.16816.F32.BF16 R8, R108.reuse, R114, R8 ;  /* 0x000000726c08723c */ /* 0x040fea0000041808 */
[----:B------:R-:W-:Y:S01]  /*5050*/  IADD3 R112, P0, R245, UR19, RZ ;  /* 0x00000013f5707c10 */ /* 0x000fe2000ff1e0ff */
[C---:B--2---:R-:W-:Y:S05]  /*5060*/  HMMA.16816.F32.BF16 R12, R108.reuse, R88, R12 ;  /* 0x000000586c0c723c */ /* 0x044fea000004180c */
[----:B------:R-:W-:Y:S01]  /*5070*/  IADD3.X R113, R244, UR18, RZ, P0, !PT ;  /* 0x00000012f4717c10 */ /* 0x000fe200087fe4ff */
[----:B------:R-:W-:Y:S01]  /*5080*/  HMMA.16816.F32.BF16 R16, R108, R90, R16 ;  /* 0x0000005a6c10723c */ /* 0x000fe20000041810 */
[----:B------:R-:W2:Y:S05]  /*5090*/  LDSM.16.M88.4 R88, [R216+0x4800] ;  /* 0x00480000d858783b */ /* 0x000eaa0000000200 */
[C---:B---3--:R-:W-:Y:S01]  /*50a0*/  HMMA.16816.F32.BF16 R4, R92.reuse, R96, R4 ;  /* 0x000000605c04723c */ /* 0x048fe20000041804 */
[----:B-----5:R-:W5:Y:S05]  /*50b0*/  LDG.E R117, desc[UR8][R112.64] ;  /* 0x0000000870757981 */ /* 0x020f6a000c1e1900 */
[----:B------:R3:W5:Y:S01]  /*50c0*/  LDG.E R116, desc[UR8][R112.64+0x20] ;  /* 0x0000200870747981 */ /* 0x000762000c1e1900 */
[C---:B------:R-:W-:Y:S04]  /*50d0*/  HMMA.16816.F32.BF16 R8, R92.reuse, R98, R8 ;  /* 0x000000625c08723c */ /* 0x040fe80000041808 */
[----:B------:R-:W-:Y:S02]  /*50e0*/  LDSM.16.M88.4 R108, [R218+0x6000] ;  /* 0x00600000da6c783b */ /* 0x000fe40000000200 */
[C---:B-1----:R-:W-:Y:S03]  /*50f0*/  HMMA.16816.F32.BF16 R12, R92.reuse, R84, R12 ;  /* 0x000000545c0c723c */ /* 0x042fe6000004180c */
[----:B------:R-:W-:Y:S03]  /*5100*/  LDSM.16.M88.4 R96, [R2+0x6000] ;  /* 0x006000000260783b */ /* 0x000fe60000000200 */
[----:B------:R-:W-:Y:S02]  /*5110*/  HMMA.16816.F32.BF16 R16, R92, R86, R16 ;  /* 0x000000565c10723c */ /* 0x000fe40000041810 */
[----:B------:R-:W-:Y:S04]  /*5120*/  LDSM.16.M88.4 R84, [R3+UR4+0x16800] ;  /* 0x016800040354783b */ /* 0x000fe80008000200 */
[C---:B----4-:R-:W-:Y:S01]  /*5130*/  HMMA.16816.F32.BF16 R4, R100.reuse, R104, R4 ;  /* 0x000000686404723c */ /* 0x050fe20000041804 */
[----:B------:R-:W-:Y:S05]  /*5140*/  LDSM.16.M88.4 R92, [R220+0x6000] ;  /* 0x00600000dc5c783b */ /* 0x000fea0000000200 */
[----:B---3--:R-:W1:Y:S01]  /*5150*/  LDSM.16.M88.4 R112, [R3+UR4+0x16000] ;  /* 0x016000040370783b */ /* 0x008e620008000200 */
[C---:B------:R-:W-:Y:S04]  /*5160*/  HMMA.16816.F32.BF16 R8, R100.reuse, R106, R8 ;  /* 0x0000006a6408723c */ /* 0x040fe80000041808 */
[----:B------:R-:W-:Y:S02]  /*5170*/  LDSM.16.M88.4 R104, [R217+0x6000] ;  /* 0x00600000d968783b */ /* 0x000fe40000000200 */
[C---:B--2---:R-:W-:Y:S06]  /*5180*/  HMMA.16816.F32.BF16 R12, R100.reuse, R88, R12 ;  /* 0x00000058640c723c */ /* 0x044fec000004180c */
[----:B------:R-:W-:Y:S01]  /*5190*/  HMMA.16816.F32.BF16 R16, R100, R90, R16 ;  /* 0x0000005a6410723c */ /* 0x000fe20000041810 */
[----:B------:R-:W2:Y:S05]  /*51a0*/  LDSM.16.M88.4 R88, [R2+0x6800] ;  /* 0x006800000258783b */ /* 0x000eaa0000000200 */
[----:B------:R-:W3:Y:S01]  /*51b0*/  LDSM.16.M88.4 R100, [R223+0x6000] ;  /* 0x00600000df64783b */ /* 0x000ee20000000200 */
[C---:B-1----:R-:W-:Y:S06]  /*51c0*/  HMMA.16816.F32.BF16 R4, R108.reuse, R112, R4 ;  /* 0x000000706c04723c */ /* 0x042fec0000041804 */
[C---:B------:R-:W-:Y:S01]  /*51d0*/  HMMA.16816.F32.BF16 R8, R108.reuse, R114, R8 ;  /* 0x000000726c08723c */ /* 0x040fe20000041808 */
[----:B------:R-:W-:Y:S05]  /*51e0*/  LDSM.16.M88.4 R112, [R216+0x6000] ;  /* 0x00600000d870783b */ /* 0x000fea0000000200 */
[C---:B------:R-:W-:Y:S06]  /*51f0*/  HMMA.16816.F32.BF16 R12, R108.reuse, R84, R12 ;  /* 0x000000546c0c723c */ /* 0x040fec000004180c */
[----:B------:R-:W-:Y:S01]  /*5200*/  HMMA.16816.F32.BF16 R16, R108, R86, R16 ;  /* 0x000000566c10723c */ /* 0x000fe20000041810 */
[----:B------:R-:W1:Y:S05]  /*5210*/  LDSM.16.M88.4 R84, [R217+0x6800] ;  /* 0x00680000d954783b */ /* 0x000e6a0000000200 */
[C---:B------:R-:W-:Y:S01]  /*5220*/  HMMA.16816.F32.BF16 R4, R92.reuse, R96, R4 ;  /* 0x000000605c04723c */ /* 0x040fe20000041804 */
        /* <DEDUP_REMOVED lines=22> */
[----:B------:R1:W4:Y:S02]  /*5390*/  MUFU.TANH R96, R4 ;  /* 0x0000000400607308 */ /* 0x0003240000002400 */
[----:B------:R-:W-:Y:S08]  /*53a0*/  HMMA.16816.F32.BF16 R16, R108, R86, R16 ;  /* 0x000000566c10723c */ /* 0x000ff00000041810 */
[----:B------:R3:W-:Y:S03]  /*53b0*/  MUFU.TANH R99, R5 ;  /* 0x0000000500637308 */ /* 0x0007e60000002400 */
[----:B--2---:R-:W-:Y:S07]  /*53c0*/  MOV R6, UR24 ;  /* 0x0000001800067c02 */ /* 0x004fee0008000f00 */
[----:B------:R2:W-:Y:S01]  /*53d0*/  MUFU.TANH R94, R7 ;  /* 0x00000007005e7308 */ /* 0x0005e20000002400 */
[----:B------:R-:W-:Y:S04]  /*53e0*/  LEA R6, R6, R252, 0x6 ;  /* 0x000000fc06067211 */ /* 0x000fe800078e30ff */
[----:B-1----:R-:W-:Y:S01]  /*53f0*/  IADD3 R4, R246, -UR7, -R6 ;  /* 0x80000007f6047c10 */ /* 0x002fe2000fffe806 */
[----:B------:R-:W-:Y:S04]  /*5400*/  FMUL.FTZ R14, R14, UR12 ;  /* 0x0000000c0e0e7c20 */ /* 0x000fe80008410000 */
[----:B------:R1:W-:Y:S01]  /*5410*/  MUFU.TANH R88, R11 ;  /* 0x0000000b00587308 */ /* 0x0003e20000002400 */
[----:B------:R-:W-:Y:S01]  /*5420*/  IADD3 R4, R4, UR6, RZ ;  /* 0x0000000604047c10 */ /* 0x000fe2000fffe0ff */
[----:B------:R-:W-:Y:S01]  /*5430*/  FMUL.FTZ R15, R15, UR12 ;  /* 0x0000000c0f0f7c20 */ /* 0x000fe20008410000 */
[----:B------:R-:W-:Y:S01]  /*5440*/  FMUL.FTZ R13, R13, UR12 ;  /* 0x0000000c0d0d7c20 */ /* 0x000fe20008410000 */
[----:B------:R-:W-:Y:S01]  /*5450*/  FMUL.FTZ R12, R12, UR12 ;  /* 0x0000000c0c0c7c20 */ /* 0x000fe20008410000 */
[----:B------:R-:W-:Y:S01]  /*5460*/  IADD3 R4, R4, UR11, RZ ;  /* 0x0000000b04047c10 */ /* 0x000fe2000fffe0ff */
[----:B------:R-:W-:Y:S01]  /*5470*/  FMUL.FTZ R16, R16, UR12 ;  /* 0x0000000c10107c20 */ /* 0x000fe20008410000 */
[----:B------:R-:W-:Y:S03]  /*5480*/  FMUL.FTZ R101, R19, UR12 ;  /* 0x0000000c13657c20 */ /* 0x000fe60008410000 */
[----:B------:R4:W-:Y:S01]  /*5490*/  MUFU.TANH R90, R8 ;  /* 0x00000008005a7308 */ /* 0x0009e20000002400 */
[----:B---3--:R-:W-:Y:S01]  /*54a0*/  IADD3 R5, R4, 0x7, RZ ;  /* 0x0000000704057810 */ /* 0x008fe20007ffe0ff */
[----:B------:R-:W-:Y:S01]  /*54b0*/  FMUL.FTZ R87, R18, UR12 ;  /* 0x0000000c12577c20 */ /* 0x000fe20008410000 */
[C---:B--2---:R-:W-:Y:S01]  /*54c0*/  IADD3 R7, R4.reuse, 0x8, RZ ;  /* 0x0000000804077810 */ /* 0x044fe20007ffe0ff */
[----:B------:R-:W-:Y:S01]  /*54d0*/  FMUL.FTZ R100, R17, UR12 ;  /* 0x0000000c11647c20 */ /* 0x000fe20008410000 */
[----:B------:R-:W-:Y:S01]  /*54e0*/  ISETP.GE.AND P0, PT, R5, RZ, PT ;  /* 0x000000ff0500720c */ /* 0x000fe20003f06270 */
[----:B------:R-:W-:Y:S01]  /*54f0*/  FFMA.FTZ R18, -R95, R95, 1 ;  /* 0x3f8000005f127423 */ /* 0x000fe2000001015f */
[----:B------:R-:W-:Y:S03]  /*5500*/  ISETP.GE.AND P1, PT, R7, RZ, PT ;  /* 0x000000ff0700720c */ /* 0x000fe60003f26270 */
[----:B------:R2:W3:Y:S01]  /*5510*/  MUFU.TANH R89, R10 ;  /* 0x0000000a00597308 */ /* 0x0004e20000002400 */
[----:B-1----:R-:W-:Y:S01]  /*5520*/  IADD3 R11, R4, -0x10, RZ ;  /* 0xfffffff0040b7810 */ /* 0x002fe20007ffe0ff */
[----:B------:R-:W-:Y:S01]  /*5530*/  FMUL.FTZ R130, R18, UR12 ;  /* 0x0000000c12827c20 */ /* 0x000fe20008410000 */
[C---:B------:R-:W-:Y:S02]  /*5540*/  IADD3 R86, R4.reuse, -0x1, RZ ;  /* 0xffffffff04567810 */ /* 0x040fe40007ffe0ff */
[C---:B------:R-:W-:Y:S02]  /*5550*/  IADD3 R85, R4.reuse, -0x8, RZ ;  /* 0xfffffff804557810 */ /* 0x040fe40007ffe0ff */
[C---:B------:R-:W-:Y:S03]  /*5560*/  IADD3 R84, R4.reuse, -0x9, RZ ;  /* 0xfffffff704547810 */ /* 0x040fe60007ffe0ff */
[----:B------:R1:W-:Y:S01]  /*5570*/  MUFU.TANH R93, R14 ;  /* 0x0000000e005d7308 */ /* 0x0003e20000002400 */
[C---:B----4-:R-:W-:Y:S02]  /*5580*/  IADD3 R8, R4.reuse, -0x19, RZ ;  /* 0xffffffe704087810 */ /* 0x050fe40007ffe0ff */
[C---:B------:R-:W-:Y:S02]  /*5590*/  IADD3 R9, R4.reuse, -0x18, RZ ;  /* 0xffffffe804097810 */ /* 0x040fe40007ffe0ff */
[C---:B------:R-:W-:Y:S02]  /*55a0*/  @!P0 IADD3 R5, -R4.reuse, -0x7, RZ ;  /* 0xfffffff904058810 */ /* 0x040fe40007ffe1ff */
[----:B------:R-:W-:Y:S03]  /*55b0*/  ISETP.GE.AND P3, PT, R11, RZ, PT ;  /* 0x000000ff0b00720c */ /* 0x000fe60003f66270 */
[----:B------:R4:W-:Y:S01]  /*55c0*/  MUFU.TANH R92, R15 ;  /* 0x0000000f005c7308 */ /* 0x0009e20000002400 */
[----:B--2---:R-:W-:Y:S02]  /*55d0*/  IADD3 R10, R4, -0x11, RZ ;  /* 0xffffffef040a7810 */ /* 0x004fe40007ffe0ff */
[----:B------:R-:W-:Y:S02]  /*55e0*/  ISETP.GE.AND P0, PT, R8, RZ, PT ;  /* 0x000000ff0800720c */ /* 0x000fe40003f06270 */
[----:B------:R-:W-:Y:S02]  /*55f0*/  @!P1 IADD3 R7, -R4, -0x8, RZ ;  /* 0xfffffff804079810 */ /* 0x000fe40007ffe1ff */
[----:B------:R-:W-:Y:S03]  /*5600*/  ISETP.GE.AND P6, PT, R86, RZ, PT ;  /* 0x000000ff5600720c */ /* 0x000fe60003fc6270 */
[----:B------:R-:W-:Y:S01]  /*5610*/  MUFU.TANH R97, R16 ;  /* 0x0000001000617308 */ /* 0x000fe20000002400 */
[----:B------:R-:W-:Y:S02]  /*5620*/  ISETP.GE.AND P5, PT, R85, RZ, PT ;  /* 0x000000ff5500720c */ /* 0x000fe40003fa6270 */
[----:B------:R-:W-:Y:S02]  /*5630*/  ISETP.GE.AND P4, PT, R84, RZ, PT ;  /* 0x000000ff5400720c */ /* 0x000fe40003f86270 */
[----:B------:R-:W-:Y:S02]  /*5640*/  ISETP.GE.AND P2, PT, R10, RZ, PT ;  /* 0x000000ff0a00720c */ /* 0x000fe40003f46270 */
[----:B------:R-:W-:Y:S03]  /*5650*/  ISETP.GE.AND P1, PT, R9, RZ, PT ;  /* 0x000000ff0900720c */ /* 0x000fe60003f26270 */
[----:B------:R2:W-:Y:S01]  /*5660*/  MUFU.TANH R19, R13 ;  /* 0x0000000d00137308 */ /* 0x0005e20000002400 */
[----:B-1----:R-:W-:Y:S02]  /*5670*/  IABS R14, R4 ;  /* 0x00000004000e7213 */ /* 0x002fe40000000000 */
[C---:B------:R-:W-:Y:S02]  /*5680*/  @!P3 IADD3 R11, -R4.reuse, 0x10, RZ ;  /* 0x00000010040bb810 */ /* 0x040fe40007ffe1ff */
[C---:B------:R-:W-:Y:S02]  /*5690*/  @!P0 IADD3 R8, -R4.reuse, 0x19, RZ ;  /* 0x0000001904088810 */ /* 0x040fe40007ffe1ff */
[----:B------:R-:W-:Y:S03]  /*56a0*/  I2FP.F32.S32 R14, R14 ;  /* 0x0000000e000e7245 */ /* 0x000fe60000201400 */
[----:B------:R1:W-:Y:S01]  /*56b0*/  MUFU.TANH R98, R12 ;  /* 0x0000000c00627308 */ /* 0x0003e20000002400 */
[C---:B------:R-:W-:Y:S02]  /*56c0*/  @!P6 IADD3 R86, -R4.reuse, 0x1, RZ ;  /* 0x000000010456e810 */ /* 0x040fe40007ffe1ff */
[C---:B------:R-:W-:Y:S02]  /*56d0*/  @!P5 IADD3 R85, -R4.reuse, 0x8, RZ ;  /* 0x000000080455d810 */ /* 0x040fe40007ffe1ff */
[C---:B------:R-:W-:Y:S02]  /*56e0*/  @!P4 IADD3 R84, -R4.reuse, 0x9, RZ ;  /* 0x000000090454c810 */ /* 0x040fe40007ffe1ff */
[C---:B------:R-:W-:Y:S03]  /*56f0*/  @!P2 IADD3 R10, -R4.reuse, 0x11, RZ ;  /* 0x00000011040aa810 */ /* 0x040fe60007ffe1ff */
[----:B------:R-:W1:Y:S01]  /*5700*/  MUFU.TANH R91, R91 ;  /* 0x0000005b005b7308 */ /* 0x000e620000002400 */
[----:B------:R-:W-:Y:S02]  /*5710*/  @!P1 IADD3 R9, -R4, 0x18, RZ ;  /* 0x0000001804099810 */ /* 0x000fe40007ffe1ff */
[----:B------:R-:W-:Y:S01]  /*5720*/  I2FP.F32.S32 R4, R11 ;  /* 0x0000000b00047245 */ /* 0x000fe20000201400 */
[----:B------:R-:W-:Y:S01]  /*5730*/  FFMA.FTZ R11, -R96, R96, 1 ;  /* 0x3f800000600b7423 */ /* 0x000fe20000010160 */
[----:B------:R-:W-:Y:S01]  /*5740*/  I2FP.F32.S32 R17, R8 ;  /* 0x0000000800117245 */ /* 0x000fe20000201400 */
[C---:B------:R-:W-:Y:S01]  /*5750*/  FFMA.FTZ R8, R14.reuse, -UR5, R96 ;  /* 0x800000050e087c23 */ /* 0x040fe20008010060 */
[----:B------:R-:W-:Y:S03]  /*5760*/  I2FP.F32.S32 R7, R7 ;  /* 0x0000000700077245 */ /* 0x000fe60000201400 */
[----:B------:R1:W1:Y:S01]  /*5770*/  MUFU.TANH R96, R87 ;  /* 0x0000005700607308 */ /* 0x0002620000002400 */
[----:B----4-:R-:W-:Y:S01]  /*5780*/  I2FP.F32.S32 R15, R5 ;  /* 0x00000005000f7245 */ /* 0x010fe20000201400 */
[----:B---3--:R-:W-:Y:S01]  /*5790*/  FFMA.FTZ R14, R14, -UR5, R89 ;  /* 0x800000050e0e7c23 */ /* 0x008fe20008010059 */
[----:B--2---:R-:W-:Y:S01]  /*57a0*/  I2FP.F32.S32 R13, R86 ;  /* 0x00000056000d7245 */ /* 0x004fe20000201400 */
[----:B------:R-:W-:Y:S01]  /*57b0*/  FFMA.FTZ R16, R7, -UR5, R95 ;  /* 0x8000000507107c23 */ /* 0x000fe2000801005f */
[----:B------:R-:W-:Y:S01]  /*57c0*/  FFMA.FTZ R7, -R94, R94, 1 ;  /* 0x3f8000005e077423 */ /* 0x000fe2000001015e */
[----:B------:R-:W-:Y:S01]  /*57d0*/  FFMA.FTZ R15, R15, -UR5, R94 ;  /* 0x800000050f0f7c23 */ /* 0x000fe2000801005e */
[----:B------:R-:W-:Y:S03]  /*57e0*/  I2FP.F32.S32 R5, R10 ;  /* 0x0000000a00057245 */ /* 0x000fe60000201400 */
[----:B------:R-:W2:Y:S01]  /*57f0*/  MUFU.TANH R95, R100 ;  /* 0x00000064005f7308 */ /* 0x000ea20000002400 */
[----:B------:R-:W-:Y:S01]  /*5800*/  PLOP3.LUT P0, PT, PT, PT, UP0, 0x80, 0x0 ;  /* 0x000000000000781c */ /* 0x000fe20003f0f008 */
[----:B------:R-:W-:Y:S01]  /*5810*/  FFMA.FTZ R10, -R99, R99, 1 ;  /* 0x3f800000630a7423 */ /* 0x000fe20000010163 */
[----:B-1----:R-:W-:Y:S01]  /*5820*/  I2FP.F32.S32 R12, R85 ;  /* 0x00000055000c7245 */ /* 0x002fe20000201400 */
[----:B------:R-:W-:Y:S01]  /*5830*/  FMUL.FTZ R123, R7, UR12 ;  /* 0x0000000c077b7c20 */ /* 0x000fe20008410000 */
[----:B------:R-:W-:Y:S01]  /*5840*/  I2FP.F32.S32 R84, R84 ;  /* 0x0000005400547245 */ /* 0x000fe20000201400 */
[----:B------:R-:W-:Y:S01]  /*5850*/  FMUL.FTZ R118, R10, UR12 ;  /* 0x0000000c0a767c20 */ /* 0x000fe20008410000 */
[----:B------:R-:W-:Y:S03]  /*5860*/  FFMA.FTZ R10, -R90, R90, 1 ;  /* 0x3f8000005a0a7423 */ /* 0x000fe6000001015a */
[----:B------:R-:W1:Y:S01]  /*5870*/  MUFU.TANH R94, R101 ;  /* 0x00000065005e7308 */ /* 0x000e620000002400 */
[C---:B------:R-:W-:Y:S01]  /*5880*/  FFMA.FTZ R87, R13.reuse, -UR5, R99 ;  /* 0x800000050d577c23 */ /* 0x040fe20008010063 */
[----:B------:R-:W-:Y:S01]  /*5890*/  FFMA.FTZ R13, R13, -UR5, R88 ;  /* 0x800000050d0d7c23 */ /* 0x000fe20008010058 */
[----:B------:R-:W-:Y:S01]  /*58a0*/  FFMA.FTZ R89, -R89, R89, 1 ;  /* 0x3f80000059597423 */ /* 0x000fe20000010159 */
[----:B------:R-:W-:Y:S01]  /*58b0*/  FFMA.FTZ R88, -R88, R88, 1 ;  /* 0x3f80000058587423 */ /* 0x000fe20000010158 */
[----:B------:R-:W-:Y:S01]  /*58c0*/  FFMA.FTZ R7, -R91, R91, 1 ;  /* 0x3f8000005b077423 */ /* 0x000fe2000001015b */
[----:B------:R-:W-:Y:S01]  /*58d0*/  I2FP.F32.S32 R9, R9 ;  /* 0x0000000900097245 */ /* 0x000fe20000201400 */
[----:B------:R-:W-:Y:S01]  /*58e0*/  FMUL.FTZ R119, R11, UR12 ;  /* 0x0000000c0b777c20 */ /* 0x000fe20008410000 */
[----:B------:R-:W-:Y:S01]  /*58f0*/  FFMA.FTZ R86, R12, -UR5, R90 ;  /* 0x800000050c567c23 */ /* 0x000fe2000801005a */
[C---:B------:R-:W-:Y:S01]  /*5900*/  FFMA.FTZ R85, R84.reuse, -UR5, R91 ;  /* 0x8000000554557c23 */ /* 0x040fe2000801005b */
[----:B------:R-:W-:Y:S01]  /*5910*/  FFMA.FTZ R11, R84, -UR5, R92 ;  /* 0x80000005540b7c23 */ /* 0x000fe2000801005c */
[----:B------:R-:W-:Y:S01]  /*5920*/  FMUL.FTZ R129, R10, UR12 ;  /* 0x0000000c0a817c20 */ /* 0x000fe20008410000 */
[----:B------:R-:W-:Y:S01]  /*5930*/  FFMA.FTZ R12, R12, -UR5, R93 ;  /* 0x800000050c0c7c23 */ /* 0x000fe2000801005d */
[----:B------:R-:W-:Y:S01]  /*5940*/  FMUL.FTZ R197, R89, UR12 ;  /* 0x0000000c59c57c20 */ /* 0x000fe20008410000 */
[----:B------:R-:W-:Y:S01]  /*5950*/  FMUL.FTZ R196, R88, UR12 ;  /* 0x0000000c58c47c20 */ /* 0x000fe20008410000 */
[----:B------:R-:W-:Y:S01]  /*5960*/  FMUL.FTZ R128, R7, UR12 ;  /* 0x0000000c07807c20 */ /* 0x000fe20008410000 */
[C---:B------:R-:W-:Y:S01]  /*5970*/  FFMA.FTZ R84, R4.reuse, -UR5, R98 ;  /* 0x8000000504547c23 */ /* 0x040fe20008010062 */
[----:B------:R-:W-:Y:S01]  /*5980*/  FFMA.FTZ R10, R4, -UR5, R96 ;  /* 0x80000005040a7c23 */ /* 0x000fe20008010060 */
[----:B------:R-:W-:Y:S01]  /*5990*/  FFMA.FTZ R93, -R93, R93, 1 ;  /* 0x3f8000005d5d7423 */ /* 0x000fe2000001015d */
[----:B------:R-:W-:Y:S01]  /*59a0*/  FFMA.FTZ R92, -R92, R92, 1 ;  /* 0x3f8000005c5c7423 */ /* 0x000fe2000001015c */
[----:B------:R-:W-:Y:S01]  /*59b0*/  FFMA.FTZ R91, -R98, R98, 1 ;  /* 0x3f800000625b7423 */ /* 0x000fe20000010162 */
[----:B------:R-:W-:Y:S01]  /*59c0*/  FFMA.FTZ R90, -R19, R19, 1 ;  /* 0x3f800000135a7423 */ /* 0x000fe20000010113 */
[----:B------:R-:W-:Y:S01]  /*59d0*/  FFMA.FTZ R89, -R97, R97, 1 ;  /* 0x3f80000061597423 */ /* 0x000fe20000010161 */
[----:B------:R-:W-:Y:S01]  /*59e0*/  FFMA.FTZ R88, -R96, R96, 1 ;  /* 0x3f80000060587423 */ /* 0x000fe20000010160 */
[----:B--2---:R-:W-:Y:S01]  /*59f0*/  FFMA.FTZ R7, -R95, R95, 1 ;  /* 0x3f8000005f077423 */ /* 0x004fe2000001015f */
[----:B-1----:R-:W-:Y:S01]  /*5a00*/  FFMA.FTZ R4, -R94, R94, 1 ;  /* 0x3f8000005e047423 */ /* 0x002fe2000001015e */
[----:B------:R-:W-:Y:S01]  /*5a10*/  FFMA.FTZ R18, R9, -UR5, R97 ;  /* 0x8000000509127c23 */ /* 0x000fe20008010061 */
[----:B------:R-:W-:Y:S01]  /*5a20*/  FFMA.FTZ R19, R5, -UR5, R19 ;  /* 0x8000000505137c23 */ /* 0x000fe20008010013 */
[----:B------:R-:W-:Y:S01]  /*5a30*/  FFMA.FTZ R17, R17, -UR5, R95 ;  /* 0x8000000511117c23 */ /* 0x000fe2000801005f */
[----:B------:R-:W-:Y:S01]  /*5a40*/  FFMA.FTZ R9, R5, -UR5, R94 ;  /* 0x8000000505097c23 */ /* 0x000fe2000801005e */
        /* <DEDUP_REMOVED lines=21> */
.L_x_1411:
[----:B------:R-:W-:Y:S01]  /*5ba0*/  UIADD3 UR15, UR6, 0x1, -UR7 ;  /* 0x00000001060f7890 */ /* 0x000fe2000fffe807 */
[----:B------:R-:W-:Y:S01]  /*5bb0*/  VIADD R5, R246, UR11 ;  /* 0x0000000bf6057c36 */ /* 0x000fe20008000000 */
[----:B------:R-:W-:Y:S01]  /*5bc0*/  UIADD3 UR14, -UR13, UR6, -UR7 ;  /* 0x000000060d0e7290 */ /* 0x000fe2000fffe907 */
[C---:B------:R-:W-:Y:S01]  /*5bd0*/  VIADD R94, R6.reuse, 0x1 ;  /* 0x00000001065e7836 */ /* 0x040fe20000000000 */
[----:B------:R-:W-:Y:S01]  /*5be0*/  UIADD3 UR11, UR15, UR28, URZ ;  /* 0x0000001c0f0b7290 */ /* 0x000fe2000fffe03f */
[----:B------:R-:W-:Y:S02]  /*5bf0*/  IMAD.U32 R95, RZ, RZ, UR28 ;  /* 0x0000001cff5f7e24 */ /* 0x000fe4000f8e00ff */
[C---:B------:R-:W-:Y:S01]  /*5c00*/  VIADD R93, R6.reuse, 0x8 ;  /* 0x00000008065d7836 */ /* 0x040fe20000000000 */
[C---:B------:R-:W-:Y:S01]  /*5c10*/  VIADDMNMX R4, R5.reuse, UR14, RZ, !PT ;  /* 0x0000000e05047c46 */ /* 0x040fe2000f8001ff */
[C---:B------:R-:W-:Y:S02]  /*5c20*/  VIADD R92, R6.reuse, 0x9 ;  /* 0x00000009065c7836 */ /* 0x040fe40000000000 */
[----:B------:R-:W-:Y:S01]  /*5c30*/  IMAD.U32 R7, RZ, RZ, UR11 ;  /* 0x0000000bff077e24 */ /* 0x000fe2000f8e00ff */
[CC--:B------:R-:W-:Y:S01]  /*5c40*/  ISETP.GE.AND P1, PT, R6.reuse, R4.reuse, PT ;  /* 0x000000040600720c */ /* 0x0c0fe20003f26270 */
[----:B------:R-:W-:Y:S01]  /*5c50*/  VIADD R91, R6, 0x10 ;  /* 0x00000010065b7836 */ /* 0x000fe20000000000 */
[-C--:B------:R-:W-:Y:S01]  /*5c60*/  ISETP.GE.AND P0, PT, R94, R4.reuse, PT ;  /* 0x000000045e00720c */ /* 0x080fe20003f06270 */
[C---:B------:R-:W-:Y:S01]  /*5c70*/  VIADD R90, R6.reuse, 0x11 ;  /* 0x00000011065a7836 */ /* 0x040fe20000000000 */
[C---:B------:R-:W-:Y:S01]  /*5c80*/  VIADDMNMX R7, R5.reuse, R7, UR6, PT ;  /* 0x0000000605077e46 */ /* 0x040fe2000b800107 */
[----:B------:R-:W-:Y:S01]  /*5c90*/  VIADD R5, R5, 0x8 ;  /* 0x0000000805057836 */ /* 0x000fe20000000000 */
[-C--:B------:R-:W-:Y:S01]  /*5ca0*/  ISETP.GE.AND P6, PT, R93, R4.reuse, PT ;  /* 0x000000045d00720c */ /* 0x080fe20003fc6270 */
[C---:B------:R-:W-:Y:S01]  /*5cb0*/  VIADD R89, R6.reuse, 0x18 ;  /* 0x0000001806597836 */ /* 0x040fe20000000000 */
[CC--:B------:R-:W-:Y:S01]  /*5cc0*/  ISETP.GE.OR P1, PT, R6.reuse, R7.reuse, !P1 ;  /* 0x000000070600720c */ /* 0x0c0fe20004f26670 */
[----:B------:R-:W-:Y:S01]  /*5cd0*/  VIADD R88, R6, 0x19 ;  /* 0x0000001906587836 */ /* 0x000fe20000000000 */
[C---:B------:R-:W-:Y:S02]  /*5ce0*/  IADD3 R95, R5.reuse, UR15, R95 ;  /* 0x0000000f055f7c10 */ /* 0x040fe4000fffe05f */
        /* <DEDUP_REMOVED lines=47> */
.L_x_1412:
[C---:B------:R-:W-:Y:S01]  /*5fe0*/  FMUL.FTZ R5, R242.reuse, 1.4426950216293334961 ;  /* 0x3fb8aa3bf2057820 */ /* 0x040fe20000410000 */
[----:B------:R-:W-:Y:S01]  /*5ff0*/  FSETP.NEU.FTZ.AND P0, PT, R242, -INF , PT ;  /* 0xff800000f200780b */ /* 0x000fe20003f1d000 */
[----:B------:R-:W-:Y:S01]  /*6000*/  FMUL.FTZ R4, R243, 1.4426950216293334961 ;  /* 0x3fb8aa3bf3047820 */ /* 0x000fe20000410000 */
[----:B------:R-:W-:Y:S02]  /*6010*/  UISETP.GT.AND UP0, UPT, UR10, UR23, UPT ;  /* 0x000000170a00728c */ /* 0x000fe4000bf04270 */
[----:B------:R-:W-:Y:S02]  /*6020*/  FSEL R5, R5, RZ, P0 ;  /* 0x000000ff05057208 */ /* 0x000fe40000000000 */
[----:B------:R-:W-:Y:S03]  /*6030*/  FSETP.NEU.FTZ.AND P0, PT, R243, -INF , PT ;  /* 0xff800000f300780b */ /* 0x000fe60003f1d000 */
[--C-:B------:R-:W-:Y:S01]  /*6040*/  FFMA.FTZ R87, R87, UR22, -R5.reuse ;  /* 0x0000001657577c23 */ /* 0x100fe20008010805 */
[----:B------:R-:W-:Y:S01]  /*6050*/  FSEL R4, R4, RZ, P0 ;  /* 0x000000ff04047208 */ /* 0x000fe20000000000 */
        /* <DEDUP_REMOVED lines=8> */
[--C-:B------:R-:W-:Y:S01]  /*60e0*/  FFMA.FTZ R15, R15, UR22, -R4.reuse ;  /* 0x000000160f0f7c23 */ /* 0x100fe20008010804 */
[--C-:B------:R-:W-:Y:S01]  /*60f0*/  FFMA.FTZ R11, R11, UR22, -R4.reuse ;  /* 0x000000160b0b7c23 */ /* 0x100fe20008010804 */
[--C-:B------:R-:W-:Y:S01]  /*6100*/  FFMA.FTZ R10, R10, UR22, -R4.reuse ;  /* 0x000000160a0a7c23 */ /* 0x100fe20008010804 */
[--C-:B------:R-:W-:Y:S01]  /*6110*/  FFMA.FTZ R14, R14, UR22, -R4.reuse ;  /* 0x000000160e0e7c23 */ /* 0x100fe20008010804 */
[--C-:B------:R-:W-:Y:S01]  /*6120*/  FFMA.FTZ R13, R13, UR22, -R4.reuse ;  /* 0x000000160d0d7c23 */ /* 0x100fe20008010804 */
[--C-:B------:R-:W-:Y:S01]  /*6130*/  FFMA.FTZ R12, R12, UR22, -R4.reuse ;  /* 0x000000160c0c7c23 */ /* 0x100fe20008010804 */
[----:B------:R-:W-:Y:S01]  /*6140*/  MUFU.EX2 R203, R87 ;  /* 0x0000005700cb7308 */ /* 0x000fe20000000800 */
[----:B------:R-:W-:Y:S01]  /*6150*/  FFMA.FTZ R4, R9, UR22, -R4 ;  /* 0x0000001609047c23 */ /* 0x000fe20008010804 */
[----:B------:R-:W-:Y:S08]  /*6160*/  PLOP3.LUT P0, PT, PT, PT, UP0, 0x80, 0x0 ;  /* 0x000000000000781c */ /* 0x000ff00003f0f008 */
[----:B------:R-:W-:Y:S10]  /*6170*/  MUFU.EX2 R201, R16 ;  /* 0x0000001000c97308 */ /* 0x000ff40000000800 */
[----:B------:R-:W1:Y:S10]  /*6180*/  MUFU.EX2 R205, R8 ;  /* 0x0000000800cd7308 */ /* 0x000e740000000800 */
[----:B------:R-:W2:Y:S10]  /*6190*/  MUFU.EX2 R199, R15 ;  /* 0x0000000f00c77308 */ /* 0x000eb40000000800 */
[----:B------:R2:W-:Y:S10]  /*61a0*/  MUFU.EX2 R211, R5 ;  /* 0x0000000500d37308 */ /* 0x0005f40000000800 */
[----:B------:R-:W-:Y:S10]  /*61b0*/  MUFU.EX2 R204, R86 ;  /* 0x0000005600cc7308 */ /* 0x000ff40000000800 */
        /* <DEDUP_REMOVED lines=8> */
[----:B------:R-:W4:Y:S10]  /*6240*/  MUFU.EX2 R213, R18 ;  /* 0x0000001200d57308 */ /* 0x000f340000000800 */
        /* <DEDUP_REMOVED lines=25> */
[----:B------:R-:W-:Y:S04]  /*63e0*/  LDSM.16.M88.4 R108, [R222+0x8000] ;  /* 0x00800000de6c783b */ /* 0x000fe80000000200 */
        /* <DEDUP_REMOVED lines=94> */
[----:B------:R-:W2:Y:S05]  /*69d0*/  LDSM.16.M88.4 R88, [R216+0xe800] ;  /* 0x00e80000d858783b */ /* 0x000eaa0000000200 */
[C---:B----4-:R-:W-:Y:S06]  /*69e0*/  HMMA.16816.F32.BF16 R4, R100.reuse, R104, R4 ;  /* 0x000000686404723c */ /* 0x050fec0000041804 */
[C---:B------:R-:W-:Y:S06]  /*69f0*/  HMMA.16816.F32.BF16 R8, R100.reuse, R106, R8 ;  /* 0x0000006a6408723c */ /* 0x040fec0000041808 */
[C---:B-1----:R-:W-:Y:S06]  /*6a00*/  HMMA.16816.F32.BF16 R12, R100.reuse, R84, R12 ;  /* 0x00000054640c723c */ /* 0x042fec000004180c */
[----:B------:R-:W-:Y:S06]  /*6a10*/  HMMA.16816.F32.BF16 R16, R100, R86, R16 ;  /* 0x000000566410723c */ /* 0x000fec0000041810 */
[C---:B------:R-:W-:Y:S06]  /*6a20*/  HMMA.16816.F32.BF16 R4, R108.reuse, R112, R4 ;  /* 0x000000706c04723c */ /* 0x040fec0000041804 */
[C---:B------:R-:W-:Y:S06]  /*6a30*/  HMMA.16816.F32.BF16 R8, R108.reuse, R114, R8 ;  /* 0x000000726c08723c */ /* 0x040fec0000041808 */
[C---:B--2---:R-:W-:Y:S06]  /*6a40*/  HMMA.16816.F32.BF16 R12, R108.reuse, R88, R12 ;  /* 0x000000586c0c723c */ /* 0x044fec000004180c */
        /* <DEDUP_REMOVED lines=8> */
[----:B------:R-:W-:Y:S01]  /*6ad0*/  FMUL.FTZ R4, R205, R4 ;  /* 0x00000004cd047220 */ /* 0x000fe20000410000 */
        /* <DEDUP_REMOVED lines=12> */
[----:B------:R-:W-:Y:S01]  /*6ba0*/  FADD.FTZ R12, -R117, R12 ;  /* 0x0000000c750c7221 */ /* 0x000fe20000010100 */
[----:B------:R-:W-:Y:S01]  /*6bb0*/  F2FP.BF16.F32.PACK_AB R5, R5, R4 ;  /* 0x000000040505723e */ /* 0x000fe200000010ff */
[----:B------:R-:W-:Y:S01]  /*6bc0*/  FADD.FTZ R14, -R116, R14 ;  /* 0x0000000e740e7221 */ /* 0x000fe20000010100 */
[C---:B------:R-:W-:Y:S01]  /*6bd0*/  FADD.FTZ R13, -R117.reuse, R13 ;  /* 0x0000000d750d7221 */ /* 0x040fe20000010100 */
[----:B------:R-:W-:Y:S01]  /*6be0*/  F2FP.BF16.F32.PACK_AB R4, R10, R11 ;  /* 0x0000000b0a04723e */ /* 0x000fe200000010ff */
[----:B------:R-:W-:Y:S01]  /*6bf0*/  FADD.FTZ R15, -R116, R15 ;  /* 0x0000000f740f7221 */ /* 0x000fe20000010100 */
[----:B------:R1:W-:Y:S01]  /*6c00*/  STS [R239+0x20000], R5 ;  /* 0x02000005ef007388 */ /* 0x0003e20000000800 */
[----:B------:R-:W-:Y:S01]  /*6c10*/  FMUL.FTZ R85, R212, R12 ;  /* 0x0000000cd4557220 */ /* 0x000fe20000410000 */
[----:B------:R-:W-:Y:S01]  /*6c20*/  FMUL.FTZ R84, R208, R14 ;  /* 0x0000000ed0547220 */ /* 0x000fe20000410000 */
[C---:B------:R-:W-:Y:S01]  /*6c30*/  FADD.FTZ R16, -R117.reuse, R16 ;  /* 0x0000001075107221 */ /* 0x040fe20000010100 */
[----:B------:R2:W-:Y:S01]  /*6c40*/  STS [R239+0x20400], R4 ;  /* 0x02040004ef007388 */ /* 0x0005e20000000800 */
        /* <DEDUP_REMOVED lines=20> */
[----:B-1----:R-:W-:Y:S01]  /*6d90*/  FMUL.FTZ R5, R122, R17 ;  /* 0x000000117a057220 */ /* 0x002fe20000410000 */
[----:B------:R-:W-:Y:S01]  /*6da0*/  FMUL.FTZ R10, R124, R10 ;  /* 0x0000000a7c0a7220 */ /* 0x000fe20000410000 */
[----:B------:R-:W-:Y:S01]  /*6db0*/  F2FP.BF16.F32.PACK_AB R7, R12, R13 ;  /* 0x0000000d0c07723e */ /* 0x000fe200000010ff */
[----:B------:R-:W-:Y:S01]  /*6dc0*/  STS [R241+0x20000], R8 ;  /* 0x02000008f1007388 */ /* 0x000fe20000000800 */
[----:B--2---:R-:W-:Y:S01]  /*6dd0*/  FMUL.FTZ R4, R125, R16 ;  /* 0x000000107d047220 */ /* 0x004fe20000410000 */
[----:B------:R-:W-:Y:S02]  /*6de0*/  F2FP.BF16.F32.PACK_AB R6, R14, R15 ;  /* 0x0000000f0e06723e */ /* 0x000fe400000010ff */
[----:B------:R-:W-:Y:S02]  /*6df0*/  STS [R241+0x20400], R9 ;  /* 0x02040009f1007388 */ /* 0x000fe40000000800 */
[----:B------:R-:W-:Y:S02]  /*6e00*/  F2FP.BF16.F32.PACK_AB R5, R5, R4 ;  /* 0x000000040505723e */ /* 0x000fe400000010ff */
[----:B------:R-:W-:Y:S01]  /*6e10*/  F2FP.BF16.F32.PACK_AB R4, R10, R11 ;  /* 0x0000000b0a04723e */ /* 0x000fe200000010ff */
[----:B------:R-:W-:Y:S04]  /*6e20*/  STS [R238+0x20000], R7 ;  /* 0x02000007ee007388 */ /* 0x000fe80000000800 */
[----:B------:R-:W-:Y:S04]  /*6e30*/  STS [R238+0x20400], R6 ;  /* 0x02040006ee007388 */ /* 0x000fe80000000800 */
        /* <DEDUP_REMOVED lines=160> */
.L_x_1413:
        /* <DEDUP_REMOVED lines=472> */
.L_x_1414:
        /* <DEDUP_REMOVED lines=222> */
.L_x_1416:
        /* <DEDUP_REMOVED lines=19> */
.L_x_1417:
        /* <DEDUP_REMOVED lines=58> */
.L_x_1419:
[----:B------:R-:W-:Y:S05]  /*a870*/  BSYNC B0 ;  /* 0x0000000000007941 */ /* 0x000fea0003800000 */
.L_x_1418:
        /* <DEDUP_REMOVED lines=22> */
.L_x_1421:
[----:B------:R-:W-:Y:S05]  /*a9e0*/  BSYNC B0 ;  /* 0x0000000000007941 */ /* 0x000fea0003800000 */
.L_x_1420:
        /* <DEDUP_REMOVED lines=38> */
.L_x_1423:
[----:B------:R-:W-:Y:S05]  /*ac50*/  BSYNC B0 ;  /* 0x0000000000007941 */ /* 0x000fea0003800000 */
.L_x_1422:
        /* <DEDUP_REMOVED lines=21> */
.L_x_1394:
[----:B------:R-:W-:Y:S05]  /*adb0*/  BSYNC B1 ;  /* 0x0000000000017941 */ /* 0x000fea0003800000 */
.L_x_1380:
[----:B------:R-:W-:Y:S01]  /*adc0*/  ULDC UR5, c[0x0][0xc] ;  /* 0x0000030000057ab9 */ /* 0x000fe20000000800 */
[----:B------:R-:W-:Y:S02]  /*add0*/  UIADD3 UR56, UR56, 0x1, URZ ;  /* 0x0000000138387890 */ /* 0x000fe4000fffe03f */
[----:B------:R-:W-:-:S04]  /*ade0*/  UIADD3 UR24, UR5, UR24, URZ ;  /* 0x0000001805187290 */ /* 0x000fc8000fffe03f */
[----:B------:R-:W-:-:S06]  /*adf0*/  UISETP.GE.AND UP0, UPT, UR24, UR61, UPT ;  /* 0x0000003d1800728c */ /* 0x000fcc000bf06270 */
[----:B------:R-:W-:-:S13]  /*ae00*/  PLOP3.LUT P0, PT, PT, PT, UP0, 0x80, 0x0 ;  /* 0x000000000000781c */ /* 0x000fda0003f0f008 */
[----:B------:R-:W-:Y:S05]  /*ae10*/  @P0 BRA `(.L_x_1424) ;  /* 0x0000000000040947 */ /* 0x000fea0003800000 */
[----:B------:R-:W-:Y:S05]  /*ae20*/  BRA `(.L_x_1425) ;  /* 0xffffff5c000c7947 */ /* 0x000fea000383ffff */
.L_x_1424:
[----:B------:R-:W-:Y:S05]  /*ae30*/  EXIT ;  /* 0x000000000000794d */ /* 0x000fea0003800000 */
.L_x_1426:
        /* <DEDUP_REMOVED lines=12> */
.L_x_2058:


//--------------------- .text._ZN5flash25flash_bwd_dot_do_o_kernelILb0E23Flash_bwd_kernel_traitsILi256ELi64ELi64ELi8ELi4ELi2ELi2ELb0ELb1EN7cutlass10bfloat16_tE19Flash_kernel_traitsILi256ELi64ELi64ELi8ES3_EEEEvNS_16Flash_bwd_paramsE --------------------------
	.section	.text._ZN5flash25flash_bwd_dot_do_o_kernelILb0E23Flash_bwd_kernel_traitsILi256ELi64ELi64ELi8ELi4ELi2ELi2ELb0ELb1EN7cutlass10bfloat16_tE19Flash_kernel_traitsILi256ELi64ELi64ELi8ES3_EEEEvNS_16Flash_bwd_paramsE,"ax",@progbits
	.align	128
        .global         _ZN5flash25flash_bwd_dot_do_o_kernelILb0E23Flash_bwd_kernel_traitsILi256ELi64ELi64ELi8ELi4ELi2ELi2ELb0ELb1EN7cutlass10bfloat16_tE19Flash_kernel_traitsILi256ELi64ELi64ELi8ES3_EEEEvNS_16Flash_bwd_paramsE
        .type           _ZN5flash25flash_bwd_dot_do_o_kernelILb0E23Flash_bwd_kernel_traitsILi256ELi64ELi64ELi8ELi4ELi2ELi2ELb0ELb1EN7cutlass10bfloat16_tE19Flash_kernel_traitsILi256ELi64ELi64ELi8ES3_EEEEvNS_16Flash_bwd_paramsE,@function
        .size           _ZN5flash25flash_bwd_dot_do_o_kernelILb0E23Flash_bwd_kernel_traitsILi256ELi64ELi64ELi8ELi4ELi2ELi2ELb0ELb1EN7cutlass10bfloat16_tE19Flash_kernel_traitsILi256ELi64ELi64ELi8ES3_EEEEvNS_16Flash_bwd_paramsE,(.L_x_2059 - _ZN5flash25flash_bwd_dot_do_o_kernelILb0E23Flash_bwd_kernel_traitsILi256ELi64ELi64ELi8ELi4ELi2ELi2ELb0ELb1EN7cutlass10bfloat16_tE19Flash_kernel_traitsILi256ELi64ELi64ELi8ES3_EEEEvNS_16Flash_bwd_paramsE)
        .other          _ZN5flash25flash_bwd_dot_do_o_kernelILb0E23Flash_bwd_kernel_traitsILi256ELi64ELi64ELi8ELi4ELi2ELi2ELb0ELb1EN7cutlass10bfloat16_tE19Flash_kernel_traitsILi256ELi64ELi64ELi8ES3_EEEEvNS_16Flash_bwd_paramsE,@"STO_CUDA_ENTRY STV_DEFAULT"
_ZN5flash25flash_bwd_dot_do_o_kernelILb0E23Flash_bwd_kernel_traitsILi256ELi64ELi64ELi8ELi4ELi2ELi2ELb0ELb1EN7cutlass10bfloat16_tE19Flash_kernel_traitsILi256ELi64ELi64ELi8ES3_EEEEvNS_16Flash_bwd_paramsE:
.text._ZN5flash25flash_bwd_dot_do_o_kernelILb0E23Flash_bwd_kernel_traitsILi256ELi64ELi64ELi8ELi4ELi2ELi2ELb0ELb1EN7cutlass10bfloat16_tE19Flash_kernel_traitsILi256ELi64ELi64ELi8ES3_EEEEvNS_16Flash_bwd_paramsE:
        /* <DEDUP_REMOVED lines=56> */
.L_x_1427:
[----:B------:R-:W0:Y:S08]  /*0380*/  LDC R6, c[0x0][0x270] ;  /* 0x00009c00ff067b82 */ /* 0x000e300000000800 */
[----:B------:R-:W1:Y:S01]  /*0390*/  LDC R3, c[0x0][0x2d4] ;  /* 0x0000b500ff037b82 */ /* 0x000e620000000800 */
[----:B0-----:R-:W-:-:S04]  /*03a0*/  IMAD R6, R9, R6, UR5 ;  /* 0x0000000509067e24 */ /* 0x001fc8000f8e0206 */
[----:B-1----:R-:W-:-:S07]  /*03b0*/  IMAD R6, R6, R3, RZ ;  /* 0x0000000306067224 */ /* 0x002fce00078e02ff */
.L_x_1428:
        /* <DEDUP_REMOVED lines=74> */
.L_x_1430:
[----:B------:R-:W-:Y:S05]  /*0860*/  BSYNC B0 ;  /* 0x0000000000007941 */ /* 0x000fea0003800000 */
.L_x_1429:
        /* <DEDUP_REMOVED lines=23> */
.L_x_1432:
[----:B------:R-:W-:Y:S05]  /*09e0*/  BSYNC B0 ;  /* 0x0000000000007941 */ /* 0x000fea0003800000 */
.L_x_1431:
        /* <DEDUP_REMOVED lines=30> */
.L_x_1434:
[----:B------:R-:W-:Y:S05]  /*0bd0*/  BSYNC B0 ;  /* 0x0000000000007941 */ /* 0x000fea0003800000 */
.L_x_1433:
        /* <DEDUP_REMOVED lines=31> */
.L_x_1436:
[----:B------:R-:W-:Y:S05]  /*0dd0*/  BSYNC B0 ;  /* 0x0000000000007941 */ /* 0x000fea0003800000 */
.L_x_1435:
        /* <DEDUP_REMOVED lines=219> */
.L_x_1437:
        /* <DEDUP_REMOVED lines=15> */
.L_x_2059:


//--------------------- .text._ZN5flash25flash_bwd_dot_do_o_kernelILb1E23Flash_bwd_kernel_traitsILi256ELi64ELi64ELi8ELi4ELi2ELi2ELb0ELb1EN7cutlass10bfloat16_tE19Flash_kernel_traitsILi256ELi64ELi64ELi8ES3_EEEEvNS_16Flash_bwd_paramsE --------------------------
	.section	.text._ZN5flash25flash_bwd_dot_do_o_kernelILb1E23Flash_bwd_kernel_traitsILi256ELi64ELi64ELi8ELi4ELi2ELi2ELb0ELb1EN7cutlass10bfloat16_tE19Flash_kernel_traitsILi256ELi64ELi64ELi8ES3_EEEEvNS_16Flash_bwd_paramsE,"ax",@progbits
	.align	128
        .global         _ZN5flash25flash_bwd_dot_do_o_kernelILb1E23Flash_bwd_kernel_traitsILi256ELi64ELi64ELi8ELi4ELi2ELi2ELb0ELb1EN7cutlass10bfloat16_tE19Flash_kernel_traitsILi256ELi64ELi64ELi8ES3_EEEEvNS_16Flash_bwd_paramsE
        .type           _ZN5flash25flash_bwd_dot_do_o_kernelILb1E23Flash_bwd_kernel_traitsILi256ELi64ELi64ELi8ELi4ELi2ELi2ELb0ELb1EN7cutlass10bfloat16_tE19Flash_kernel_traitsILi256ELi64ELi64ELi8ES3_EEEEvNS_16Flash_bwd_paramsE,@function
        .size           _ZN5flash25flash_bwd_dot_do_o_kernelILb1E23Flash_bwd_kernel_traitsILi256ELi64ELi64ELi8ELi4ELi2ELi2ELb0ELb1EN7cutlass10bfloat16_tE19Flash_kernel_traitsILi256ELi64ELi64ELi8ES3_EEEEvNS_16Flash_bwd_paramsE,(.L_x_2060 - _ZN5flash25flash_bwd_dot_do_o_kernelILb1E23Flash_bwd_kernel_traitsILi256ELi64ELi64ELi8ELi4ELi2ELi2ELb0ELb1EN7cutlass10bfloat16_tE19Flash_kernel_traitsILi256ELi64ELi64ELi8ES3_EEEEvNS_16Flash_bwd_paramsE)
        .other          _ZN5flash25flash_bwd_dot_do_o_kernelILb1E23Flash_bwd_kernel_traitsILi256ELi64ELi64ELi8ELi4ELi2ELi2ELb0ELb1EN7cutlass10bfloat16_tE19Flash_kernel_traitsILi256ELi64ELi64ELi8ES3_EEEEvNS_16Flash_bwd_paramsE,@"STO_CUDA_ENTRY STV_DEFAULT"
_ZN5flash25flash_bwd_dot_do_o_kernelILb1E23Flash_bwd_kernel_traitsILi256ELi64ELi64ELi8ELi4ELi2ELi2ELb0ELb1EN7cutlass10bfloat16_tE19Flash_kernel_traitsILi256ELi64ELi64ELi8ES3_EEEEvNS_16Flash_bwd_paramsE:
.text._ZN5flash25flash_bwd_dot_do_o_kernelILb1E23Flash_bwd_kernel_traitsILi256ELi64ELi64ELi8ELi4ELi2ELi2ELb0ELb1EN7cutlass10bfloat16_tE19Flash_kernel_traitsILi256ELi64ELi64ELi8ES3_EEEEvNS_16Flash_bwd_paramsE:
        /* <DEDUP_REMOVED lines=65> */
.L_x_1438:
        /* <DEDUP_REMOVED lines=27> */
.L_x_1439:
[----:B------:R-:W-:-:S04]  /*05c0*/  IMAD R38, R15, R31, R36 ;  /* 0x0000001f0f267224 */ /* 0x000fc800078e0224 */
[----:B------:R-:W-:-:S07]  /*05d0*/  IMAD R38, R38, R16, RZ ;  /* 0x0000001026267224 */ /* 0x000fce00078e02ff */
.L_x_1440:
        /* <DEDUP_REMOVED lines=81> */
.L_x_1442:
[----:B------:R-:W-:Y:S05]  /*0af0*/  BSYNC B0 ;  /* 0x0000000000007941 */ /* 0x000fea0003800000 */
.L_x_1441:
        /* <DEDUP_REMOVED lines=24> */
.L_x_1444:
[----:B------:R-:W-:Y:S05]  /*0c80*/  BSYNC B0 ;  /* 0x0000000000007941 */ /* 0x000fea0003800000 */
.L_x_1443:
        /* <DEDUP_REMOVED lines=35> */
.L_x_1446:
[----:B------:R-:W-:Y:S05]  /*0ec0*/  BSYNC B0 ;  /* 0x0000000000007941 */ /* 0x000fea0003800000 */
.L_x_1445:
        /* <DEDUP_REMOVED lines=32> */
.L_x_1448:
[----:B------:R-:W-:Y:S05]  /*10d0*/  BSYNC B0 ;  /* 0x0000000000007941 */ /* 0x000fea0003800000 */
.L_x_1447:
        /* <DEDUP_REMOVED lines=240> */
.L_x_1449:
        /* <DEDUP_REMOVED lines=10> */
.L_x_2060:


//--------------------- .text._ZN5flash27flash_bwd_convert_dq_kernelI23Flash_bwd_kernel_traitsILi256ELi64ELi64ELi8ELi4ELi2ELi2ELb0ELb0EN7cutlass10bfloat16_tE19Flash_kernel_traitsILi256ELi64ELi64ELi8ES3_EEEEvNS_16Flash_bwd_paramsEi --------------------------
	.section	.text._ZN5flash27flash_bwd_convert_dq_kernelI23Flash_bwd_kernel_traitsILi256ELi64ELi64ELi8ELi4ELi2ELi2ELb0ELb0EN7cutlass10bfloat16_tE19Flash_kernel_traitsILi256ELi64ELi64ELi8ES3_EEEEvNS_16Flash_bwd_paramsEi,"ax",@progbits
	.align	128
        .global         _ZN5flash27flash_bwd_convert_dq_kernelI23Flash_bwd_kernel_traitsILi256ELi64ELi64ELi8ELi4ELi2ELi2ELb0ELb0EN7cutlass10bfloat16_tE19Flash_kernel_traitsILi256ELi64ELi64ELi8ES3_EEEEvNS_16Flash_bwd_paramsEi
        .type           _ZN5flash27flash_bwd_convert_dq_kernelI23Flash_bwd_kernel_traitsILi256ELi64ELi64ELi8ELi4ELi2ELi2ELb0ELb0EN7cutlass10bfloat16_tE19Flash_kernel_traitsILi256ELi64ELi64ELi8ES3_EEEEvNS_16Flash_bwd_paramsEi,@function
        .size           _ZN5flash27flash_bwd_convert_dq_kernelI23Flash_bwd_kernel_traitsILi256ELi64ELi64ELi8ELi4ELi2ELi2ELb0ELb0EN7cutlass10bfloat16_tE19Flash_kernel_traitsILi256ELi64ELi64ELi8ES3_EEEEvNS_16Flash_bwd_paramsEi,(.L_x_2061 - _ZN5flash27flash_bwd_convert_dq_kernelI23Flash_bwd_kernel_traitsILi256ELi64ELi64ELi8ELi4ELi2ELi2ELb0ELb0EN7cutlass10bfloat16_tE19Flash_kernel_traitsILi256ELi64ELi64ELi8ES3_EEEEvNS_16Flash_bwd_paramsEi)
        .other          _ZN5flash27flash_bwd_convert_dq_kernelI23Flash_bwd_kernel_traitsILi256ELi64ELi64ELi8ELi4ELi2ELi2ELb0ELb0EN7cutlass10bfloat16_tE19Flash_kernel_traitsILi256ELi64ELi64ELi8ES3_EEEEvNS_16Flash_bwd_paramsEi,@"STO_CUDA_ENTRY STV_DEFAULT"
_ZN5flash27flash_bwd_convert_dq_kernelI23Flash_bwd_kernel_traitsILi256ELi64ELi64ELi8ELi4ELi2ELi2ELb0ELb0EN7cutlass10bfloat16_tE19Flash_kernel_traitsILi256ELi64ELi64ELi8ES3_EEEEvNS_16Flash_bwd_paramsEi:
.text._ZN5flash27flash_bwd_convert_dq_kernelI23Flash_bwd_kernel_traitsILi256ELi64ELi64ELi8ELi4ELi2ELi2ELb0ELb0EN7cutlass10bfloat16_tE19Flash_kernel_traitsILi256ELi64ELi64ELi8ES3_EEEEvNS_16Flash_bwd_paramsEi:
        /* <DEDUP_REMOVED lines=40> */
.L_x_1450:
        /* <DEDUP_REMOVED lines=106> */
.L_x_1452:
        /* <DEDUP_REMOVED lines=172> */
.L_x_1451:
        /* <DEDUP_REMOVED lines=207> */
.L_x_1454:
[----:B------:R-:W-:Y:S05]  /*20d0*/  BSYNC B0 ;  /* 0x0000000000007941 */ /* 0x000fea0003800000 */
.L_x_1453:
        /* <DEDUP_REMOVED lines=24> */
.L_x_1455:
        /* <DEDUP_REMOVED lines=10> */
.L_x_2061:


//--------------------- .text._ZN5flash44flash_bwd_dq_dk_dv_loop_seqk_parallel_kernelI23Flash_bwd_kernel_traitsILi256ELi64ELi64ELi8ELi4ELi2ELi2ELb0ELb0EN7cutlass10bfloat16_tE19Flash_kernel_traitsILi256ELi64ELi64ELi8ES3_EELb1ELb0ELb0ELb0ELb0ELb0ELb0EEEvNS_16Flash_bwd_paramsE --------------------------
	.section	.text._ZN5flash44flash_bwd_dq_dk_dv_loop_seqk_parallel_kernelI23Flash_bwd_kernel_traitsILi256ELi64ELi64ELi8ELi4ELi2ELi2ELb0ELb0EN7cutlass10bfloat16_tE19Flash_kernel_traitsILi256ELi64ELi64ELi8ES3_EELb1ELb0ELb0ELb0ELb0ELb0ELb0EEEvNS_16Flash_bwd_paramsE,"ax",@progbits
	.align	128
        .global         _ZN5flash44flash_bwd_dq_dk_dv_loop_seqk_parallel_kernelI23Flash_bwd_kernel_traitsILi256ELi64ELi64ELi8ELi4ELi2ELi2ELb0ELb0EN7cutlass10bfloat16_tE19Flash_kernel_traitsILi256ELi64ELi64ELi8ES3_EELb1ELb0ELb0ELb0ELb0ELb0ELb0EEEvNS_16Flash_bwd_paramsE
        .type           _ZN5flash44flash_bwd_dq_dk_dv_loop_seqk_parallel_kernelI23Flash_bwd_kernel_traitsILi256ELi64ELi64ELi8ELi4ELi2ELi2ELb0ELb0EN7cutlass10bfloat16_tE19Flash_kernel_traitsILi256ELi64ELi64ELi8ES3_EELb1ELb0ELb0ELb0ELb0ELb0ELb0EEEvNS_16Flash_bwd_paramsE,@function
        .size           _ZN5flash44flash_bwd_dq_dk_dv_loop_seqk_parallel_kernelI23Flash_bwd_kernel_traitsILi256ELi64ELi64ELi8ELi4ELi2ELi2ELb0ELb0EN7cutlass10bfloat16_tE19Flash_kernel_traitsILi256ELi64ELi64ELi8ES3_EELb1ELb0ELb0ELb0ELb0ELb0ELb0EEEvNS_16Flash_bwd_paramsE,(.L_x_2062 - _ZN5flash44flash_bwd_dq_dk_dv_loop_seqk_parallel_kernelI23Flash_bwd_kernel_traitsILi256ELi64ELi64ELi8ELi4ELi2ELi2ELb0ELb0EN7cutlass10bfloat16_tE19Flash_kernel_traitsILi256ELi64ELi64ELi8ES3_EELb1ELb0ELb0ELb0ELb0ELb0ELb0EEEvNS_16Flash_bwd_paramsE)
        .other          _ZN5flash44flash_bwd_dq_dk_dv_loop_seqk_parallel_kernelI23Flash_bwd_kernel_traitsILi256ELi64ELi64ELi8ELi4ELi2ELi2ELb0ELb0EN7cutlass10bfloat16_tE19Flash_kernel_traitsILi256ELi64ELi64ELi8ES3_EELb1ELb0ELb0ELb0ELb0ELb0ELb0EEEvNS_16Flash_bwd_paramsE,@"STO_CUDA_ENTRY STV_DEFAULT"
_ZN5flash44flash_bwd_dq_dk_dv_loop_seqk_parallel_kernelI23Flash_bwd_kernel_traitsILi256ELi64ELi64ELi8ELi4ELi2ELi2ELb0ELb0EN7cutlass10bfloat16_tE19Flash_kernel_traitsILi256ELi64ELi64ELi8ES3_EELb1ELb0ELb0ELb0ELb0ELb0ELb0EEEvNS_16Flash_bwd_paramsE:
.text._ZN5flash44flash_bwd_dq_dk_dv_loop_seqk_parallel_kernelI23Flash_bwd_kernel_traitsILi256ELi64ELi64ELi8ELi4ELi2ELi2ELb0ELb0EN7cutlass10bfloat16_tE19Flash_kernel_traitsILi256ELi64ELi64ELi8ES3_EELb1ELb0ELb0ELb0ELb0ELb0ELb0EEEvNS_16Flash_bwd_paramsE:
        /* <DEDUP_REMOVED lines=12> */
[----:B------:R-:W2:Y:S01]  /*00c0*/  S2UR UR48, SR_CTAID.Y ;  /* 0x00000000003079c3 */ /* 0x000ea20000002600 */
[----:B------:R-:W-:Y:S01]  /*00d0*/  UMOV UR5, 0x400 ;  /* 0x0000040000057882 */ /* 0x000fe20000000000 */
[----:B------:R-:W-:Y:S01]  /*00e0*/  IMAD.MOV.U32 R240, RZ, RZ, 0x20 ;  /* 0x00000020fff07424 */ /* 0x000fe200078e00ff */
[----:B------:R-:W-:Y:S01]  /*00f0*/  UMOV UR58, URZ ;  /* 0x0000003f003a7c82 */ /* 0x000fe20008000000 */
[----:B------:R-:W-:-:S04]  /*0100*/  UMOV UR59, 0xffff8000 ;  /* 0xffff8000003b7882 */ /* 0x000fc80000000000 */
        /* <DEDUP_REMOVED lines=22> */
[--C-:B------:R-:W-:Y:S01]  /*0270*/  SHF.R.S32.HI R3, RZ, 0x2, R2.reuse ;  /* 0x00000002ff037819 */ /* 0x100fe20000011402 */
[----:B------:R-:W-:Y:S01]  /*0280*/  IMAD.SHL.U32 R6, R6, 0x40, RZ ;  /* 0x0000004006067824 */ /* 0x000fe200078e00ff */
[----:B------:R-:W-:Y:S01]  /*0290*/  SHF.R.S32.HI R2, RZ, 0x1f, R2 ;  /* 0x0000001fff027819 */ /* 0x000fe20000011402 */
[----:B------:R-:W-:Y:S01]  /*02a0*/  IMAD.SHL.U32 R18, R0, 0x8, RZ ;  /* 0x0000000800127824 */ /* 0x000fe200078e00ff */
[----:B------:R-:W-:Y:S01]  /*02b0*/  SHF.R.S32.HI R9, RZ, 0x1f, R7 ;  /* 0x0000001fff097819 */ /* 0x000fe20000011407 */
[----:B------:R-:W-:Y:S01]  /*02c0*/  IMAD.SHL.U32 R12, R12, 0x2, RZ ;  /* 0x000000020c0c7824 */ /* 0x000fe200078e00ff */
[----:B------:R-:W-:-:S02]  /*02d0*/  LEA.HI R2, R2, R3, RZ, 0x3 ;  /* 0x0000000302027211 */ /* 0x000fc400078f18ff */
[----:B------:R-:W-:Y:S02]  /*02e0*/  SHF.R.S32.HI R5, RZ, 0x4, R4 ;  /* 0x00000004ff057819 */ /* 0x000fe40000011404 */
[----:B------:R-:W-:Y:S02]  /*02f0*/  LOP3.LUT R2, R2, 0xfffffff8, RZ, 0xc0, !PT ;  /* 0xfffffff802027812 */ /* 0x000fe400078ec0ff */
[-C--:B------:R-:W-:Y:S02]  /*0300*/  LEA.HI R7, R7, R16.reuse, RZ, 0x1 ;  /* 0x0000001007077211 */ /* 0x080fe400078f08ff */
[----:B------:R-:W-:Y:S01]  /*0310*/  LOP3.LUT R6, R6, 0x1c0, RZ, 0xc0, !PT ;  /* 0x000001c006067812 */ /* 0x000fe200078ec0ff */
[----:B------:R-:W-:Y:S01]  /*0320*/  IMAD.IADD R2, R3, 0x1, -R2 ;  /* 0x0000000103027824 */ /* 0x000fe200078e0a02 */
[----:B------:R-:W-:Y:S02]  /*0330*/  LEA.HI R9, R9, R16, RZ, 0x2 ;  /* 0x0000001009097211 */ /* 0x000fe400078f10ff */
[----:B------:R-:W-:-:S02]  /*0340*/  LEA.HI R4, R4, R5, RZ, 0x1 ;  /* 0x0000000504047211 */ /* 0x000fc400078f08ff */
[----:B------:R-:W-:Y:S02]  /*0350*/  LOP3.LUT R7, R7, 0xfffffffe, RZ, 0xc0, !PT ;  /* 0xfffffffe07077812 */ /* 0x000fe400078ec0ff */
[----:B------:R-:W-:Y:S02]  /*0360*/  SHF.R.U32.HI R3, RZ, 0x3, R6 ;  /* 0x00000003ff037819 */ /* 0x000fe40000011606 */
[----:B------:R-:W-:Y:S01]  /*0370*/  LOP3.LUT R6, R6, 0x38, R18, 0xf8, !PT ;  /* 0x0000003806067812 */ /* 0x000fe200078ef812 */
[----:B------:R-:W-:Y:S01]  /*0380*/  IMAD.IADD R7, R16, 0x1, -R7 ;  /* 0x0000000110077824 */ /* 0x000fe200078e0a07 */
[----:B------:R-:W-:Y:S02]  /*0390*/  LOP3.LUT R9, R9, 0xfffffffc, RZ, 0xc0, !PT ;  /* 0xfffffffc09097812 */ /* 0x000fe400078ec0ff */
[----:B------:R-:W-:Y:S02]  /*03a0*/  LOP3.LUT R4, R4, 0xfffffffe, RZ, 0xc0, !PT ;  /* 0xfffffffe04047812 */ /* 0x000fe400078ec0ff */
[----:B------:R-:W-:Y:S01]  /*03b0*/  LOP3.LUT P4, RZ, R0, 0x4, RZ, 0xc0, !PT ;  /* 0x0000000400ff7812 */ /* 0x000fe2000788c0ff */
[----:B------:R-:W-:Y:S01]  /*03c0*/  IMAD.IADD R17, R16, 0x1, -R9 ;  /* 0x0000000110117824 */ /* 0x000fe200078e0a09 */
[C---:B------:R-:W-:Y:S01]  /*03d0*/  LOP3.LUT P3, RZ, R0.reuse, 0x2, RZ, 0xc0, !PT ;  /* 0x0000000200ff7812 */ /* 0x040fe2000786c0ff */
[----:B------:R-:W-:Y:S01]  /*03e0*/  IMAD.SHL.U32 R0, R0, 0x40, RZ ;  /* 0x0000004000007824 */ /* 0x000fe200078e00ff */
[----:B------:R-:W-:Y:S01]  /*03f0*/  LOP3.LUT R3, R6, R3, RZ, 0x3c, !PT ;  /* 0x0000000306037212 */ /* 0x000fe200078e3cff */
[----:B------:R-:W-:Y:S01]  /*0400*/  IMAD.IADD R4, R5, 0x1, -R4 ;  /* 0x0000000105047824 */ /* 0x000fe200078e0a04 */
[----:B------:R-:W-:Y:S01]  /*0410*/  SHF.R.S32.HI R6, RZ, 0x1f, R15 ;  /* 0x0000001fff067819 */ /* 0x000fe2000001140f */
[----:B------:R-:W-:Y:S01]  /*0420*/  IMAD.SHL.U32 R9, R7, 0x10, RZ ;  /* 0x0000001007097824 */ /* 0x000fe200078e00ff */
[----:B------:R-:W-:Y:S01]  /*0430*/  SHF.R.S32.HI R5, RZ, 0x1f, R14 ;  /* 0x0000001fff057819 */ /* 0x000fe2000001140e */
[----:B------:R-:W-:Y:S01]  /*0440*/  IMAD.SHL.U32 R251, R4, 0x20, RZ ;  /* 0x0000002004fb7824 */ /* 0x000fe200078e00ff */
[----:B------:R-:W-:Y:S01]  /*0450*/  LOP3.LUT R0, R0, 0x1c0, RZ, 0xc0, !PT ;  /* 0x000001c000007812 */ /* 0x000fe200078ec0ff */
[----:B------:R-:W-:Y:S01]  /*0460*/  IMAD.SHL.U32 R249, R4, 0x8, RZ ;  /* 0x0000000804f97824 */ /* 0x000fe200078e00ff */
[----:B------:R-:W-:Y:S01]  /*0470*/  LEA.HI R6, R6, R15, RZ, 0x3 ;  /* 0x0000000f06067211 */ /* 0x000fe200078f18ff */
[----:B------:R-:W-:Y:S01]  /*0480*/  STL [R1], R17 ;  /* 0x0000001101007387 */ /* 0x000fe20000100800 */
[----:B------:R-:W-:-:S02]  /*0490*/  LEA.HI R5, R5, R14, RZ, 0x2 ;  /* 0x0000000e05057211 */ /* 0x000fc400078f10ff */
[C---:B------:R-:W-:Y:S01]  /*04a0*/  LOP3.LUT R14, R0.reuse, 0x8, R13, 0xf8, !PT ;  /* 0x00000008000e7812 */ /* 0x040fe200078ef80d */
[----:B------:R-:W-:Y:S01]  /*04b0*/  STL [R1+0x10], R18 ;  /* 0x0000101201007387 */ /* 0x000fe20000100800 */
[----:B------:R-:W-:Y:S02]  /*04c0*/  LOP3.LUT R250, R0, 0x10, R9, 0xf8, !PT ;  /* 0x0000001000fa7812 */ /* 0x000fe400078ef809 */
[----:B------:R-:W-:Y:S02]  /*04d0*/  SHF.R.U32.HI R11, RZ, 0x3, R0 ;  /* 0x00000003ff0b7819 */ /* 0x000fe40000011600 */
[C---:B------:R-:W-:Y:S01]  /*04e0*/  LOP3.LUT R0, R6.reuse, 0xfffffff8, RZ, 0xc0, !PT ;  /* 0xfffffff806007812 */ /* 0x040fe200078ec0ff */
[----:B------:R-:W-:Y:S01]  /*04f0*/  IMAD.SHL.U32 R6, R6, 0x40, RZ ;  /* 0x0000004006067824 */ /* 0x000fe200078e00ff */
[C---:B------:R-:W-:Y:S02]  /*0500*/  LOP3.LUT R9, R2.reuse, 0x1, RZ, 0xc0, !PT ;  /* 0x0000000102097812 */ /* 0x040fe400078ec0ff */
[----:B------:R-:W-:Y:S01]  /*0510*/  SHF.R.S32.HI R8, RZ, 0x6, R8 ;  /* 0x00000006ff087819 */ /* 0x000fe20000011408 */
[----:B------:R-:W-:Y:S01]  /*0520*/  IMAD.IADD R0, R15, 0x1, -R0 ;  /* 0x000000010f007824 */ /* 0x000fe200078e0a00 */
[----:B------:R-:W-:Y:S01]  /*0530*/  ISETP.NE.U32.AND P0, PT, R9, 0x1, PT ;  /* 0x000000010900780c */ /* 0x000fe20003f05070 */
[----:B------:R-:W-:Y:S01]  /*0540*/  IMAD.SHL.U32 R9, R2, 0x40, RZ ;  /* 0x0000004002097824 */ /* 0x000fe200078e00ff */
[----:B------:R-:W-:Y:S01]  /*0550*/  SHF.R.S32.HI R16, RZ, 0x7, R10 ;  /* 0x00000007ff107819 */ /* 0x000fe2000001140a */
[----:B------:R-:W-:Y:S01]  /*0560*/  IMAD.SHL.U32 R0, R0, 0x40, RZ ;  /* 0x0000004000007824 */ /* 0x000fe200078e00ff */
[----:B------:R-:W-:Y:S01]  /*0570*/  R2P PR, R2, 0x6 ;  /* 0x0000000602007804 */ /* 0x000fe20000000000 */
[----:B------:R-:W-:Y:S01]  /*0580*/  IMAD.SHL.U32 R2, R8, 0x8, RZ ;  /* 0x0000000808027824 */ /* 0x000fe200078e00ff */
[----:B------:R-:W-:Y:S01]  /*0590*/  LOP3.LUT R9, R9, 0x1c0, RZ, 0xc0, !PT ;  /* 0x000001c009097812 */ /* 0x000fe200078ec0ff */
[----:B------:R-:W-:Y:S01]  /*05a0*/  IMAD.SHL.U32 R10, R4, 0x200, RZ ;  /* 0x00000200040a7824 */ /* 0x000fe200078e00ff */
[----:B------:R-:W-:Y:S01]  /*05b0*/  LOP3.LUT R0, R0, 0x1c0, RZ, 0xc0, !PT ;  /* 0x000001c000007812 */ /* 0x000fe200078ec0ff */
[----:B------:R-:W-:Y:S01]  /*05c0*/  IMAD R3, R8, 0x200, R3 ;  /* 0x0000020008037824 */ /* 0x000fe200078e0203 */
[----:B------:R-:W-:Y:S01]  /*05d0*/  LOP3.LUT R2, R2, 0x18, RZ, 0xc0, !PT ;  /* 0x0000001802027812 */ /* 0x000fe200078ec0ff */
[----:B------:R-:W-:Y:S01]  /*05e0*/  IMAD.SHL.U32 R8, R16, 0x20, RZ ;  /* 0x0000002010087824 */ /* 0x000fe200078e00ff */
[----:B------:R-:W-:-:S02]  /*05f0*/  SHF.R.U32.HI R4, RZ, 0x3, R0 ;  /* 0x00000003ff047819 */ /* 0x000fc40000011600 */
[----:B------:R-:W-:Y:S01]  /*0600*/  LOP3.LUT R251, R2, 0x20, R251, 0xf8, !PT ;  /* 0x0000002002fb7812 */ /* 0x000fe200078ef8fb */
[----:B------:R1:W-:Y:S01]  /*0610*/  STL [R1+0x4], R3 ;  /* 0x0000040301007387 */ /* 0x0003e20000100800 */
[----:B------:R-:W-:Y:S02]  /*0620*/  LOP3.LUT R249, R0, 0x8, R249, 0xf8, !PT ;  /* 0x0000000800f97812 */ /* 0x000fe400078ef8f9 */
[----:B------:R-:W-:Y:S02]  /*0630*/  LOP3.LUT R251, R4, R251, R0, 0x1e, !PT ;  /* 0x000000fb04fb7212 */ /* 0x000fe400078e1e00 */
[----:B------:R-:W-:Y:S01]  /*0640*/  LOP3.LUT R0, R6, 0xfffffe00, RZ, 0xc0, !PT ;  /* 0xfffffe0006007812 */ /* 0x000fe200078ec0ff */
[----:B------:R-:W-:Y:S01]  /*0650*/  IMAD.U32 R6, RZ, RZ, UR6 ;  /* 0x00000006ff067e24 */ /* 0x000fe2000f8e00ff */
[----:B------:R-:W-:Y:S01]  /*0660*/  LOP3.LUT R8, R9, 0x20, R8, 0xf8, !PT ;  /* 0x0000002009087812 */ /* 0x000fe200078ef808 */
[----:B------:R-:W-:Y:S01]  /*0670*/  IMAD.U32 R6, RZ, RZ, UR5 ;  /* 0x00000005ff067e24 */ /* 0x000fe2000f8e00ff */
[----:B------:R-:W-:Y:S01]  /*0680*/  USHF.R.S32.HI UR5, URZ, 0x1f, UR48 ;  /* 0x0000001f3f057899 */ /* 0x000fe20008011430 */
[----:B------:R-:W-:Y:S01]  /*0690*/  LOP3.LUT R241, R14, R11, RZ, 0x3c, !PT ;  /* 0x0000000b0ef17212 */ /* 0x000fe200078e3cff */
[----:B------:R-:W-:Y:S01]  /*06a0*/  IMAD R14, R16, 0x800, R10 ;  /* 0x00000800100e7824 */ /* 0x000fe200078e020a */
[----:B------:R-:W-:Y:S01]  /*06b0*/  LOP3.LUT R249, R249, R4, RZ, 0x3c, !PT ;  /* 0x00000004f9f97212 */ /* 0x000fe200078e3cff */
[--C-:B------:R-:W-:Y:S01]  /*06c0*/  IMAD R252, R17, 0x400, R0.reuse ;  /* 0x0000040011fc7824 */ /* 0x100fe200078e0200 */
[----:B------:R-:W-:Y:S01]  /*06d0*/  LOP3.LUT R251, R251, R0, RZ, 0xfc, !PT ;  /* 0x00000000fbfb7212 */ /* 0x000fe200078efcff */
[----:B------:R-:W-:Y:S01]  /*06e0*/  IMAD R4, R7, 0x400, R0 ;  /* 0x0000040007047824 */ /* 0x000fe200078e0200 */
[----:B------:R-:W-:Y:S01]  /*06f0*/  USHF.R.S32.HI UR6, URZ, 0x1f, UR48 ;  /* 0x0000001f3f067899 */ /* 0x000fe20008011430 */
[----:B------:R-:W-:Y:S01]  /*0700*/  IMAD.U32 R0, RZ, RZ, UR5 ;  /* 0x00000005ff007e24 */ /* 0x000fe2000f8e00ff */
[----:B------:R-:W-:Y:S01]  /*0710*/  USHF.R.S32.HI UR5, URZ, 0x1f, UR55 ;  /* 0x0000001f3f057899 */ /* 0x000fe20008011437 */
[----:B------:R-:W-:Y:S01]  /*0720*/  IMAD.IADD R241, R14, 0x1, R241 ;  /* 0x000000010ef17824 */ /* 0x000fe200078e02f1 */
[----:B------:R-:W-:Y:S01]  /*0730*/  LOP3.LUT R250, R250, 0x8, R13, 0xf8, !PT ;  /* 0x00000008fafa7812 */ /* 0x000fe200078ef80d */
[----:B------:R-:W-:Y:S01]  /*0740*/  IMAD.IADD R252, R252, 0x1, R249 ;  /* 0x00000001fcfc7824 */ /* 0x000fe200078e02f9 */
[----:B------:R-:W-:Y:S01]  /*0750*/  SEL R240, R240, 0xffffffe0, !P3 ;  /* 0xffffffe0f0f07807 */ /* 0x000fe20005800000 */
[----:B------:R-:W-:Y:S01]  /*0760*/  IMAD.MOV.U32 R0, RZ, RZ, 0x40 ;  /* 0x00000040ff007424 */ /* 0x000fe200078e00ff */
[----:B------:R-:W-:Y:S01]  /*0770*/  LOP3.LUT R250, R10, R250, R11, 0xf6, !PT ;  /* 0x000000fa0afa7212 */ /* 0x000fe200078ef60b */
[----:B------:R-:W-:Y:S01]  /*0780*/  IMAD.U32 R6, RZ, RZ, UR6 ;  /* 0x00000006ff067e24 */ /* 0x000fe2000f8e00ff */
[----:B-1----:R-:W-:Y:S01]  /*0790*/  SHF.R.U32.HI R3, RZ, 0x3, R9 ;  /* 0x00000003ff037819 */ /* 0x002fe20000011609 */
[----:B------:R-:W-:Y:S01]  /*07a0*/  IMAD.IADD R249, R249, 0x1, R4 ;  /* 0x00000001f9f97824 */ /* 0x000fe200078e0204 */
[----:B------:R-:W-:Y:S01]  /*07b0*/  SHF.R.S32.HI R6, RZ, 0x2, R5 ;  /* 0x00000002ff067819 */ /* 0x000fe20000011405 */
[----:B------:R-:W-:Y:S01]  /*07c0*/  IMAD.U32 R4, RZ, RZ, UR5 ;  /* 0x00000005ff047e24 */ /* 0x000fe2000f8e00ff */
[----:B------:R-:W-:Y:S01]  /*07d0*/  LOP3.LUT R2, R3, R9, R2, 0x1e, !PT ;  /* 0x0000000903027212 */ /* 0x000fe200078e1e02 */
[--C-:B------:R-:W-:Y:S01]  /*07e0*/  IMAD R9, R7, 0x400, R12.reuse ;  /* 0x0000040007097824 */ /* 0x100fe200078e020c */
[----:B------:R-:W-:Y:S01]  /*07f0*/  LOP3.LUT R3, R8, R3, RZ, 0x3c, !PT ;  /* 0x0000000308037212 */ /* 0x000fe200078e3cff */
[----:B------:R-:W-:Y:S01]  /*0800*/  IMAD R8, R17, 0x400, R12 ;  /* 0x0000040011087824 */ /* 0x000fe200078e020c */
[----:B------:R-:W-:Y:S01]  /*0810*/  UIADD3 UR6, UR4, 0x18000, URZ ;  /* 0x0001800004067890 */ /* 0x000fe2000fffe03f */
[----:B------:R-:W-:Y:S01]  /*0820*/  IMAD.MOV.U32 R4, RZ, RZ, -0x10 ;  /* 0xfffffff0ff047424 */ /* 0x000fe200078e00ff */
[----:B------:R-:W-:Y:S01]  /*0830*/  LEA R241, R241, UR4, 0x1 ;  /* 0x00000004f1f17c11 */ /* 0x000fe2000f8e08ff */
[----:B------:R-:W-:Y:S01]  /*0840*/  IMAD.IADD R3, R8, 0x1, R3 ;  /* 0x0000000108037824 */ /* 0x000fe200078e0203 */
[----:B------:R-:W-:Y:S01]  /*0850*/  SEL R5, R0, 0xffffffc0, !P4 ;  /* 0xffffffc000057807 */ /* 0x000fe20006000000 */
[----:B------:R-:W-:Y:S01]  /*0860*/  IMAD.IADD R2, R9, 0x1, R2 ;  /* 0x0000000109027824 */ /* 0x000fe200078e0202 */
[----:B------:R-:W-:Y:S01]  /*0870*/  LEA R250, R250, UR4, 0x1 ;  /* 0x00000004fafa7c11 */ /* 0x000fe2000f8e08ff */
[----:B------:R-:W-:Y:S01]  /*0880*/  IMAD R0, R17, 0x10, R6 ;  /* 0x0000001011007824 */ /* 0x000fe200078e0206 */
[----:B------:R-:W-:Y:S01]  /*0890*/  LEA R9, R3, UR4, 0x1 ;  /* 0x0000000403097c11 */ /* 0x000fe2000f8e08ff */
[--C-:B------:R-:W-:Y:S01]  /*08a0*/  IMAD.IADD R240, R240, 0x1, R241.reuse ;  /* 0x00000001f0f07824 */ /* 0x100fe200078e02f1 */
[----:B------:R-:W-:Y:S01]  /*08b0*/  SEL R4, R4, 0x10, !P0 ;  /* 0x0000001004047807 */ /* 0x000fe20004000000 */
[----:B------:R-:W-:Y:S01]  /*08c0*/  IMAD.U32 R7, RZ, RZ, UR5 ;  /* 0x00000005ff077e24 */ /* 0x000fe2000f8e00ff */
[----:B------:R-:W-:Y:S01]  /*08d0*/  LEA R8, R2, UR6, 0x1 ;  /* 0x0000000602087c11 */ /* 0x000fe2000f8e08ff */
[----:B------:R1:W-:Y:S01]  /*08e0*/  STL [R1+0x8], R0 ;  /* 0x0000080001007387 */ /* 0x0003e20000100800 */
[----:B------:R-:W-:Y:S01]  /*08f0*/  VIADD R7, R9, 0x20 ;  /* 0x0000002009077836 */ /* 0x000fe20000000000 */
[----:B------:R-:W-:Y:S01]  /*0900*/  UIADD3 UR5, UR4, 0x28000, URZ ;  /* 0x0002800004057890 */ /* 0x000fe2000fffe03f */
[C---:B------:R-:W-:Y:S01]  /*0910*/  IMAD.IADD R3, R5.reuse, 0x1, R241 ;  /* 0x0000000105037824 */ /* 0x040fe200078e02f1 */
[----:B------:R2:W-:Y:S01]  /*0920*/  STL [R1+0x18], R9 ;  /* 0x0000180901007387 */ /* 0x0005e20000100800 */
[----:B------:R-:W-:Y:S01]  /*0930*/  IMAD.IADD R2, R5, 0x1, R240 ;  /* 0x0000000105027824 */ /* 0x000fe200078e02f0 */
[----:B------:R-:W-:Y:S01]  /*0940*/  ULDC.64 UR6, c[0x0][0x208] ;  /* 0x0000820000067ab9 */ /* 0x000fe20000000a00 */
[----:B------:R-:W-:Y:S01]  /*0950*/  @P1 VIADD R7, R9, 0xffffffe0 ;  /* 0xffffffe009071836 */ /* 0x000fe20000000000 */
[----:B------:R2:W-:Y:S01]  /*0960*/  STL [R1+0x1c], R8 ;  /* 0x00001c0801007387 */ /* 0x0005e20000100800 */
[C---:B------:R-:W-:Y:S01]  /*0970*/  VIADD R6, R8.reuse, 0x40 ;  /* 0x0000004008067836 */ /* 0x040fe20000000000 */
[----:B------:R-:W-:Y:S01]  /*0980*/  LEA R249, R249, UR5, 0x1 ;  /* 0x00000005f9f97c11 */ /* 0x000fe2000f8e08ff */
[----:B------:R-:W-:-:S02]  /*0990*/  @P2 VIADD R6, R8, 0xffffffc0 ;  /* 0xffffffc008062836 */ /* 0x000fc40000000000 */
[----:B-1----:R-:W-:Y:S02]  /*09a0*/  IMAD.IADD R0, R5, 0x1, R250 ;  /* 0x0000000105007824 */ /* 0x002fe400078e02fa */
[----:B------:R-:W-:Y:S02]  /*09b0*/  IMAD.IADD R5, R9, 0x1, R4 ;  /* 0x0000000109057824 */ /* 0x000fe400078e0204 */
[----:B------:R-:W-:-:S03]  /*09c0*/  IMAD.IADD R4, R4, 0x1, R7 ;  /* 0x0000000104047824 */ /* 0x000fc600078e0207 */
[----:B------:R2:W-:Y:S04]  /*09d0*/  STL [R1+0x28], R5 ;  /* 0x0000280501007387 */ /* 0x0005e80000100800 */
[----:B------:R2:W-:Y:S04]  /*09e0*/  STL [R1+0x20], R7 ;  /* 0x0000200701007387 */ /* 0x0005e80000100800 */
[----:B------:R2:W-:Y:S04]  /*09f0*/  STL [R1+0x24], R6 ;  /* 0x0000240601007387 */ /* 0x0005e80000100800 */
[----:B------:R2:W-:Y:S02]  /*0a00*/  STL [R1+0x40], R4 ;  /* 0x0000400401007387 */ /* 0x0005e40000100800 */
.L_x_1502:
        /* <DEDUP_REMOVED lines=19> */
[----:B-123--:R-:W-:Y:S01]  /*0b40*/  IMAD.U32 R16, RZ, RZ, UR8 ;  /* 0x00000008ff107e24 */ /* 0x00efe2000f8e00ff */
[----:B------:R-:W-:Y:S01]  /*0b50*/  ULDC.U8 UR18, c[0x0][0x3c2] ;  /* 0x0000f08000127ab9 */ /* 0x000fe20000000000 */
[----:B------:R-:W-:Y:S01]  /*0b60*/  ULDC.64 UR12, c[0x0][0x2f8] ;  /* 0x0000be00000c7ab9 */ /* 0x000fe20000000a00 */
[----:B------:R-:W-:Y:S01]  /*0b70*/  @UP4 UIADD3.X UR11, UR5, UR11, URZ, UP1, !UPT ;  /* 0x0000000b050b4290 */ /* 0x000fe20008ffe43f */
[----:B--2---:R-:W-:Y:S01]  /*0b80*/  IMAD.U32 R6, RZ, RZ, UR10 ;  /* 0x0000000aff067e24 */ /* 0x004fe2000f8e00ff */
        /* <DEDUP_REMOVED lines=9> */
[----:B----4-:R-:W1:Y:S01]  /*0c20*/  S2R R10, SR_TID.X ;  /* 0x00000000000a7919 */ /* 0x010e620000002100 */
[----:B------:R-:W-:-:S03]  /*0c30*/  UIADD3.X UR5, UR5, UR13, URZ, UP0, !UPT ;  /* 0x0000000d05057290 */ /* 0x000fc600087fe43f */
[----:B------:R-:W-:Y:S01]  /*0c40*/  PLOP3.LUT P2, PT, PT, PT, UP1, 0x80, 0x0 ;  /* 0x000000000000781c */ /* 0x000fe20003f4f018 */
[----:B------:R-:W3:Y:S01]  /*0c50*/  @P1 LDG.E R6, desc[UR6][R6.64] ;  /* 0x0000000606061981 */ /* 0x000ee2000c1e1900 */
[----:B------:R-:W-:Y:S01]  /*0c60*/  IMAD.U32 R15, RZ, RZ, UR14 ;  /* 0x0000000eff0f7e24 */ /* 0x000fe2000f8e00ff */
[----:B------:R-:W4:Y:S01]  /*0c70*/  S2UR UR49, SR_CTAID.X ;  /* 0x00000000003179c3 */ /* 0x000f220000002500 */
[----:B------:R-:W-:Y:S01]  /*0c80*/  IMAD.U32 R12, RZ, RZ, UR10 ;  /* 0x0000000aff0c7e24 */ /* 0x000fe2000f8e00ff */
[----:B------:R-:W-:Y:S01]  /*0c90*/  UMOV UR21, URZ ;  /* 0x0000003f00157c82 */ /* 0x000fe20008000000 */
[----:B------:R-:W-:Y:S01]  /*0ca0*/  IMAD.U32 R13, RZ, RZ, UR5 ;  /* 0x00000005ff0d7e24 */ /* 0x000fe2000f8e00ff */
[----:B------:R-:W5:Y:S01]  /*0cb0*/  @P3 LDG.E R8, desc[UR6][R14.64] ;  /* 0x000000060e083981 */ /* 0x000f62000c1e1900 */
[----:B------:R-:W-:-:S03]  /*0cc0*/  @!UP3 ULDC.64 UR8, c[0x0][0x318] ;  /* 0x0000c6000008bab9 */ /* 0x000fc60000000a00 */
[----:B------:R-:W5:Y:S04]  /*0cd0*/  @P3 LDG.E R5, desc[UR6][R14.64+0x4] ;  /* 0x000004060e053981 */ /* 0x000f68000c1e1900 */
        /* <DEDUP_REMOVED lines=10> */
[----:B----4-:R-:W-:Y:S01]  /*0d80*/  USHF.L.U32 UR15, UR49, 0x6, URZ ;  /* 0x00000006310f7899 */ /* 0x010fe2000800063f */
[----:B------:R-:W-:Y:S01]  /*0d90*/  ULDC UR9, c[0x0][0x2c8] ;  /* 0x0000b20000097ab9 */ /* 0x000fe20000000800 */
[----:B-1----:R-:W-:Y:S02]  /*0da0*/  SHF.R.S32.HI R9, RZ, 0x1f, R10 ;  /* 0x0000001fff097819 */ /* 0x002fe4000001140a */
[----:B--2---:R-:W-:-:S02]  /*0db0*/  @P0 R2UR UR11, R4 ;  /* 0x00000000040b02ca */ /* 0x004fc400000e0000 */
[----:B------:R-:W-:-:S04]  /*0dc0*/  ISETP.NE.U32.AND P0, PT, RZ, UR12, PT ;  /* 0x0000000cff007c0c */ /* 0x000fc8000bf05070 */
[----:B------:R-:W-:Y:S02]  /*0dd0*/  ISETP.NE.AND.EX P0, PT, RZ, UR13, PT, P0 ;  /* 0x0000000dff007c0c */ /* 0x000fe4000bf05300 */
[----:B---3--:R-:W-:Y:S02]  /*0de0*/  @P1 R2UR UR21, R6 ;  /* 0x00000000061512ca */ /* 0x008fe400000e0000 */
[----:B-----5:R-:W-:Y:S02]  /*0df0*/  @P3 R2UR UR8, R8 ;  /* 0x00000000080832ca */ /* 0x020fe400000e0000 */
[----:B------:R-:W-:-:S09]  /*0e00*/  @P3 R2UR UR12, R5 ;  /* 0x00000000050c32ca */ /* 0x000fd200000e0000 */
        /* <DEDUP_REMOVED lines=9> */
.L_x_1456:
        /* <DEDUP_REMOVED lines=37> */
[----:B------:R-:W-:Y:S01]  /*10f0*/  ULDC UR61, c[0x0][0x2dc] ;  /* 0x0000b700003d7ab9 */ /* 0x000fe20000000800 */
[----:B------:R-:W-:Y:S01]  /*1100*/  ULDC UR60, c[0x0][0x270] ;  /* 0x00009c00003c7ab9 */ /* 0x000fe20000000800 */
[----:B------:R-:W-:Y:S01]  /*1110*/  ULDC.64 UR22, c[0x0][0x240] ;  /* 0x0000900000167ab9 */ /* 0x000fe20000000a00 */
        /* <DEDUP_REMOVED lines=8> */
[----:B------:R-:W-:Y:S02]  /*11a0*/  UIADD3 UR37, UR27, UR37, URZ ;  /* 0x000000251b257290 */ /* 0x000fe4000fffe03f */
[----:B------:R-:W-:Y:S02]  /*11b0*/  @UP1 UIADD3 UR37, UR25, UR20, URZ ;  /* 0x0000001419251290 */ /* 0x000fe4000fffe03f */
[----:B------:R-:W-:-:S02]  /*11c0*/  UIMAD UR16, UR11, UR12, URZ ;  /* 0x0000000c0b1072a4 */ /* 0x000fc4000f8e023f */
[----:B------:R-:W-:Y:S01]  /*11d0*/  UIADD3 UR9, UR13, UR9, URZ ;  /* 0x000000090d097290 */ /* 0x000fe2000fffe03f */
[----:B-1----:R-:W-:Y:S01]  /*11e0*/  VIADD R14, R14, 0xffffffe ;  /* 0x0ffffffe0e0e7836 */ /* 0x002fe20000000000 */
[----:B------:R-:W-:Y:S02]  /*11f0*/  UISETP.NE.AND UP0, UPT, UR34, -0x1, UPT ;  /* 0xffffffff2200788c */ /* 0x000fe4000bf05270 */
[----:B------:R-:W-:Y:S01]  /*1200*/  USHF.L.U32 UR15, UR48, 0x7, URZ ;  /* 0x00000007300f7899 */ /* 0x000fe2000800063f */
[----:B------:R-:W1:Y:S01]  /*1210*/  F2I.FTZ.U32.TRUNC.NTZ R15, R14 ;  /* 0x0000000e000f7305 */ /* 0x000e62000021f000 */
[----:B------:R-:W-:Y:S02]  /*1220*/  ULOP3.LUT UR20, UR46, 0xffffffc0, URZ, 0xc0, !UPT ;  /* 0xffffffc02e147892 */ /* 0x000fe4000f8ec03f */
[----:B------:R-:W-:Y:S02]  /*1230*/  USEL UR38, UR26, UR24, !UP1 ;  /* 0x000000181a267287 */ /* 0x000fe4000c800000 */
[----:B------:R-:W-:-:S02]  /*1240*/  USHF.L.U64.HI UR14, UR48, 0x7, UR56 ;  /* 0x00000007300e7899 */ /* 0x000fc40008010238 */
[----:B------:R-:W-:Y:S02]  /*1250*/  UIMAD.WIDE.U32 UR26, UR10, UR12, URZ ;  /* 0x0000000c0a1a72a5 */ /* 0x000fe4000f8e003f */
[----:B------:R-:W-:Y:S02]  /*1260*/  UIMAD UR16, UR10, UR9, UR16 ;  /* 0x000000090a1072a4 */ /* 0x000fe4000f8e0210 */
[----:B------:R-:W-:Y:S02]  /*1270*/  USEL UR31, UR15, URZ, UP2 ;  /* 0x0000003f0f1f7287 */ /* 0x000fe40009000000 */
[----:B------:R-:W-:Y:S01]  /*1280*/  UIADD3 UR9, UR20, -0x40, URZ ;  /* 0xffffffc014097890 */ /* 0x000fe2000fffe03f */
[----:B-1----:R-:W-:Y:S01]  /*1290*/  IMAD.MOV R8, RZ, RZ, -R15 ;  /* 0x000000ffff087224 */ /* 0x002fe200078e0a0f */
[----:B------:R-:W-:Y:S01]  /*12a0*/  ULDC.U8 UR15, c[0x0][0x3d8] ;  /* 0x0000f600000f7ab9 */ /* 0x000fe20000000000 */
[----:B------:R-:W-:Y:S01]  /*12b0*/  IMAD.MOV.U32 R14, RZ, RZ, RZ ;  /* 0x000000ffff0e7224 */ /* 0x000fe200078e00ff */
[----:B------:R-:W-:Y:S01]  /*12c0*/  USEL UR35, UR14, URZ, UP2 ;  /* 0x0000003f0e237287 */ /* 0x000fe20009000000 */
[----:B------:R-:W-:Y:S01]  /*12d0*/  IMAD R8, R8, R11, RZ ;  /* 0x0000000b08087224 */ /* 0x000fe200078e02ff */
[----:B------:R-:W-:-:S02]  /*12e0*/  UIMAD.WIDE.U32 UR12, UR10, UR8, URZ ;  /* 0x000000080a0c72a5 */ /* 0x000fc4000f8e003f */
[----:B------:R-:W-:Y:S01]  /*12f0*/  UIADD3 UR47, UR27, UR16, URZ ;  /* 0x000000101b2f7290 */ /* 0x000fe2000fffe03f */
[----:B------:R-:W-:Y:S01]  /*1300*/  IMAD.HI.U32 R8, R15, R8, R14 ;  /* 0x000000080f087227 */ /* 0x000fe200078e000e */
[----:B------:R-:W-:Y:S02]  /*1310*/  USHF.R.S32.HI UR32, URZ, 0x1f, UR9 ;  /* 0x0000001f3f207899 */ /* 0x000fe40008011409 */
[----:B------:R-:W-:Y:S02]  /*1320*/  UIADD3 UR16, UP2, UR9, UR31, URZ ;  /* 0x0000001f09107290 */ /* 0x000fe4000ff5e03f */
[----:B------:R-:W-:Y:S01]  /*1330*/  UISETP.NE.AND UP3, UPT, UR15, URZ, UPT ;  /* 0x0000003f0f00728c */ /* 0x000fe2000bf65270 */
[----:B------:R-:W-:Y:S01]  /*1340*/  IMAD.HI.U32 R14, R8, R5, RZ ;  /* 0x00000005080e7227 */ /* 0x000fe200078e00ff */
[----:B------:R-:W-:Y:S02]  /*1350*/  @UP0 UIADD3 UR29, UR21, UR34, URZ ;  /* 0x00000022151d0290 */ /* 0x000fe4000fffe03f */
[----:B------:R-:W-:-:S02]  /*1360*/  UIMAD UR24, UR11, UR8, URZ ;  /* 0x000000080b1872a4 */ /* 0x000fc4000f8e023f */
[----:B------:R-:W-:Y:S01]  /*1370*/  IADD3 R8, -R14, RZ, RZ ;  /* 0x000000ff0e087210 */ /* 0x000fe20007ffe1ff */
[----:B------:R-:W-:Y:S01]  /*1380*/  USEL UR54, UR26, UR12, !UP1 ;  /* 0x0000000c1a367287 */ /* 0x000fe2000c800000 */
[----:B------:R-:W-:Y:S01]  /*1390*/  ULDC.U8 UR18, c[0x0][0x480] ;  /* 0x0001200000127ab9 */ /* 0x000fe20000000000 */
[----:B------:R-:W-:Y:S02]  /*13a0*/  UIADD3.X UR12, UR32, UR35, URZ, UP2, !UPT ;  /* 0x00000023200c7290 */ /* 0x000fe400097fe43f */
[C---:B------:R-:W-:Y:S01]  /*13b0*/  IMAD R8, R11.reuse, R8, R5 ;  /* 0x000000080b087224 */ /* 0x040fe200078e0205 */
[----:B------:R-:W-:Y:S01]  /*13c0*/  UIMAD UR11, UR11, UR16, URZ ;  /* 0x000000100b0b72a4 */ /* 0x000fe2000f8e023f */
[----:B------:R-:W-:Y:S01]  /*13d0*/  LOP3.LUT R5, R4, UR55, RZ, 0x3c, !PT ;  /* 0x0000003704057c12 */ /* 0x000fe2000f8e3cff */
[----:B------:R-:W-:Y:S02]  /*13e0*/  UISETP.NE.AND UP4, UPT, UR18, URZ, UPT ;  /* 0x0000003f1200728c */ /* 0x000fe4000bf85270 */
[----:B------:R-:W-:Y:S01]  /*13f0*/  ISETP.GT.U32.AND P1, PT, R11, R8, PT ;  /* 0x000000080b00720c */ /* 0x000fe20003f24070 */
[----:B------:R-:W-:Y:S01]  /*1400*/  @UP0 ULDC.64 UR18, c[0x0][0x250] ;  /* 0x0000940000120ab9 */ /* 0x000fe20000000a00 */
[----:B------:R-:W-:Y:S01]  /*1410*/  @UP1 UIADD3 UR47, UR13, UR24, URZ ;  /* 0x000000180d2f1290 */ /* 0x000fe2000fffe03f */
[----:B------:R-:W-:Y:S01]  /*1420*/  ISETP.GE.AND P2, PT, R5, RZ, PT ;  /* 0x000000ff0500720c */ /* 0x000fe20003f46270 */
[----:B------:R-:W-:-:S02]  /*1430*/  UIMAD UR20, UR10, UR12, UR11 ;  /* 0x0000000c0a1472a4 */ /* 0x000fc4000f8e020b */
[----:B------:R-:W-:Y:S02]  /*1440*/  @UP0 UIMAD.WIDE.U32 UR12, UR29, UR18, URZ ;  /* 0x000000121d0c02a5 */ /* 0x000fe4000f8e003f */
[----:B------:R-:W-:Y:S02]  /*1450*/  @UP0 UIMAD UR26, UR29, UR19, URZ ;  /* 0x000000131d1a02a4 */ /* 0x000fe4000f8e023f */
[----:B------:R-:W-:Y:S01]  /*1460*/  @!UP1 UIADD3 UR33, UR43, UR40, URZ ;  /* 0x000000282b219290 */ /* 0x000fe2000fffe03f */
[----:B------:R-:W-:Y:S02]  /*1470*/  ULDC UR29, c[0x0][0x2c4] ;  /* 0x0000b100001d7ab9 */ /* 0x000fe40000000800 */
[----:B------:R-:W-:Y:S01]  /*1480*/  @!P1 IMAD.IADD R8, R8, 0x1, -R11 ;  /* 0x0000000108089824 */ /* 0x000fe200078e0a0b */
[----:B------:R-:W-:Y:S01]  /*1490*/  UIMAD.WIDE.U32 UR40, UR10, UR16, URZ ;  /* 0x000000100a2872a5 */ /* 0x000fe2000f8e003f */
[----:B------:R-:W-:Y:S01]  /*14a0*/  @!P1 VIADD R14, R14, 0x1 ;  /* 0x000000010e0e9836 */ /* 0x000fe20000000000 */
[----:B------:R-:W-:Y:S01]  /*14b0*/  @UP3 UIMAD UR10, UR48, UR29, URZ ;  /* 0x0000001d300a32a4 */ /* 0x000fe2000f8e023f */
[----:B------:R-:W-:Y:S01]  /*14c0*/  PLOP3.LUT P1, PT, PT, PT, UP0, 0x80, 0x0 ;  /* 0x000000000000781c */ /* 0x000fe20003f2f008 */
[----:B------:R-:W-:Y:S01]  /*14d0*/  @UP0 UIADD3 UR28, UR21, UR34, URZ ;  /* 0x00000022151c0290 */ /* 0x000fe2000fffe03f */
[----:B------:R-:W-:Y:S01]  /*14e0*/  ISETP.GE.U32.AND P0, PT, R8, R11, PT ;  /* 0x0000000b0800720c */ /* 0x000fe20003f06070 */
[----:B------:R-:W-:Y:S01]  /*14f0*/  @UP3 USEL UR11, UR10, UR8, !UP1 ;  /* 0x000000080a0b3287 */ /* 0x000fe2000c800000 */
[----:B------:R-:W-:-:S02]  /*1500*/  @UP0 ULDC.64 UR14, c[0x0][0x248] ;  /* 0x00009200000e0ab9 */ /* 0x000fc40000000a00 */
[----:B------:R-:W-:Y:S01]  /*1510*/  @UP3 ULDC UR10, c[0x0][0x2e4] ;  /* 0x0000b900000a3ab9 */ /* 0x000fe20000000800 */
[----:B------:R-:W-:Y:S02]  /*1520*/  @UP0 UIMAD.WIDE.U32 UR24, UR28, UR14, URZ ;  /* 0x0000000e1c1802a5 */ /* 0x000fe4000f8e003f */
[----:B------:R-:W-:Y:S02]  /*1530*/  @UP3 UIMAD UR27, UR55, UR10, UR11 ;  /* 0x0000000a371b32a4 */ /* 0x000fe4000f8e020b */
[----:B------:R-:W-:Y:S02]  /*1540*/  @!UP3 UIMAD UR10, UR48, UR60, UR55 ;  /* 0x0000003c300ab2a4 */ /* 0x000fe4000f8e0237 */
[----:B------:R-:W-:Y:S02]  /*1550*/  UIMAD UR50, UR55, UR61, URZ ;  /* 0x0000003d373272a4 */ /* 0x000fe4000f8e023f */
[----:B------:R-:W-:Y:S01]  /*1560*/  @P0 IADD3 R14, R14, 0x1, RZ ;  /* 0x000000010e0e0810 */ /* 0x000fe20007ffe0ff */
[----:B------:R-:W-:Y:S01]  /*1570*/  @UP0 UIMAD UR28, UR28, UR15, URZ ;  /* 0x0000000f1c1c02a4 */ /* 0x000fe2000f8e023f */
[----:B------:R-:W-:Y:S01]  /*1580*/  PLOP3.LUT P0, PT, PT, PT, UP3, 0x80, 0x0 ;  /* 0x000000000000781c */ /* 0x000fe20003f0f038 */
[----:B------:R-:W-:-:S02]  /*1590*/  USEL UR52, UR30, URZ, UP4 ;  /* 0x0000003f1e347287 */ /* 0x000fc4000a000000 */
[----:B------:R-:W-:Y:S01]  /*15a0*/  IMAD.MOV.U32 R11, RZ, RZ, R14 ;  /* 0x000000ffff0b7224 */ /* 0x000fe200078e000e */
[----:B------:R-:W-:Y:S02]  /*15b0*/  USEL UR51, UR49, URZ, UP4 ;  /* 0x0000003f31337287 */ /* 0x000fe4000a000000 */
[----:B------:R-:W-:Y:S02]  /*15c0*/  @!UP3 UIMAD UR27, UR10, UR29, URZ ;  /* 0x0000001d0a1bb2a4 */ /* 0x000fe4000f8e023f */
[----:B------:R-:W-:Y:S01]  /*15d0*/  USHF.R.S32.HI UR53, URZ, 0x1f, UR50 ;  /* 0x0000001f3f357899 */ /* 0x000fe20008011432 */
[----:B------:R-:W-:Y:S01]  /*15e0*/  @!P2 IADD3 R11, -R11, RZ, RZ ;  /* 0x000000ff0b0ba210 */ /* 0x000fe20007ffe1ff */
[----:B------:R-:W-:Y:S01]  /*15f0*/  @UP0 UIADD3 UR35, UR13, UR26, URZ ;  /* 0x0000001a0d230290 */ /* 0x000fe2000fffe03f */
[----:B------:R-:W-:Y:S01]  /*1600*/  @!P3 LOP3.LUT R11, RZ, R4, RZ, 0x33, !PT ;  /* 0x00000004ff0bb212 */ /* 0x000fe200078e33ff */
        /* <DEDUP_REMOVED lines=17> */
.L_x_1458:
        /* <DEDUP_REMOVED lines=13> */
.L_x_1459:
        /* <DEDUP_REMOVED lines=11> */
.L_x_1460:
[----:B------:R-:W-:-:S04]  /*18a0*/  UIMAD UR8, UR48, UR60, UR55 ;  /* 0x0000003c300872a4 */ /* 0x000fc8000f8e0237 */
[----:B------:R-:W-:-:S12]  /*18b0*/  UIMAD UR8, UR8, UR57, URZ ;  /* 0x00000039080872a4 */ /* 0x000fd8000f8e023f */
.L_x_1461:
[----:B------:R-:W2:Y:S01]  /*18c0*/  LDL.64 R16, [R1+0x10] ;  /* 0x0000100001107983 */ /* 0x000ea20000100a00 */
[----:B------:R-:W1:Y:S03]  /*18d0*/  LDC.64 R4, c[0x0][0x420] ;  /* 0x00010800ff047b82 */ /* 0x000e660000000a00 */
[----:B------:R3:W4:Y:S01]  /*18e0*/  LDL.64 R38, [R1+0x10] ;  /* 0x0000100001267983 */ /* 0x0007220000100a00 */
[----:B------:R-:W-:Y:S01]  /*18f0*/  UIADD3 UR8, UR9, UR8, URZ ;  /* 0x0000000809087290 */ /* 0x000fe2000fffe03f */
[----:B------:R-:W-:Y:S01]  /*1900*/  LEA.HI R15, R9, R10, RZ, 0x5 ;  /* 0x0000000a090f7211 */ /* 0x000fe200078f28ff */
[----:B------:R-:W-:Y:S01]  /*1910*/  UIMAD UR10, UR61, UR60, URZ ;  /* 0x0000003c3d0a72a4 */ /* 0x000fe2000f8e023f */
[----:B------:R-:W-:Y:S01]  /*1920*/  BSSY B1, `(.L_x_1457) ;  /* 0x0000a15000017945 */ /* 0x000fe20003800000 */
[----:B------:R-:W-:Y:S01]  /*1930*/  ULDC.64 UR24, c[0x0][0x478] ;  /* 0x00011e0000187ab9 */ /* 0x000fe20000000a00 */
[----:B------:R-:W-:-:S02]  /*1940*/  UIADD3 UR11, UR9, UR27, URZ ;  /* 0x0000001b090b7290 */ /* 0x000fc4000fffe03f */
[----:B------:R-:W-:Y:S02]  /*1950*/  UIMAD.WIDE UR24, UR8, 0x4, UR24 ;  /* 0x00000004081878a5 */ /* 0x000fe4000f8e0218 */
[----:B------:R-:W-:Y:S02]  /*1960*/  USHF.L.U32 UR8, UR10, 0x6, URZ ;  /* 0x000000060a087899 */ /* 0x000fe4000800063f */
[----:B------:R-:W-:Y:S02]  /*1970*/  UISETP.GE.AND UP2, UPT, UR39, 0x1, UPT ;  /* 0x000000012700788c */ /* 0x000fe4000bf46270 */
[----:B------:R-:W-:Y:S01]  /*1980*/  USHF.R.S32.HI UR16, URZ, 0x1f, UR55 ;  /* 0x0000001f3f107899 */ /* 0x000fe20008011437 */
[----:B------:R-:W-:Y:S01]  /*1990*/  ULDC.64 UR12, c[0x0][0x428] ;  /* 0x00010a00000c7ab9 */ /* 0x000fe20000000a00 */
[----:B------:R-:W-:Y:S02]  /*19a0*/  ULDC.64 UR26, c[0x0][0x258] ;  /* 0x00009600001a7ab9 */ /* 0x000fe40000000a00 */
[----:B------:R-:W-:-:S02]  /*19b0*/  UIMAD UR28, UR16, UR12, URZ ;  /* 0x0000000c101c72a4 */ /* 0x000fc4000f8e023f */
[----:B------:R-:W-:Y:S01]  /*19c0*/  UIMAD UR16, UR16, UR26, URZ ;  /* 0x0000001a101072a4 */ /* 0x000fe2000f8e023f */
[----:B-1----:R-:W-:Y:S01]  /*19d0*/  IMAD R28, R4, UR32, RZ ;  /* 0x00000020041c7c24 */ /* 0x002fe2000f8e02ff */
[----:B------:R-:W-:Y:S01]  /*19e0*/  UIMAD UR28, UR55, UR13, UR28 ;  /* 0x0000000d371c72a4 */ /* 0x000fe2000f8e021c */
[----:B------:R-:W-:Y:S02]  /*19f0*/  ULDC.64 UR42, c[0x0][0x2b0] ;  /* 0x0000ac00002a7ab9 */ /* 0x000fe40000000a00 */
[----:B------:R-:W-:Y:S01]  /*1a00*/  IMAD R28, R5, UR9, R28 ;  /* 0x00000009051c7c24 */ /* 0x000fe2000f8e021c */
[----:B------:R-:W-:Y:S02]  /*1a10*/  ULEA.HI.SX32 UR41, UR46, 0xffffffff, 0x1a ;  /* 0xffffffff2e297891 */ /* 0x000fe4000f8fd23f */
[----:B------:R-:W-:Y:S01]  /*1a20*/  UIMAD UR16, UR55, UR27, UR16 ;  /* 0x0000001b371072a4 */ /* 0x000fe2000f8e0210 */
[----:B--2---:R-:W-:Y:S02]  /*1a30*/  LOP3.LUT R17, R15, 0xffffffe0, RZ, 0xc0, !PT ;  /* 0xffffffe00f117812 */ /* 0x004fe400078ec0ff */
[----:B------:R-:W-:Y:S01]  /*1a40*/  SHF.R.S32.HI R15, RZ, 0x5, R15 ;  /* 0x00000005ff0f7819 */ /* 0x000fe2000001140f */
[----:B----4-:R-:W-:-:S02]  /*1a50*/  IMAD.MOV.U32 R38, RZ, RZ, R16 ;  /* 0x000000ffff267224 */ /* 0x010fc400078e0010 */
[----:B------:R-:W-:Y:S02]  /*1a60*/  IMAD.IADD R8, R10, 0x1, -R17 ;  /* 0x000000010a087824 */ /* 0x000fe400078e0a11 */
[----:B------:R-:W-:Y:S01]  /*1a70*/  IMAD.U32 R16, RZ, RZ, UR12 ;  /* 0x0000000cff107e24 */ /* 0x000fe2000f8e00ff */
[----:B------:R-:W-:Y:S01]  /*1a80*/  SHF.R.S32.HI R39, RZ, 0x1f, R38 ;  /* 0x0000001fff277819 */ /* 0x000fe20000011426 */
[----:B------:R-:W-:Y:S01]  /*1a90*/  IMAD R15, R15, UR10, R8 ;  /* 0x0000000a0f0f7c24 */ /* 0x000fe2000f8e0208 */
[----:B------:R-:W-:Y:S01]  /*1aa0*/  IADD3 R20, P0, R38, UR20, RZ ;  /* 0x0000001426147c10 */ /* 0x000fe2000ff1e0ff */
[----:B------:R-:W-:Y:S01]  /*1ab0*/  ULDC.64 UR12, c[0x0][0x400] ;  /* 0x00010000000c7ab9 */ /* 0x000fe20000000a00 */
[----:B------:R-:W-:Y:S01]  /*1ac0*/  UIMAD.WIDE UR10, UR11, 0x4, UR42 ;  /* 0x000000040b0a78a5 */ /* 0x000fe2000f8e022a */
[----:B------:R3:W-:Y:S01]  /*1ad0*/  STL [R1+0x14], R39 ;  /* 0x0000142701007387 */ /* 0x0007e20000100800 */
[----:B------:R-:W-:Y:S02]  /*1ae0*/  IADD3.X R21, R39, UR33, RZ, P0, !PT ;  /* 0x0000002127157c10 */ /* 0x000fe400087fe4ff */
[----:B------:R-:W-:Y:S01]  /*1af0*/  IADD3 R18, P0, R6, UR9, RZ ;  /* 0x0000000906127c10 */ /* 0x000fe2000ff1e0ff */
[----:B------:R-:W-:Y:S01]  /*1b00*/  IMAD.WIDE.U32 R20, R4, UR9, R20 ;  /* 0x0000000904147c25 */ /* 0x000fe2000f8e0014 */
[----:B------:R-:W-:-:S02]  /*1b10*/  UIADD3 UR9, UP1, UP0, UR40, UR8, UR50 ;  /* 0x0000000828097290 */ /* 0x000fc4000f83e032 */
[----:B------:R-:W-:Y:S01]  /*1b20*/  USHF.R.S32.HI UR8, URZ, 0x1f, UR8 ;  /* 0x0000001f3f087899 */ /* 0x000fe20008011408 */
[----:B------:R-:W-:Y:S01]  /*1b30*/  IMAD.IADD R29, R21, 0x1, R28 ;  /* 0x00000001151d7824 */ /* 0x000fe200078e021c */
[----:B------:R-:W-:Y:S01]  /*1b40*/  IADD3.X R21, R7, UR32, RZ, P0, !PT ;  /* 0x0000002007157c10 */ /* 0x000fe200087fe4ff */
[----:B------:R-:W-:Y:S01]  /*1b50*/  IMAD.MOV.U32 R28, RZ, RZ, R20 ;  /* 0x000000ffff1c7224 */ /* 0x000fe200078e0014 */
[----:B------:R-:W-:Y:S01]  /*1b60*/  UIADD3.X UR8, UR49, UR8, UR53, UP1, UP0 ;  /* 0x0000000831087290 */ /* 0x000fe20008fe0435 */
[----:B------:R-:W-:Y:S01]  /*1b70*/  PLOP3.LUT P0, PT, PT, PT, UP2, 0x80, 0x0 ;  /* 0x000000000000781c */ /* 0x000fe20003f0f028 */
[----:B------:R-:W-:Y:S01]  /*1b80*/  UIADD3 UR9, UP1, UP0, UR52, UR9, UR54 ;  /* 0x0000000934097290 */ /* 0x000fe2000f83e036 */
[----:B------:R-:W-:Y:S02]  /*1b90*/  IMAD R19, R21, UR22, RZ ;  /* 0x0000001615137c24 */ /* 0x000fe4000f8e02ff */
[----:B------:R-:W-:Y:S01]  /*1ba0*/  IMAD.WIDE.U32 R22, R18, UR22, R38 ;  /* 0x0000001612167c25 */ /* 0x000fe2000f8e0026 */
[----:B------:R-:W-:-:S02]  /*1bb0*/  UIADD3.X UR8, UR51, UR8, UR47, UP1, UP0 ;  /* 0x0000000833087290 */ /* 0x000fc40008fe042f */
[C---:B------:R-:W-:Y:S01]  /*1bc0*/  IADD3 R20, P1, R15.reuse, UR9, RZ ;  /* 0x000000090f147c10 */ /* 0x040fe2000ff3e0ff */
[----:B------:R-:W-:Y:S01]  /*1bd0*/  IMAD R19, R18, UR23, R19 ;  /* 0x0000001712137c24 */ /* 0x000fe2000f8e0213 */
[----:B------:R-:W-:Y:S01]  /*1be0*/  IADD3 R30, P2, R22, UR38, RZ ;  /* 0x00000026161e7c10 */ /* 0x000fe2000ff5e0ff */
[----:B------:R-:W-:Y:S01]  /*1bf0*/  IMAD.WIDE.U32 R28, R16, UR55, R28 ;  /* 0x00000037101c7c25 */ /* 0x000fe2000f8e001c */
[----:B------:R-:W-:Y:S02]  /*1c00*/  LEA.HI.X.SX32 R15, R15, UR8, 0x1, P1 ;  /* 0x000000080f0f7c11 */ /* 0x000fe400088f0eff */
[C---:B------:R-:W-:Y:S01]  /*1c10*/  LEA R26, P1, R20.reuse, UR12, 0x2 ;  /* 0x0000000c141a7c11 */ /* 0x040fe2000f8210ff */
[----:B------:R-:W-:Y:S01]  /*1c20*/  VIADD R29, R29, UR28 ;  /* 0x0000001c1d1d7c36 */ /* 0x000fe20008000000 */
[----:B------:R-:W-:Y:S02]  /*1c30*/  IADD3.X R31, R23, UR37, R19, P2, !PT ;  /* 0x00000025171f7c10 */ /* 0x000fe400097fe413 */
[----:B------:R-:W-:Y:S01]  /*1c40*/  LEA.HI.X R27, R20, UR13, R15, 0x2, P1 ;  /* 0x0000000d141b7c11 */ /* 0x000fe200088f140f */
[----:B---3--:R-:W-:Y:S08]  /*1c50*/  @!P0 BRA `(.L_x_1462) ;  /* 0x0000009000f08947 */ /* 0x008ff00003800000 */
        /* <DEDUP_REMOVED lines=41> */
[----:B------:R-:W-:Y:S02]  /*1ef0*/  UMOV UR32, UR20 ;  /* 0x0000001400207c82 */ /* 0x000fe40008000000 */
[-C--:B------:R-:W-:Y:S01]  /*1f00*/  IMAD.WIDE.U32 R32, R4, R18.reuse, UR32 ;  /* 0x0000002004207e25 */ /* 0x080fe2000f8e0012 */
[----:B------:R-:W-:Y:S02]  /*1f10*/  ULDC UR32, c[0x0][0x2d0] ;  /* 0x0000b40000207ab9 */ /* 0x000fe40000000800 */
[----:B------:R-:W-:Y:S01]  /*1f20*/  ISETP.GE.AND P6, PT, R38, UR32, PT ;  /* 0x0000002026007c0c */ /* 0x000fe2000bfc6270 */
[----:B------:R-:W-:Y:S01]  /*1f30*/  IMAD R20, R5, R18, R20 ;  /* 0x0000001205147224 */ /* 0x000fe200078e0214 */
        /* <DEDUP_REMOVED lines=32> */
.L_x_1464:
[----:B------:R-:W-:Y:S05]  /*2140*/  BSYNC B0 ;  /* 0x0000000000007941 */ /* 0x000fea0003800000 */
.L_x_1463:
[----:B--23--:R-:W-:Y:S01]  /*2150*/  IMAD.WIDE.U32 R22, R15, UR55, R30 ;  /* 0x000000370f167c25 */ /* 0x00cfe2000f8e001e */
        /* <DEDUP_REMOVED lines=50> */
.L_x_1466:
[----:B------:R-:W-:Y:S05]  /*2480*/  BSYNC B0 ;  /* 0x0000000000007941 */ /* 0x000fea0003800000 */
.L_x_1465:
[----:B---3--:R-:W-:Y:S01]  /*2490*/  LEA R28, R20, UR4, 0x1 ;  /* 0x00000004141c7c11 */ /* 0x008fe2000f8e08ff */
        /* <DEDUP_REMOVED lines=23> */
.L_x_1468:
[----:B----4-:R-:W4:Y:S01]  /*2610*/  LDC.64 R4, c[0x0][0x210] ;  /* 0x00008400ff047b82 */ /* 0x010f220000000a00 */
        /* <DEDUP_REMOVED lines=49> */
.L_x_1469:
[----:B------:R-:W-:Y:S05]  /*2930*/  BSYNC B0 ;  /* 0x0000000000007941 */ /* 0x000fea0003800000 */
.L_x_1467:
        /* <DEDUP_REMOVED lines=21> */
.L_x_1471:
[----:B------:R-:W-:Y:S01]  /*2a90*/  ULDC UR20, c[0x0][0x2d0] ;  /* 0x0000b40000147ab9 */ /* 0x000fe20000000800 */
[----:B----4-:R-:W-:Y:S01]  /*2aa0*/  IMAD.U32 R4, RZ, RZ, UR22 ;  /* 0x00000016ff047e24 */ /* 0x010fe2000f8e00ff */
        /* <DEDUP_REMOVED lines=43> */
[----:B----4-:R-:W-:-:S04]  /*2d60*/  LEA R4, P1, R22, UR24, 0x1 ;  /* 0x0000001816047c11 */ /* 0x010fc8000f8208ff */
[----:B------:R-:W-:-:S05]  /*2d70*/  LEA.HI.X R5, R22, UR25, R15, 0x1, P1 ;  /* 0x0000001916057c11 */ /* 0x000fca00088f0c0f */
[----:B------:R-:W-:Y:S01]  /*2d80*/  @!PT LDS RZ, [RZ] ;  /* 0x00000000fffff984 */ /* 0x000fe20000000800 */
[----:B------:R-:W-:Y:S01]  /*2d90*/  @!PT LDS RZ, [RZ] ;  /* 0x00000000fffff984 */ /* 0x000fe20000000800 */
[----:B------:R-:W-:Y:S01]  /*2da0*/  @!PT LDS RZ, [RZ] ;  /* 0x00000000fffff984 */ /* 0x000fe20000000800 */
[----:B------:R1:W-:Y:S04]  /*2db0*/  LDGSTS.E.BYPASS.LTC128B.128 [R28+0x7000], desc[UR6][R4.64+0x180] ;  /* 0x07000180041c7fae */ /* 0x0003e8000b901d46 */
.L_x_1472:
[----:B------:R-:W-:Y:S05]  /*2dc0*/  BSYNC B0 ;  /* 0x0000000000007941 */ /* 0x000fea0003800000 */
.L_x_1470:
[----:B---3--:R-:W3:Y:S01]  /*2dd0*/  LDL R29, [R1+0x8] ;  /* 0x00000800011d7983 */ /* 0x008ee20000100800 */
[----:B------:R-:W-:Y:S01]  /*2de0*/  UIADD3 UR20, -UR36, UR5, URZ ;  /* 0x0000000524147290 */ /* 0x000fe2000fffe13f */
[----:B-1--4-:R-:W-:Y:S01]  /*2df0*/  IMAD.U32 R4, RZ, RZ, UR14 ;  /* 0x0000000eff047e24 */ /* 0x012fe2000f8e00ff */
[----:B------:R-:W-:Y:S01]  /*2e00*/  USHF.R.S32.HI UR16, URZ, 0x1f, UR36 ;  /* 0x0000001f3f107899 */ /* 0x000fe20008011424 */
[----:B------:R-:W-:Y:S02]  /*2e10*/  BSSY B0, `(.L_x_1473) ;  /* 0x0000044000007945 */ /* 0x000fe40003800000 */
[----:B------:R-:W-:Y:S01]  /*2e20*/  IMAD.WIDE.U32 R18, R4, UR36, R38 ;  /* 0x0000002404127c25 */ /* 0x000fe2000f8e0026 */
[----:B------:R-:W-:Y:S01]  /*2e30*/  ISETP.GE.AND P3, PT, R6, UR20, PT ;  /* 0x0000001406007c0c */ /* 0x000fe2000bf66270 */
[----:B------:R-:W-:Y:S01]  /*2e40*/  UIMAD UR22, UR16, UR14, URZ ;  /* 0x0000000e101672a4 */ /* 0x000fe2000f8e023f */
[----:B------:R-:W-:-:S03]  /*2e50*/  IADD3 R20, P1, R18, UR29, RZ ;  /* 0x0000001d12147c10 */ /* 0x000fc6000ff3e0ff */
[----:B------:R-:W-:-:S06]  /*2e60*/  UIMAD UR22, UR36, UR15, UR22 ;  /* 0x0000000f241672a4 */ /* 0x000fcc000f8e0216 */
[----:B------:R-:W-:Y:S01]  /*2e70*/  IMAD.U32 R4, RZ, RZ, UR22 ;  /* 0x00000016ff047e24 */ /* 0x000fe2000f8e00ff */
[----:B------:R-:W-:Y:S01]  /*2e80*/  ULDC.64 UR22, c[0x0][0x260] ;  /* 0x0000980000167ab9 */ /* 0x000fe20000000a00 */
[----:B------:R1:W-:Y:S01]  /*2e90*/  @P3 STS.128 [R34+0x18000], RZ ;  /* 0x018000ff22003388 */ /* 0x0003e20000000c00 */
[----:B------:R-:W-:Y:S02]  /*2ea0*/  IMAD R16, R14, UR22, RZ ;  /* 0x000000160e107c24 */ /* 0x000fe4000f8e02ff */
[----:B------:R-:W-:Y:S01]  /*2eb0*/  IADD3.X R21, R19, UR30, R4, P1, !PT ;  /* 0x0000001e13157c10 */ /* 0x000fe20008ffe404 */
[----:B------:R1:W-:Y:S01]  /*2ec0*/  @P3 STS.128 [R34+0x1a000], RZ ;  /* 0x01a000ff22003388 */ /* 0x0003e20000000c00 */
[----:B------:R-:W-:-:S03]  /*2ed0*/  IMAD R16, R11, UR23, R16 ;  /* 0x000000170b107c24 */ /* 0x000fc6000f8e0210 */
[----:B------:R1:W-:Y:S01]  /*2ee0*/  @P3 STS.128 [R34+0x1c000], RZ ;  /* 0x01c000ff22003388 */ /* 0x0003e20000000c00 */
[----:B------:R-:W-:-:S03]  /*2ef0*/  IMAD.WIDE.U32 R20, R11, UR22, R20 ;  /* 0x000000160b147c25 */ /* 0x000fc6000f8e0014 */
[----:B------:R1:W-:Y:S02]  /*2f00*/  @P3 STS.128 [R34+0x1e000], RZ ;  /* 0x01e000ff22003388 */ /* 0x0003e40000000c00 */
[----:B------:R-:W-:Y:S02]  /*2f10*/  IADD3 R15, R21, R16, RZ ;  /* 0x00000010150f7210 */ /* 0x000fe40007ffe0ff */
[C---:B---3--:R-:W-:Y:S02]  /*2f20*/  IADD3 R5, R29.reuse, 0x8, RZ ;  /* 0x000000081d057810 */ /* 0x048fe40007ffe0ff */
        /* <DEDUP_REMOVED lines=50> */
.L_x_1474:
[----:B------:R-:W-:Y:S05]  /*3250*/  BSYNC B0 ;  /* 0x0000000000007941 */ /* 0x000fea0003800000 */
.L_x_1473:
        /* <DEDUP_REMOVED lines=9> */
[----:B-1--4-:R-:W1:Y:S01]  /*32f0*/  LDC.64 R22, c[0x0][0x218] ;  /* 0x00008600ff167b82 */ /* 0x012e620000000a00 */
[----:B------:R-:W-:Y:S01]  /*3300*/  ISETP.GE.AND P2, PT, R38, UR9, PT ;  /* 0x0000000926007c0c */ /* 0x000fe2000bf46270 */
[----:B------:R-:W-:Y:S01]  /*3310*/  IMAD.U32 R24, RZ, RZ, UR29 ;  /* 0x0000001dff187e24 */ /* 0x000fe2000f8e00ff */
[----:B------:R-:W-:Y:S01]  /*3320*/  IADD3 R19, P1, R13, 0x20, RZ ;  /* 0x000000200d137810 */ /* 0x000fe20007f3e0ff */
[----:B------:R-:W-:Y:S01]  /*3330*/  IMAD.MOV.U32 R21, RZ, RZ, R15 ;  /* 0x000000ffff157224 */ /* 0x000fe200078e000f */
[----:B------:R-:W-:-:S03]  /*3340*/  MOV R25, UR30 ;  /* 0x0000001e00197c02 */ /* 0x000fc60008000f00 */
[----:B------:R-:W-:Y:S02]  /*3350*/  IMAD.X R18, RZ, RZ, R12, P1 ;  /* 0x000000ffff127224 */ /* 0x000fe400008e060c */
[----:B------:R-:W-:-:S04]  /*3360*/  IMAD.WIDE.U32 R24, R19, UR14, R24 ;  /* 0x0000000e13187c25 */ /* 0x000fc8000f8e0018 */
[----:B------:R-:W4:Y:S01]  /*3370*/  @!P2 LDC.64 R4, c[0x0][0x218] ;  /* 0x00008600ff04ab82 */ /* 0x000f220000000a00 */
[----:B------:R-:W-:Y:S01]  /*3380*/  IMAD R18, R18, UR14, RZ ;  /* 0x0000000e12127c24 */ /* 0x000fe2000f8e02ff */
[----:B------:R1:W-:Y:S03]  /*3390*/  @P2 STS.128 [R34+0x19000], RZ ;  /* 0x019000ff22002388 */ /* 0x0003e60000000c00 */
[----:B------:R-:W-:Y:S01]  /*33a0*/  IMAD R18, R19, UR15, R18 ;  /* 0x0000000f13127c24 */ /* 0x000fe2000f8e0212 */
[----:B------:R-:W-:-:S03]  /*33b0*/  IADD3 R19, P1, R6, 0x20, RZ ;  /* 0x0000002006137810 */ /* 0x000fc60007f3e0ff */
[----:B------:R-:W-:Y:S01]  /*33c0*/  IMAD.IADD R25, R25, 0x1, R18 ;  /* 0x0000000119197824 */ /* 0x000fe200078e0212 */
[----:B------:R-:W-:Y:S01]  /*33d0*/  IADD3.X R18, RZ, R7, RZ, P1, !PT ;  /* 0x00000007ff127210 */ /* 0x000fe20000ffe4ff */
[----:B-1----:R-:W-:-:S04]  /*33e0*/  IMAD.WIDE R22, R38, 0x2, R22 ;  /* 0x0000000226167825 */ /* 0x002fc800078e0216 */
[----:B------:R-:W-:-:S04]  /*33f0*/  IMAD.WIDE.U32 R24, R11, UR22, R24 ;  /* 0x000000160b187c25 */ /* 0x000fc8000f8e0018 */
[----:B------:R-:W-:Y:S01]  /*3400*/  IMAD R18, R18, UR14, RZ ;  /* 0x0000000e12127c24 */ /* 0x000fe2000f8e02ff */
[----:B------:R-:W-:Y:S01]  /*3410*/  IADD3 R15, R16, R25, RZ ;  /* 0x00000019100f7210 */ /* 0x000fe20007ffe0ff */
[----:B------:R-:W-:Y:S01]  /*3420*/  IMAD.WIDE.U32 R20, R19, UR14, R20 ;  /* 0x0000000e13147c25 */ /* 0x000fe2000f8e0014 */
[----:B------:R-:W-:-:S03]  /*3430*/  LEA R22, P1, R24, R22, 0x1 ;  /* 0x0000001618167211 */ /* 0x000fc600078208ff */
[----:B------:R-:W-:Y:S01]  /*3440*/  IMAD R18, R19, UR15, R18 ;  /* 0x0000000f13127c24 */ /* 0x000fe2000f8e0212 */
[----:B------:R-:W-:Y:S02]  /*3450*/  LEA.HI.X R23, R24, R23, R15, 0x1, P1 ;  /* 0x0000001718177211 */ /* 0x000fe400008f0c0f */
[----:B----4-:R-:W-:Y:S01]  /*3460*/  @!P2 LEA R4, P1, R20, R4, 0x1 ;  /* 0x000000041404a211 */ /* 0x010fe200078208ff */
        /* <DEDUP_REMOVED lines=25> */
.L_x_1476:
[----:B------:R-:W-:Y:S05]  /*3600*/  BSYNC B0 ;  /* 0x0000000000007941 */ /* 0x000fea0003800000 */
.L_x_1475:
        /* <DEDUP_REMOVED lines=64> */
.L_x_1478:
[----:B------:R-:W-:Y:S05]  /*3a10*/  BSYNC B0 ;  /* 0x0000000000007941 */ /* 0x000fea0003800000 */
.L_x_1477:
[----:B------:R1:W-:Y:S01]  /*3a20*/  @P4 STS.128 [R34+0x21000], RZ ;  /* 0x021000ff22004388 */ /* 0x0003e20000000c00 */
[----:B------:R-:W1:Y:S01]  /*3a30*/  LDC.64 R16, c[0x0][0x3b8] ;  /* 0x0000ee00ff107b82 */ /* 0x000e620000000a00 */
[----:B------:R-:W-:Y:S02]  /*3a40*/  BSSY B0, `(.L_x_1479) ;  /* 0x0000036000007945 */ /* 0x000fe40003800000 */
        /* <DEDUP_REMOVED lines=26> */
[----:B-1----:R-:W-:-:S03]  /*3bf0*/  @!P1 LEA R6, P2, R18, R4, 0x1 ;  /* 0x0000000412069211 */ /* 0x002fc600078408ff */
[----:B------:R-:W-:Y:S01]  /*3c00*/  IMAD.IADD R14, R14, 0x1, R21 ;  /* 0x000000010e0e7824 */ /* 0x000fe200078e0215 */
[----:B------:R-:W-:-:S04]  /*3c10*/  IADD3 R4, R19, R7, RZ ;  /* 0x0000000713047210 */ /* 0x000fc80007ffe0ff */
[----:B------:R-:W-:Y:S02]  /*3c20*/  @!P1 LEA.HI.X R7, R18, R5, R4, 0x1, P2 ;  /* 0x0000000512079211 */ /* 0x000fe400010f0c04 */
        /* <DEDUP_REMOVED lines=23> */
.L_x_1480:
[----:B------:R-:W-:Y:S05]  /*3da0*/  BSYNC B0 ;  /* 0x0000000000007941 */ /* 0x000fea0003800000 */
.L_x_1479:
[----:B-1--4-:R-:W-:Y:S01]  /*3db0*/  IMAD.MOV.U32 R4, RZ, RZ, 0x4 ;  /* 0x00000004ff047424 */ /* 0x012fe200078e00ff */
[----:B------:R-:W4:Y:S01]  /*3dc0*/  LDG.E.64 R12, desc[UR6][R16.64+0x8] ;  /* 0x00000806100c7981 */ /* 0x000f22000c1e1b00 */
[----:B------:R-:W-:Y:S02]  /*3dd0*/  IMAD.MOV.U32 R5, RZ, RZ, 0x7f800000 ;  /* 0x7f800000ff057424 */ /* 0x000fe400078e00ff */
[----:B------:R-:W-:Y:S01]  /*3de0*/  IMAD.MOV.U32 R11, RZ, RZ, 0x7f800000 ;  /* 0x7f800000ff0b7424 */ /* 0x000fe200078e00ff */
[----:B------:R-:W-:Y:S01]  /*3df0*/  UIMAD UR9, UR48, UR60, UR55 ;  /* 0x0000003c300972a4 */ /* 0x000fe2000f8e0237 */
[----:B------:R-:W-:Y:S01]  /*3e00*/  IMAD.WIDE R14, R29, R4, UR10 ;  /* 0x0000000a1d0e7e25 */ /* 0x000fe2000f8e0204 */
[----:B------:R-:W5:Y:S01]  /*3e10*/  LDG.E.64 R6, desc[UR6][R16.64] ;  /* 0x0000000610067981 */ /* 0x000f62000c1e1b00 */
[----:B------:R-:W-:Y:S01]  /*3e20*/  ULDC UR20, c[0x0][0x2d0] ;  /* 0x0000b40000147ab9 */ /* 0x000fe20000000800 */
[----:B------:R-:W-:Y:S01]  /*3e30*/  ULDC UR35, c[0x0][0x2dc] ;  /* 0x0000b70000237ab9 */ /* 0x000fe20000000800 */
[----:B------:R-:W1:Y:S01]  /*3e40*/  S2R R18, SR_TID.X ;  /* 0x0000000000127919 */ /* 0x000e620000002100 */
[----:B------:R-:W0:Y:S01]  /*3e50*/  LDGDEPBAR ;  /* 0x00000000000079af */ /* 0x000e220000000000 */
[----:B------:R-:W-:-:S02]  /*3e60*/  IMAD.MOV.U32 R246, RZ, RZ, 0x20 ;  /* 0x00000020fff67424 */ /* 0x000fc400078e00ff */
[----:B------:R-:W-:Y:S01]  /*3e70*/  IMAD.MOV.U32 R245, RZ, RZ, 0x40 ;  /* 0x00000040fff57424 */ /* 0x000fe200078e00ff */
[----:B------:R-:W4:Y:S01]  /*3e80*/  @!P5 LDG.E R5, desc[UR6][R14.64+0x20] ;  /* 0x000020060e05d981 */ /* 0x000f22000c1e1900 */
[----:B------:R-:W-:Y:S02]  /*3e90*/  CS2R R190, SRZ ;  /* 0x0000000000be7805 */ /* 0x000fe4000001ff00 */
[----:B------:R-:W-:Y:S02]  /*3ea0*/  CS2R R188, SRZ ;  /* 0x0000000000bc7805 */ /* 0x000fe4000001ff00 */
[----:B------:R-:W-:Y:S01]  /*3eb0*/  CS2R R194, SRZ ;  /* 0x0000000000c27805 */ /* 0x000fe2000001ff00 */
[----:B------:R-:W5:Y:S01]  /*3ec0*/  @!P6 LDG.E R11, desc[UR6][R14.64] ;  /* 0x000000060e0be981 */ /* 0x000f62000c1e1900 */
[----:B------:R-:W-:Y:S01]  /*3ed0*/  USHF.L.U32 UR9, UR9, 0x5, URZ ;  /* 0x0000000509097899 */ /* 0x000fe2000800063f */
[----:B------:R-:W-:Y:S02]  /*3ee0*/  CS2R R192, SRZ ;  /* 0x0000000000c07805 */ /* 0x000fe4000001ff00 */
[----:B------:R-:W-:-:S02]  /*3ef0*/  CS2R R186, SRZ ;  /* 0x0000000000ba7805 */ /* 0x000fc4000001ff00 */
[----:B------:R-:W-:Y:S01]  /*3f00*/  CS2R R184, SRZ ;  /* 0x0000000000b87805 */ /* 0x000fe2000001ff00 */
[----:B------:R-:W-:Y:S01]  /*3f10*/  USHF.R.S32.HI UR14, URZ, 0x1f, UR9 ;  /* 0x0000001f3f0e7899 */ /* 0x000fe20008011409 */
        /* <DEDUP_REMOVED lines=51> */
[----:B--23--:R-:W-:Y:S02]  /*4250*/  CS2R R34, SRZ ;  /* 0x0000000000227805 */ /* 0x00cfe4000001ff00 */
[----:B------:R-:W-:-:S02]  /*4260*/  CS2R R32, SRZ ;  /* 0x0000000000207805 */ /* 0x000fc4000001ff00 */
[----:B------:R-:W-:Y:S02]  /*4270*/  CS2R R26, SRZ ;  /* 0x00000000001a7805 */ /* 0x000fe4000001ff00 */
[----:B------:R-:W-:Y:S02]  /*4280*/  CS2R R24, SRZ ;  /* 0x0000000000187805 */ /* 0x000fe4000001ff00 */
[----:B------:R-:W-:Y:S02]  /*4290*/  CS2R R22, SRZ ;  /* 0x0000000000167805 */ /* 0x000fe4000001ff00 */
[----:B------:R-:W-:Y:S01]  /*42a0*/  CS2R R20, SRZ ;  /* 0x0000000000147805 */ /* 0x000fe2000001ff00 */
[----:B------:R-:W-:Y:S01]  /*42b0*/  ULDC.U8 UR15, c[0x0][0x388] ;  /* 0x0000e200000f7ab9 */ /* 0x000fe20000000000 */
[----:B----4-:R2:W-:Y:S02]  /*42c0*/  STL [R1+0x60], R5 ;  /* 0x0000600501007387 */ /* 0x0105e40000100800 */
[----:B--2---:R-:W-:-:S04]  /*42d0*/  LEA.HI R5, R9, R10, RZ, 0x4 ;  /* 0x0000000a09057211 */ /* 0x004fc800078f20ff */
[----:B------:R-:W-:-:S05]  /*42e0*/  LOP3.LUT R5, R5, 0xfffffff0, RZ, 0xc0, !PT ;  /* 0xfffffff005057812 */ /* 0x000fca00078ec0ff */
[----:B------:R-:W-:-:S05]  /*42f0*/  IMAD.IADD R10, R10, 0x1, -R5 ;  /* 0x000000010a0a7824 */ /* 0x000fca00078e0a05 */
[----:B------:R-:W-:-:S04]  /*4300*/  SHF.R.S32.HI R5, RZ, 0x1f, R10 ;  /* 0x0000001fff057819 */ /* 0x000fc8000001140a */
[----:B------:R-:W-:-:S04]  /*4310*/  LEA.HI R5, R5, R10, RZ, 0x3 ;  /* 0x0000000a05057211 */ /* 0x000fc800078f18ff */
[----:B------:R-:W-:Y:S02]  /*4320*/  LOP3.LUT R5, R5, 0xfffffff8, RZ, 0xc0, !PT ;  /* 0xfffffff805057812 */ /* 0x000fe400078ec0ff */
[----:B------:R-:W-:-:S03]  /*4330*/  IADD3 R4, P4, P3, R12, UR9, R8 ;  /* 0x000000090c047c10 */ /* 0x000fc6000fb9e008 */
[----:B------:R-:W-:Y:S01]  /*4340*/  IMAD.IADD R5, R10, 0x1, -R5 ;  /* 0x000000010a057824 */ /* 0x000fe200078e0a05 */
[----:B------:R-:W-:-:S04]  /*4350*/  SHF.R.S32.HI R9, RZ, 0x1f, R8 ;  /* 0x0000001fff097819 */ /* 0x000fc80000011408 */
[----:B------:R-:W-:Y:S02]  /*4360*/  R2P PR, R5, 0x6 ;  /* 0x0000000605007804 */ /* 0x000fe40000000000 */
[----:B------:R-:W-:Y:S01]  /*4370*/  IADD3.X R5, R13, UR14, R9, P4, P3 ;  /* 0x0000000e0d057c10 */ /* 0x000fe2000a7e6409 */
[----:B------:R-:W-:Y:S01]  /*4380*/  IMAD.MOV.U32 R8, RZ, RZ, R28 ;  /* 0x000000ffff087224 */ /* 0x000fe200078e001c */
[----:B-----5:R-:W-:Y:S02]  /*4390*/  R2UR UR18, R7 ;  /* 0x00000000071272ca */ /* 0x020fe400000e0000 */
[----:B------:R-:W-:Y:S01]  /*43a0*/  R2UR UR19, R6 ;  /* 0x00000000061372ca */ /* 0x000fe200000e0000 */
[----:B------:R-:W-:Y:S01]  /*43b0*/  STL [R1+0x54], R5 ;  /* 0x0000540501007387 */ /* 0x000fe20000100800 */
[----:B------:R-:W-:Y:S01]  /*43c0*/  SEL R246, R246, 0xffffffe0, !P1 ;  /* 0xffffffe0f6f67807 */ /* 0x000fe20004800000 */
[----:B------:R-:W-:Y:S02]  /*43d0*/  UIADD3 UR9, UR36, 0x40, URZ ;  /* 0x0000004024097890 */ /* 0x000fe4000fffe03f */
[----:B------:R2:W-:Y:S01]  /*43e0*/  STL [R1+0x5c], R11 ;  /* 0x00005c0b01007387 */ /* 0x0005e20000100800 */
[----:B------:R-:W-:Y:S01]  /*43f0*/  SEL R245, R245, 0xffffffc0, !P2 ;  /* 0xffffffc0f5f57807 */ /* 0x000fe20005000000 */
[----:B------:R-:W-:Y:S01]  /*4400*/  ULDC UR14, c[0x0][0x2ec] ;  /* 0x0000bb00000e7ab9 */ /* 0x000fe20000000800 */
[----:B--2---:R-:W2:Y:S01]  /*4410*/  S2R R11, SR_TID.X ;  /* 0x00000000000b7919 */ /* 0x004ea20000002100 */
[----:B------:R-:W-:-:S05]  /*4420*/  VIADD R5, R252, 0x4000 ;  /* 0x00004000fc057836 */ /* 0x000fca0000000000 */
[----:B------:R-:W-:Y:S01]  /*4430*/  SEL R248, R5, R252, !P0 ;  /* 0x000000fc05f87207 */ /* 0x000fe20004000000 */
[----:B------:R-:W-:Y:S01]  /*4440*/  IMAD.WIDE.U32 R4, R4, -0x2daee0ad, RZ ;  /* 0xd2511f5304047825 */ /* 0x000fe200078e00ff */
[----:B------:R3:W-:Y:S01]  /*4450*/  STL [R1+0x58], R8 ;  /* 0x0000580801007387 */ /* 0x0007e20000100800 */
[----:B--2---:R-:W-:-:S04]  /*4460*/  SHF.R.S32.HI R11, RZ, 0x1f, R11 ;  /* 0x0000001fff0b7819 */ /* 0x004fc8000001140b */
[----:B-1----:R-:W-:-:S04]  /*4470*/  LEA.HI R11, R11, R18, RZ, 0x7 ;  /* 0x000000120b0b7211 */ /* 0x002fc800078f38ff */
[----:B------:R-:W-:-:S05]  /*4480*/  SHF.R.S32.HI R11, RZ, 0x7, R11 ;  /* 0x00000007ff0b7819 */ /* 0x000fca000001140b */
[----:B------:R-:W-:-:S05]  /*4490*/  IMAD.SHL.U32 R7, R11, 0x20, RZ ;  /* 0x000000200b077824 */ /* 0x000fca00078e00ff */
[----:B------:R3:W-:Y:S04]  /*44a0*/  STL [R1+0x2c], R7 ;  /* 0x00002c0701007387 */ /* 0x0007e80000100800 */
[----:B------:R3:W-:Y:S01]  /*44b0*/  STL.64 [R1+0x70], R4 ;  /* 0x0000700401007387 */ /* 0x0007e20000100a00 */
[----:B------:R-:W-:Y:S02]  /*44c0*/  VIADD R6, R251, 0x4000 ;  /* 0x00004000fb067836 */ /* 0x000fe40000000000 */
[----:B------:R-:W-:-:S03]  /*44d0*/  IMAD.IADD R244, R249, 0x1, R246 ;  /* 0x00000001f9f47824 */ /* 0x000fc600078e02f6 */
[----:B------:R-:W-:Y:S02]  /*44e0*/  SEL R247, R6, R251, !P0 ;  /* 0x000000fb06f77207 */ /* 0x000fe40004000000 */
[----:B------:R-:W-:Y:S02]  /*44f0*/  CS2R R28, SRZ ;  /* 0x00000000001c7805 */ /* 0x000fe4000001ff00 */
[----:B------:R-:W-:Y:S01]  /*4500*/  LEA R248, R248, UR4, 0x1 ;  /* 0x00000004f8f87c11 */ /* 0x000fe2000f8e08ff */
[----:B------:R-:W-:Y:S01]  /*4510*/  IMAD.IADD R242, R249, 0x1, R245 ;  /* 0x00000001f9f27824 */ /* 0x000fe200078e02f5 */
[----:B------:R-:W-:Y:S01]  /*4520*/  LEA R247, R247, UR4, 0x1 ;  /* 0x00000004f7f77c11 */ /* 0x000fe2000f8e08ff */
[----:B------:R-:W-:Y:S01]  /*4530*/  IMAD.IADD R243, R245, 0x1, R244 ;  /* 0x00000001f5f37824 */ /* 0x000fe200078e02f4 */
[----:B------:R-:W-:Y:S02]  /*4540*/  UIADD3 UR33, UR19, -0x61c88647, URZ ;  /* 0x9e3779b913217890 */ /* 0x000fe4000fffe03f */
[----:B------:R-:W-:-:S02]  /*4550*/  UIADD3 UR32, UR18, -0x4498517b, URZ ;  /* 0xbb67ae8512207890 */ /* 0x000fc4000fffe03f */
[----:B------:R-:W-:Y:S02]  /*4560*/  UIADD3 UR31, UR19, 0x3c6ef372, URZ ;  /* 0x3c6ef372131f7890 */ /* 0x000fe4000fffe03f */
[----:B------:R-:W-:Y:S02]  /*4570*/  UIADD3 UR30, UR18, 0x76cf5d0a, URZ ;  /* 0x76cf5d0a121e7890 */ /* 0x000fe4000fffe03f */
[----:B------:R-:W-:Y:S02]  /*4580*/  UIADD3 UR29, UR19, -0x255992d5, URZ ;  /* 0xdaa66d2b131d7890 */ /* 0x000fe4000fffe03f */
[----:B------:R-:W-:Y:S02]  /*4590*/  UIADD3 UR28, UR18, 0x32370b8f, URZ ;  /* 0x32370b8f121c7890 */ /* 0x000fe4000fffe03f */
[----:B------:R-:W-:Y:S02]  /*45a0*/  UIADD3 UR27, UR19, 0x78dde6e4, URZ ;  /* 0x78dde6e4131b7890 */ /* 0x000fe4000fffe03f */
[----:B------:R-:W-:-:S02]  /*45b0*/  UIADD3 UR26, UR18, -0x126145ec, URZ ;  /* 0xed9eba14121a7890 */ /* 0x000fc4000fffe03f */
[----:B------:R-:W-:Y:S02]  /*45c0*/  UIADD3 UR25, UR19, 0x1715609d, URZ ;  /* 0x1715609d13197890 */ /* 0x000fe4000fffe03f */
[----:B------:R-:W-:Y:S02]  /*45d0*/  UIADD3 UR24, UR18, -0x56f99767, URZ ;  /* 0xa906689912187890 */ /* 0x000fe4000fffe03f */
[----:B------:R-:W-:Y:S02]  /*45e0*/  UIADD3 UR23, UR19, -0x4ab325aa, URZ ;  /* 0xb54cda5613177890 */ /* 0x000fe4000fffe03f */
[----:B------:R-:W-:Y:S02]  /*45f0*/  UIADD3 UR22, UR18, 0x646e171e, URZ ;  /* 0x646e171e12167890 */ /* 0x000fe4000fffe03f */
[----:B---3--:R-:W-:-:S11]  /*4600*/  UISETP.GE.AND UP1, UPT, UR9, UR5, UPT ;  /* 0x000000050900728c */ /* 0x008fd6000bf26270 */
.L_x_1483:
[----:B------:R-:W0:Y:S01]  /*4610*/  LDGDEPBAR ;  /* 0x00000000000079af */ /* 0x000e220000000000 */
[C---:B------:R-:W-:Y:S01]  /*4620*/  IMAD.IADD R114, R248.reuse, 0x1, R246 ;  /* 0x00000001f8727824 */ /* 0x040fe200078e02f6 */
[----:B------:R-:W-:Y:S01]  /*4630*/  PLOP3.LUT P6, PT, PT, PT, UP1, 0x80, 0x0 ;  /* 0x000000000000781c */ /* 0x000fe20003fcf018 */
[--C-:B------:R-:W-:Y:S01]  /*4640*/  IMAD.IADD R113, R248, 0x1, R245.reuse ;  /* 0x00000001f8717824 */ /* 0x100fe200078e02f5 */
[----:B------:R-:W2:Y:S01]  /*4650*/  LDL R118, [R1] ;  /* 0x0000000001767983 */ /* 0x000ea20000100800 */
[----:B------:R-:W-:Y:S01]  /*4660*/  IMAD.IADD R112, R114, 0x1, R245 ;  /* 0x0000000172707824 */ /* 0x000fe200078e02f5 */
[----:B------:R-:W-:Y:S01]  /*4670*/  PLOP3.LUT P5, PT, PT, PT, UP1, 0x80, 0x0 ;  /* 0x000000000000781c */ /* 0x000fe20003faf018 */
[----:B------:R-:W-:Y:S01]  /*4680*/  IMAD.U32 R117, RZ, RZ, UR8 ;  /* 0x00000008ff757e24 */ /* 0x000fe2000f8e00ff */
[----:B------:R-:W3:Y:S01]  /*4690*/  LDL R124, [R1+0x2c] ;  /* 0x00002c00017c7983 */ /* 0x000ee20000100800 */
[----:B------:R-:W-:Y:S01]  /*46a0*/  PLOP3.LUT P4, PT, PT, PT, UP1, 0x80, 0x0 ;  /* 0x000000000000781c */ /* 0x000fe20003f8f018 */
[----:B------:R-:W-:Y:S01]  /*46b0*/  IMAD.U32 R116, RZ, RZ, UR17 ;  /* 0x00000011ff747e24 */ /* 0x000fe2000f8e00ff */
[----:B------:R-:W-:Y:S01]  /*46c0*/  PLOP3.LUT P0, PT, PT, PT, UP1, 0x80, 0x0 ;  /* 0x000000000000781c */ /* 0x000fe20003f0f018 */
[----:B------:R-:W4:Y:S01]  /*46d0*/  LDL.64 R126, [R1+0x70] ;  /* 0x00007000017e7983 */ /* 0x000f220000100a00 */
[----:B------:R-:W-:Y:S01]  /*46e0*/  PLOP3.LUT P3, PT, PT, PT, UP1, 0x80, 0x0 ;  /* 0x000000000000781c */ /* 0x000fe20003f6f018 */
[----:B------:R-:W-:Y:S01]  /*46f0*/  UISETP.GE.AND UP2, UPT, UR8, 0x1, UPT ;  /* 0x000000010800788c */ /* 0x000fe2000bf46270 */
[----:B------:R-:W-:Y:S01]  /*4700*/  PLOP3.LUT P1, PT, PT, PT, UP1, 0x80, 0x0 ;  /* 0x000000000000781c */ /* 0x000fe20003f2f018 */
[----:B------:R-:W3:Y:S01]  /*4710*/  LDL R119, [R1+0x54] ;  /* 0x0000540001777983 */ /* 0x000ee20000100800 */
[----:B------:R-:W-:Y:S03]  /*4720*/  PLOP3.LUT P2, PT, PT, PT, UP1, 0x80, 0x0 ;  /* 0x000000000000781c */ /* 0x000fe60003f4f018 */
[----:B------:R-:W3:Y:S04]  /*4730*/  LDL R211, [R1+0x18] ;  /* 0x0000180001d37983 */ /* 0x000ee80000100800 */
[----:B------:R-:W3:Y:S04]  /*4740*/  LDL R210, [R1+0x28] ;  /* 0x0000280001d27983 */ /* 0x000ee80000100800 */
[----:B------:R-:W3:Y:S04]  /*4750*/  LDL R209, [R1+0x20] ;  /* 0x0000200001d17983 */ /* 0x000ee80000100800 */
[----:B------:R-:W3:Y:S04]  /*4760*/  LDL R208, [R1+0x40] ;  /* 0x0000400001d07983 */ /* 0x000ee80000100800 */
[----:B------:R-:W3:Y:S04]  /*4770*/  LDL R202, [R1+0x8] ;  /* 0x0000080001ca7983 */ /* 0x000ee80000100800 */
[----:B------:R-:W5:Y:S04]  /*4780*/  LDL.64 R206, [R1+0x10] ;  /* 0x0000100001ce7983 */ /* 0x000f680000100a00 */
[----:B------:R-:W5:Y:S04]  /*4790*/  LDL R205, [R1+0x38] ;  /* 0x0000380001cd7983 */ /* 0x000f680000100800 */
[----:B------:R-:W5:Y:S04]  /*47a0*/  LDL R204, [R1+0x34] ;  /* 0x0000340001cc7983 */ /* 0x000f680000100800 */
[----:B------:R-:W5:Y:S01]  /*47b0*/  LDL R203, [R1+0x30] ;  /* 0x0000300001cb7983 */ /* 0x000f620000100800 */
[----:B------:R-:W1:Y:S01]  /*47c0*/  @P0 S2R R115, SR_TID.X ;  /* 0x0000000000730919 */ /* 0x000e620000002100 */
[----:B------:R-:W-:Y:S01]  /*47d0*/  PLOP3.LUT P0, PT, PT, PT, UP1, 0x80, 0x0 ;  /* 0x000000000000781c */ /* 0x000fe20003f0f018 */
[----:B------:R-:W1:Y:S01]  /*47e0*/  S2R R121, SR_TID.X ;  /* 0x0000000000797919 */ /* 0x000e620000002100 */
[----:B------:R-:W1:Y:S01]  /*47f0*/  S2R R120, SR_TID.X ;  /* 0x0000000000787919 */ /* 0x000e620000002100 */
[----:B------:R-:W-:Y:S04]  /*4800*/  DEPBAR.LE SB0, 0x0 ;  /* 0x000080000000791a */ /* 0x000fe80000000000 */
[----:B------:R-:W-:Y:S01]  /*4810*/  BAR.SYNC.DEFER_BLOCKING 0x0 ;  /* 0x0000000000007b1d */ /* 0x000fe20000010000 */
[----:B-1----:R-:W-:Y:S01]  /*4820*/  @P3 IMAD.SHL.U32 R115, R115, 0x2, RZ ;  /* 0x0000000273733824 */ /* 0x002fe200078e00ff */
[----:B------:R-:W-:Y:S04]  /*4830*/  PLOP3.LUT P3, PT, PT, PT, UP1, 0x80, 0x0 ;  /* 0x000000000000781c */ /* 0x000fe80003f6f018 */
[----:B------:R-:W-:Y:S01]  /*4840*/  LDSM.16.M88.4 R84, [R248] ;  /* 0x00000000f854783b */ /* 0x000fe20000000200 */
[----:B------:R-:W-:Y:S03]  /*4850*/  SHF.R.S32.HI R120, RZ, 0x1f, R120 ;  /* 0x0000001fff787819 */ /* 0x000fe60000011478 */
[----:B------:R-:W1:Y:S01]  /*4860*/  LDSM.16.M88.4 R88, [R241+0x18000] ;  /* 0x01800000f158783b */ /* 0x000e620000000200 */
[----:B------:R-:W-:Y:S03]  /*4870*/  LEA.HI R120, R120, R121, RZ, 0x7 ;  /* 0x0000007978787211 */ /* 0x000fe600078f38ff */
[----:B------:R-:W1:Y:S01]  /*4880*/  LDSM.16.M88.4 R92, [R241+0x18800] ;  /* 0x01880000f15c783b */ /* 0x000e620000000200 */
[----:B------:R-:W-:Y:S03]  /*4890*/  SHF.R.S32.HI R120, RZ, 0x7, R120 ;  /* 0x00000007ff787819 */ /* 0x000fe60000011478 */
[----:B------:R-:W-:Y:S04]  /*48a0*/  LDSM.16.M88.4 R96, [R114] ;  /* 0x000000007260783b */ /* 0x000fe80000000200 */
[----:B------:R-:W1:Y:S01]  /*48b0*/  LDSM.16.M88.4 R100, [R240+0x18000] ;  /* 0x01800000f064783b */ /* 0x000e620000000200 */
[----:B------:R-:W-:Y:S03]  /*48c0*/  IMAD R116, R116, 0x2, R120 ;  /* 0x0000000274747824 */ /* 0x000fe600078e0278 */
[----:B------:R-:W1:Y:S04]  /*48d0*/  LDSM.16.M88.4 R104, [R240+0x18800] ;  /* 0x01880000f068783b */ /* 0x000e680000000200 */
[----:B------:R-:W-:Y:S01]  /*48e0*/  LDSM.16.M88.4 R108, [R3+0x18000] ;  /* 0x01800000036c783b */ /* 0x000fe20000000200 */
        /* <DEDUP_REMOVED lines=49> */
[C---:B--2---:R-:W-:Y:S05]  /*4c00*/  HMMA.16816.F32.BF16 R4, R100.reuse, R104, R4 ;  /* 0x000000686404723c */ /* 0x044fea0000041804 */
[----:B------:R-:W-:Y:S01]  /*4c10*/  IMAD R117, R117, 0x4, R118 ;  /* 0x0000000475757824 */ /* 0x000fe200078e0276 */
[C---:B------:R-:W-:Y:S01]  /*4c20*/  HMMA.16816.F32.BF16 R8, R100.reuse, R106, R8 ;  /* 0x0000006a6408723c */ /* 0x040fe20000041808 */
[----:B------:R-:W2:Y:S01]  /*4c30*/  LDSM.16.M88.4 R104, [R240+0x1c000] ;  /* 0x01c00000f068783b */ /* 0x000ea20000000200 */
[----:B------:R-:W-:Y:S03]  /*4c40*/  IMAD.U32 R118, RZ, RZ, UR17 ;  /* 0x00000011ff767e24 */ /* 0x000fe6000f8e00ff */
[----:B----4-:R-:W-:Y:S01]  /*4c50*/  LOP3.LUT R116, R127, UR18, R116, 0x96, !PT ;  /* 0x000000127f747c12 */ /* 0x010fe2000f8e9674 */
[C---:B------:R-:W-:Y:S05]  /*4c60*/  HMMA.16816.F32.BF16 R12, R100.reuse, R88, R12 ;  /* 0x00000058640c723c */ /* 0x040fea000004180c */
[----:B------:R-:W-:Y:S01]  /*4c70*/  IMAD.WIDE.U32 R122, R116, -0x326172a9, RZ ;  /* 0xcd9e8d57747a7825 */ /* 0x000fe200078e00ff */
[----:B------:R-:W-:Y:S01]  /*4c80*/  HMMA.16816.F32.BF16 R16, R100, R90, R16 ;  /* 0x0000005a6410723c */ /* 0x000fe20000041810 */
[----:B------:R-:W4:Y:S04]  /*4c90*/  LDSM.16.M88.4 R88, [R240+0x1c800] ;  /* 0x01c80000f058783b */ /* 0x000f280000000200 */
[----:B------:R-:W-:Y:S01]  /*4ca0*/  LDSM.16.M88.4 R100, [R113+0x4000] ;  /* 0x004000007164783b */ /* 0x000fe20000000200 */
[C---:B-1----:R-:W-:Y:S05]  /*4cb0*/  HMMA.16816.F32.BF16 R4, R92.reuse, R108, R4 ;  /* 0x0000006c5c04723c */ /* 0x042fea0000041804 */
[----:B------:R-:W-:Y:S01]  /*4cc0*/  IMAD.WIDE.U32 R120, R117, -0x326172a9, RZ ;  /* 0xcd9e8d5775787825 */ /* 0x000fe200078e00ff */
[C---:B------:R-:W-:Y:S01]  /*4cd0*/  HMMA.16816.F32.BF16 R8, R92.reuse, R110, R8 ;  /* 0x0000006e5c08723c */ /* 0x040fe20000041808 */
[----:B------:R-:W1:Y:S04]  /*4ce0*/  LDSM.16.M88.4 R108, [R3+0x1c000] ;  /* 0x01c00000036c783b */ /* 0x000e680000000200 */
[----:B---3--:R-:W-:Y:S01]  /*4cf0*/  @P1 LOP3.LUT R117, R124, 0x6, R115, 0xf8, !PT ;  /* 0x000000067c751812 */ /* 0x008fe200078ef873 */
[C---:B------:R-:W-:Y:S01]  /*4d00*/  HMMA.16816.F32.BF16 R12, R92.reuse, R84, R12 ;  /* 0x000000545c0c723c */ /* 0x040fe2000004180c */
[----:B------:R-:W-:Y:S04]  /*4d10*/  PLOP3.LUT P1, PT, PT, PT, UP1, 0x80, 0x0 ;  /* 0x000000000000781c */ /* 0x000fe80003f2f018 */
[----:B------:R-:W-:Y:S01]  /*4d20*/  @P0 IMAD R118, R118, 0x40, R117 ;  /* 0x0000004076760824 */ /* 0x000fe200078e0275 */
[----:B------:R-:W-:Y:S01]  /*4d30*/  HMMA.16816.F32.BF16 R16, R92, R86, R16 ;  /* 0x000000565c10723c */ /* 0x000fe20000041810 */
[----:B------:R-:W3:Y:S01]  /*4d40*/  LDSM.16.M88.4 R84, [R3+0x1c800] ;  /* 0x01c800000354783b */ /* 0x000ee20000000200 */
[----:B------:R-:W-:Y:S02]  /*4d50*/  PLOP3.LUT P0, PT, PT, PT, UP1, 0x80, 0x0 ;  /* 0x000000000000781c */ /* 0x000fe40003f0f018 */
[C---:B------:R-:W-:Y:S01]  /*4d60*/  @P5 ISETP.GE.AND P5, PT, R118.reuse, UR5, PT ;  /* 0x0000000576005c0c */ /* 0x040fe2000bfa6270 */
[----:B------:R-:W-:Y:S01]  /*4d70*/  LDSM.16.M88.4 R92, [R112+0x4000] ;  /* 0x00400000705c783b */ /* 0x000fe20000000200 */
[C---:B--2---:R-:W-:Y:S05]  /*4d80*/  HMMA.16816.F32.BF16 R4, R96.reuse, R104, R4 ;  /* 0x000000686004723c */ /* 0x044fea0000041804 */
[----:B------:R-:W-:Y:S01]  /*4d90*/  @P1 VIADD R116, R118, 0x8 ;  /* 0x0000000876741836 */ /* 0x000fe20000000000 */
[C---:B------:R-:W-:Y:S01]  /*4da0*/  HMMA.16816.F32.BF16 R8, R96.reuse, R106, R8 ;  /* 0x0000006a6008723c */ /* 0x040fe20000041808 */
[----:B------:R-:W2:Y:S01]  /*4db0*/  LDSM.16.M88.4 R104, [R2+0x1c000] ;  /* 0x01c000000268783b */ /* 0x000ea20000000200 */
[----:B------:R-:W-:Y:S02]  /*4dc0*/  PLOP3.LUT P1, PT, PT, PT, UP1, 0x80, 0x0 ;  /* 0x000000000000781c */ /* 0x000fe40003f2f018 */
[----:B------:R-:W-:Y:S01]  /*4dd0*/  @P6 ISETP.GE.AND P6, PT, R116, UR5, PT ;  /* 0x0000000574006c0c */ /* 0x000fe2000bfc6270 */
[C---:B------:R-:W-:Y:S01]  /*4de0*/  @P2 VIADD R117, R118.reuse, 0x1 ;  /* 0x0000000176752836 */ /* 0x040fe20000000000 */
[C---:B----4-:R-:W-:Y:S01]  /*4df0*/  HMMA.16816.F32.BF16 R12, R96.reuse, R88, R12 ;  /* 0x00000058600c723c */ /* 0x050fe2000004180c */
[----:B------:R-:W-:Y:S03]  /*4e00*/  PLOP3.LUT P2, PT, PT, PT, UP1, 0x80, 0x0 ;  /* 0x000000000000781c */ /* 0x000fe60003f4f018 */
[----:B------:R-:W-:Y:S01]  /*4e10*/  @P3 ISETP.GE.AND P3, PT, R117, UR5, PT ;  /* 0x0000000575003c0c */ /* 0x000fe2000bf66270 */
[----:B------:R-:W-:Y:S01]  /*4e20*/  @P4 VIADD R117, R118, 0x9 ;  /* 0x0000000976754836 */ /* 0x000fe20000000000 */
[----:B------:R-:W-:Y:S01]  /*4e30*/  HMMA.16816.F32.BF16 R16, R96, R90, R16 ;  /* 0x0000005a6010723c */ /* 0x000fe20000041810 */
[----:B------:R-:W4:Y:S01]  /*4e40*/  LDSM.16.M88.4 R88, [R2+0x1c800] ;  /* 0x01c800000258783b */ /* 0x000f220000000200 */
[----:B------:R-:W-:Y:S03]  /*4e50*/  PLOP3.LUT P4, PT, PT, PT, UP1, 0x80, 0x0 ;  /* 0x000000000000781c */ /* 0x000fe60003f8f018 */
[----:B------:R-:W-:Y:S01]  /*4e60*/  LDSM.16.M88.4 R96, [R248+0x6000] ;  /* 0x00600000f860783b */ /* 0x000fe20000000200 */
[C---:B-1----:R-:W-:Y:S05]  /*4e70*/  HMMA.16816.F32.BF16 R4, R100.reuse, R108, R4 ;  /* 0x0000006c6404723c */ /* 0x042fea0000041804 */
[----:B------:R-:W-:Y:S01]  /*4e80*/  @P2 ISETP.GE.AND P2, PT, R117, UR5, PT ;  /* 0x0000000575002c0c */ /* 0x000fe2000bf46270 */
[C---:B------:R-:W-:Y:S01]  /*4e90*/  HMMA.16816.F32.BF16 R8, R100.reuse, R110, R8 ;  /* 0x0000006e6408723c */ /* 0x040fe20000041808 */
[----:B------:R-:W1:Y:S04]  /*4ea0*/  LDSM.16.M88.4 R108, [R241+0x1e000] ;  /* 0x01e00000f16c783b */ /* 0x000e680000000200 */
[----:B------:R-:W-:Y:S01]  /*4eb0*/  LOP3.LUT R115, R121, UR19, R119, 0x96, !PT ;  /* 0x0000001379737c12 */ /* 0x000fe2000f8e9677 */
[C---:B---3--:R-:W-:Y:S05]  /*4ec0*/  HMMA.16816.F32.BF16 R12, R100.reuse, R84, R12 ;  /* 0x00000054640c723c */ /* 0x048fea000004180c */
[----:B------:R-:W-:Y:S01]  /*4ed0*/  IMAD.WIDE.U32 R124, R115, -0x2daee0ad, RZ ;  /* 0xd2511f53737c7825 */ /* 0x000fe200078e00ff */
[----:B------:R-:W-:Y:S01]  /*4ee0*/  HMMA.16816.F32.BF16 R16, R100, R86, R16 ;  /* 0x000000566410723c */ /* 0x000fe20000041810 */
[----:B------:R-:W3:Y:S04]  /*4ef0*/  LDSM.16.M88.4 R84, [R241+0x1e800] ;  /* 0x01e80000f154783b */ /* 0x000ee80000000200 */
[----:B------:R-:W-:Y:S01]  /*4f00*/  LDSM.16.M88.4 R100, [R114+0x6000] ;  /* 0x006000007264783b */ /* 0x000fe20000000200 */
[C---:B--2---:R-:W-:Y:S05]  /*4f10*/  HMMA.16816.F32.BF16 R4, R92.reuse, R104, R4 ;  /* 0x000000685c04723c */ /* 0x044fea0000041804 */
[----:B------:R-:W-:Y:S01]  /*4f20*/  LOP3.LUT R126, R125, UR32, R126, 0x96, !PT ;  /* 0x000000207d7e7c12 */ /* 0x000fe2000f8e967e */
[C---:B------:R-:W-:Y:S01]  /*4f30*/  HMMA.16816.F32.BF16 R8, R92.reuse, R106, R8 ;  /* 0x0000006a5c08723c */ /* 0x040fe20000041808 */
[----:B------:R-:W2:Y:S04]  /*4f40*/  LDSM.16.M88.4 R104, [R240+0x1e000] ;  /* 0x01e00000f068783b */ /* 0x000ea80000000200 */
[----:B------:R-:W-:Y:S01]  /*4f50*/  IMAD.WIDE.U32 R126, R126, -0x326172a9, RZ ;  /* 0xcd9e8d577e7e7825 */ /* 0x000fe200078e00ff */
[C---:B----4-:R-:W-:Y:S05]  /*4f60*/  HMMA.16816.F32.BF16 R12, R92.reuse, R88, R12 ;  /* 0x000000585c0c723c */ /* 0x050fea000004180c */
[----:B------:R-:W-:Y:S01]  /*4f70*/  LOP3.LUT R116, R127, UR31, R122, 0x96, !PT ;  /* 0x0000001f7f747c12 */ /* 0x000fe2000f8e967a */
[----:B------:R-:W-:Y:S01]  /*4f80*/  HMMA.16816.F32.BF16 R16, R92, R90, R16 ;  /* 0x0000005a5c10723c */ /* 0x000fe20000041810 */
[----:B------:R-:W4:Y:S04]  /*4f90*/  LDSM.16.M88.4 R88, [R240+0x1e800] ;  /* 0x01e80000f058783b */ /* 0x000f280000000200 */
[----:B------:R-:W-:Y:S01]  /*4fa0*/  LDSM.16.M88.4 R92, [R113+0x6000] ;  /* 0x00600000715c783b */ /* 0x000fe20000000200 */
[C---:B-1----:R-:W-:Y:S05]  /*4fb0*/  HMMA.16816.F32.BF16 R4, R96.reuse, R108, R4 ;  /* 0x0000006c6004723c */ /* 0x042fea0000041804 */
[----:B------:R-:W-:Y:S01]  /*4fc0*/  LOP3.LUT R120, R123, UR33, R120, 0x96, !PT ;  /* 0x000000217b787c12 */ /* 0x000fe2000f8e9678 */
[C---:B------:R-:W-:Y:S01]  /*4fd0*/  HMMA.16816.F32.BF16 R8, R96.reuse, R110, R8 ;  /* 0x0000006e6008723c */ /* 0x040fe20000041808 */
[----:B------:R-:W1:Y:S04]  /*4fe0*/  LDSM.16.M88.4 R108, [R3+0x1e000] ;  /* 0x01e00000036c783b */ /* 0x000e680000000200 */
[----:B------:R-:W-:Y:S01]  /*4ff0*/  IMAD.WIDE.U32 R122, R116, -0x2daee0ad, RZ ;  /* 0xd2511f53747a7825 */ /* 0x000fe200078e00ff */
        /* <DEDUP_REMOVED lines=10> */
[C---:B----4-:R-:W-:Y:S01]  /*50a0*/  HMMA.16816.F32.BF16 R12, R100.reuse, R88, R12 ;  /* 0x00000058640c723c */ /* 0x050fe2000004180c */
[----:B------:R-:W4:Y:S04]  /*50b0*/  LDL R89, [R1+0x5c] ;  /* 0x00005c0001597983 */ /* 0x000f280000100800 */
[----:B------:R-:W4:Y:S01]  /*50c0*/  LDL R88, [R1+0x60] ;  /* 0x0000600001587983 */ /* 0x000f220000100800 */
[----:B------:R-:W-:Y:S05]  /*50d0*/  HMMA.16816.F32.BF16 R16, R100, R90, R16 ;  /* 0x0000005a6410723c */ /* 0x000fea0000041810 */
[----:B------:R-:W-:Y:S01]  /*50e0*/  LOP3.LUT R126, R125, UR29, R126, 0x96, !PT ;  /* 0x0000001d7d7e7c12 */ /* 0x000fe2000f8e967e */
[C---:B-1----:R-:W-:Y:S05]  /*50f0*/  HMMA.16816.F32.BF16 R4, R92.reuse, R108, R4 ;  /* 0x0000006c5c04723c */ /* 0x042fea0000041804 */
[----:B------:R-:W-:Y:S01]  /*5100*/  LOP3.LUT R120, R123, UR28, R120, 0x96, !PT ;  /* 0x0000001c7b787c12 */ /* 0x000fe2000f8e9678 */
[C---:B------:R-:W-:Y:S05]  /*5110*/  HMMA.16816.F32.BF16 R8, R92.reuse, R110, R8 ;  /* 0x0000006e5c08723c */ /* 0x040fea0000041808 */
[----:B------:R-:W-:Y:S01]  /*5120*/  IMAD.WIDE.U32 R120, R120, -0x326172a9, RZ ;  /* 0xcd9e8d5778787825 */ /* 0x000fe200078e00ff */
[C---:B---3--:R-:W-:Y:S05]  /*5130*/  HMMA.16816.F32.BF16 R12, R92.reuse, R84, R12 ;  /* 0x000000545c0c723c */ /* 0x048fea000004180c */
[----:B------:R-:W-:Y:S01]  /*5140*/  LOP3.LUT R119, R121, UR27, R124, 0x96, !PT ;  /* 0x0000001b79777c12 */ /* 0x000fe2000f8e967c */
[----:B------:R-:W-:Y:S01]  /*5150*/  HMMA.16816.F32.BF16 R16, R92, R86, R16 ;  /* 0x000000565c10723c */ /* 0x000fe20000041810 */
[----:B------:R-:W1:Y:S04]  /*5160*/  LDSM.16.M88.4 R84, [R2+0x1e800] ;  /* 0x01e800000254783b */ /* 0x000e680000000200 */
[----:B------:R-:W-:Y:S01]  /*5170*/  IMAD.WIDE.U32 R130, R119, -0x2daee0ad, RZ ;  /* 0xd2511f5377827825 */ /* 0x000fe200078e00ff */
[C---:B--2---:R-:W-:Y:S05]  /*5180*/  HMMA.16816.F32.BF16 R4, R96.reuse, R104, R4 ;  /* 0x000000686004723c */ /* 0x044fea0000041804 */
[----:B------:R-:W-:Y:S01]  /*5190*/  IMAD.WIDE.U32 R126, R126, -0x2daee0ad, RZ ;  /* 0xd2511f537e7e7825 */ /* 0x000fe200078e00ff */
[C---:B------:R-:W-:Y:S05]  /*51a0*/  HMMA.16816.F32.BF16 R8, R96.reuse, R106, R8 ;  /* 0x0000006a6008723c */ /* 0x040fea0000041808 */
[----:B------:R-:W-:Y:S02]  /*51b0*/  LOP3.LUT R122, R127, UR26, R122, 0x96, !PT ;  /* 0x0000001a7f7a7c12 */ /* 0x000fe4000f8e967a */
[----:B------:R-:W-:Y:S04]  /*51c0*/  LOP3.LUT R126, R131, UR24, R126, 0x96, !PT ;  /* 0x00000018837e7c12 */ /* 0x000fe8000f8e967e */
[----:B------:R-:W-:Y:S04]  /*51d0*/  IMAD.WIDE.U32 R122, R122, -0x326172a9, RZ ;  /* 0xcd9e8d577a7a7825 */ /* 0x000fe800078e00ff */
[----:B------:R-:W-:Y:S01]  /*51e0*/  IMAD.WIDE.U32 R126, R126, -0x326172a9, RZ ;  /* 0xcd9e8d577e7e7825 */ /* 0x000fe200078e00ff */
[----:B------:R-:W-:Y:S02]  /*51f0*/  LOP3.LUT R120, R123, UR25, R120, 0x96, !PT ;  /* 0x000000197b787c12 */ /* 0x000fe4000f8e9678 */
[----:B------:R-:W-:Y:S02]  /*5200*/  @P0 FSEL R4, R4, -INF , !P5 ;  /* 0xff80000004040808 */ /* 0x000fe40006800000 */
[----:B------:R-:W-:Y:S01]  /*5210*/  @P1 FSEL R6, R6, -INF , !P5 ;  /* 0xff80000006061808 */ /* 0x000fe20006800000 */
[----:B------:R-:W-:Y:S01]  /*5220*/  IMAD.WIDE.U32 R198, R120, -0x2daee0ad, RZ ;  /* 0xd2511f5378c67825 */ /* 0x000fe200078e00ff */
[----:B------:R-:W-:Y:S02]  /*5230*/  PLOP3.LUT P0, PT, PT, PT, UP1, 0x80, 0x0 ;  /* 0x000000000000781c */ /* 0x000fe40003f0f018 */
[----:B------:R-:W-:Y:S02]  /*5240*/  PLOP3.LUT P1, PT, PT, PT, UP1, 0x80, 0x0 ;  /* 0x000000000000781c */ /* 0x000fe40003f2f018 */
[----:B------:R-:W-:Y:S02]  /*5250*/  PLOP3.LUT P5, PT, PT, PT, UP1, 0x80, 0x0 ;  /* 0x000000000000781c */ /* 0x000fe40003faf018 */
[----:B------:R-:W-:Y:S01]  /*5260*/  @P4 FSEL R5, R5, -INF , !P3 ;  /* 0xff80000005054808 */ /* 0x000fe20005800000 */
[C---:B-1----:R-:W-:Y:S01]  /*5270*/  HMMA.16816.F32.BF16 R12, R96.reuse, R84, R12 ;  /* 0x00000054600c723c */ /* 0x042fe2000004180c */
[----:B------:R-:W-:Y:S02]  /*5280*/  PLOP3.LUT P4, PT, PT, PT, UP1, 0x80, 0x0 ;  /* 0x000000000000781c */ /* 0x000fe40003f8f018 */
[----:B------:R-:W-:Y:S02]  /*5290*/  LOP3.LUT R130, R199, UR22, R130, 0x96, !PT ;  /* 0x00000016c7827c12 */ /* 0x000fe4000f8e9682 */
[----:B------:R-:W-:Y:S01]  /*52a0*/  LOP3.LUT R128, R127, UR23, R122, 0x96, !PT ;  /* 0x000000177f807c12 */ /* 0x000fe2000f8e967a */
[----:B------:R-:W-:Y:S05]  /*52b0*/  HMMA.16816.F32.BF16 R16, R96, R86, R16 ;  /* 0x000000566010723c */ /* 0x000fea0000041810 */
[----:B------:R-:W-:Y:S01]  /*52c0*/  @P0 FSEL R7, R7, -INF , !P3 ;  /* 0xff80000007070808 */ /* 0x000fe20005800000 */
[C---:B------:R-:W-:Y:S01]  /*52d0*/  @P1 VIADD R116, R118.reuse, 0x10 ;  /* 0x0000001076741836 */ /* 0x040fe20000000000 */
[----:B------:R-:W-:Y:S01]  /*52e0*/  PLOP3.LUT P1, PT, PT, PT, UP1, 0x80, 0x0 ;  /* 0x000000000000781c */ /* 0x000fe20003f2f018 */
[----:B------:R-:W-:Y:S01]  /*52f0*/  @P5 VIADD R115, R118, 0x11 ;  /* 0x0000001176735836 */ /* 0x000fe20000000000 */
[----:B------:R-:W-:Y:S02]  /*5300*/  PLOP3.LUT P3, PT, PT, PT, UP1, 0x80, 0x0 ;  /* 0x000000000000781c */ /* 0x000fe40003f6f018 */
[----:B------:R-:W-:Y:S02]  /*5310*/  PLOP3.LUT P5, PT, PT, PT, UP1, 0x80, 0x0 ;  /* 0x000000000000781c */ /* 0x000fe40003faf018 */
[----:B------:R-:W-:Y:S02]  /*5320*/  @P4 ISETP.GE.AND P4, PT, R116, UR5, PT ;  /* 0x0000000574004c0c */ /* 0x000fe4000bf86270 */
[----:B------:R-:W-:Y:S02]  /*5330*/  LOP3.LUT R131, R198, 0xffff, RZ, 0xc0, !PT ;  /* 0x0000ffffc6837812 */ /* 0x000fe400078ec0ff */
[----:B------:R-:W-:Y:S02]  /*5340*/  SHF.R.U32.HI R196, RZ, 0x10, R198 ;  /* 0x00000010ffc47819 */ /* 0x000fe400000116c6 */
[----:B------:R-:W-:Y:S02]  /*5350*/  LOP3.LUT R197, R126, 0xff, RZ, 0xc0, !PT ;  /* 0x000000ff7ec57812 */ /* 0x000fe400078ec0ff */
[----:B------:R-:W-:Y:S02]  /*5360*/  @P1 FSEL R8, R8, -INF , !P6 ;  /* 0xff80000008081808 */ /* 0x000fe40007000000 */
[----:B------:R-:W-:Y:S02]  /*5370*/  PLOP3.LUT P1, PT, PT, PT, UP1, 0x80, 0x0 ;  /* 0x000000000000781c */ /* 0x000fe40003f2f018 */
[----:B------:R-:W-:Y:S02]  /*5380*/  @P3 ISETP.GE.AND P3, PT, R115, UR5, PT ;  /* 0x0000000573003c0c */ /* 0x000fe4000bf66270 */
[----:B------:R-:W-:Y:S02]  /*5390*/  @P5 FSEL R10, R10, -INF , !P6 ;  /* 0xff8000000a0a5808 */ /* 0x000fe40007000000 */
[----:B------:R-:W-:Y:S02]  /*53a0*/  PLOP3.LUT P5, PT, PT, PT, UP1, 0x80, 0x0 ;  /* 0x000000000000781c */ /* 0x000fe40003faf018 */
[----:B------:R-:W-:Y:S02]  /*53b0*/  SHF.R.U32.HI R199, RZ, 0x10, R126 ;  /* 0x00000010ffc77819 */ /* 0x000fe4000001167e */
[----:B------:R-:W-:Y:S02]  /*53c0*/  LOP3.LUT R200, R128, 0xff, RZ, 0xc0, !PT ;  /* 0x000000ff80c87812 */ /* 0x000fe400078ec0ff */
[----:B------:R-:W-:Y:S01]  /*53d0*/  SHF.R.U32.HI R125, RZ, 0x10, R128 ;  /* 0x00000010ff7d7819 */ /* 0x000fe20000011680 */
[----:B------:R-:W-:Y:S01]  /*53e0*/  @P1 VIADD R124, R118, 0x19 ;  /* 0x00000019767c1836 */ /* 0x000fe20000000000 */
[----:B------:R-:W-:Y:S02]  /*53f0*/  PLOP3.LUT P1, PT, PT, PT, UP1, 0x80, 0x0 ;  /* 0x000000000000781c */ /* 0x000fe40003f2f018 */
[----:B------:R-:W-:Y:S02]  /*5400*/  LOP3.LUT R199, R199, 0xff, RZ, 0xc0, !PT ;  /* 0x000000ffc7c77812 */ /* 0x000fe400078ec0ff */
[----:B------:R-:W-:Y:S02]  /*5410*/  LOP3.LUT R196, R196, 0xff, RZ, 0xc0, !PT ;  /* 0x000000ffc4c47812 */ /* 0x000fe400078ec0ff */
[----:B------:R-:W-:Y:S07]  /*5420*/  SHF.R.U32.HI R131, RZ, 0x8, R131 ;  /* 0x00000008ff837819 */ /* 0x000fee0000011683 */
[----:B------:R-:W-:Y:S02]  /*5430*/  @P1 FSEL R11, R11, -INF , !P2 ;  /* 0xff8000000b0b1808 */ /* 0x000fe40005000000 */
[----:B------:R-:W-:Y:S11]  /*5440*/  PLOP3.LUT P1, PT, PT, PT, UP1, 0x80, 0x0 ;  /* 0x000000000000781c */ /* 0x000ff60003f2f018 */
[----:B------:R-:W-:Y:S02]  /*5450*/  @!UPT UIADD3 URZ, URZ, URZ, URZ ;  /* 0x0000003f3f3ff290 */ /* 0x000fe4000fffe03f */
[----:B------:R-:W-:Y:S02]  /*5460*/  @P1 FSEL R14, R14, -INF , !P4 ;  /* 0xff8000000e0e1808 */ /* 0x000fe40006000000 */
[----:B------:R-:W-:Y:S01]  /*5470*/  PLOP3.LUT P1, PT, PT, PT, UP1, 0x80, 0x0 ;  /* 0x000000000000781c */ /* 0x000fe20003f2f018 */
[C---:B----4-:R-:W-:Y:S01]  /*5480*/  FMUL.FTZ R129, R89.reuse, 1.4426950216293334961 ;  /* 0x3fb8aa3b59817820 */ /* 0x050fe20000410000 */
[----:B------:R-:W-:Y:S01]  /*5490*/  FSETP.NEU.FTZ.AND P0, PT, R89, -INF , PT ;  /* 0xff8000005900780b */ /* 0x000fe20003f1d000 */
[C---:B------:R-:W-:Y:S03]  /*54a0*/  FMUL.FTZ R115, R88.reuse, 1.4426950216293334961 ;  /* 0x3fb8aa3b58737820 */ /* 0x040fe60000410000 */
[----:B------:R-:W-:Y:S02]  /*54b0*/  FSEL R129, R129, RZ, P0 ;  /* 0x000000ff81817208 */ /* 0x000fe40000000000 */
[----:B------:R-:W-:Y:S02]  /*54c0*/  PLOP3.LUT P0, PT, PT, PT, UP1, 0x80, 0x0 ;  /* 0x000000000000781c */ /* 0x000fe40003f0f018 */
[----:B------:R-:W-:Y:S01]  /*54d0*/  FSETP.NEU.FTZ.AND P6, PT, R88, -INF , PT ;  /* 0xff8000005800780b */ /* 0x000fe20003fdd000 */
[--C-:B------:R-:W-:Y:S01]  /*54e0*/  FFMA.FTZ R117, R5, UR14, -R129.reuse ;  /* 0x0000000e05757c23 */ /* 0x100fe20008010881 */
[--C-:B------:R-:W-:Y:S01]  /*54f0*/  FFMA.FTZ R116, R4, UR14, -R129.reuse ;  /* 0x0000000e04747c23 */ /* 0x100fe20008010881 */
[----:B------:R-:W-:Y:S01]  /*5500*/  FFMA.FTZ R120, R8, UR14, -R129 ;  /* 0x0000000e08787c23 */ /* 0x000fe20008010881 */
[----:B------:R-:W-:Y:S02]  /*5510*/  FSEL R115, R115, RZ, P6 ;  /* 0x000000ff73737208 */ /* 0x000fe40003000000 */
[----:B------:R-:W-:Y:S01]  /*5520*/  PLOP3.LUT P6, PT, PT, PT, UP1, 0x80, 0x0 ;  /* 0x000000000000781c */ /* 0x000fe20003fcf018 */
[----:B------:R-:W-:Y:S02]  /*5530*/  MUFU.EX2 R117, R117 ;  /* 0x0000007500757308 */ /* 0x000fe40000000800 */
[--C-:B------:R-:W-:Y:S01]  /*5540*/  FFMA.FTZ R123, R6, UR14, -R115.reuse ;  /* 0x0000000e067b7c23 */ /* 0x100fe20008010873 */
[--C-:B------:R-:W-:Y:S01]  /*5550*/  FFMA.FTZ R119, R7, UR14, -R115.reuse ;  /* 0x0000000e07777c23 */ /* 0x100fe20008010873 */
[----:B------:R-:W-:Y:S01]  /*5560*/  @P0 VIADD R121, R118, 0x18 ;  /* 0x0000001876790836 */ /* 0x000fe20000000000 */
[----:B------:R-:W-:Y:S01]  /*5570*/  PLOP3.LUT P0, PT, PT, PT, UP1, 0x80, 0x0 ;  /* 0x000000000000781c */ /* 0x000fe20003f0f018 */
[----:B------:R-:W-:Y:S04]  /*5580*/  FFMA.FTZ R122, R10, UR14, -R115 ;  /* 0x0000000e0a7a7c23 */ /* 0x000fe80008010873 */
[----:B------:R1:W-:Y:S01]  /*5590*/  MUFU.EX2 R118, R123 ;  /* 0x0000007b00767308 */ /* 0x0003e20000000800 */
[----:B------:R-:W-:Y:S02]  /*55a0*/  @P5 ISETP.GE.AND P5, PT, R121, UR5, PT ;  /* 0x0000000579005c0c */ /* 0x000fe4000bfa6270 */
[----:B------:R-:W-:Y:S02]  /*55b0*/  @P6 ISETP.GE.AND P6, PT, R124, UR5, PT ;  /* 0x000000057c006c0c */ /* 0x000fe4000bfc6270 */
[----:B------:R-:W-:Y:S02]  /*55c0*/  SHF.R.U32.HI R124, RZ, 0x18, R198 ;  /* 0x00000018ff7c7819 */ /* 0x000fe400000116c6 */
[----:B------:R-:W-:Y:S03]  /*55d0*/  @P1 FSEL R16, R16, -INF , !P5 ;  /* 0xff80000010101808 */ /* 0x000fe60006800000 */
[----:B------:R-:W2:Y:S01]  /*55e0*/  MUFU.EX2 R116, R116 ;  /* 0x0000007400747308 */ /* 0x000ea20000000800 */
[----:B------:R-:W-:Y:S02]  /*55f0*/  @P0 FSEL R9, R9, -INF , !P2 ;  /* 0xff80000009090808 */ /* 0x000fe40005000000 */
[----:B------:R-:W-:Y:S02]  /*5600*/  PLOP3.LUT P0, PT, PT, PT, UP1, 0x80, 0x0 ;  /* 0x000000000000781c */ /* 0x000fe40003f0f018 */
[----:B------:R-:W-:Y:S01]  /*5610*/  PLOP3.LUT P2, PT, PT, PT, UP1, 0x80, 0x0 ;  /* 0x000000000000781c */ /* 0x000fe20003f4f018 */
[--C-:B------:R-:W-:Y:S01]  /*5620*/  FFMA.FTZ R121, R9, UR14, -R129.reuse ;  /* 0x0000000e09797c23 */ /* 0x100fe20008010881 */
[----:B------:R-:W-:Y:S03]  /*5630*/  PLOP3.LUT P1, PT, PT, PT, UP1, 0x80, 0x0 ;  /* 0x000000000000781c */ /* 0x000fe60003f2f018 */
[----:B------:R-:W3:Y:S01]  /*5640*/  MUFU.EX2 R119, R119 ;  /* 0x0000007700777308 */ /* 0x000ee20000000800 */
[----:B-1----:R-:W-:Y:S02]  /*5650*/  LOP3.LUT R123, R198, 0xff, RZ, 0xc0, !PT ;  /* 0x000000ffc67b7812 */ /* 0x002fe400078ec0ff */
[----:B------:R-:W-:Y:S02]  /*5660*/  LOP3.LUT R198, R126, 0xffff, RZ, 0xc0, !PT ;  /* 0x0000ffff7ec67812 */ /* 0x000fe400078ec0ff */
[----:B------:R-:W-:Y:S02]  /*5670*/  SHF.R.U32.HI R127, RZ, 0x18, R126 ;  /* 0x00000018ff7f7819 */ /* 0x000fe4000001167e */
[----:B------:R-:W-:Y:S03]  /*5680*/  LOP3.LUT R126, R128, 0xffff, RZ, 0xc0, !PT ;  /* 0x0000ffff807e7812 */ /* 0x000fe600078ec0ff */
[----:B------:R-:W1:Y:S01]  /*5690*/  MUFU.EX2 R121, R121 ;  /* 0x0000007900797308 */ /* 0x000e620000000800 */
[----:B------:R-:W-:Y:S02]  /*56a0*/  @P0 FSEL R12, R12, -INF , !P4 ;  /* 0xff8000000c0c0808 */ /* 0x000fe40006000000 */
[----:B------:R-:W-:Y:S02]  /*56b0*/  PLOP3.LUT P0, PT, PT, PT, UP1, 0x80, 0x0 ;  /* 0x000000000000781c */ /* 0x000fe40003f0f018 */
[----:B------:R-:W-:Y:S02]  /*56c0*/  @P2 FSEL R13, R13, -INF , !P3 ;  /* 0xff8000000d0d2808 */ /* 0x000fe40005800000 */
[----:B------:R-:W-:Y:S03]  /*56d0*/  PLOP3.LUT P2, PT, PT, PT, UP1, 0x80, 0x0 ;  /* 0x000000000000781c */ /* 0x000fe60003f4f018 */
[----:B------:R-:W-:Y:S01]  /*56e0*/  MUFU.EX2 R122, R122 ;  /* 0x0000007a007a7308 */ /* 0x000fe20000000800 */
[----:B------:R-:W-:Y:S01]  /*56f0*/  SHF.R.U32.HI R126, RZ, 0x8, R126 ;  /* 0x00000008ff7e7819 */ /* 0x000fe2000001167e */
[----:B------:R-:W-:Y:S01]  /*5700*/  FFMA.FTZ R201, R13, UR14, -R129 ;  /* 0x0000000e0dc97c23 */ /* 0x000fe20008010881 */
[----:B------:R-:W-:Y:S02]  /*5710*/  SHF.R.U32.HI R198, RZ, 0x8, R198 ;  /* 0x00000008ffc67819 */ /* 0x000fe400000116c6 */
[----:B------:R-:W-:Y:S02]  /*5720*/  LOP3.LUT R126, R126, 0xffff, RZ, 0xc0, !PT ;  /* 0x0000ffff7e7e7812 */ /* 0x000fe400078ec0ff */
[----:B------:R-:W-:Y:S03]  /*5730*/  SHF.R.U32.HI R128, RZ, 0x18, R128 ;  /* 0x00000018ff807819 */ /* 0x000fe60000011680 */
[----:B------:R-:W4:Y:S01]  /*5740*/  MUFU.EX2 R120, R120 ;  /* 0x0000007800787308 */ /* 0x000f220000000800 */
[----:B------:R-:W-:Y:S02]  /*5750*/  @P0 FSEL R15, R15, -INF , !P3 ;  /* 0xff8000000f0f0808 */ /* 0x000fe40005800000 */
[----:B------:R-:W-:Y:S02]  /*5760*/  PLOP3.LUT P0, PT, PT, PT, UP1, 0x80, 0x0 ;  /* 0x000000000000781c */ /* 0x000fe40003f0f018 */
[----:B------:R-:W-:Y:S02]  /*5770*/  @P2 FSEL R18, R18, -INF , !P5 ;  /* 0xff80000012122808 */ /* 0x000fe40006800000 */
[----:B------:R-:W-:Y:S02]  /*5780*/  ISETP.LE.U32.AND P5, PT, R200, UR15, PT ;  /* 0x0000000fc8007c0c */ /* 0x000fe4000bfa3070 */
[----:B------:R-:W-:Y:S02]  /*5790*/  LOP3.LUT R200, R125, 0xff, RZ, 0xc0, !PT ;  /* 0x000000ff7dc87812 */ /* 0x000fe400078ec0ff */
[----:B------:R-:W-:Y:S01]  /*57a0*/  ISETP.LE.U32.AND P2, PT, R126, UR15, PT ;  /* 0x0000000f7e007c0c */ /* 0x000fe2000bf43070 */
[----:B------:R-:W-:Y:S01]  /*57b0*/  FFMA.FTZ R126, R14, UR14, -R115 ;  /* 0x0000000e0e7e7c23 */ /* 0x000fe20008010873 */
[----:B------:R-:W-:Y:S01]  /*57c0*/  LOP3.LUT R198, R198, 0xffff, RZ, 0xc0, !PT ;  /* 0x0000ffffc6c67812 */ /* 0x000fe200078ec0ff */
[----:B------:R-:W-:Y:S01]  /*57d0*/  MUFU.EX2 R125, R201 ;  /* 0x000000c9007d7308 */ /* 0x000fe20000000800 */
[----:B------:R-:W-:Y:S02]  /*57e0*/  @P1 FSEL R19, R19, -INF , !P6 ;  /* 0xff80000013131808 */ /* 0x000fe40007000000 */
[----:B------:R-:W-:Y:S02]  /*57f0*/  @P0 FSEL R17, R17, -INF , !P6 ;  /* 0xff80000011110808 */ /* 0x000fe40007000000 */
[----:B------:R-:W-:Y:S01]  /*5800*/  ISETP.LE.U32.AND P0, PT, R200, UR15, PT ;  /* 0x0000000fc8007c0c */ /* 0x000fe2000bf03070 */
[----:B--2---:R-:W-:Y:S01]  /*5810*/  @!P5 FADD.FTZ R116, -R116, -RZ ;  /* 0x800000ff7474d221 */ /* 0x004fe20000010100 */
[----:B------:R-:W-:Y:S03]  /*5820*/  ISETP.LE.U32.AND P6, PT, R128, UR15, PT ;  /* 0x0000000f80007c0c */ /* 0x000fe6000bfc3070 */
[----:B------:R-:W-:Y:S01]  /*5830*/  MUFU.EX2 R126, R126 ;  /* 0x0000007e007e7308 */ /* 0x000fe20000000800 */
[----:B------:R-:W-:Y:S01]  /*5840*/  LOP3.LUT R128, R130, 0xff, RZ, 0xc0, !PT ;  /* 0x000000ff82807812 */ /* 0x000fe200078ec0ff */
[----:B------:R-:W-:Y:S01]  /*5850*/  @!P2 FADD.FTZ R117, -R117, -RZ ;  /* 0x800000ff7575a221 */ /* 0x000fe20000010100 */
[----:B------:R-:W-:Y:S01]  /*5860*/  ISETP.LE.U32.AND P2, PT, R198, UR15, PT ;  /* 0x0000000fc6007c0c */ /* 0x000fe2000bf43070 */
[----:B------:R-:W-:Y:S01]  /*5870*/  FFMA.FTZ R198, R16, UR14, -R129 ;  /* 0x0000000e10c67c23 */ /* 0x000fe20008010881 */
[----:B------:R-:W-:Y:S01]  /*5880*/  ISETP.LE.U32.AND P1, PT, R197, UR15, PT ;  /* 0x0000000fc5007c0c */ /* 0x000fe2000bf23070 */
[--C-:B------:R-:W-:Y:S01]  /*5890*/  FFMA.FTZ R197, R15, UR14, -R115.reuse ;  /* 0x0000000e0fc57c23 */ /* 0x100fe20008010873 */
[----:B------:R-:W-:Y:S02]  /*58a0*/  ISETP.LE.U32.AND P5, PT, R127, UR15, PT ;  /* 0x0000000f7f007c0c */ /* 0x000fe4000bfa3070 */
[----:B------:R-:W-:Y:S01]  /*58b0*/  ISETP.LE.U32.AND P4, PT, R123, UR15, PT ;  /* 0x0000000f7b007c0c */ /* 0x000fe2000bf83070 */
[----:B------:R-:W-:Y:S01]  /*58c0*/  @!P0 FADD.FTZ R118, -R118, -RZ ;  /* 0x800000ff76768221 */ /* 0x000fe20000010100 */
[----:B------:R-:W-:Y:S01]  /*58d0*/  ISETP.LE.U32.AND P0, PT, R128, UR15, PT ;  /* 0x0000000f80007c0c */ /* 0x000fe2000bf03070 */
[----:B------:R2:W-:Y:S01]  /*58e0*/  MUFU.EX2 R127, R197 ;  /* 0x000000c5007f7308 */ /* 0x0005e20000000800 */
[----:B---3--:R-:W-:Y:S01]  /*58f0*/  @!P6 FADD.FTZ R119, -R119, -RZ ;  /* 0x800000ff7777e221 */ /* 0x008fe20000010100 */
[----:B------:R-:W-:Y:S01]  /*5900*/  ISETP.LE.U32.AND P6, PT, R199, UR15, PT ;  /* 0x0000000fc7007c0c */ /* 0x000fe2000bfc3070 */
[----:B------:R-:W-:Y:S01]  /*5910*/  FFMA.FTZ R123, R11, UR14, -R115 ;  /* 0x0000000e0b7b7c23 */ /* 0x000fe20008010873 */
[----:B-1----:R-:W-:Y:S01]  /*5920*/  @!P2 FADD.FTZ R121, -R121, -RZ ;  /* 0x800000ff7979a221 */ /* 0x002fe20000010100 */
[----:B------:R-:W-:Y:S01]  /*5930*/  ISETP.LE.U32.AND P2, PT, R196, UR15, PT ;  /* 0x0000000fc4007c0c */ /* 0x000fe2000bf43070 */
[----:B----4-:R-:W-:Y:S01]  /*5940*/  @!P1 FADD.FTZ R120, -R120, -RZ ;  /* 0x800000ff78789221 */ /* 0x010fe20000010100 */
[--C-:B------:R-:W-:Y:S03]  /*5950*/  SHF.R.U32.HI R199, RZ, 0x18, R130.reuse ;  /* 0x00000018ffc77819 */ /* 0x100fe60000011682 */
[----:B------:R1:W3:Y:S01]  /*5960*/  MUFU.EX2 R128, R198 ;  /* 0x000000c600807308 */ /* 0x0002e20000000800 */
[----:B------:R-:W-:Y:S02]  /*5970*/  SHF.R.U32.HI R196, RZ, 0x10, R130 ;  /* 0x00000010ffc47819 */ /* 0x000fe40000011682 */
[----:B------:R-:W-:Y:S01]  /*5980*/  ISETP.LE.U32.AND P3, PT, R124, UR15, PT ;  /* 0x0000000f7c007c0c */ /* 0x000fe2000bf63070 */
[--C-:B------:R-:W-:Y:S01]  /*5990*/  FFMA.FTZ R124, R12, UR14, -R129.reuse ;  /* 0x0000000e0c7c7c23 */ /* 0x100fe20008010881 */
[----:B------:R-:W-:Y:S01]  /*59a0*/  LOP3.LUT R196, R196, 0xff, RZ, 0xc0, !PT ;  /* 0x000000ffc4c47812 */ /* 0x000fe200078ec0ff */
[----:B------:R-:W-:Y:S01]  /*59b0*/  FFMA.FTZ R129, R17, UR14, -R129 ;  /* 0x0000000e11817c23 */ /* 0x000fe20008010881 */
[----:B------:R-:W-:Y:S03]  /*59c0*/  @!P6 FADD.FTZ R122, -R122, -RZ ;  /* 0x800000ff7a7ae221 */ /* 0x000fe60000010100 */
[----:B------:R-:W4:Y:S01]  /*59d0*/  MUFU.EX2 R123, R123 ;  /* 0x0000007b007b7308 */ /* 0x000f220000000800 */
[----:B--2---:R-:W-:Y:S02]  /*59e0*/  LOP3.LUT R197, R130, 0xffff, RZ, 0xc0, !PT ;  /* 0x0000ffff82c57812 */ /* 0x004fe400078ec0ff */
[----:B------:R-:W-:Y:S02]  /*59f0*/  ISETP.LE.U32.AND P1, PT, R199, UR15, PT ;  /* 0x0000000fc7007c0c */ /* 0x000fe4000bf23070 */
[----:B------:R-:W-:Y:S02]  /*5a00*/  SHF.R.U32.HI R197, RZ, 0x8, R197 ;  /* 0x00000008ffc57819 */ /* 0x000fe400000116c5 */
[----:B------:R-:W-:Y:S03]  /*5a10*/  LOP3.LUT R199, R131, 0xffff, RZ, 0xc0, !PT ;  /* 0x0000ffff83c77812 */ /* 0x000fe600078ec0ff */
[----:B------:R-:W2:Y:S01]  /*5a20*/  MUFU.EX2 R124, R124 ;  /* 0x0000007c007c7308 */ /* 0x000ea20000000800 */
[--C-:B-1----:R-:W-:Y:S01]  /*5a30*/  FFMA.FTZ R198, R18, UR14, -R115.reuse ;  /* 0x0000000e12c67c23 */ /* 0x102fe20008010873 */
[----:B------:R-:W-:Y:S01]  /*5a40*/  LOP3.LUT R197, R197, 0xffff, RZ, 0xc0, !PT ;  /* 0x0000ffffc5c57812 */ /* 0x000fe200078ec0ff */
[----:B------:R-:W-:Y:S01]  /*5a50*/  FFMA.FTZ R115, R19, UR14, -R115 ;  /* 0x0000000e13737c23 */ /* 0x000fe20008010873 */
[----:B---3--:R-:W-:Y:S02]  /*5a60*/  @!P4 FADD.FTZ R128, -R128, -RZ ;  /* 0x800000ff8080c221 */ /* 0x008fe40000010100 */
[----:B------:R-:W-:Y:S04]  /*5a70*/  ISETP.LE.U32.AND P6, PT, R197, UR15, PT ;  /* 0x0000000fc5007c0c */ /* 0x000fe8000bfc3070 */
[----:B------:R1:W3:Y:S01]  /*5a80*/  MUFU.EX2 R130, R198 ;  /* 0x000000c600827308 */ /* 0x0002e20000000800 */
[----:B------:R-:W-:Y:S01]  /*5a90*/  F2FP.RELU.BF16.F32.PACK_AB R197, R119, R118 ;  /* 0x0000007677c5723e */ /* 0x000fe200000018ff */
[----:B----4-:R-:W-:Y:S01]  /*5aa0*/  @!P5 FADD.FTZ R123, -R123, -RZ ;  /* 0x800000ff7b7bd221 */ /* 0x010fe20000010100 */
[----:B------:R-:W-:Y:S01]  /*5ab0*/  ISETP.LE.U32.AND P5, PT, R196, UR15, PT ;  /* 0x0000000fc4007c0c */ /* 0x000fe2000bfa3070 */
[----:B------:R-:W-:Y:S01]  /*5ac0*/  @!P1 FADD.FTZ R127, -R127, -RZ ;  /* 0x800000ff7f7f9221 */ /* 0x000fe20000010100 */
[----:B------:R-:W-:Y:S02]  /*5ad0*/  F2FP.RELU.BF16.F32.PACK_AB R196, R121, R120 ;  /* 0x0000007879c4723e */ /* 0x000fe400000018ff */
[----:B------:R-:W-:Y:S03]  /*5ae0*/  F2FP.RELU.BF16.F32.PACK_AB R200, R123, R122 ;  /* 0x0000007a7bc8723e */ /* 0x000fe600000018ff */
[----:B------:R-:W4:Y:S01]  /*5af0*/  MUFU.EX2 R129, R129 ;  /* 0x0000008100817308 */ /* 0x000f220000000800 */
[----:B--2---:R-:W-:Y:S01]  /*5b00*/  @!P0 FADD.FTZ R124, -R124, -RZ ;  /* 0x800000ff7c7c8221 */ /* 0x004fe20000010100 */
[----:B------:R-:W-:Y:S01]  /*5b10*/  ISETP.LE.U32.AND P0, PT, R199, UR15, PT ;  /* 0x0000000fc7007c0c */ /* 0x000fe2000bf03070 */
[----:B------:R-:W-:Y:S01]  /*5b20*/  @!P6 FADD.FTZ R125, -R125, -RZ ;  /* 0x800000ff7d7de221 */ /* 0x000fe20000010100 */
[----:B------:R-:W-:Y:S02]  /*5b30*/  FSETP.GE.FTZ.AND P1, PT, R120, RZ, PT ;  /* 0x000000ff7800720b */ /* 0x000fe40003f36000 */
[----:B------:R-:W-:Y:S04]  /*5b40*/  FSETP.GE.FTZ.AND P6, PT, R118, RZ, PT ;  /* 0x000000ff7600720b */ /* 0x000fe80003fd6000 */
[----:B------:R-:W2:Y:S01]  /*5b50*/  MUFU.EX2 R131, R115 ;  /* 0x0000007300837308 */ /* 0x000ea20000000800 */
[----:B-1----:R-:W-:Y:S01]  /*5b60*/  F2FP.RELU.BF16.F32.PACK_AB R198, R117, R116 ;  /* 0x0000007475c6723e */ /* 0x002fe200000018ff */
[----:B------:R-:W-:Y:S01]  /*5b70*/  @!P5 FADD.FTZ R126, -R126, -RZ ;  /* 0x800000ff7e7ed221 */ /* 0x000fe20000010100 */
[----:B------:R-:W-:Y:S01]  /*5b80*/  F2FP.RELU.BF16.F32.PACK_AB R199, R125, R124 ;  /* 0x0000007c7dc7723e */ /* 0x000fe200000018ff */
[----:B---3--:R-:W-:Y:S01]  /*5b90*/  @!P2 FADD.FTZ R130, -R130, -RZ ;  /* 0x800000ff8282a221 */ /* 0x008fe20000010100 */
[----:B------:R-:W-:Y:S01]  /*5ba0*/  FSETP.GE.FTZ.AND P2, PT, R117, RZ, PT ;  /* 0x000000ff7500720b */ /* 0x000fe20003f56000 */
[----:B------:R1:W-:Y:S01]  /*5bb0*/  STS [R211+0x2a000], R198 ;  /* 0x02a000c6d3007388 */ /* 0x0003e20000000800 */
[----:B----4-:R-:W-:Y:S03]  /*5bc0*/  @!P0 FADD.FTZ R129, -R129, -RZ ;  /* 0x800000ff81818221 */ /* 0x010fe60000010100 */
[----:B------:R3:W-:Y:S04]  /*5bd0*/  STS [R211+0x2a400], R197 ;  /* 0x02a400c5d3007388 */ /* 0x0007e80000000800 */
[----:B------:R4:W-:Y:S01]  /*5be0*/  STS [R210+0x2a000], R196 ;  /* 0x02a000c4d2007388 */ /* 0x0009e20000000800 */
[----:B--2---:R-:W-:Y:S03]  /*5bf0*/  @!P3 FADD.FTZ R131, -R131, -RZ ;  /* 0x800000ff8383b221 */ /* 0x004fe60000010100 */
[----:B------:R-:W-:Y:S01]  /*5c00*/  STS [R210+0x2a400], R200 ;  /* 0x02a400c8d2007388 */ /* 0x000fe20000000800 */
[----:B------:R-:W-:Y:S02]  /*5c10*/  LEA R115, R252, UR4, 0x1 ;  /* 0x00000004fc737c11 */ /* 0x000fe4000f8e08ff */
[----:B------:R-:W-:Y:S01]  /*5c20*/  FSETP.GE.FTZ.AND P3, PT, R116, RZ, PT ;  /* 0x000000ff7400720b */ /* 0x000fe20003f76000 */
[----:B------:R-:W-:Y:S02]  /*5c30*/  STS [R209+0x2a000], R199 ;  /* 0x02a000c7d1007388 */ /* 0x000fe40000000800 */
[--C-:B------:R-:W-:Y:S02]  /*5c40*/  IMAD.IADD R114, R246, 0x1, R115.reuse ;  /* 0x00000001f6727824 */ /* 0x100fe400078e0273 */
[C---:B------:R-:W-:Y:S02]  /*5c50*/  IMAD.IADD R113, R245.reuse, 0x1, R115 ;  /* 0x00000001f5717824 */ /* 0x040fe400078e0273 */
[----:B------:R-:W-:Y:S01]  /*5c60*/  IMAD.IADD R112, R245, 0x1, R114 ;  /* 0x00000001f5707824 */ /* 0x000fe200078e0272 */
[----:B-1----:R-:W-:Y:S02]  /*5c70*/  F2FP.RELU.BF16.F32.PACK_AB R198, R127, R126 ;  /* 0x0000007e7fc6723e */ /* 0x002fe400000018ff */
[----:B---3--:R-:W-:Y:S03]  /*5c80*/  F2FP.RELU.BF16.F32.PACK_AB R197, R129, R128 ;  /* 0x0000008081c5723e */ /* 0x008fe600000018ff */
[----:B------:R-:W-:Y:S01]  /*5c90*/  STS [R209+0x2a400], R198 ;  /* 0x02a400c6d1007388 */ /* 0x000fe20000000800 */
[----:B----4-:R-:W-:Y:S03]  /*5ca0*/  F2FP.RELU.BF16.F32.PACK_AB R196, R131, R130 ;  /* 0x0000008283c4723e */ /* 0x010fe600000018ff */
[----:B------:R1:W-:Y:S04]  /*5cb0*/  STS [R208+0x2a000], R197 ;  /* 0x02a000c5d0007388 */ /* 0x0003e80000000800 */
[----:B------:R2:W-:Y:S04]  /*5cc0*/  STS [R208+0x2a400], R196 ;  /* 0x02a400c4d0007388 */ /* 0x0005e80000000800 */
[----:B------:R-:W-:Y:S04]  /*5cd0*/  LDSM.16.M88.4 R84, [R115+0x10000] ;  /* 0x010000007354783b */ /* 0x000fe80000000200 */
[----:B------:R-:W3:Y:S04]  /*5ce0*/  LDSM.16.M88.4 R88, [R241+0x20000] ;  /* 0x02000000f158783b */ /* 0x000ee80000000200 */
[----:B------:R-:W4:Y:S04]  /*5cf0*/  LDSM.16.M88.4 R92, [R241+0x20800] ;  /* 0x02080000f15c783b */ /* 0x000f280000000200 */
[----:B------:R-:W-:Y:S04]  /*5d00*/  LDSM.16.M88.4 R96, [R114+0x10000] ;  /* 0x010000007260783b */ /* 0x000fe80000000200 */
[----:B------:R-:W4:Y:S01]  /*5d10*/  LDSM.16.M88.4 R100, [R240+0x20000] ;  /* 0x02000000f064783b */ /* 0x000f220000000200 */
[----:B-1----:R-:W-:Y:S03]  /*5d20*/  IMAD.U32 R197, RZ, RZ, UR12 ;  /* 0x0000000cffc57e24 */ /* 0x002fe6000f8e00ff */
[----:B------:R-:W1:Y:S01]  /*5d30*/  LDSM.16.M88.4 R104, [R240+0x20800] ;  /* 0x02080000f068783b */ /* 0x000e620000000200 */
[----:B--2---:R-:W-:Y:S03]  /*5d40*/  IMAD.U32 R196, RZ, RZ, UR13 ;  /* 0x0000000dffc47e24 */ /* 0x004fe6000f8e00ff */
[----:B------:R-:W-:Y:S02]  /*5d50*/  LDSM.16.M88.4 R108, [R3+0x20000] ;  /* 0x02000000036c783b */ /* 0x000fe40000000200 */
[C---:B------:R-:W-:Y:S04]  /*5d60*/  LEA R198, P0, R202.reuse, R196, 0x2 ;  /* 0x000000c4cac67211 */ /* 0x040fe800078010ff */
[----:B------:R-:W-:Y:S02]  /*5d70*/  LEA.HI.X.SX32 R199, R202, R197, 0x2, P0 ;  /* 0x000000c5cac77211 */ /* 0x000fe400000f16ff */
[----:B------:R-:W-:Y:S03]  /*5d80*/  FSETP.GE.FTZ.AND P0, PT, R121, RZ, PT ;  /* 0x000000ff7900720b */ /* 0x000fe60003f16000 */
[----:B------:R-:W2:Y:S01]  /*5d90*/  LDG.E R196, desc[UR6][R198.64] ;  /* 0x00000006c6c47981 */ /* 0x000ea2000c1e1900 */
[C---:B---3--:R-:W-:Y:S06]  /*5da0*/  HMMA.16816.F32.BF16 R4, R84.reuse, R88, RZ ;  /* 0x000000585404723c */ /* 0x048fec00000418ff */
[C---:B------:R-:W-:Y:S01]  /*5db0*/  HMMA.16816.F32.BF16 R8, R84.reuse, R90, RZ ;  /* 0x0000005a5408723c */ /* 0x040fe200000418ff */
[----:B------:R-:W3:Y:S05]  /*5dc0*/  LDSM.16.M88.4 R88, [R113+0x10000] ;  /* 0x010000007158783b */ /* 0x000eea0000000200 */
[C---:B----4-:R-:W-:Y:S01]  /*5dd0*/  HMMA.16816.F32.BF16 R12, R84.reuse, R92, RZ ;  /* 0x0000005c540c723c */ /* 0x050fe200000418ff */
[----:B------:R4:W4:Y:S05]  /*5de0*/  LDG.E R198, desc[UR6][R198.64+0x20] ;  /* 0x00002006c6c67981 */ /* 0x00092a000c1e1900 */
[----:B------:R-:W-:Y:S01]  /*5df0*/  HMMA.16816.F32.BF16 R16, R84, R94, RZ ;  /* 0x0000005e5410723c */ /* 0x000fe200000418ff */
[----:B------:R-:W3:Y:S05]  /*5e00*/  LDSM.16.M88.4 R84, [R3+0x20800] ;  /* 0x020800000354783b */ /* 0x000eea0000000200 */
[C---:B------:R-:W-:Y:S01]  /*5e10*/  HMMA.16816.F32.BF16 R4, R96.reuse, R100, R4 ;  /* 0x000000646004723c */ /* 0x040fe20000041804 */
[----:B------:R-:W-:Y:S05]  /*5e20*/  LDSM.16.M88.4 R92, [R112+0x10000] ;  /* 0x01000000705c783b */ /* 0x000fea0000000200 */
[C---:B------:R-:W-:Y:S01]  /*5e30*/  HMMA.16816.F32.BF16 R8, R96.reuse, R102, R8 ;  /* 0x000000666008723c */ /* 0x040fe20000041808 */
[----:B------:R-:W3:Y:S05]  /*5e40*/  LDSM.16.M88.4 R100, [R2+0x20000] ;  /* 0x020000000264783b */ /* 0x000eea0000000200 */
[C---:B-1----:R-:W-:Y:S06]  /*5e50*/  HMMA.16816.F32.BF16 R12, R96.reuse, R104, R12 ;  /* 0x00000068600c723c */ /* 0x042fec000004180c */
[----:B------:R-:W-:Y:S01]  /*5e60*/  HMMA.16816.F32.BF16 R16, R96, R106, R16 ;  /* 0x0000006a6010723c */ /* 0x000fe20000041810 */
[----:B------:R-:W1:Y:S04]  /*5e70*/  LDSM.16.M88.4 R96, [R2+0x20800] ;  /* 0x020800000260783b */ /* 0x000e680000000200 */
[----:B------:R-:W-:Y:S01]  /*5e80*/  LDSM.16.M88.4 R104, [R115+0x12000] ;  /* 0x012000007368783b */ /* 0x000fe20000000200 */
[C---:B---3--:R-:W-:Y:S06]  /*5e90*/  HMMA.16816.F32.BF16 R4, R88.reuse, R108, R4 ;  /* 0x0000006c5804723c */ /* 0x048fec0000041804 */
[C---:B------:R-:W-:Y:S01]  /*5ea0*/  HMMA.16816.F32.BF16 R8, R88.reuse, R110, R8 ;  /* 0x0000006e5808723c */ /* 0x040fe20000041808 */
[----:B------:R-:W3:Y:S05]  /*5eb0*/  LDSM.16.M88.4 R108, [R241+0x22000] ;  /* 0x02200000f16c783b */ /* 0x000eea0000000200 */
[C---:B------:R-:W-:Y:S06]  /*5ec0*/  HMMA.16816.F32.BF16 R12, R88.reuse, R84, R12 ;  /* 0x00000054580c723c */ /* 0x040fec000004180c */
[----:B------:R-:W-:Y:S01]  /*5ed0*/  HMMA.16816.F32.BF16 R16, R88, R86, R16 ;  /* 0x000000565810723c */ /* 0x000fe20000041810 */
[----:B------:R-:W3:Y:S04]  /*5ee0*/  LDSM.16.M88.4 R84, [R241+0x22800] ;  /* 0x02280000f154783b */ /* 0x000ee80000000200 */
[----:B------:R-:W-:Y:S01]  /*5ef0*/  LDSM.16.M88.4 R88, [R114+0x12000] ;  /* 0x012000007258783b */ /* 0x000fe20000000200 */
[C---:B------:R-:W-:Y:S06]  /*5f00*/  HMMA.16816.F32.BF16 R4, R92.reuse, R100, R4 ;  /* 0x000000645c04723c */ /* 0x040fec0000041804 */
        /* <DEDUP_REMOVED lines=53> */
[----:B------:R-:W2:Y:S04]  /*6260*/  LDSM.16.M88.4 R84, [R241+0x26800] ;  /* 0x02680000f154783b */ /* 0x000ea80000000200 */
        /* <DEDUP_REMOVED lines=11> */
[C---:B--2---:R-:W-:Y:S06]  /*6320*/  HMMA.16816.F32.BF16 R12, R96.reuse, R84, R12 ;  /* 0x00000054600c723c */ /* 0x044fec000004180c */
[----:B------:R-:W-:Y:S01]  /*6330*/  HMMA.16816.F32.BF16 R16, R96, R86, R16 ;  /* 0x000000566010723c */ /* 0x000fe20000041810 */
[----:B------:R-:W2:Y:S04]  /*6340*/  LDSM.16.M88.4 R84, [R3+0x26800] ;  /* 0x026800000354783b */ /* 0x000ea80000000200 */
[----:B------:R-:W-:Y:S01]  /*6350*/  LDSM.16.M88.4 R96, [R112+0x16000] ;  /* 0x016000007060783b */ /* 0x000fe20000000200 */
[C---:B----4-:R-:W-:Y:S06]  /*6360*/  HMMA.16816.F32.BF16 R4, R100.reuse, R104, R4 ;  /* 0x000000686404723c */ /* 0x050fec0000041804 */
[C---:B------:R-:W-:Y:S01]  /*6370*/  HMMA.16816.F32.BF16 R8, R100.reuse, R106, R8 ;  /* 0x0000006a6408723c */ /* 0x040fe20000041808 */
[----:B------:R-:W4:Y:S05]  /*6380*/  LDSM.16.M88.4 R104, [R2+0x26000] ;  /* 0x026000000268783b */ /* 0x000f2a0000000200 */
[C---:B-1----:R-:W-:Y:S06]  /*6390*/  HMMA.16816.F32.BF16 R12, R100.reuse, R88, R12 ;  /* 0x00000058640c723c */ /* 0x042fec000004180c */
[----:B------:R-:W-:Y:S01]  /*63a0*/  HMMA.16816.F32.BF16 R16, R100, R90, R16 ;  /* 0x0000005a6410723c */ /* 0x000fe20000041810 */
[----:B------:R-:W1:Y:S05]  /*63b0*/  LDSM.16.M88.4 R88, [R2+0x26800] ;  /* 0x026800000258783b */ /* 0x000e6a0000000200 */
[C---:B---3--:R-:W-:Y:S06]  /*63c0*/  HMMA.16816.F32.BF16 R4, R92.reuse, R108, R4 ;  /* 0x0000006c5c04723c */ /* 0x048fec0000041804 */
[C---:B------:R-:W-:Y:S06]  /*63d0*/  HMMA.16816.F32.BF16 R8, R92.reuse, R110, R8 ;  /* 0x0000006e5c08723c */ /* 0x040fec0000041808 */
[C---:B--2---:R-:W-:Y:S06]  /*63e0*/  HMMA.16816.F32.BF16 R12, R92.reuse, R84, R12 ;  /* 0x000000545c0c723c */ /* 0x044fec000004180c */
[----:B------:R-:W-:Y:S06]  /*63f0*/  HMMA.16816.F32.BF16 R16, R92, R86, R16 ;  /* 0x000000565c10723c */ /* 0x000fec0000041810 */
[C---:B----4-:R-:W-:Y:S06]  /*6400*/  HMMA.16816.F32.BF16 R4, R96.reuse, R104, R4 ;  /* 0x000000686004723c */ /* 0x050fec0000041804 */
[C---:B------:R-:W-:Y:S06]  /*6410*/  HMMA.16816.F32.BF16 R8, R96.reuse, R106, R8 ;  /* 0x0000006a6008723c */ /* 0x040fec0000041808 */
[C---:B-1----:R-:W-:Y:S06]  /*6420*/  HMMA.16816.F32.BF16 R12, R96.reuse, R88, R12 ;  /* 0x00000058600c723c */ /* 0x042fec000004180c */
[----:B------:R-:W-:Y:S06]  /*6430*/  HMMA.16816.F32.BF16 R16, R96, R90, R16 ;  /* 0x0000005a6010723c */ /* 0x000fec0000041810 */
[C---:B------:R-:W-:Y:S01]  /*6440*/  FADD.FTZ R115, -R196.reuse, R4 ;  /* 0x00000004c4737221 */ /* 0x040fe20000010100 */
[C---:B------:R-:W-:Y:S04]  /*6450*/  FADD.FTZ R197, -R196.reuse, R5 ;  /* 0x00000005c4c57221 */ /* 0x040fe80000010100 */
[-C--:B------:R-:W-:Y:S01]  /*6460*/  FSEL R115, R115, R196.reuse, P3 ;  /* 0x000000c473737208 */ /* 0x080fe20001800000 */
[C---:B------:R-:W-:Y:S01]  /*6470*/  FADD.FTZ R201, -R196.reuse, R9 ;  /* 0x00000009c4c97221 */ /* 0x040fe20000010100 */
[-C--:B------:R-:W-:Y:S01]  /*6480*/  FSEL R200, R197, R196.reuse, P2 ;  /* 0x000000c4c5c87208 */ /* 0x080fe20001000000 */
[----:B------:R-:W-:Y:S01]  /*6490*/  FADD.FTZ R199, -R196, R8 ;  /* 0x00000008c4c77221 */ /* 0x000fe20000010100 */
[----:B------:R-:W-:Y:S01]  /*64a0*/  FSETP.GE.FTZ.AND P2, PT, R124, RZ, PT ;  /* 0x000000ff7c00720b */ /* 0x000fe20003f56000 */
[----:B------:R-:W-:Y:S01]  /*64b0*/  FMUL.FTZ R115, R116, R115 ;  /* 0x0000007374737220 */ /* 0x000fe20000410000 */
[----:B------:R-:W-:Y:S01]  /*64c0*/  FSEL R202, R201, R196, P0 ;  /* 0x000000c4c9ca7208 */ /* 0x000fe20000000000 */
[----:B------:R-:W-:Y:S01]  /*64d0*/  FMUL.FTZ R200, R117, R200 ;  /* 0x000000c875c87220 */ /* 0x000fe20000410000 */
[----:B------:R-:W-:Y:S01]  /*64e0*/  FSETP.GE.FTZ.AND P0, PT, R125, RZ, PT ;  /* 0x000000ff7d00720b */ /* 0x000fe20003f16000 */
[C---:B------:R-:W-:Y:S01]  /*64f0*/  FADD.FTZ R117, -R196.reuse, R12 ;  /* 0x0000000cc4757221 */ /* 0x040fe20000010100 */
[----:B------:R-:W-:Y:S01]  /*6500*/  FSEL R199, R199, R196, P1 ;  /* 0x000000c4c7c77208 */ /* 0x000fe20000800000 */
[----:B------:R-:W-:Y:S01]  /*6510*/  FMUL.FTZ R202, R121, R202 ;  /* 0x000000ca79ca7220 */ /* 0x000fe20000410000 */
[----:B------:R-:W-:Y:S01]  /*6520*/  FSETP.GE.FTZ.AND P1, PT, R129, RZ, PT ;  /* 0x000000ff8100720b */ /* 0x000fe20003f36000 */
[----:B------:R-:W-:Y:S01]  /*6530*/  FADD.FTZ R121, -R196, R13 ;  /* 0x0000000dc4797221 */ /* 0x000fe20000010100 */
[-C--:B------:R-:W-:Y:S01]  /*6540*/  FSEL R117, R117, R196.reuse, P2 ;  /* 0x000000c475757208 */ /* 0x080fe20001000000 */
[----:B------:R-:W-:Y:S01]  /*6550*/  FMUL.FTZ R199, R120, R199 ;  /* 0x000000c778c77220 */ /* 0x000fe20000410000 */
[----:B------:R-:W-:Y:S01]  /*6560*/  F2FP.BF16.F32.PACK_AB R115, R200, R115 ;  /* 0x00000073c873723e */ /* 0x000fe200000010ff */
[----:B------:R-:W-:Y:S01]  /*6570*/  FADD.FTZ R197, -R198, R7 ;  /* 0x00000007c6c57221 */ /* 0x000fe20000010100 */
[----:B------:R-:W-:Y:S01]  /*6580*/  FSEL R116, R121, R196, P0 ;  /* 0x000000c479747208 */ /* 0x000fe20000000000 */
[----:B------:R-:W-:Y:S01]  /*6590*/  FADD.FTZ R121, -R196, R16 ;  /* 0x00000010c4797221 */ /* 0x000fe20000010100 */
[----:B------:R-:W-:Y:S01]  /*65a0*/  FSETP.GE.FTZ.AND P0, PT, R128, RZ, PT ;  /* 0x000000ff8000720b */ /* 0x000fe20003f16000 */
[----:B------:R-:W-:Y:S01]  /*65b0*/  FMUL.FTZ R117, R124, R117 ;  /* 0x000000757c757220 */ /* 0x000fe20000410000 */
[----:B------:R-:W-:Y:S01]  /*65c0*/  F2FP.BF16.F32.PACK_AB R199, R202, R199 ;  /* 0x000000c7cac7723e */ /* 0x000fe200000010ff */
[----:B------:R-:W-:Y:S01]  /*65d0*/  FMUL.FTZ R116, R125, R116 ;  /* 0x000000747d747220 */ /* 0x000fe20000410000 */
[----:B------:R-:W-:Y:S01]  /*65e0*/  FSEL R121, R121, R196, P0 ;  /* 0x000000c479797208 */ /* 0x000fe20000000000 */
[----:B------:R-:W-:Y:S01]  /*65f0*/  @P1 FADD.FTZ R196, -R196, R17 ;  /* 0x00000011c4c41221 */ /* 0x000fe20000010100 */
[----:B------:R-:W-:Y:S01]  /*6600*/  PLOP3.LUT P0, PT, PT, PT, UP2, 0x80, 0x0 ;  /* 0x000000000000781c */ /* 0x000fe20003f0f028 */
[----:B------:R-:W-:Y:S01]  /*6610*/  FADD.FTZ R125, -R198, R6 ;  /* 0x00000006c67d7221 */ /* 0x000fe20000010100 */
[----:B------:R-:W-:Y:S01]  /*6620*/  F2FP.BF16.F32.PACK_AB R117, R116, R117 ;  /* 0x000000757475723e */ /* 0x000fe200000010ff */
[----:B------:R-:W-:Y:S10]  /*6630*/  FMUL.FTZ R121, R128, R121 ;  /* 0x0000007980797220 */ /* 0x000ff40000410000 */
[----:B------:R-:W-:Y:S05]  /*6640*/  @!P0 BRA `(.L_x_1481) ;  /* 0x0000000400948947 */ /* 0x000fea0003800000 */
        /* <DEDUP_REMOVED lines=9> */
[----:B------:R-:W-:Y:S02]  /*66e0*/  UISETP.NE.U32.AND UP0, UPT, UR9, 0x1, UPT ;  /* 0x000000010900788c */ /* 0x000fe4000bf05070 */
[----:B------:R-:W2:Y:S02]  /*66f0*/  LDL.LU R212, [R1+0x58] ;  /* 0x0000580001d47983 */ /* 0x000ea40000300800 */
        /* <DEDUP_REMOVED lines=21> */
[C---:B------:R-:W-:Y:S02]  /*6850*/  @!P4 LEA R16, P1, R6.reuse, R215, 0x1 ;  /* 0x000000d70610c211 */ /* 0x040fe400078208ff */
[----:B------:R-:W-:Y:S01]  /*6860*/  LEA.HI.X R7, R5, R7, R4, 0x5, P2 ;  /* 0x0000000705077211 */ /* 0x000fe200010f2c04 */
[----:B------:R1:W-:Y:S01]  /*6870*/  @P4 STS [R213+0x2000], RZ ;  /* 0x002000ffd5004388 */ /* 0x0003e20000000800 */
[----:B------:R-:W-:Y:S02]  /*6880*/  ISETP.GE.AND P2, PT, R203, UR20, PT ;  /* 0x00000014cb007c0c */ /* 0x000fe4000bf46270 */
[CCC-:B------:R-:W-:Y:S01]  /*6890*/  @!P4 LEA.HI.X R17, R6.reuse, R214.reuse, R7.reuse, 0x1, P1 ;  /* 0x000000d60611c211 */ /* 0x1c0fe200008f0c07 */
[----:B------:R1:W-:Y:S01]  /*68a0*/  @P4 STS [R213+0x2004], RZ ;  /* 0x002004ffd5004388 */ /* 0x0003e20000000800 */
[CC--:B------:R-:W-:Y:S03]  /*68b0*/  @!P3 LEA R4, P1, R6.reuse, R215.reuse, 0x1 ;  /* 0x000000d70604b211 */ /* 0x0c0fe600078208ff */
[----:B------:R1:W-:Y:S01]  /*68c0*/  @P4 STS [R213+0x2008], RZ ;  /* 0x002008ffd5004388 */ /* 0x0003e20000000800 */
[CCC-:B------:R-:W-:Y:S03]  /*68d0*/  @!P3 LEA.HI.X R5, R6.reuse, R214.reuse, R7.reuse, 0x1, P1 ;  /* 0x000000d60605b211 */ /* 0x1c0fe600008f0c07 */
[----:B------:R1:W-:Y:S02]  /*68e0*/  @P4 STS [R213+0x200c], RZ ;  /* 0x00200cffd5004388 */ /* 0x0003e40000000800 */
[C---:B------:R-:W-:Y:S02]  /*68f0*/  @!P2 LEA R84, P1, R6.reuse, R215, 0x1 ;  /* 0x000000d70654a211 */ /* 0x040fe400078208ff */
[----:B------:R-:W-:Y:S01]  /*6900*/  @!PT LDS RZ, [RZ] ;  /* 0x00000000fffff984 */ /* 0x000fe20000000800 */
[----:B------:R-:W-:Y:S01]  /*6910*/  @!PT LDS RZ, [RZ] ;  /* 0x00000000fffff984 */ /* 0x000fe20000000800 */
[----:B------:R-:W-:Y:S01]  /*6920*/  @!PT LDS RZ, [RZ] ;  /* 0x00000000fffff984 */ /* 0x000fe20000000800 */
[----:B------:R1:W-:Y:S02]  /*6930*/  @!P4 LDGSTS.E.BYPASS.LTC128B.128 [R212+0x2000], desc[UR6][R8.64+0x80] ;  /* 0x0200008008d4cfae */ /* 0x0003e4000b901d46 */
[----:B------:R-:W-:Y:S02]  /*6940*/  @!P2 LEA.HI.X R85, R6, R214, R7, 0x1, P1 ;  /* 0x000000d60655a211 */ /* 0x000fe400008f0c07 */
        /* <DEDUP_REMOVED lines=53> */
.L_x_1481:
[----:B------:R-:W-:Y:S01]  /*6ca0*/  FSETP.GE.FTZ.AND P1, PT, R119, RZ, PT ;  /* 0x000000ff7700720b */ /* 0x000fe20003f36000 */
[C---:B-1----:R-:W-:Y:S01]  /*6cb0*/  FADD.FTZ R5, -R198.reuse, R10 ;  /* 0x0000000ac6057221 */ /* 0x042fe20000010100 */
[-C--:B------:R-:W-:Y:S01]  /*6cc0*/  FSEL R125, R125, R198.reuse, P6 ;  /* 0x000000c67d7d7208 */ /* 0x080fe20003000000 */
[----:B------:R-:W-:Y:S01]  /*6cd0*/  FADD.FTZ R11, -R198, R11 ;  /* 0x0000000bc60b7221 */ /* 0x000fe20000010100 */
[----:B------:R-:W-:Y:S01]  /*6ce0*/  FSEL R4, R197, R198, P1 ;  /* 0x000000c6c5047208 */ /* 0x000fe20000800000 */
[----:B------:R-:W-:Y:S01]  /*6cf0*/  STS [R211+0x28000], R115 ;  /* 0x02800073d3007388 */ /* 0x000fe20000000800 */
[----:B------:R-:W-:Y:S01]  /*6d00*/  FSETP.GE.FTZ.AND P2, PT, R123, RZ, PT ;  /* 0x000000ff7b00720b */ /* 0x000fe20003f56000 */
[----:B------:R-:W-:Y:S01]  /*6d10*/  FMUL.FTZ R125, R118, R125 ;  /* 0x0000007d767d7220 */ /* 0x000fe20000410000 */
[----:B------:R-:W-:Y:S01]  /*6d20*/  FSETP.GE.FTZ.AND P1, PT, R122, RZ, PT ;  /* 0x000000ff7a00720b */ /* 0x000fe20003f36000 */
[----:B------:R-:W-:Y:S01]  /*6d30*/  FMUL.FTZ R4, R119, R4 ;  /* 0x0000000477047220 */ /* 0x000fe20000410000 */
[-C--:B------:R-:W-:Y:S01]  /*6d40*/  FSEL R6, R11, R198.reuse, P2 ;  /* 0x000000c60b067208 */ /* 0x080fe20001000000 */
[C---:B------:R-:W-:Y:S01]  /*6d50*/  FADD.FTZ R7, -R198.reuse, R14 ;  /* 0x0000000ec6077221 */ /* 0x040fe20000010100 */
[----:B------:R-:W-:Y:S01]  /*6d60*/  FSEL R5, R5, R198, P1 ;  /* 0x000000c605057208 */ /* 0x000fe20000800000 */
[----:B------:R-:W-:Y:S01]  /*6d70*/  FADD.FTZ R15, -R198, R15 ;  /* 0x0000000fc60f7221 */ /* 0x000fe20000010100 */
[----:B------:R-:W-:Y:S01]  /*6d80*/  F2FP.BF16.F32.PACK_AB R125, R4, R125 ;  /* 0x0000007d047d723e */ /* 0x000fe200000010ff */
[----:B------:R-:W-:Y:S01]  /*6d90*/  FMUL.FTZ R6, R123, R6 ;  /* 0x000000067b067220 */ /* 0x000fe20000410000 */
[----:B------:R-:W-:Y:S01]  /*6da0*/  FSETP.GE.FTZ.AND P1, PT, R131, RZ, PT ;  /* 0x000000ff8300720b */ /* 0x000fe20003f36000 */
[----:B------:R-:W-:Y:S01]  /*6db0*/  FMUL.FTZ R5, R122, R5 ;  /* 0x000000057a057220 */ /* 0x000fe20000410000 */
[----:B------:R-:W-:Y:S01]  /*6dc0*/  FSETP.GE.FTZ.AND P3, PT, R127, RZ, PT ;  /* 0x000000ff7f00720b */ /* 0x000fe20003f76000 */
[----:B------:R-:W-:Y:S01]  /*6dd0*/  STS [R211+0x28400], R125 ;  /* 0x0284007dd3007388 */ /* 0x000fe20000000800 */
[----:B------:R-:W-:Y:S01]  /*6de0*/  FSETP.GE.FTZ.AND P4, PT, R126, RZ, PT ;  /* 0x000000ff7e00720b */ /* 0x000fe20003f96000 */
[----:B------:R-:W-:Y:S01]  /*6df0*/  FADD.FTZ R9, -R198, R18 ;  /* 0x00000012c6097221 */ /* 0x000fe20000010100 */
[-C--:B------:R-:W-:Y:S02]  /*6e00*/  FSEL R8, R15, R198.reuse, P3 ;  /* 0x000000c60f087208 */ /* 0x080fe40001800000 */
[----:B------:R-:W-:Y:S01]  /*6e10*/  STS [R210+0x28000], R199 ;  /* 0x028000c7d2007388 */ /* 0x000fe20000000800 */
[----:B------:R-:W-:Y:S01]  /*6e20*/  FSEL R7, R7, R198, P4 ;  /* 0x000000c607077208 */ /* 0x000fe20002000000 */
[----:B------:R-:W-:Y:S01]  /*6e30*/  FMUL.FTZ R196, R129, R196 ;  /* 0x000000c481c47220 */ /* 0x000fe20000410000 */
[----:B------:R-:W-:Y:S01]  /*6e40*/  F2FP.BF16.F32.PACK_AB R84, R6, R5 ;  /* 0x000000050654723e */ /* 0x000fe200000010ff */
[----:B------:R-:W-:Y:S01]  /*6e50*/  FMUL.FTZ R8, R127, R8 ;  /* 0x000000087f087220 */ /* 0x000fe20000410000 */
[----:B------:R-:W-:Y:S01]  /*6e60*/  FSETP.GE.FTZ.AND P2, PT, R130, RZ, PT ;  /* 0x000000ff8200720b */ /* 0x000fe20003f56000 */
[----:B------:R-:W-:Y:S01]  /*6e70*/  FMUL.FTZ R7, R126, R7 ;  /* 0x000000077e077220 */ /* 0x000fe20000410000 */
[----:B------:R-:W-:Y:S01]  /*6e80*/  F2FP.BF16.F32.PACK_AB R121, R196, R121 ;  /* 0x00000079c479723e */ /* 0x000fe200000010ff */
[----:B------:R-:W-:Y:S01]  /*6e90*/  STS [R210+0x28400], R84 ;  /* 0x02840054d2007388 */ /* 0x000fe20000000800 */
[----:B------:R-:W-:Y:S01]  /*6ea0*/  FSEL R9, R9, R198, P2 ;  /* 0x000000c609097208 */ /* 0x000fe20001000000 */
[----:B------:R-:W-:Y:S01]  /*6eb0*/  @P1 FADD.FTZ R198, -R198, R19 ;  /* 0x00000013c6c61221 */ /* 0x000fe20000010100 */
[----:B------:R-:W-:Y:S02]  /*6ec0*/  F2FP.BF16.F32.PACK_AB R92, R8, R7 ;  /* 0x00000007085c723e */ /* 0x000fe400000010ff */
[----:B------:R1:W-:Y:S01]  /*6ed0*/  STS [R209+0x28000], R117 ;  /* 0x02800075d1007388 */ /* 0x0003e20000000800 */
[----:B------:R-:W-:Y:S01]  /*6ee0*/  LEA R116, R251, UR4, 0x1 ;  /* 0x00000004fb747c11 */ /* 0x000fe2000f8e08ff */
[----:B------:R-:W-:Y:S01]  /*6ef0*/  FMUL.FTZ R9, R130, R9 ;  /* 0x0000000982097220 */ /* 0x000fe20000410000 */
[----:B------:R-:W-:Y:S02]  /*6f00*/  FMUL.FTZ R198, R131, R198 ;  /* 0x000000c683c67220 */ /* 0x000fe40000410000 */
[----:B------:R-:W-:Y:S03]  /*6f10*/  STS [R209+0x28400], R92 ;  /* 0x0284005cd1007388 */ /* 0x000fe60000000800 */
[----:B------:R-:W-:Y:S02]  /*6f20*/  F2FP.BF16.F32.PACK_AB R198, R198, R9 ;  /* 0x00000009c6c6723e */ /* 0x000fe400000010ff */
[----:B------:R-:W-:Y:S05]  /*6f30*/  STS [R208+0x28000], R121 ;  /* 0x02800079d0007388 */ /* 0x000fea0000000800 */
[----:B------:R-:W-:Y:S01]  /*6f40*/  STS [R208+0x28400], R198 ;  /* 0x028400c6d0007388 */ /* 0x000fe20000000800 */
[----:B------:R-:W-:Y:S06]  /*6f50*/  BAR.SYNC.DEFER_BLOCKING 0x0 ;  /* 0x0000000000007b1d */ /* 0x000fec0000010000 */
[----:B------:R-:W-:Y:S02]  /*6f60*/  LDSM.16.MT88.4 R4, [R250+0x2a000] ;  /* 0x02a00000fa04783b */ /* 0x000fe40000004200 */
[----:B-1----:R-:W1:Y:S03]  /*6f70*/  LDC R117, c[0x0][0x270] ;  /* 0x00009c00ff757b82 */ /* 0x002e660000000800 */
[----:B------:R-:W2:Y:S05]  /*6f80*/  LDSM.16.MT88.4 R8, [R116+0x10000] ;  /* 0x010000007408783b */ /* 0x000eaa0000004200 */
[----:B------:R-:W3:Y:S05]  /*6f90*/  LDSM.16.MT88.4 R12, [R0+0x2a000] ;  /* 0x02a00000000c783b */ /* 0x000eea0000004200 */
[----:B------:R-:W4:Y:S05]  /*6fa0*/  LDSM.16.MT88.4 R16, [R116+0x12000] ;  /* 0x012000007410783b */ /* 0x000f2a0000004200 */
[----:B------:R-:W4:Y:S05]  /*6fb0*/  LDL.LU.64 R118, [R1+0x68] ;  /* 0x0000680001767983 */ /* 0x000f2a0000300a00 */
[----:B------:R-:W4:Y:S05]  /*6fc0*/  LDSM.16.MT88.4 R84, [R116+0x14000] ;  /* 0x014000007454783b */ /* 0x000f2a0000004200 */
[----:B------:R-:W4:Y:S05]  /*6fd0*/  LDSM.16.MT88.4 R88, [R116+0x16000] ;  /* 0x016000007458783b */ /* 0x000f2a0000004200 */
[----:B------:R-:W-:Y:S05]  /*6fe0*/  LDSM.16.MT88.4 R92, [R250+0x2a800] ;  /* 0x02a80000fa5c783b */ /* 0x000fea0000004200 */
[----:B------:R-:W4:Y:S05]  /*6ff0*/  LDSM.16.MT88.4 R96, [R116+0x10800] ;  /* 0x010800007460783b */ /* 0x000f2a0000004200 */
[----:B------:R-:W4:Y:S01]  /*7000*/  LDSM.16.MT88.4 R100, [R0+0x2a800] ;  /* 0x02a800000064783b */ /* 0x000f220000004200 */
[-C--:B--2---:R-:W-:Y:S04]  /*7010*/  HMMA.16816.F32.BF16 R20, R4, R8.reuse, R20 ;  /* 0x000000080414723c */ /* 0x084fe80000041814 */
[----:B------:R-:W-:Y:S01]  /*7020*/  LDSM.16.MT88.4 R104, [R116+0x17000] ;  /* 0x017000007468783b */ /* 0x000fe20000004200 */
[----:B-1----:R-:W-:Y:S01]  /*7030*/  IMAD R117, R117, UR35, RZ ;  /* 0x0000002375757c24 */ /* 0x002fe2000f8e02ff */
[C---:B---3--:R-:W-:Y:S03]  /*7040*/  HMMA.16816.F32.BF16 R24, R12.reuse, R8, R24 ;  /* 0x000000080c18723c */ /* 0x048fe60000041818 */
[----:B------:R-:W-:Y:S03]  /*7050*/  LDSM.16.MT88.4 R108, [R116+0x15800] ;  /* 0x01580000746c783b */ /* 0x000fe60000004200 */
[-C--:B------:R-:W-:Y:S02]  /*7060*/  HMMA.16816.F32.BF16 R28, R12, R10.reuse, R28 ;  /* 0x0000000a0c1c723c */ /* 0x080fe4000004181c */
[----:B------:R-:W-:Y:S04]  /*7070*/  LDSM.16.MT88.4 R112, [R116+0x17800] ;  /* 0x017800007470783b */ /* 0x000fe80000004200 */
[C---:B------:R-:W-:Y:S01]  /*7080*/  HMMA.16816.F32.BF16 R32, R4.reuse, R10, R32 ;  /* 0x0000000a0420723c */ /* 0x040fe20000041820 */
[----:B------:R-:W1:Y:S05]  /*7090*/  LDSM.16.MT88.4 R8, [R116+0x12800] ;  /* 0x012800007408783b */ /* 0x000e6a0000004200 */
[-C--:B----4-:R-:W-:Y:S06]  /*70a0*/  HMMA.16816.F32.BF16 R36, R4, R16.reuse, R36 ;  /* 0x000000100424723c */ /* 0x090fec0000041824 */
        /* <DEDUP_REMOVED lines=39> */
[C---:B------:R-:W-:Y:S01]  /*7320*/  HMMA.16816.F32.BF16 R24, R88.reuse, R12, R24 ;  /* 0x0000000c5818723c */ /* 0x040fe20000041818 */
        /* <DEDUP_REMOVED lines=16> */
[----:B------:R-:W-:Y:S01]  /*7430*/  IMAD.U32 R5, R117, -0x40, RZ ;  /* 0xffffffc075057824 */ /* 0x000fe200078e00ff */
[C---:B---3--:R-:W-:Y:S05]  /*7440*/  HMMA.16816.F32.BF16 R24, R92.reuse, R84, R24 ;  /* 0x000000545c18723c */ /* 0x048fea0000041818 */
[C---:B------:R-:W-:Y:S01]  /*7450*/  LEA R4, P1, R5.reuse, R118, 0x2 ;  /* 0x0000007605047211 */ /* 0x040fe200078210ff */
        /* <DEDUP_REMOVED lines=87> */
.L_x_1482:
[----:B------:R-:W-:Y:S01]  /*79d0*/  LEA R236, R251, UR4, 0x1 ;  /* 0x00000004fbec7c11 */ /* 0x000fe2000f8e08ff */
[----:B------:R-:W-:Y:S01]  /*79e0*/  LDSM.16.M88.4 R128, [R249] ;  /* 0x00000000f980783b */ /* 0x000fe20000000200 */
[----:B------:R-:W-:Y:S03]  /*79f0*/  @UP2 UIADD3 UR16, UP0, UR10, -0x100, URZ ;  /* 0xffffff000a102890 */ /* 0x000fe6000ff1e03f */
[----:B------:R-:W4:Y:S01]  /*7a00*/  LDSM.16.MT88.4 R16, [R236+0x18000] ;  /* 0x01800000ec10783b */ /* 0x000f220000004200 */
[----:B------:R-:W-:Y:S03]  /*7a10*/  @UP2 UIADD3.X UR9, UR11, -0x1, URZ, UP0, !UPT ;  /* 0xffffffff0b092890 */ /* 0x000fe600087fe43f */
[----:B------:R-:W1:Y:S01]  /*7a20*/  LDSM.16.M88.4 R124, [R249+0x1000] ;  /* 0x00100000f97c783b */ /* 0x000e620000000200 */
[----:B------:R-:W-:Y:S03]  /*7a30*/  @UP2 UMOV UR10, UR16 ;  /* 0x00000010000a2c82 */ /* 0x000fe60008000000 */
[----:B------:R-:W2:Y:S01]  /*7a40*/  LDSM.16.MT88.4 R96, [R236+0x1a000] ;  /* 0x01a00000ec60783b */ /* 0x000ea20000004200 */
[----:B------:R-:W-:Y:S01]  /*7a50*/  @UP2 UMOV UR11, UR9 ;  /* 0x00000009000b2c82 */ /* 0x000fe20008000000 */
[----:B------:R-:W-:Y:S02]  /*7a60*/  ULOP3.LUT UR9, UR8, 0x1, URZ, 0xc0, !UPT ;  /* 0x0000000108097892 */ /* 0x000fe4000f8ec03f */
[----:B------:R-:W3:Y:S02]  /*7a70*/  LDSM.16.MT88.4 R112, [R236+0x1c000] ;  /* 0x01c00000ec70783b */ /* 0x000ee40000004200 */
[----:B------:R-:W-:Y:S02]  /*7a80*/  UISETP.NE.U32.AND UP0, UPT, UR9, 0x1, UPT ;  /* 0x000000010900788c */ /* 0x000fe4000bf05070 */
[----:B------:R-:W3:Y:S01]  /*7a90*/  LDSM.16.MT88.4 R196, [R236+0x1e000] ;  /* 0x01e00000ecc4783b */ /* 0x000ee20000004200 */
[----:B------:R-:W-:Y:S03]  /*7aa0*/  UIADD3 UR9, UR8, -0x1, URZ ;  /* 0xffffffff08097890 */ /* 0x000fe6000fffe03f */
[----:B-----5:R-:W-:Y:S04]  /*7ab0*/  LDSM.16.M88.4 R200, [R244] ;  /* 0x00000000f4c8783b */ /* 0x020fe80000000200 */
[----:B------:R-:W3:Y:S04]  /*7ac0*/  LDSM.16.MT88.4 R204, [R236+0x18800] ;  /* 0x01880000eccc783b */ /* 0x000ee80000004200 */
[----:B------:R-:W3:Y:S04]  /*7ad0*/  LDSM.16.M88.4 R208, [R244+0x1000] ;  /* 0x00100000f4d0783b */ /* 0x000ee80000000200 */
[----:B------:R-:W3:Y:S04]  /*7ae0*/  LDSM.16.MT88.4 R212, [R236+0x1a800] ;  /* 0x01a80000ecd4783b */ /* 0x000ee80000004200 */
[----:B------:R-:W3:Y:S01]  /*7af0*/  LDSM.16.MT88.4 R216, [R236+0x1c800] ;  /* 0x01c80000ecd8783b */ /* 0x000ee20000004200 */
[-C--:B----4-:R-:W-:Y:S03]  /*7b00*/  HMMA.16816.F32.BF16 R4, R128, R16.reuse, RZ ;  /* 0x000000108004723c */ /* 0x090fe600000418ff */
[----:B------:R-:W4:Y:S04]  /*7b10*/  LDSM.16.MT88.4 R220, [R236+0x1e800] ;  /* 0x01e80000ecdc783b */ /* 0x000f280000004200 */
[----:B------:R-:W-:Y:S01]  /*7b20*/  LDSM.16.MT88.4 R224, [R236+0x19000] ;  /* 0x01900000ece0783b */ /* 0x000fe20000004200 */
[C---:B-1----:R-:W-:Y:S03]  /*7b30*/  HMMA.16816.F32.BF16 R8, R124.reuse, R16, RZ ;  /* 0x000000107c08723c */ /* 0x042fe600000418ff */
[----:B------:R-:W-:Y:S03]  /*7b40*/  LDSM.16.M88.4 R228, [R242+0x1000] ;  /* 0x00100000f2e4783b */ /* 0x000fe60000000200 */
[-C--:B------:R-:W-:Y:S01]  /*7b50*/  HMMA.16816.F32.BF16 R12, R124, R18.reuse, RZ ;  /* 0x000000127c0c723c */ /* 0x080fe200000418ff */
[----:B------:R-:W-:Y:S05]  /*7b60*/  LDSM.16.MT88.4 R232, [R236+0x1b800] ;  /* 0x01b80000ece8783b */ /* 0x000fea0000004200 */
        /* <DEDUP_REMOVED lines=13> */
[----:B------:R-:W1:Y:S05]  /*7c40*/  LDSM.16.M88.4 R196, [R242] ;  /* 0x00000000f2c4783b */ /* 0x000e6a0000000200 */
        /* <DEDUP_REMOVED lines=14> */
[----:B------:R-:W-:Y:S05]  /*7d30*/  LDSM.16.MT88.4 R216, [R236+0x19800] ;  /* 0x01980000ecd8783b */ /* 0x000fea0000004200 */
[-C--:B----4-:R-:W-:Y:S06]  /*7d40*/  HMMA.16816.F32.BF16 R116, R200, R220.reuse, R116 ;  /* 0x000000dcc874723c */ /* 0x090fec0000041874 */
[C---:B------:R-:W-:Y:S06]  /*7d50*/  HMMA.16816.F32.BF16 R120, R208.reuse, R220, R120 ;  /* 0x000000dcd078723c */ /* 0x040fec0000041878 */
[-C--:B------:R-:W-:Y:S01]  /*7d60*/  HMMA.16816.F32.BF16 R124, R208, R222.reuse, R124 ;  /* 0x000000ded07c723c */ /* 0x080fe2000004187c */
[----:B------:R-:W3:Y:S05]  /*7d70*/  LDSM.16.MT88.4 R208, [R236+0x1d000] ;  /* 0x01d00000ecd0783b */ /* 0x000eea0000004200 */
[----:B------:R-:W-:Y:S01]  /*7d80*/  HMMA.16816.F32.BF16 R128, R200, R222, R128 ;  /* 0x000000dec880723c */ /* 0x000fe20000041880 */
[----:B------:R-:W4:Y:S04]  /*7d90*/  LDSM.16.MT88.4 R200, [R236+0x1f000] ;  /* 0x01f00000ecc8783b */ /* 0x000f280000004200 */
[----:B------:R-:W4:Y:S01]  /*7da0*/  LDSM.16.M88.4 R220, [R243+0x1000] ;  /* 0x00100000f3dc783b */ /* 0x000f220000000200 */
        /* <DEDUP_REMOVED lines=12> */
[----:B------:R-:W2:Y:S05]  /*7e70*/  LDL R207, [R1+0x8] ;  /* 0x0000080001cf7983 */ /* 0x000eaa0000100800 */
[-C--:B---3--:R-:W-:Y:S01]  /*7e80*/  HMMA.16816.F32.BF16 R100, R196, R208.reuse, R100 ;  /* 0x000000d0c464723c */ /* 0x088fe20000041864 */
[----:B------:R-:W-:Y:S05]  /*7e90*/  IMAD.MOV.U32 R206, RZ, RZ, 0x4 ;  /* 0x00000004ffce7424 */ /* 0x000fea00078e00ff */
[C---:B------:R-:W-:Y:S01]  /*7ea0*/  HMMA.16816.F32.BF16 R104, R228.reuse, R208, R104 ;  /* 0x000000d0e468723c */ /* 0x040fe20000041868 */
[----:B------:R-:W3:Y:S05]  /*7eb0*/  LDC R209, c[0x0][0x270] ;  /* 0x00009c00ffd17b82 */ /* 0x000eea0000000800 */
[-C--:B------:R-:W-:Y:S06]  /*7ec0*/  HMMA.16816.F32.BF16 R108, R228, R210.reuse, R108 ;  /* 0x000000d2e46c723c */ /* 0x080fec000004186c */
[C---:B------:R-:W-:Y:S06]  /*7ed0*/  HMMA.16816.F32.BF16 R112, R196.reuse, R210, R112 ;  /* 0x000000d2c470723c */ /* 0x040fec0000041870 */
[-C--:B----4-:R-:W-:Y:S06]  /*7ee0*/  HMMA.16816.F32.BF16 R116, R196, R200.reuse, R116 ;  /* 0x000000c8c474723c */ /* 0x090fec0000041874 */
[C---:B------:R-:W-:Y:S05]  /*7ef0*/  HMMA.16816.F32.BF16 R120, R228.reuse, R200, R120 ;  /* 0x000000c8e478723c */ /* 0x040fea0000041878 */
[----:B---3--:R-:W-:Y:S01]  /*7f00*/  IMAD R211, R209, UR35, RZ ;  /* 0x00000023d1d37c24 */ /* 0x008fe2000f8e02ff */
[-C--:B------:R-:W-:Y:S01]  /*7f10*/  HMMA.16816.F32.BF16 R124, R228, R202.reuse, R124 ;  /* 0x000000cae47c723c */ /* 0x080fe2000004187c */
[----:B------:R-:W3:Y:S05]  /*7f20*/  LDL.64 R230, [R1+0x68] ;  /* 0x0000680001e67983 */ /* 0x000eea0000100a00 */
[----:B------:R-:W-:Y:S06]  /*7f30*/  HMMA.16816.F32.BF16 R128, R196, R202, R128 ;  /* 0x000000cac480723c */ /* 0x000fec0000041880 */
[-C--:B------:R-:W-:Y:S05]  /*7f40*/  HMMA.16816.F32.BF16 R4, R212, R216.reuse, R4 ;  /* 0x000000d8d404723c */ /* 0x080fea0000041804 */
[C---:B------:R-:W-:Y:S01]  /*7f50*/  IMAD.SHL.U32 R196, R211.reuse, 0x8, RZ ;  /* 0x00000008d3c47824 */ /* 0x040fe200078e00ff */
[C---:B------:R-:W-:Y:S05]  /*7f60*/  HMMA.16816.F32.BF16 R8, R220.reuse, R216, R8 ;  /* 0x000000d8dc08723c */ /* 0x040fea0000041808 */
[C---:B------:R-:W-:Y:S01]  /*7f70*/  IMAD.SHL.U32 R197, R211.reuse, 0x10, RZ ;  /* 0x00000010d3c57824 */ /* 0x040fe200078e00ff */
[-C--:B------:R-:W-:Y:S05]  /*7f80*/  HMMA.16816.F32.BF16 R12, R220, R218.reuse, R12 ;  /* 0x000000dadc0c723c */ /* 0x080fea000004180c */
[C---:B------:R-:W-:Y:S01]  /*7f90*/  IMAD R202, R211.reuse, 0x18, RZ ;  /* 0x00000018d3ca7824 */ /* 0x040fe200078e02ff */
[C---:B------:R-:W-:Y:S05]  /*7fa0*/  HMMA.16816.F32.BF16 R16, R212.reuse, R218, R16 ;  /* 0x000000dad410723c */ /* 0x040fea0000041810 */
[----:B------:R-:W-:Y:S01]  /*7fb0*/  IMAD.SHL.U32 R203, R211, 0x20, RZ ;  /* 0x00000020d3cb7824 */ /* 0x000fe200078e00ff */
        /* <DEDUP_REMOVED lines=11> */
[----:B------:R-:W-:Y:S05]  /*8070*/  HMMA.16816.F32.BF16 R128, R212, R238, R128 ;  /* 0x000000eed480723c */ /* 0x000fea0000041880 */
[----:B--2---:R-:W-:Y:S05]  /*8080*/  @P0 IMAD.WIDE R198, R207, R206, UR10 ;  /* 0x0000000acfc60e25 */ /* 0x004fea000f8e02ce */
[----:B------:R-:W2:Y:S04]  /*8090*/  @P0 LDG.E R205, desc[UR6][R198.64+0x20] ;  /* 0x00002006c6cd0981 */ /* 0x000ea8000c1e1900 */
[----:B------:R1:W4:Y:S02]  /*80a0*/  @P0 LDG.E R204, desc[UR6][R198.64] ;  /* 0x00000006c6cc0981 */ /* 0x000324000c1e1900 */
[C---:B-1----:R-:W-:Y:S02]  /*80b0*/  IMAD R198, R211.reuse, 0x28, RZ ;  /* 0x00000028d3c67824 */ /* 0x042fe400078e02ff */
[----:B------:R-:W-:Y:S01]  /*80c0*/  IMAD R199, R211, 0x30, RZ ;  /* 0x00000030d3c77824 */ /* 0x000fe200078e02ff */
[----:B---3--:R1:W-:Y:S01]  /*80d0*/  REDG.E.ADD.F32.FTZ.RN.STRONG.GPU desc[UR6][R230.64], R4 ;  /* 0x00000004e60079a6 */ /* 0x0083e2000c10f386 */
[CC--:B------:R-:W-:Y:S04]  /*80e0*/  LEA R206, P1, R197.reuse, R230.reuse, 0x2 ;  /* 0x000000e6c5ce7211 */ /* 0x0c0fe800078210ff */
[-C--:B------:R-:W-:Y:S02]  /*80f0*/  LEA.HI.X.SX32 R207, R197, R231.reuse, 0x2, P1 ;  /* 0x000000e7c5cf7211 */ /* 0x080fe400008f16ff */
[CC--:B------:R-:W-:Y:S04]  /*8100*/  LEA R208, P1, R203.reuse, R230.reuse, 0x2 ;  /* 0x000000e6cbd07211 */ /* 0x0c0fe800078210ff */
[-C--:B------:R-:W-:Y:S02]  /*8110*/  LEA.HI.X.SX32 R209, R203, R231.reuse, 0x2, P1 ;  /* 0x000000e7cbd17211 */ /* 0x080fe400008f16ff */
[-C--:B------:R-:W-:Y:S01]  /*8120*/  LEA R210, P1, R199, R230.reuse, 0x2 ;  /* 0x000000e6c7d27211 */ /* 0x080fe200078210ff */
[----:B-1----:R-:W-:Y:S03]  /*8130*/  IMAD R4, R211, 0x38, RZ ;  /* 0x00000038d3047824 */ /* 0x002fe600078e02ff */
[-C--:B------:R-:W-:Y:S01]  /*8140*/  LEA.HI.X.SX32 R211, R199, R231.reuse, 0x2, P1 ;  /* 0x000000e7c7d37211 */ /* 0x080fe200008f16ff */
[----:B--2---:R-:W-:Y:S04]  /*8150*/  @P0 STL [R1+0x60], R205 ;  /* 0x000060cd01000387 */ /* 0x004fe80000100800 */
[----:B----4-:R1:W-:Y:S01]  /*8160*/  @P0 STL [R1+0x5c], R204 ;  /* 0x00005ccc01000387 */ /* 0x0103e20000100800 */
[CC--:B------:R-:W-:Y:S04]  /*8170*/  LEA R200, P0, R196.reuse, R230.reuse, 0x2 ;  /* 0x000000e6c4c87211 */ /* 0x0c0fe800078010ff */
[-C--:B------:R-:W-:Y:S05]  /*8180*/  LEA.HI.X.SX32 R201, R196, R231.reuse, 0x2, P0 ;  /* 0x000000e7c4c97211 */ /* 0x080fea00000f16ff */
[----:B------:R2:W-:Y:S04]  /*8190*/  REDG.E.ADD.F32.FTZ.RN.STRONG.GPU desc[UR6][R200.64], R5 ;  /* 0x00000005c80079a6 */ /* 0x0005e8000c10f386 */
[----:B------:R-:W-:Y:S01]  /*81a0*/  REDG.E.ADD.F32.FTZ.RN.STRONG.GPU desc[UR6][R206.64], R6 ;  /* 0x00000006ce0079a6 */ /* 0x000fe2000c10f386 */
[CC--:B-1----:R-:W-:Y:S04]  /*81b0*/  LEA R204, P0, R202.reuse, R230.reuse, 0x2 ;  /* 0x000000e6cacc7211 */ /* 0x0c2fe800078010ff */
[-C--:B------:R-:W-:Y:S02]  /*81c0*/  LEA.HI.X.SX32 R205, R202, R231.reuse, 0x2, P0 ;  /* 0x000000e7cacd7211 */ /* 0x080fe400000f16ff */
[CC--:B------:R-:W-:Y:S03]  /*81d0*/  LEA R202, P0, R198.reuse, R230.reuse, 0x2 ;  /* 0x000000e6c6ca7211 */ /* 0x0c0fe600078010ff */
[----:B------:R1:W-:Y:S01]  /*81e0*/  REDG.E.ADD.F32.FTZ.RN.STRONG.GPU desc[UR6][R204.64], R7 ;  /* 0x00000007cc0079a6 */ /* 0x0003e2000c10f386 */
[-C--:B------:R-:W-:Y:S02]  /*81f0*/  LEA.HI.X.SX32 R203, R198, R231.reuse, 0x2, P0 ;  /* 0x000000e7c6cb7211 */ /* 0x080fe400000f16ff */
[CC--:B------:R-:W-:Y:S01]  /*8200*/  LEA R198, P0, R4.reuse, R230.reuse, 0x2 ;  /* 0x000000e604c67211 */ /* 0x0c0fe200078010ff */
[----:B------:R-:W-:Y:S01]  /*8210*/  REDG.E.ADD.F32.FTZ.RN.STRONG.GPU desc[UR6][R208.64], R8 ;  /* 0x00000008d00079a6 */ /* 0x000fe2000c10f386 */
[----:B--2---:R-:W-:Y:S02]  /*8220*/  VIADD R5, R197, 0x20 ;  /* 0x00000020c5057836 */ /* 0x004fe40000000000 */
[-C--:B------:R-:W-:Y:S01]  /*8230*/  LEA.HI.X.SX32 R199, R4, R231.reuse, 0x2, P0 ;  /* 0x000000e704c77211 */ /* 0x080fe200000f16ff */
[----:B------:R2:W-:Y:S04]  /*8240*/  REDG.E.ADD.F32.FTZ.RN.STRONG.GPU desc[UR6][R202.64], R9 ;  /* 0x00000009ca0079a6 */ /* 0x0005e8000c10f386 */
[----:B------:R-:W-:Y:S04]  /*8250*/  REDG.E.ADD.F32.FTZ.RN.STRONG.GPU desc[UR6][R210.64], R10 ;  /* 0x0000000ad20079a6 */ /* 0x000fe8000c10f386 */
[----:B------:R3:W-:Y:S04]  /*8260*/  REDG.E.ADD.F32.FTZ.RN.STRONG.GPU desc[UR6][R198.64], R11 ;  /* 0x0000000bc60079a6 */ /* 0x0007e8000c10f386 */
[----:B------:R4:W-:Y:S04]  /*8270*/  REDG.E.ADD.F32.FTZ.RN.STRONG.GPU desc[UR6][R230.64+0x80], R16 ;  /* 0x00008010e60079a6 */ /* 0x0009e8000c10f386 */
[----:B------:R4:W-:Y:S01]  /*8280*/  REDG.E.ADD.F32.FTZ.RN.STRONG.GPU desc[UR6][R200.64+0x80], R17 ;  /* 0x00008011c80079a6 */ /* 0x0009e2000c10f386 */
[CC--:B-1----:R-:W-:Y:S01]  /*8290*/  LEA R204, P0, R5.reuse, R230.reuse, 0x2 ;  /* 0x000000e605cc7211 */ /* 0x0c2fe200078010ff */
[C---:B------:R-:W-:Y:S03]  /*82a0*/  IMAD.IADD R7, R196.reuse, 0x1, R5 ;  /* 0x00000001c4077824 */ /* 0x040fe600078e0205 */
[-C--:B------:R-:W-:Y:S01]  /*82b0*/  LEA.HI.X.SX32 R205, R5, R231.reuse, 0x2, P0 ;  /* 0x000000e705cd7211 */ /* 0x080fe200000f16ff */
[C---:B------:R-:W-:Y:S01]  /*82c0*/  IMAD.IADD R5, R196.reuse, 0x1, R7 ;  /* 0x00000001c4057824 */ /* 0x040fe200078e0207 */
[CC--:B------:R-:W-:Y:S03]  /*82d0*/  LEA R206, P0, R7.reuse, R230.reuse, 0x2 ;  /* 0x000000e607ce7211 */ /* 0x0c0fe600078010ff */
[----:B------:R1:W-:Y:S01]  /*82e0*/  REDG.E.ADD.F32.FTZ.RN.STRONG.GPU desc[UR6][R204.64], R18 ;  /* 0x00000012cc0079a6 */ /* 0x0003e2000c10f386 */
[-C--:B------:R-:W-:Y:S01]  /*82f0*/  LEA.HI.X.SX32 R207, R7, R231.reuse, 0x2, P0 ;  /* 0x000000e707cf7211 */ /* 0x080fe200000f16ff */
[C---:B------:R-:W-:Y:S01]  /*8300*/  IMAD.IADD R7, R196.reuse, 0x1, R5 ;  /* 0x00000001c4077824 */ /* 0x040fe200078e0205 */
[-C--:B--2---:R-:W-:Y:S03]  /*8310*/  LEA R202, P1, R5, R230.reuse, 0x2 ;  /* 0x000000e605ca7211 */ /* 0x084fe600078210ff */
        /* <DEDUP_REMOVED lines=9> */
[----:B---3--:R-:W-:Y:S02]  /*83b0*/  IMAD.IADD R11, R196, 0x1, R5 ;  /* 0x00000001c40b7824 */ /* 0x008fe400078e0205 */
[-C--:B------:R-:W-:Y:S01]  /*83c0*/  LEA.HI.X.SX32 R9, R9, R231.reuse, 0x2, P0 ;  /* 0x000000e709097211 */ /* 0x080fe200000f16ff */
[----:B------:R3:W-:Y:S01]  /*83d0*/  REDG.E.ADD.F32.FTZ.RN.STRONG.GPU desc[UR6][R6.64], R13 ;  /* 0x0000000d060079a6 */ /* 0x0007e2000c10f386 */
[CC--:B----4-:R-:W-:Y:S03]  /*83e0*/  LEA R16, P0, R4.reuse, R230.reuse, 0x2 ;  /* 0x000000e604107211 */ /* 0x0d0fe600078010ff */
[----:B------:R4:W-:Y:S01]  /*83f0*/  REDG.E.ADD.F32.FTZ.RN.STRONG.GPU desc[UR6][R8.64], R14 ;  /* 0x0000000e080079a6 */ /* 0x0009e2000c10f386 */
[-C--:B------:R-:W-:Y:S02]  /*8400*/  LEA.HI.X.SX32 R17, R4, R231.reuse, 0x2, P0 ;  /* 0x000000e704117211 */ /* 0x080fe400000f16ff */
[CC--:B-1----:R-:W-:Y:S03]  /*8410*/  LEA R18, P0, R5.reuse, R230.reuse, 0x2 ;  /* 0x000000e605127211 */ /* 0x0c2fe600078010ff */
[----:B------:R1:W-:Y:S04]  /*8420*/  REDG.E.ADD.F32.FTZ.RN.STRONG.GPU desc[UR6][R16.64], R15 ;  /* 0x0000000f100079a6 */ /* 0x0003e8000c10f386 */
[----:B------:R-:W-:Y:S01]  /*8430*/  REDG.E.ADD.F32.FTZ.RN.STRONG.GPU desc[UR6][R230.64+0x100], R84 ;  /* 0x00010054e60079a6 */ /* 0x000fe2000c10f386 */
[-C--:B--2---:R-:W-:Y:S01]  /*8440*/  LEA.HI.X.SX32 R19, R5, R231.reuse, 0x2, P0 ;  /* 0x000000e705137211 */ /* 0x084fe200000f16ff */
[C---:B------:R-:W-:Y:S01]  /*8450*/  IMAD.IADD R5, R196.reuse, 0x1, R11 ;  /* 0x00000001c4057824 */ /* 0x040fe200078e020b */
[CC--:B------:R-:W-:Y:S01]  /*8460*/  LEA R10, P0, R11.reuse, R230.reuse, 0x2 ;  /* 0x000000e60b0a7211 */ /* 0x0c0fe200078010ff */
[----:B------:R-:W-:Y:S03]  /*8470*/  REDG.E.ADD.F32.FTZ.RN.STRONG.GPU desc[UR6][R200.64+0x100], R85 ;  /* 0x00010055c80079a6 */ /* 0x000fe6000c10f386 */
[-C--:B------:R-:W-:Y:S01]  /*8480*/  LEA.HI.X.SX32 R11, R11, R231.reuse, 0x2, P0 ;  /* 0x000000e70b0b7211 */ /* 0x080fe200000f16ff */
[----:B------:R-:W-:Y:S01]  /*8490*/  REDG.E.ADD.F32.FTZ.RN.STRONG.GPU desc[UR6][R18.64], R86 ;  /* 0x00000056120079a6 */ /* 0x000fe2000c10f386 */
[CC--:B------:R-:W-:Y:S03]  /*84a0*/  LEA R12, P1, R5.reuse, R230.reuse, 0x2 ;  /* 0x000000e6050c7211 */ /* 0x0c0fe600078210ff */
[----:B------:R2:W-:Y:S01]  /*84b0*/  REDG.E.ADD.F32.FTZ.RN.STRONG.GPU desc[UR6][R10.64], R87 ;  /* 0x000000570a0079a6 */ /* 0x0005e2000c10f386 */
[C---:B---3--:R-:W-:Y:S01]  /*84c0*/  IMAD.IADD R7, R196.reuse, 0x1, R5 ;  /* 0x00000001c4077824 */ /* 0x048fe200078e0205 */
[-C--:B------:R-:W-:Y:S01]  /*84d0*/  LEA.HI.X.SX32 R13, R5, R231.reuse, 0x2, P1 ;  /* 0x000000e7050d7211 */ /* 0x080fe200008f16ff */
[----:B------:R-:W-:Y:S01]  /*84e0*/  VIADD R5, R197, 0x60 ;  /* 0x00000060c5057836 */ /* 0x000fe20000000000 */
[----:B------:R-:W-:Y:S01]  /*84f0*/  LDSM.16.MT88.4 R84, [R247+0x4000] ;  /* 0x00400000f754783b */ /* 0x000fe20000004200 */
[C---:B----4-:R-:W-:Y:S01]  /*8500*/  IMAD.IADD R9, R196.reuse, 0x1, R7 ;  /* 0x00000001c4097824 */ /* 0x050fe200078e0207 */
[CC--:B------:R-:W-:Y:S02]  /*8510*/  LEA R6, P0, R7.reuse, R230.reuse, 0x2 ;  /* 0x000000e607067211 */ /* 0x0c0fe400078010ff */
[----:B------:R3:W-:Y:S01]  /*8520*/  REDG.E.ADD.F32.FTZ.RN.STRONG.GPU desc[UR6][R12.64], R88 ;  /* 0x000000580c0079a6 */ /* 0x0007e2000c10f386 */
[----:B------:R-:W-:Y:S01]  /*8530*/  IMAD.IADD R4, R196, 0x1, R9 ;  /* 0x00000001c4047824 */ /* 0x000fe200078e0209 */
[-C--:B------:R-:W-:Y:S02]  /*8540*/  LEA.HI.X.SX32 R7, R7, R231.reuse, 0x2, P0 ;  /* 0x000000e707077211 */ /* 0x080fe400000f16ff */
[CC--:B------:R-:W-:Y:S03]  /*8550*/  LEA R8, P0, R9.reuse, R230.reuse, 0x2 ;  /* 0x000000e609087211 */ /* 0x0c0fe600078010ff */
[----:B------:R4:W-:Y:S01]  /*8560*/  REDG.E.ADD.F32.FTZ.RN.STRONG.GPU desc[UR6][R6.64], R89 ;  /* 0x00000059060079a6 */ /* 0x0009e2000c10f386 */
[-C--:B------:R-:W-:Y:S02]  /*8570*/  LEA.HI.X.SX32 R9, R9, R231.reuse, 0x2, P0 ;  /* 0x000000e709097211 */ /* 0x080fe400000f16ff */
[CC--:B------:R-:W-:Y:S03]  /*8580*/  LEA R14, P0, R4.reuse, R230.reuse, 0x2 ;  /* 0x000000e6040e7211 */ /* 0x0c0fe600078010ff */
[----:B------:R4:W-:Y:S01]  /*8590*/  REDG.E.ADD.F32.FTZ.RN.STRONG.GPU desc[UR6][R8.64], R90 ;  /* 0x0000005a080079a6 */ /* 0x0009e2000c10f386 */
[-C--:B-1----:R-:W-:Y:S02]  /*85a0*/  LEA.HI.X.SX32 R15, R4, R231.reuse, 0x2, P0 ;  /* 0x000000e7040f7211 */ /* 0x082fe400000f16ff */
[CC--:B------:R-:W-:Y:S03]  /*85b0*/  LEA R16, P0, R5.reuse, R230.reuse, 0x2 ;  /* 0x000000e605107211 */ /* 0x0c0fe600078010ff */
        /* <DEDUP_REMOVED lines=8> */
[CC--:B---3--:R-:W-:Y:S01]  /*8640*/  LEA R12, P1, R5.reuse, R230.reuse, 0x2 ;  /* 0x000000e6050c7211 */ /* 0x0c8fe200078210ff */
[----:B------:R2:W-:Y:S01]  /*8650*/  REDG.E.ADD.F32.FTZ.RN.STRONG.GPU desc[UR6][R16.64], R98 ;  /* 0x00000062100079a6 */ /* 0x0005e2000c10f386 */
[C---:B----4-:R-:W-:Y:S02]  /*8660*/  IMAD.IADD R7, R196.reuse, 0x1, R5 ;  /* 0x00000001c4077824 */ /* 0x050fe400078e0205 */
[-C--:B------:R-:W-:Y:S01]  /*8670*/  LEA.HI.X.SX32 R13, R5, R231.reuse, 0x2, P1 ;  /* 0x000000e7050d7211 */ /* 0x080fe200008f16ff */
[----:B------:R3:W-:Y:S01]  /*8680*/  REDG.E.ADD.F32.FTZ.RN.STRONG.GPU desc[UR6][R10.64], R99 ;  /* 0x000000630a0079a6 */ /* 0x0007e2000c10f386 */
[----:B------:R-:W-:Y:S01]  /*8690*/  VIADD R5, R197, 0x80 ;  /* 0x00000080c5057836 */ /* 0x000fe20000000000 */
[CC--:B------:R-:W-:Y:S01]  /*86a0*/  LEA R6, P0, R7.reuse, R230.reuse, 0x2 ;  /* 0x000000e607067211 */ /* 0x0c0fe200078010ff */
[C---:B------:R-:W-:Y:S01]  /*86b0*/  IMAD.IADD R9, R196.reuse, 0x1, R7 ;  /* 0x00000001c4097824 */ /* 0x040fe200078e0207 */
[----:B------:R4:W-:Y:S02]  /*86c0*/  REDG.E.ADD.F32.FTZ.RN.STRONG.GPU desc[UR6][R12.64], R92 ;  /* 0x0000005c0c0079a6 */ /* 0x0009e4000c10f386 */
[-C--:B------:R-:W-:Y:S01]  /*86d0*/  LEA.HI.X.SX32 R7, R7, R231.reuse, 0x2, P0 ;  /* 0x000000e707077211 */ /* 0x080fe200000f16ff */
[----:B------:R-:W-:Y:S01]  /*86e0*/  IMAD.IADD R4, R196, 0x1, R9 ;  /* 0x00000001c4047824 */ /* 0x000fe200078e0209 */
[CC--:B------:R-:W-:Y:S01]  /*86f0*/  LEA R8, P0, R9.reuse, R230.reuse, 0x2 ;  /* 0x000000e609087211 */ /* 0x0c0fe200078010ff */
[----:B------:R-:W-:Y:S03]  /*8700*/  LDSM.16.MT88.4 R88, [R247+0x6000] ;  /* 0x00600000f758783b */ /* 0x000fe60000004200 */
[-C--:B------:R-:W-:Y:S01]  /*8710*/  LEA.HI.X.SX32 R9, R9, R231.reuse, 0x2, P0 ;  /* 0x000000e709097211 */ /* 0x080fe200000f16ff */
[----:B------:R4:W-:Y:S01]  /*8720*/  REDG.E.ADD.F32.FTZ.RN.STRONG.GPU desc[UR6][R6.64], R93 ;  /* 0x0000005d060079a6 */ /* 0x0009e2000c10f386 */
[CC--:B-1----:R-:W-:Y:S03]  /*8730*/  LEA R14, P0, R4.reuse, R230.reuse, 0x2 ;  /* 0x000000e6040e7211 */ /* 0x0c2fe600078010ff */
[----:B------:R1:W-:Y:S01]  /*8740*/  REDG.E.ADD.F32.FTZ.RN.STRONG.GPU desc[UR6][R8.64], R94 ;  /* 0x0000005e080079a6 */ /* 0x0003e2000c10f386 */
[-C--:B------:R-:W-:Y:S02]  /*8750*/  LEA.HI.X.SX32 R15, R4, R231.reuse, 0x2, P0 ;  /* 0x000000e7040f7211 */ /* 0x080fe400000f16ff */
[CC--:B--2---:R-:W-:Y:S03]  /*8760*/  LEA R16, P0, R5.reuse, R230.reuse, 0x2 ;  /* 0x000000e605107211 */ /* 0x0c4fe600078010ff */
[----:B------:R2:W-:Y:S01]  /*8770*/  REDG.E.ADD.F32.FTZ.RN.STRONG.GPU desc[UR6][R14.64], R95 ;  /* 0x0000005f0e0079a6 */ /* 0x0005e2000c10f386 */
[C---:B---3--:R-:W-:Y:S03]  /*8780*/  IMAD.IADD R11, R196.reuse, 0x1, R5 ;  /* 0x00000001c40b7824 */ /* 0x048fe600078e0205 */
[----:B------:R-:W-:Y:S01]  /*8790*/  REDG.E.ADD.F32.FTZ.RN.STRONG.GPU desc[UR6][R230.64+0x200], R100 ;  /* 0x00020064e60079a6 */ /* 0x000fe2000c10f386 */
[-C--:B------:R-:W-:Y:S01]  /*87a0*/  LEA.HI.X.SX32 R17, R5, R231.reuse, 0x2, P0 ;  /* 0x000000e705117211 */ /* 0x080fe200000f16ff */
[C---:B------:R-:W-:Y:S01]  /*87b0*/  IMAD.IADD R5, R196.reuse, 0x1, R11 ;  /* 0x00000001c4057824 */ /* 0x040fe200078e020b */
[CC--:B------:R-:W-:Y:S01]  /*87c0*/  LEA R10, P0, R11.reuse, R230.reuse, 0x2 ;  /* 0x000000e60b0a7211 */ /* 0x0c0fe200078010ff */
[----:B------:R-:W-:Y:S03]  /*87d0*/  REDG.E.ADD.F32.FTZ.RN.STRONG.GPU desc[UR6][R200.64+0x200], R101 ;  /* 0x00020065c80079a6 */ /* 0x000fe6000c10f386 */
[-C--:B------:R-:W-:Y:S01]  /*87e0*/  LEA.HI.X.SX32 R11, R11, R231.reuse, 0x2, P0 ;  /* 0x000000e70b0b7211 */ /* 0x080fe200000f16ff */
[----:B------:R3:W-:Y:S01]  /*87f0*/  REDG.E.ADD.F32.FTZ.RN.STRONG.GPU desc[UR6][R16.64], R102 ;  /* 0x00000066100079a6 */ /* 0x0007e2000c10f386 */
[CC--:B----4-:R-:W-:Y:S01]  /*8800*/  LEA R12, P1, R5.reuse, R230.reuse, 0x2 ;  /* 0x000000e6050c7211 */ /* 0x0d0fe200078210ff */
[C---:B------:R-:W-:Y:S03]  /*8810*/  IMAD.IADD R7, R196.reuse, 0x1, R5 ;  /* 0x00000001c4077824 */ /* 0x040fe600078e0205 */
[-C--:B------:R-:W-:Y:S01]  /*8820*/  LEA.HI.X.SX32 R13, R5, R231.reuse, 0x2, P1 ;  /* 0x000000e7050d7211 */ /* 0x080fe200008f16ff */
[----:B------:R4:W-:Y:S01]  /*8830*/  REDG.E.ADD.F32.FTZ.RN.STRONG.GPU desc[UR6][R10.64], R103 ;  /* 0x000000670a0079a6 */ /* 0x0009e2000c10f386 */
[----:B------:R-:W-:Y:S01]  /*8840*/  VIADD R5, R197, 0xa0 ;  /* 0x000000a0c5057836 */ /* 0x000fe20000000000 */
[CC--:B------:R-:W-:Y:S01]  /*8850*/  LEA R6, P0, R7.reuse, R230.reuse, 0x2 ;  /* 0x000000e607067211 */ /* 0x0c0fe200078010ff */
[C---:B-1----:R-:W-:Y:S01]  /*8860*/  IMAD.IADD R9, R196.reuse, 0x1, R7 ;  /* 0x00000001c4097824 */ /* 0x042fe200078e0207 */
[----:B------:R1:W-:Y:S02]  /*8870*/  REDG.E.ADD.F32.FTZ.RN.STRONG.GPU desc[UR6][R12.64], R104 ;  /* 0x000000680c0079a6 */ /* 0x0003e4000c10f386 */
[-C--:B------:R-:W-:Y:S01]  /*8880*/  LEA.HI.X.SX32 R7, R7, R231.reuse, 0x2, P0 ;  /* 0x000000e707077211 */ /* 0x080fe200000f16ff */
[----:B------:R-:W-:Y:S01]  /*8890*/  IMAD.IADD R4, R196, 0x1, R9 ;  /* 0x00000001c4047824 */ /* 0x000fe200078e0209 */
[CC--:B------:R-:W-:Y:S01]  /*88a0*/  LEA R8, P0, R9.reuse, R230.reuse, 0x2 ;  /* 0x000000e609087211 */ /* 0x0c0fe200078010ff */
[----:B------:R-:W-:Y:S03]  /*88b0*/  LDSM.16.MT88.4 R92, [R250+0x28800] ;  /* 0x02880000fa5c783b */ /* 0x000fe60000004200 */
[-C--:B------:R-:W-:Y:S01]  /*88c0*/  LEA.HI.X.SX32 R9, R9, R231.reuse, 0x2, P0 ;  /* 0x000000e709097211 */ /* 0x080fe200000f16ff */
[----:B------:R1:W-:Y:S01]  /*88d0*/  REDG.E.ADD.F32.FTZ.RN.STRONG.GPU desc[UR6][R6.64], R105 ;  /* 0x00000069060079a6 */ /* 0x0003e2000c10f386 */
[CC--:B--2---:R-:W-:Y:S03]  /*88e0*/  LEA R14, P0, R4.reuse, R230.reuse, 0x2 ;  /* 0x000000e6040e7211 */ /* 0x0c4fe600078010ff */
[----:B------:R2:W-:Y:S01]  /*88f0*/  REDG.E.ADD.F32.FTZ.RN.STRONG.GPU desc[UR6][R8.64], R106 ;  /* 0x0000006a080079a6 */ /* 0x0005e2000c10f386 */
[-C--:B------:R-:W-:Y:S02]  /*8900*/  LEA.HI.X.SX32 R15, R4, R231.reuse, 0x2, P0 ;  /* 0x000000e7040f7211 */ /* 0x080fe400000f16ff */
[CC--:B---3--:R-:W-:Y:S03]  /*8910*/  LEA R16, P0, R5.reuse, R230.reuse, 0x2 ;  /* 0x000000e605107211 */ /* 0x0c8fe600078010ff */
[----:B------:R3:W-:Y:S01]  /*8920*/  REDG.E.ADD.F32.FTZ.RN.STRONG.GPU desc[UR6][R14.64], R107 ;  /* 0x0000006b0e0079a6 */ /* 0x0007e2000c10f386 */
[-C--:B------:R-:W-:Y:S01]  /*8930*/  LEA.HI.X.SX32 R17, R5, R231.reuse, 0x2, P0 ;  /* 0x000000e705117211 */ /* 0x080fe200000f16ff */
[C---:B----4-:R-:W-:Y:S02]  /*8940*/  IMAD.IADD R11, R196.reuse, 0x1, R5 ;  /* 0x00000001c40b7824 */ /* 0x050fe400078e0205 */
[----:B------:R-:W-:Y:S02]  /*8950*/  REDG.E.ADD.F32.FTZ.RN.STRONG.GPU desc[UR6][R230.64+0x280], R112 ;  /* 0x00028070e60079a6 */ /* 0x000fe4000c10f386 */
[C---:B------:R-:W-:Y:S01]  /*8960*/  IMAD.IADD R5, R196.reuse, 0x1, R11 ;  /* 0x00000001c4057824 */ /* 0x040fe200078e020b */
[CC--:B------:R-:W-:Y:S01]  /*8970*/  LEA R10, P0, R11.reuse, R230.reuse, 0x2 ;  /* 0x000000e60b0a7211 */ /* 0x0c0fe200078010ff */
[----:B------:R-:W-:Y:S03]  /*8980*/  REDG.E.ADD.F32.FTZ.RN.STRONG.GPU desc[UR6][R200.64+0x280], R113 ;  /* 0x00028071c80079a6 */ /* 0x000fe6000c10f386 */
[-C--:B------:R-:W-:Y:S01]  /*8990*/  LEA.HI.X.SX32 R11, R11, R231.reuse, 0x2, P0 ;  /* 0x000000e70b0b7211 */ /* 0x080fe200000f16ff */
[----:B------:R4:W-:Y:S01]  /*89a0*/  REDG.E.ADD.F32.FTZ.RN.STRONG.GPU desc[UR6][R16.64], R114 ;  /* 0x00000072100079a6 */ /* 0x0009e2000c10f386 */
[CC--:B-1----:R-:W-:Y:S01]  /*89b0*/  LEA R12, P1, R5.reuse, R230.reuse, 0x2 ;  /* 0x000000e6050c7211 */ /* 0x0c2fe200078210ff */
[C---:B------:R-:W-:Y:S03]  /*89c0*/  IMAD.IADD R7, R196.reuse, 0x1, R5 ;  /* 0x00000001c4077824 */ /* 0x040fe600078e0205 */
[-C--:B------:R-:W-:Y:S01]  /*89d0*/  LEA.HI.X.SX32 R13, R5, R231.reuse, 0x2, P1 ;  /* 0x000000e7050d7211 */ /* 0x080fe200008f16ff */
[----:B------:R1:W-:Y:S01]  /*89e0*/  REDG.E.ADD.F32.FTZ.RN.STRONG.GPU desc[UR6][R10.64], R115 ;  /* 0x000000730a0079a6 */ /* 0x0003e2000c10f386 */
[----:B------:R-:W-:Y:S01]  /*89f0*/  VIADD R5, R197, 0xc0 ;  /* 0x000000c0c5057836 */ /* 0x000fe20000000000 */
[-C--:B------:R-:W-:Y:S01]  /*8a00*/  LEA R6, P0, R7, R230.reuse, 0x2 ;  /* 0x000000e607067211 */ /* 0x080fe200078010ff */
[C---:B--2---:R-:W-:Y:S01]  /*8a10*/  IMAD.IADD R9, R196.reuse, 0x1, R7 ;  /* 0x00000001c4097824 */ /* 0x044fe200078e0207 */
[----:B------:R2:W-:Y:S01]  /*8a20*/  REDG.E.ADD.F32.FTZ.RN.STRONG.GPU desc[UR6][R12.64], R108 ;  /* 0x0000006c0c0079a6 */ /* 0x0005e2000c10f386 */
[----:B------:R-:W-:Y:S01]  /*8a30*/  VIADD R197, R197, 0xe0 ;  /* 0x000000e0c5c57836 */ /* 0x000fe20000000000 */
[-C--:B------:R-:W-:Y:S01]  /*8a40*/  LEA.HI.X.SX32 R7, R7, R231.reuse, 0x2, P0 ;  /* 0x000000e707077211 */ /* 0x080fe200000f16ff */
[----:B------:R-:W-:Y:S01]  /*8a50*/  IMAD.IADD R4, R196, 0x1, R9 ;  /* 0x00000001c4047824 */ /* 0x000fe200078e0209 */
[CC--:B------:R-:W-:Y:S01]  /*8a60*/  LEA R8, P0, R9.reuse, R230.reuse, 0x2 ;  /* 0x000000e609087211 */ /* 0x0c0fe200078010ff */
[----:B------:R-:W-:Y:S03]  /*8a70*/  LDSM.16.MT88.4 R112, [R247+0x7800] ;  /* 0x00780000f770783b */ /* 0x000fe60000004200 */
[-C--:B------:R-:W-:Y:S01]  /*8a80*/  LEA.HI.X.SX32 R9, R9, R231.reuse, 0x2, P0 ;  /* 0x000000e709097211 */ /* 0x080fe200000f16ff */
[----:B------:R2:W-:Y:S01]  /*8a90*/  REDG.E.ADD.F32.FTZ.RN.STRONG.GPU desc[UR6][R6.64], R109 ;  /* 0x0000006d060079a6 */ /* 0x0005e2000c10f386 */
[CC--:B---3--:R-:W-:Y:S03]  /*8aa0*/  LEA R14, P0, R4.reuse, R230.reuse, 0x2 ;  /* 0x000000e6040e7211 */ /* 0x0c8fe600078010ff */
[----:B------:R3:W-:Y:S01]  /*8ab0*/  REDG.E.ADD.F32.FTZ.RN.STRONG.GPU desc[UR6][R8.64], R110 ;  /* 0x0000006e080079a6 */ /* 0x0007e2000c10f386 */
[-C--:B------:R-:W-:Y:S02]  /*8ac0*/  LEA.HI.X.SX32 R15, R4, R231.reuse, 0x2, P0 ;  /* 0x000000e7040f7211 */ /* 0x080fe400000f16ff */
[CC--:B----4-:R-:W-:Y:S03]  /*8ad0*/  LEA R16, P0, R5.reuse, R230.reuse, 0x2 ;  /* 0x000000e605107211 */ /* 0x0d0fe600078010ff */
[----:B------:R4:W-:Y:S01]  /*8ae0*/  REDG.E.ADD.F32.FTZ.RN.STRONG.GPU desc[UR6][R14.64], R111 ;  /* 0x0000006f0e0079a6 */ /* 0x0009e2000c10f386 */
[-C--:B------:R-:W-:Y:S01]  /*8af0*/  LEA.HI.X.SX32 R17, R5, R231.reuse, 0x2, P0 ;  /* 0x000000e705117211 */ /* 0x080fe200000f16ff */
[C---:B-1----:R-:W-:Y:S02]  /*8b00*/  IMAD.IADD R11, R196.reuse, 0x1, R5 ;  /* 0x00000001c40b7824 */ /* 0x042fe400078e0205 */
[----:B------:R-:W-:Y:S02]  /*8b10*/  REDG.E.ADD.F32.FTZ.RN.STRONG.GPU desc[UR6][R230.64+0x300], R116 ;  /* 0x00030074e60079a6 */ /* 0x000fe4000c10f386 */
[C---:B------:R-:W-:Y:S01]  /*8b20*/  IMAD.IADD R5, R196.reuse, 0x1, R11 ;  /* 0x00000001c4057824 */ /* 0x040fe200078e020b */
[CC--:B------:R-:W-:Y:S01]  /*8b30*/  LEA R10, P0, R11.reuse, R230.reuse, 0x2 ;  /* 0x000000e60b0a7211 */ /* 0x0c0fe200078010ff */
[----:B------:R-:W-:Y:S03]  /*8b40*/  REDG.E.ADD.F32.FTZ.RN.STRONG.GPU desc[UR6][R200.64+0x300], R117 ;  /* 0x00030075c80079a6 */ /* 0x000fe6000c10f386 */
[-C--:B------:R-:W-:Y:S01]  /*8b50*/  LEA.HI.X.SX32 R11, R11, R231.reuse, 0x2, P0 ;  /* 0x000000e70b0b7211 */ /* 0x080fe200000f16ff */
[----:B------:R1:W-:Y:S01]  /*8b60*/  REDG.E.ADD.F32.FTZ.RN.STRONG.GPU desc[UR6][R16.64], R118 ;  /* 0x00000076100079a6 */ /* 0x0003e2000c10f386 */
[CC--:B--2---:R-:W-:Y:S01]  /*8b70*/  LEA R12, P1, R5.reuse, R230.reuse, 0x2 ;  /* 0x000000e6050c7211 */ /* 0x0c4fe200078210ff */
[C---:B------:R-:W-:Y:S03]  /*8b80*/  IMAD.IADD R7, R196.reuse, 0x1, R5 ;  /* 0x00000001c4077824 */ /* 0x040fe600078e0205 */
[-C--:B------:R-:W-:Y:S01]  /*8b90*/  LEA.HI.X.SX32 R13, R5, R231.reuse, 0x2, P1 ;  /* 0x000000e7050d7211 */ /* 0x080fe200008f16ff */
[----:B------:R2:W-:Y:S01]  /*8ba0*/  REDG.E.ADD.F32.FTZ.RN.STRONG.GPU desc[UR6][R10.64], R119 ;  /* 0x000000770a0079a6 */ /* 0x0005e2000c10f386 */
[C---:B------:R-:W-:Y:S01]  /*8bb0*/  IMAD.IADD R5, R196.reuse, 0x1, R197 ;  /* 0x00000001c4057824 */ /* 0x040fe200078e02c5 */
[CC--:B------:R-:W-:Y:S01]  /*8bc0*/  LEA R6, P0, R7.reuse, R230.reuse, 0x2 ;  /* 0x000000e607067211 */ /* 0x0c0fe200078010ff */
[C---:B---3--:R-:W-:Y:S01]  /*8bd0*/  IMAD.IADD R9, R196.reuse, 0x1, R7 ;  /* 0x00000001c4097824 */ /* 0x048fe200078e0207 */
[----:B------:R-:W-:Y:S02]  /*8be0*/  REDG.E.ADD.F32.FTZ.RN.STRONG.GPU desc[UR6][R12.64], R120 ;  /* 0x000000780c0079a6 */ /* 0x000fe4000c10f386 */
[-C--:B------:R-:W-:Y:S01]  /*8bf0*/  LEA.HI.X.SX32 R7, R7, R231.reuse, 0x2, P0 ;  /* 0x000000e707077211 */ /* 0x080fe200000f16ff */
[----:B------:R-:W-:Y:S01]  /*8c00*/  IMAD.IADD R4, R196, 0x1, R9 ;  /* 0x00000001c4047824 */ /* 0x000fe200078e0209 */
[CC--:B------:R-:W-:Y:S01]  /*8c10*/  LEA R8, P0, R9.reuse, R230.reuse, 0x2 ;  /* 0x000000e609087211 */ /* 0x0c0fe200078010ff */
[----:B------:R-:W-:Y:S03]  /*8c20*/  LDSM.16.MT88.4 R108, [R247+0x5800] ;  /* 0x00580000f76c783b */ /* 0x000fe60000004200 */
[-C--:B------:R-:W-:Y:S01]  /*8c30*/  LEA.HI.X.SX32 R9, R9, R231.reuse, 0x2, P0 ;  /* 0x000000e709097211 */ /* 0x080fe200000f16ff */
[----:B------:R3:W-:Y:S01]  /*8c40*/  REDG.E.ADD.F32.FTZ.RN.STRONG.GPU desc[UR6][R6.64], R121 ;  /* 0x00000079060079a6 */ /* 0x0007e2000c10f386 */
[CC--:B----4-:R-:W-:Y:S03]  /*8c50*/  LEA R14, P0, R4.reuse, R230.reuse, 0x2 ;  /* 0x000000e6040e7211 */ /* 0x0d0fe600078010ff */
[----:B------:R-:W-:Y:S01]  /*8c60*/  REDG.E.ADD.F32.FTZ.RN.STRONG.GPU desc[UR6][R8.64], R122 ;  /* 0x0000007a080079a6 */ /* 0x000fe2000c10f386 */
[-C--:B------:R-:W-:Y:S02]  /*8c70*/  LEA.HI.X.SX32 R15, R4, R231.reuse, 0x2, P0 ;  /* 0x000000e7040f7211 */ /* 0x080fe400000f16ff */
[CC--:B-1----:R-:W-:Y:S03]  /*8c80*/  LEA R16, P0, R197.reuse, R230.reuse, 0x2 ;  /* 0x000000e6c5107211 */ /* 0x0c2fe600078010ff */
[----:B------:R-:W-:Y:S01]  /*8c90*/  REDG.E.ADD.F32.FTZ.RN.STRONG.GPU desc[UR6][R14.64], R123 ;  /* 0x0000007b0e0079a6 */ /* 0x000fe2000c10f386 */
[-C--:B------:R-:W-:Y:S01]  /*8ca0*/  LEA.HI.X.SX32 R17, R197, R231.reuse, 0x2, P0 ;  /* 0x000000e7c5117211 */ /* 0x080fe200000f16ff */
[C---:B--2---:R-:W-:Y:S01]  /*8cb0*/  IMAD.IADD R11, R196.reuse, 0x1, R5 ;  /* 0x00000001c40b7824 */ /* 0x044fe200078e0205 */
[CC--:B------:R-:W-:Y:S01]  /*8cc0*/  LEA R18, P0, R5.reuse, R230.reuse, 0x2 ;  /* 0x000000e605127211 */ /* 0x0c0fe200078010ff */
[----:B------:R-:W-:Y:S03]  /*8cd0*/  LDSM.16.MT88.4 R12, [R0+0x28000] ;  /* 0x02800000000c783b */ /* 0x000fe60000004200 */
[-C--:B------:R-:W-:Y:S01]  /*8ce0*/  LEA.HI.X.SX32 R19, R5, R231.reuse, 0x2, P0 ;  /* 0x000000e705137211 */ /* 0x080fe200000f16ff */
[----:B------:R-:W-:Y:S01]  /*8cf0*/  REDG.E.ADD.F32.FTZ.RN.STRONG.GPU desc[UR6][R230.64+0x380], R128 ;  /* 0x00038080e60079a6 */ /* 0x000fe2000c10f386 */
[CC--:B------:R-:W-:Y:S03]  /*8d00*/  LEA R96, P0, R11.reuse, R230.reuse, 0x2 ;  /* 0x000000e60b607211 */ /* 0x0c0fe600078010ff */
[----:B------:R-:W-:Y:S01]  /*8d10*/  REDG.E.ADD.F32.FTZ.RN.STRONG.GPU desc[UR6][R200.64+0x380], R129 ;  /* 0x00038081c80079a6 */ /* 0x000fe2000c10f386 */
[-C--:B------:R-:W-:Y:S01]  /*8d20*/  LEA.HI.X.SX32 R97, R11, R231.reuse, 0x2, P0 ;  /* 0x000000e70b617211 */ /* 0x080fe200000f16ff */
[C---:B---3--:R-:W-:Y:S02]  /*8d30*/  IMAD.IADD R7, R196.reuse, 0x1, R11 ;  /* 0x00000001c4077824 */ /* 0x048fe400078e020b */
[----:B------:R-:W-:Y:S02]  /*8d40*/  REDG.E.ADD.F32.FTZ.RN.STRONG.GPU desc[UR6][R16.64], R130 ;  /* 0x00000082100079a6 */ /* 0x000fe4000c10f386 */
[C---:B------:R-:W-:Y:S01]  /*8d50*/  IMAD.IADD R5, R196.reuse, 0x1, R7 ;  /* 0x00000001c4057824 */ /* 0x040fe200078e0207 */
[-C--:B------:R-:W-:Y:S01]  /*8d60*/  LEA R100, P2, R7, R230.reuse, 0x2 ;  /* 0x000000e607647211 */ /* 0x080fe200078410ff */
[----:B------:R-:W-:Y:S02]  /*8d70*/  LDSM.16.MT88.4 R8, [R247] ;  /* 0x00000000f708783b */ /* 0x000fe40000004200 */
        /* <DEDUP_REMOVED lines=104> */
[----:B------:R-:W-:Y:S01]  /*9400*/  ULDC UR8, c[0x0][0x390] ;  /* 0x0000e40000087ab9 */ /* 0x000fe20000000800 */
[----:B------:R-:W-:Y:S02]  /*9410*/  ULDC UR9, c[0x0][0x38c] ;  /* 0x0000e30000097ab9 */ /* 0x000fe40000000800 */
        /* <DEDUP_REMOVED lines=196> */
[----:B------:R-:W-:Y:S01]  /*a060*/  PLOP3.LUT P0, PT, PT, PT, UP0, 0x80, 0x0 ;  /* 0x000000000000781c */ /* 0x000fe20003f0f008 */
[----:B------:R-:W-:Y:S01]  /*a070*/  @UP0 UIADD3 UR12, UR21, UR34, URZ ;  /* 0x00000022150c0290 */ /* 0x000fe2000fffe03f */
[----:B------:R-:W-:-:S03]  /*a080*/  @UP0 ULDC.64 UR10, c[0x0][0x450] ;  /* 0x00011400000a0ab9 */ /* 0x000fc60000000a00 */
[----:B------:R-:W-:Y:S02]  /*a090*/  @UP0 UIMAD.WIDE.U32 UR8, UR12, UR10, URZ ;  /* 0x0000000a0c0802a5 */ /* 0x000fe4000f8e003f */
[----:B------:R-:W-:-:S04]  /*a0a0*/  @UP0 UIMAD UR12, UR12, UR11, URZ ;  /* 0x0000000b0c0c02a4 */ /* 0x000fc8000f8e023f */
[----:B------:R-:W-:Y:S01]  /*a0b0*/  @UP0 UIADD3 UR22, UR9, UR12, URZ ;  /* 0x0000000c09160290 */ /* 0x000fe2000fffe03f */
[----:B------:R-:W-:Y:S01]  /*a0c0*/  @UP0 UMOV UR20, UR8 ;  /* 0x0000000800140c82 */ /* 0x000fe20008000000 */
        /* <DEDUP_REMOVED lines=78> */
.L_x_1484:
        /* <DEDUP_REMOVED lines=21> */
.L_x_1485:
        /* <DEDUP_REMOVED lines=27> */
[----:B------:R-:W-:Y:S01]  /*a8b0*/  IMAD.MOV.U32 R60, RZ, RZ, R68 ;  /* 0x000000ffff3c7224 */ /* 0x000fe200078e0044 */
[C---:B------:R-:W-:Y:S01]  /*a8c0*/  IADD3 R54, R68.reuse, 0xc0, RZ ;  /* 0x000000c044367810 */ /* 0x040fe20007ffe0ff */
[----:B------:R-:W-:-:S02]  /*a8d0*/  VIADD R56, R68, 0x80 ;  /* 0x0000008044387836 */ /* 0x000fc40000000000 */
[----:B------:R-:W-:-:S04]  /*a8e0*/  IMAD.WIDE.U32 R8, R5, UR12, R60 ;  /* 0x0000000c05087c25 */ /* 0x000fc8000f8e003c */
[----:B------:R-:W-:Y:S01]  /*a8f0*/  VIADD R5, R53, 0x20 ;  /* 0x0000002035057836 */ /* 0x000fe20000000000 */
[----:B------:R-:W-:Y:S01]  /*a900*/  IADD3 R62, P0, R8, UR20, RZ ;  /* 0x00000014083e7c10 */ /* 0x000fe2000ff1e0ff */
[----:B------:R-:W-:-:S03]  /*a910*/  VIADD R55, R68, 0x40 ;  /* 0x0000004044377836 */ /* 0x000fc60000000000 */
[----:B------:R-:W-:Y:S02]  /*a920*/  IADD3.X R63, R9, UR22, R4, P0, !PT ;  /* 0x00000016093f7c10 */ /* 0x000fe400087fe404 */
[----:B------:R-:W-:Y:S02]  /*a930*/  MOV R4, UR18 ;  /* 0x0000001200047c02 */ /* 0x000fe40008000f00 */
[----:B------:R-:W-:-:S03]  /*a940*/  ISETP.GE.AND P4, PT, R5, UR5, PT ;  /* 0x0000000505007c0c */ /* 0x000fc6000bf86270 */
[----:B------:R-:W-:-:S04]  /*a950*/  IMAD.WIDE.U32 R62, R4, UR55, R62 ;  /* 0x00000037043e7c25 */ /* 0x000fc8000f8e003e */
        /* <DEDUP_REMOVED lines=12> */
[C---:B------:R-:W-:Y:S01]  /*aa20*/  IMAD R58, R53.reuse, UR11, R58 ;  /* 0x0000000b353a7c24 */ /* 0x040fe2000f8e023a */
        /* <DEDUP_REMOVED lines=11> */
.L_x_1487:
[----:B------:R-:W-:Y:S05]  /*aae0*/  BSYNC B0 ;  /* 0x0000000000007941 */ /* 0x000fea0003800000 */
.L_x_1486:
        /* <DEDUP_REMOVED lines=21> */
.L_x_1489:
[----:B------:R-:W-:Y:S05]  /*ac40*/  BSYNC B0 ;  /* 0x0000000000007941 */ /* 0x000fea0003800000 */
.L_x_1488:
        /* <DEDUP_REMOVED lines=38> */
.L_x_1491:
[----:B------:R-:W-:Y:S05]  /*aeb0*/  BSYNC B0 ;  /* 0x0000000000007941 */ /* 0x000fea0003800000 */
.L_x_1490:
        /* <DEDUP_REMOVED lines=8> */
[----:B-1-3--:R-:W-:Y:S01]  /*af40*/  IMAD.WIDE.U32 R4, R53, UR8, R36 ;  /* 0x0000000835047c25 */ /* 0x00afe2000f8e0024 */
        /* <DEDUP_REMOVED lines=13> */
.L_x_1462:
        /* <DEDUP_REMOVED lines=24> */
.L_x_1493:
[----:B------:R-:W-:Y:S01]  /*b1a0*/  @UP0 UIADD3 UR15, UR21, UR34, URZ ;  /* 0x00000022150f0290 */ /* 0x000fe2000fffe03f */
[----:B-1----:R-:W-:Y:S01]  /*b1b0*/  SHF.R.S32.HI R8, RZ, 0x1f, R5 ;  /* 0x0000001fff087819 */ /* 0x002fe20000011405 */
        /* <DEDUP_REMOVED lines=18> */
.L_x_1494:
        /* <DEDUP_REMOVED lines=17> */
[----:B--2---:R-:W-:-:S04]  /*b3f0*/  IMAD.WIDE.U32 R6, R6, UR14, R18 ;  /* 0x0000000e06067c25 */ /* 0x004fc8000f8e0012 */
[----:B------:R-:W-:Y:S01]  /*b400*/  VIADD R4, R18, 0x40 ;  /* 0x0000004012047836 */ /* 0x000fe20000000000 */
[----:B------:R-:W-:-:S04]  /*b410*/  IADD3 R6, P0, R6, UR20, RZ ;  /* 0x0000001406067c10 */ /* 0x000fc8000ff1e0ff */
[----:B------:R-:W-:Y:S02]  /*b420*/  IADD3.X R7, R7, UR22, R5, P0, !PT ;  /* 0x0000001607077c10 */ /* 0x000fe400087fe405 */
[----:B------:R-:W-:Y:S01]  /*b430*/  IADD3 R5, R18, 0x80, RZ ;  /* 0x0000008012057810 */ /* 0x000fe20007ffe0ff */
[----:B------:R-:W-:Y:S01]  /*b440*/  IMAD.WIDE.U32 R12, R12, UR55, R6 ;  /* 0x000000370c0c7c25 */ /* 0x000fe2000f8e0006 */
[----:B------:R-:W-:-:S03]  /*b450*/  SHF.R.S32.HI R6, RZ, 0x1f, R8 ;  /* 0x0000001fff067819 */ /* 0x000fc60000011408 */
        /* <DEDUP_REMOVED lines=20> */
.L_x_1496:
[----:B------:R-:W-:Y:S05]  /*b5a0*/  BSYNC B0 ;  /* 0x0000000000007941 */ /* 0x000fea0003800000 */
.L_x_1495:
        /* <DEDUP_REMOVED lines=21> */
.L_x_1498:
[----:B------:R-:W-:Y:S05]  /*b700*/  BSYNC B0 ;  /* 0x0000000000007941 */ /* 0x000fea0003800000 */
.L_x_1497:
[----:B------:R-:W-:Y:S01]  /*b710*/  IMAD.U32 R9, RZ, RZ, UR10 ;  /* 0x0000000aff097e24 */ /* 0x000fe2000f8e00ff */
[----:B------:R-:W-:Y:S01]  /*b720*/  UIMAD UR5, UR16, UR10, URZ ;  /* 0x0000000a100572a4 */ /* 0x000fe2000f8e023f */
[----:B------:R-:W-:Y:S01]  /*b730*/  BSSY B0, `(.L_x_1499) ;  /* 0x000001f000007945 */ /* 0x000fe20003800000 */
[----:B------:R-:W-:Y:S01]  /*b740*/  USHF.R.S32.HI UR13, URZ, 0x1f, UR55 ;  /* 0x0000001f3f0d7899 */ /* 0x000fe20008011437 */
[----:B--2---:R-:W-:Y:S01]  /*b750*/  IMAD.WIDE.U32 R10, R9, UR14, R18 ;  /* 0x0000000e090a7c25 */ /* 0x004fe2000f8e0012 */
[----:B------:R-:W-:Y:S01]  /*b760*/  UIMAD UR14, UR14, UR11, UR5 ;  /* 0x0000000b0e0e72a4 */ /* 0x000fe2000f8e0205 */
[----:B------:R-:W-:Y:S01]  /*b770*/  ULDC.64 UR8, c[0x0][0x470] ;  /* 0x00011c0000087ab9 */ /* 0x000fe20000000a00 */
[----:B------:R-:W-:Y:S01]  /*b780*/  IADD3 R10, P0, R10, UR12, RZ ;  /* 0x0000000c0a0a7c10 */ /* 0x000fe2000ff1e0ff */
[----:B------:R-:W-:-:S03]  /*b790*/  UIMAD UR5, UR13, UR8, URZ ;  /* 0x000000080d0572a4 */ /* 0x000fc6000f8e023f */
[----:B------:R-:W-:Y:S01]  /*b7a0*/  IMAD.U32 R9, RZ, RZ, UR14 ;  /* 0x0000000eff097e24 */ /* 0x000fe2000f8e00ff */
[----:B------:R-:W-:Y:S01]  /*b7b0*/  MOV R12, UR8 ;  /* 0x00000008000c7c02 */ /* 0x000fe20008000f00 */
[----:B------:R-:W-:-:S03]  /*b7c0*/  UIMAD UR9, UR55, UR9, UR5 ;  /* 0x00000009370972a4 */ /* 0x000fc6000f8e0205 */
[----:B------:R-:W-:-:S03]  /*b7d0*/  IADD3.X R11, R11, UR15, R9, P0, !PT ;  /* 0x0000000f0b0b7c10 */ /* 0x000fc600087fe409 */
        /* <DEDUP_REMOVED lines=20> */
.L_x_1500:
[----:B------:R-:W-:Y:S05]  /*b920*/  BSYNC B0 ;  /* 0x0000000000007941 */ /* 0x000fea0003800000 */
.L_x_1499:
        /* <DEDUP_REMOVED lines=20> */
.L_x_1492:
[----:B------:R-:W-:Y:S05]  /*ba70*/  BSYNC B1 ;  /* 0x0000000000017941 */ /* 0x000fea0003800000 */
.L_x_1457:
        /* <DEDUP_REMOVED lines=12> */
.L_x_1501:
[----:B------:R-:W-:Y:S05]  /*bb40*/  EXIT ;  /* 0x000000000000794d */ /* 0x000fea0003800000 */
.L_x_1503:
        /* <DEDUP_REMOVED lines=11> */
.L_x_2062:


//--------------------- .text._ZN5flash44flash_bwd_dq_dk_dv_loop_seqk_parallel_kernelI23Flash_bwd_kernel_traitsILi256ELi64ELi64ELi8ELi4ELi2ELi2ELb0ELb0EN7cutlass10bfloat16_tE19Flash_kernel_traitsILi256ELi64ELi64ELi8ES3_EELb0ELb0ELb0ELb0ELb0ELb0ELb1EEEvNS_16Flash_bwd_paramsE --------------------------
	.section	.text._ZN5flash44flash_bwd_dq_dk_dv_loop_seqk_parallel_kernelI23Flash_bwd_kernel_traitsILi256ELi64ELi64ELi8ELi4ELi2ELi2ELb0ELb0EN7cutlass10bfloat16_tE19Flash_kernel_traitsILi256ELi64ELi64ELi8ES3_EELb0ELb0ELb0ELb0ELb0ELb0ELb1EEEvNS_16Flash_bwd_paramsE,"ax",@progbits
	.align	128
        .global         _ZN5flash44flash_bwd_dq_dk_dv_loop_seqk_parallel_kernelI23Flash_bwd_kernel_traitsILi256ELi64ELi64ELi8ELi4ELi2ELi2ELb0ELb0EN7cutlass10bfloat16_tE19Flash_kernel_traitsILi256ELi64ELi64ELi8ES3_EELb0ELb0ELb0ELb0ELb0ELb0ELb1EEEvNS_16Flash_bwd_paramsE
        .type           _ZN5flash44flash_bwd_dq_dk_dv_loop_seqk_parallel_kernelI23Flash_bwd_kernel_traitsILi256ELi64ELi64ELi8ELi4ELi2ELi2ELb0ELb0EN7cutlass10bfloat16_tE19Flash_kernel_traitsILi256ELi64ELi64ELi8ES3_EELb0ELb0ELb0ELb0ELb0ELb0ELb1EEEvNS_16Flash_bwd_paramsE,@function
        .size           _ZN5flash44flash_bwd_dq_dk_dv_loop_seqk_parallel_kernelI23Flash_bwd_kernel_traitsILi256ELi64ELi64ELi8ELi4ELi2ELi2ELb0ELb0EN7cutlass10bfloat16_tE19Flash_kernel_traitsILi256ELi64ELi64ELi8ES3_EELb0ELb0ELb0ELb0ELb0ELb0ELb1EEEvNS_16Flash_bwd_paramsE,(.L_x_2063 - _ZN5flash44flash_bwd_dq_dk_dv_loop_seqk_parallel_kernelI23Flash_bwd_kernel_traitsILi256ELi64ELi64ELi8ELi4ELi2ELi2ELb0ELb0EN7cutlass10bfloat16_tE19Flash_kernel_traitsILi256ELi64ELi64ELi8ES3_EELb0ELb0ELb0ELb0ELb0ELb0ELb1EEEvNS_16Flash_bwd_paramsE)
        .other          _ZN5flash44flash_bwd_dq_dk_dv_loop_seqk_parallel_kernelI23Flash_bwd_kernel_traitsILi256ELi64ELi64ELi8ELi4ELi2ELi2ELb0ELb0EN7cutlass10bfloat16_tE19Flash_kernel_traitsILi256ELi64ELi64ELi8ES3_EELb0ELb0ELb0ELb0ELb0ELb0ELb1EEEvNS_16Flash_bwd_paramsE,@"STO_CUDA_ENTRY STV_DEFAULT"
_ZN5flash44flash_bwd_dq_dk_dv_loop_seqk_parallel_kernelI23Flash_bwd_kernel_traitsILi256ELi64ELi64ELi8ELi4ELi2ELi2ELb0ELb0EN7cutlass10bfloat16_tE19Flash_kernel_traitsILi256ELi64ELi64ELi8ES3_EELb0ELb0ELb0ELb0ELb0ELb0ELb1EEEvNS_16Flash_bwd_paramsE:
.text._ZN5flash44flash_bwd_dq_dk_dv_loop_seqk_parallel_kernelI23Flash_bwd_kernel_traitsILi256ELi64ELi64ELi8ELi4ELi2ELi2ELb0ELb0EN7cutlass10bfloat16_tE19Flash_kernel_traitsILi256ELi64ELi64ELi8ES3_EELb0ELb0ELb0ELb0ELb0ELb0ELb1EEEvNS_16Flash_bwd_paramsE:
        /* <DEDUP_REMOVED lines=29> */
[----:B------:R-:W-:Y:S02]  /*01d0*/  SHF.R.S32.HI R7, RZ, 0x4, R9 ;  /* 0x00000004ff077819 */ /* 0x000fe40000011409 */
[----:B------:R-:W-:-:S02]  /*01e0*/  LEA.HI R0, R0, R6, RZ, 0x2 ;  /* 0x0000000600007211 */ /* 0x000fc400078f10ff */
[----:B------:R-:W-:Y:S02]  /*01f0*/  LEA.HI R3, R4, R6, RZ, 0x1 ;  /* 0x0000000604037211 */ /* 0x000fe400078f08ff */
[----:B------:R-:W-:Y:S02]  /*0200*/  LEA.HI R19, R16, R15, RZ, 0x2 ;  /* 0x0000000f10137211 */ /* 0x000fe400078f10ff */
[----:B------:R-:W-:Y:S02]  /*0210*/  LOP3.LUT R2, R0, 0xfffffffc, RZ, 0xc0, !PT ;  /* 0xfffffffc00027812 */ /* 0x000fe400078ec0ff */
[----:B------:R-:W-:Y:S02]  /*0220*/  LEA.HI R8, R9, R7, RZ, 0x1 ;  /* 0x0000000709087211 */ /* 0x000fe400078f08ff */
[----:B------:R-:W-:Y:S01]  /*0230*/  LOP3.LUT R0, R3, 0xfffffffe, RZ, 0xc0, !PT ;  /* 0xfffffffe03007812 */ /* 0x000fe200078ec0ff */
[----:B------:R-:W-:Y:S01]  /*0240*/  IMAD.IADD R14, R6, 0x1, -R2 ;  /* 0x00000001060e7824 */ /* 0x000fe200078e0a02 */
[----:B------:R-:W-:-:S02]  /*0250*/  SHF.R.S32.HI R10, RZ, 0x2, R19 ;  /* 0x00000002ff0a7819 */ /* 0x000fc40000011413 */
[----:B------:R-:W-:Y:S01]  /*0260*/  SHF.R.S32.HI R5, RZ, 0x1f, R19 ;  /* 0x0000001fff057819 */ /* 0x000fe20000011413 */
[----:B------:R-:W-:Y:S01]  /*0270*/  IMAD.IADD R218, R6, 0x1, -R0 ;  /* 0x0000000106da7824 */ /* 0x000fe200078e0a00 */
[----:B------:R-:W-:Y:S02]  /*0280*/  LOP3.LUT R3, R8, 0xfffffffe, RZ, 0xc0, !PT ;  /* 0xfffffffe08037812 */ /* 0x000fe400078ec0ff */
[----:B------:R-:W-:Y:S02]  /*0290*/  LEA.HI R0, R5, R10, RZ, 0x3 ;  /* 0x0000000a05007211 */ /* 0x000fe400078f18ff */
[-C--:B------:R-:W-:Y:S01]  /*02a0*/  LEA.HI R17, R16, R15.reuse, RZ, 0x3 ;  /* 0x0000000f10117211 */ /* 0x080fe200078f18ff */
[----:B------:R-:W-:Y:S01]  /*02b0*/  IMAD.IADD R12, R7, 0x1, -R3 ;  /* 0x00000001070c7824 */ /* 0x000fe200078e0a03 */
[----:B------:R-:W-:Y:S02]  /*02c0*/  LOP3.LUT R2, R4, 0xffffffe0, RZ, 0xc0, !PT ;  /* 0xffffffe004027812 */ /* 0x000fe400078ec0ff */
[----:B------:R-:W-:Y:S01]  /*02d0*/  LOP3.LUT R0, R0, 0xfffffff8, RZ, 0xc0, !PT ;  /* 0xfffffff800007812 */ /* 0x000fe200078ec0ff */
[----:B------:R-:W-:Y:S01]  /*02e0*/  IMAD.SHL.U32 R8, R12, 0x200, RZ ;  /* 0x000002000c087824 */ /* 0x000fe200078e00ff */
[----:B------:R-:W-:Y:S01]  /*02f0*/  SHF.R.S32.HI R3, RZ, 0x3, R17 ;  /* 0x00000003ff037819 */ /* 0x000fe20000011411 */
[----:B------:R-:W-:Y:S01]  /*0300*/  IMAD.IADD R2, R15, 0x1, -R2 ;  /* 0x000000010f027824 */ /* 0x000fe200078e0a02 */
[----:B------:R-:W-:Y:S01]  /*0310*/  LOP3.LUT R4, R17, 0xfffffff8, RZ, 0xc0, !PT ;  /* 0xfffffff811047812 */ /* 0x000fe200078ec0ff */
[----:B------:R-:W-:Y:S01]  /*0320*/  IMAD.IADD R7, R10, 0x1, -R0 ;  /* 0x000000010a077824 */ /* 0x000fe200078e0a00 */
[----:B------:R-:W-:Y:S01]  /*0330*/  LEA.HI R6, R16, R15, RZ, 0x7 ;  /* 0x0000000f10067211 */ /* 0x000fe200078f38ff */
[----:B------:R-:W-:Y:S01]  /*0340*/  IMAD.SHL.U32 R3, R3, 0x40, RZ ;  /* 0x0000004003037824 */ /* 0x000fe200078e00ff */
[----:B------:R-:W-:Y:S01]  /*0350*/  SHF.R.S32.HI R5, RZ, 0x1f, R2 ;  /* 0x0000001fff057819 */ /* 0x000fe20000011402 */
[----:B------:R-:W-:Y:S01]  /*0360*/  IMAD.IADD R0, R15, 0x1, -R4 ;  /* 0x000000010f007824 */ /* 0x000fe200078e0a04 */
[----:B------:R-:W-:-:S02]  /*0370*/  LOP3.LUT R4, R9, 0xfffffff0, RZ, 0xc0, !PT ;  /* 0xfffffff009047812 */ /* 0x000fc400078ec0ff */
[----:B------:R-:W-:Y:S01]  /*0380*/  LOP3.LUT R3, R3, 0x1c0, RZ, 0xc0, !PT ;  /* 0x000001c003037812 */ /* 0x000fe200078ec0ff */
[C---:B------:R-:W-:Y:S01]  /*0390*/  IMAD.SHL.U32 R236, R0.reuse, 0x8, RZ ;  /* 0x0000000800ec7824 */ /* 0x040fe200078e00ff */
[C---:B------:R-:W-:Y:S02]  /*03a0*/  LOP3.LUT P4, RZ, R0.reuse, 0x4, RZ, 0xc0, !PT ;  /* 0x0000000400ff7812 */ /* 0x040fe4000788c0ff */
[C---:B------:R-:W-:Y:S01]  /*03b0*/  LOP3.LUT P3, RZ, R0.reuse, 0x2, RZ, 0xc0, !PT ;  /* 0x0000000200ff7812 */ /* 0x040fe2000786c0ff */
[----:B------:R-:W-:Y:S01]  /*03c0*/  IMAD.SHL.U32 R0, R0, 0x40, RZ ;  /* 0x0000004000007824 */ /* 0x000fe200078e00ff */
[----:B------:R-:W-:Y:S01]  /*03d0*/  LEA.HI R18, R5, R2, RZ, 0x2 ;  /* 0x0000000205127211 */ /* 0x000fe200078f10ff */
[----:B------:R-:W-:Y:S01]  /*03e0*/  IMAD.IADD R2, R15, 0x1, -R4 ;  /* 0x000000010f027824 */ /* 0x000fe200078e0a04 */
[----:B------:R-:W-:Y:S02]  /*03f0*/  SHF.R.U32.HI R4, RZ, 0x3, R3 ;  /* 0x00000003ff047819 */ /* 0x000fe40000011603 */
[----:B------:R-:W-:-:S02]  /*0400*/  LOP3.LUT R3, R3, 0x38, R236, 0xf8, !PT ;  /* 0x0000003803037812 */ /* 0x000fc400078ef8ec */
[----:B------:R-:W-:Y:S02]  /*0410*/  LOP3.LUT R0, R0, 0x1c0, RZ, 0xc0, !PT ;  /* 0x000001c000007812 */ /* 0x000fe400078ec0ff */
[----:B------:R-:W-:Y:S01]  /*0420*/  LOP3.LUT R10, R3, R4, RZ, 0x3c, !PT ;  /* 0x00000004030a7212 */ /* 0x000fe200078e3cff */
[----:B------:R-:W-:Y:S01]  /*0430*/  IMAD.SHL.U32 R3, R218, 0x10, RZ ;  /* 0x00000010da037824 */ /* 0x000fe200078e00ff */
[----:B------:R-:W-:Y:S02]  /*0440*/  SHF.R.S32.HI R6, RZ, 0x7, R6 ;  /* 0x00000007ff067819 */ /* 0x000fe40000011406 */
[----:B------:R-:W-:Y:S02]  /*0450*/  LOP3.LUT R210, R0, 0x8, R17, 0xf8, !PT ;  /* 0x0000000800d27812 */ /* 0x000fe400078ef811 */
[----:B------:R-:W-:Y:S02]  /*0460*/  SHF.R.U32.HI R214, RZ, 0x3, R0 ;  /* 0x00000003ffd67819 */ /* 0x000fe40000011600 */
[----:B------:R-:W-:-:S02]  /*0470*/  SHF.R.S32.HI R4, RZ, 0x1f, R2 ;  /* 0x0000001fff047819 */ /* 0x000fc40000011402 */
[----:B------:R-:W-:Y:S01]  /*0480*/  LOP3.LUT R5, R0, 0x10, R3, 0xf8, !PT ;  /* 0x0000001000057812 */ /* 0x000fe200078ef803 */
[----:B------:R-:W-:Y:S01]  /*0490*/  IMAD R3, R6, 0x800, R8 ;  /* 0x0000080006037824 */ /* 0x000fe200078e0208 */
[----:B------:R-:W-:Y:S02]  /*04a0*/  LOP3.LUT R210, R210, R214, RZ, 0x3c, !PT ;  /* 0x000000d6d2d27212 */ /* 0x000fe400078e3cff */
[----:B------:R-:W-:Y:S02]  /*04b0*/  LEA.HI R11, R4, R2, RZ, 0x3 ;  /* 0x00000002040b7211 */ /* 0x000fe400078f18ff */
[----:B------:R-:W-:Y:S01]  /*04c0*/  LOP3.LUT R0, R7, 0x1, RZ, 0xc0, !PT ;  /* 0x0000000107007812 */ /* 0x000fe200078ec0ff */
[----:B------:R-:W-:Y:S01]  /*04d0*/  IMAD.IADD R210, R3, 0x1, R210 ;  /* 0x0000000103d27824 */ /* 0x000fe200078e02d2 */
[----:B------:R-:W-:Y:S02]  /*04e0*/  LOP3.LUT R4, R11, 0xfffffff8, RZ, 0xc0, !PT ;  /* 0xfffffff80b047812 */ /* 0x000fe400078ec0ff */
[----:B------:R-:W-:Y:S01]  /*04f0*/  LEA.HI R3, R16, R15, RZ, 0x6 ;  /* 0x0000000f10037211 */ /* 0x000fe200078f30ff */
[----:B------:R-:W-:Y:S01]  /*0500*/  IMAD.SHL.U32 R210, R210, 0x2, RZ ;  /* 0x00000002d2d27824 */ /* 0x000fe200078e00ff */
[----:B------:R-:W-:Y:S01]  /*0510*/  ISETP.NE.U32.AND P0, PT, R0, 0x1, PT ;  /* 0x000000010000780c */ /* 0x000fe20003f05070 */
[----:B------:R-:W-:Y:S01]  /*0520*/  IMAD.IADD R13, R2, 0x1, -R4 ;  /* 0x00000001020d7824 */ /* 0x000fe200078e0a04 */
[----:B------:R-:W-:Y:S01]  /*0530*/  LOP3.LUT R0, R19, 0x7ffffffc, RZ, 0xc0, !PT ;  /* 0x7ffffffc13007812 */ /* 0x000fe200078ec0ff */
[----:B------:R-:W-:Y:S01]  /*0540*/  IMAD.SHL.U32 R2, R7, 0x40, RZ ;  /* 0x0000004007027824 */ /* 0x000fe200078e00ff */
[----:B------:R-:W-:-:S02]  /*0550*/  SHF.R.S32.HI R3, RZ, 0x6, R3 ;  /* 0x00000006ff037819 */ /* 0x000fc40000011403 */
[----:B------:R-:W-:Y:S01]  /*0560*/  LOP3.LUT R9, R5, 0x8, R17, 0xf8, !PT ;  /* 0x0000000805097812 */ /* 0x000fe200078ef811 */
[----:B------:R-:W-:Y:S01]  /*0570*/  IMAD.IADD R4, R15, 0x1, -R0 ;  /* 0x000000010f047824 */ /* 0x000fe200078e0a00 */
[----:B------:R-:W-:Y:S01]  /*0580*/  LOP3.LUT R2, R2, 0x1c0, RZ, 0xc0, !PT ;  /* 0x000001c002027812 */ /* 0x000fe200078ec0ff */
[----:B------:R-:W-:Y:S01]  /*0590*/  IMAD.SHL.U32 R0, R6, 0x20, RZ ;  /* 0x0000002006007824 */ /* 0x000fe200078e00ff */
[----:B------:R-:W-:Y:S01]  /*05a0*/  R2P PR, R7, 0x6 ;  /* 0x0000000607007804 */ /* 0x000fe20000000000 */
[----:B------:R-:W-:Y:S01]  /*05b0*/  IMAD R6, R3, 0x200, R10 ;  /* 0x0000020003067824 */ /* 0x000fe200078e020a */
[----:B------:R-:W-:Y:S01]  /*05c0*/  LOP3.LUT R214, R8, R9, R214, 0xf6, !PT ;  /* 0x0000000908d67212 */ /* 0x000fe200078ef6d6 */
[----:B------:R-:W-:Y:S01]  /*05d0*/  IMAD.SHL.U32 R15, R15, 0x2, RZ ;  /* 0x000000020f0f7824 */ /* 0x000fe200078e00ff */
[----:B------:R-:W-:Y:S01]  /*05e0*/  SEL R209, R209, 0xffffffe0, !P3 ;  /* 0xffffffe0d1d17807 */ /* 0x000fe20005800000 */
[----:B------:R-:W-:Y:S01]  /*05f0*/  IMAD.SHL.U32 R5, R3, 0x8, RZ ;  /* 0x0000000803057824 */ /* 0x000fe200078e00ff */
[----:B------:R1:W-:Y:S01]  /*0600*/  STL [R1+0x8], R6 ;  /* 0x0000080601007387 */ /* 0x0003e20000100800 */
[----:B------:R-:W-:Y:S01]  /*0610*/  SHF.R.U32.HI R3, RZ, 0x3, R2 ;  /* 0x00000003ff037819 */ /* 0x000fe20000011602 */
[----:B------:R-:W-:Y:S01]  /*0620*/  IMAD.SHL.U32 R4, R4, 0x2, RZ ;  /* 0x0000000204047824 */ /* 0x000fe200078e00ff */
[----:B------:R-:W-:-:S02]  /*0630*/  LOP3.LUT R7, R0, 0x6, R15, 0xf8, !PT ;  /* 0x0000000600077812 */ /* 0x000fc400078ef80f */
[----:B------:R-:W-:Y:S02]  /*0640*/  SEL R211, R211, 0xffffffc0, !P4 ;  /* 0xffffffc0d3d37807 */ /* 0x000fe40006000000 */
[----:B------:R-:W-:Y:S01]  /*0650*/  SEL R242, R242, 0x10, !P0 ;  /* 0x00000010f2f27807 */ /* 0x000fe20004000000 */
[----:B------:R2:W-:Y:S01]  /*0660*/  STL [R1], R7 ;  /* 0x0000000701007387 */ /* 0x0005e20000100800 */
[----:B------:R-:W-:-:S05]  /*0670*/  LEA R214, R214, UR4, 0x1 ;  /* 0x00000004d6d67c11 */ /* 0x000fca000f8e08ff */
[----:B------:R-:W-:Y:S01]  /*0680*/  IMAD.IADD R215, R211, 0x1, R214 ;  /* 0x00000001d3d77824 */ /* 0x000fe200078e02d6 */
[----:B-1----:R-:W-:Y:S02]  /*0690*/  LOP3.LUT R6, R2, 0x20, R0, 0xf8, !PT ;  /* 0x0000002002067812 */ /* 0x002fe400078ef800 */
[----:B------:R-:W-:Y:S01]  /*06a0*/  LOP3.LUT R0, R5, 0x18, RZ, 0xc0, !PT ;  /* 0x0000001805007812 */ /* 0x000fe200078ec0ff */
[----:B------:R-:W-:Y:S01]  /*06b0*/  IMAD.SHL.U32 R5, R12, 0x20, RZ ;  /* 0x000000200c057824 */ /* 0x000fe200078e00ff */
[----:B------:R-:W-:Y:S02]  /*06c0*/  LOP3.LUT R6, R6, R3, RZ, 0x3c, !PT ;  /* 0x0000000306067212 */ /* 0x000fe400078e3cff */
[----:B------:R-:W-:Y:S01]  /*06d0*/  LOP3.LUT R2, R3, R2, R0, 0x1e, !PT ;  /* 0x0000000203027212 */ /* 0x000fe200078e1e00 */
[----:B------:R-:W-:Y:S01]  /*06e0*/  IMAD.SHL.U32 R3, R13, 0x40, RZ ;  /* 0x000000400d037824 */ /* 0x000fe200078e00ff */
[----:B------:R-:W-:Y:S01]  /*06f0*/  LOP3.LUT R8, R0, 0x20, R5, 0xf8, !PT ;  /* 0x0000002000087812 */ /* 0x000fe200078ef805 */
[----:B------:R-:W-:-:S02]  /*0700*/  IMAD R0, R218, 0x400, R4 ;  /* 0x00000400da007824 */ /* 0x000fc400078e0204 */
[----:B--2---:R-:W-:Y:S01]  /*0710*/  IMAD R7, R14, 0x400, R4 ;  /* 0x000004000e077824 */ /* 0x004fe200078e0204 */
[----:B------:R-:W-:Y:S01]  /*0720*/  LOP3.LUT R3, R3, 0x1c0, RZ, 0xc0, !PT ;  /* 0x000001c003037812 */ /* 0x000fe200078ec0ff */
[----:B------:R-:W-:Y:S01]  /*0730*/  IMAD.IADD R251, R0, 0x1, R2 ;  /* 0x0000000100fb7824 */ /* 0x000fe200078e0202 */
[----:B------:R-:W-:Y:S01]  /*0740*/  SHF.R.S32.HI R4, RZ, 0x2, R18 ;  /* 0x00000002ff047819 */ /* 0x000fe20000011412 */
[----:B------:R-:W-:Y:S01]  /*0750*/  IMAD.SHL.U32 R0, R12, 0x8, RZ ;  /* 0x000000080c007824 */ /* 0x000fe200078e00ff */
[--C-:B------:R-:W-:Y:S01]  /*0760*/  SHF.R.U32.HI R2, RZ, 0x3, R3.reuse ;  /* 0x00000003ff027819 */ /* 0x100fe20000011603 */
[----:B------:R-:W-:Y:S02]  /*0770*/  IMAD.IADD R7, R7, 0x1, R6 ;  /* 0x0000000107077824 */ /* 0x000fe400078e0206 */
[----:B------:R-:W-:Y:S01]  /*0780*/  IMAD.SHL.U32 R5, R11, 0x40, RZ ;  /* 0x000000400b057824 */ /* 0x000fe200078e00ff */
[----:B------:R-:W-:Y:S01]  /*0790*/  LOP3.LUT R6, R3, 0x8, R0, 0xf8, !PT ;  /* 0x0000000803067812 */ /* 0x000fe200078ef800 */
[----:B------:R-:W-:Y:S01]  /*07a0*/  IMAD.U32 R0, RZ, RZ, UR5 ;  /* 0x00000005ff007e24 */ /* 0x000fe2000f8e00ff */
[----:B----4-:R-:W-:Y:S01]  /*07b0*/  USHF.R.S32.HI UR5, URZ, 0x1f, UR56 ;  /* 0x0000001f3f057899 */ /* 0x010fe20008011438 */
[----:B------:R-:W-:-:S02]  /*07c0*/  LOP3.LUT R3, R2, R8, R3, 0x1e, !PT ;  /* 0x0000000802037212 */ /* 0x000fc400078e1e03 */
[----:B------:R-:W-:Y:S02]  /*07d0*/  LOP3.LUT R0, R5, 0xfffffe00, RZ, 0xc0, !PT ;  /* 0xfffffe0005007812 */ /* 0x000fe400078ec0ff */
[----:B------:R-:W-:Y:S01]  /*07e0*/  LOP3.LUT R2, R6, R2, RZ, 0x3c, !PT ;  /* 0x0000000206027212 */ /* 0x000fe200078e3cff */
[----:B------:R-:W-:Y:S01]  /*07f0*/  IMAD.U32 R5, RZ, RZ, UR5 ;  /* 0x00000005ff057e24 */ /* 0x000fe2000f8e00ff */
[----:B------:R-:W-:Y:S01]  /*0800*/  USHF.R.S32.HI UR5, URZ, 0x1f, UR48 ;  /* 0x0000001f3f057899 */ /* 0x000fe20008011430 */
[C---:B------:R-:W-:Y:S01]  /*0810*/  IMAD R6, R14.reuse, 0x10, R4 ;  /* 0x000000100e067824 */ /* 0x040fe200078e0204 */
[----:B------:R-:W-:Y:S01]  /*0820*/  LOP3.LUT R223, R3, R0, RZ, 0xfc, !PT ;  /* 0x0000000003df7212 */ /* 0x000fe200078efcff */
[--C-:B------:R-:W-:Y:S01]  /*0830*/  IMAD R4, R14, 0x400, R0.reuse ;  /* 0x000004000e047824 */ /* 0x100fe200078e0200 */
[----:B------:R-:W-:Y:S01]  /*0840*/  LEA R240, R7, UR4, 0x1 ;  /* 0x0000000407f07c11 */ /* 0x000fe2000f8e08ff */
[----:B------:R-:W-:Y:S01]  /*0850*/  IMAD R218, R218, 0x400, R0 ;  /* 0x00000400dada7824 */ /* 0x000fe200078e0200 */
[----:B------:R1:W-:Y:S01]  /*0860*/  STL [R1+0x4], R6 ;  /* 0x0000040601007387 */ /* 0x0003e20000100800 */
[----:B------:R-:W-:Y:S01]  /*0870*/  IMAD.U32 R5, RZ, RZ, UR5 ;  /* 0x00000005ff057e24 */ /* 0x000fe2000f8e00ff */
[----:B------:R-:W-:Y:S01]  /*0880*/  USHF.R.S32.HI UR5, URZ, 0x1f, UR56 ;  /* 0x0000001f3f057899 */ /* 0x000fe20008011438 */
[----:B------:R-:W-:-:S02]  /*0890*/  IMAD.IADD R218, R2, 0x1, R218 ;  /* 0x0000000102da7824 */ /* 0x000fc400078e02da */
[C---:B------:R-:W-:Y:S02]  /*08a0*/  VIADD R241, R240.reuse, 0x20 ;  /* 0x00000020f0f17836 */ /* 0x040fe40000000000 */
[C---:B------:R-:W-:Y:S02]  /*08b0*/  @P1 VIADD R241, R240.reuse, 0xffffffe0 ;  /* 0xffffffe0f0f11836 */ /* 0x040fe40000000000 */
[----:B------:R-:W-:Y:S02]  /*08c0*/  IMAD.U32 R0, RZ, RZ, UR5 ;  /* 0x00000005ff007e24 */ /* 0x000fe4000f8e00ff */
[----:B------:R-:W-:Y:S01]  /*08d0*/  IMAD.U32 R0, RZ, RZ, UR6 ;  /* 0x00000006ff007e24 */ /* 0x000fe2000f8e00ff */
[----:B------:R-:W-:Y:S01]  /*08e0*/  UIADD3 UR6, UR4, 0x18000, URZ ;  /* 0x0001800004067890 */ /* 0x000fe2000fffe03f */
[----:B------:R-:W-:Y:S01]  /*08f0*/  IMAD.U32 R0, RZ, RZ, UR5 ;  /* 0x00000005ff007e24 */ /* 0x000fe2000f8e00ff */
[----:B------:R-:W-:Y:S01]  /*0900*/  UIADD3 UR5, UR4, 0x28000, URZ ;  /* 0x0002800004057890 */ /* 0x000fe2000fffe03f */
[----:B------:R-:W-:-:S02]  /*0910*/  IMAD.IADD R243, R240, 0x1, R242 ;  /* 0x00000001f0f37824 */ /* 0x000fc400078e02f2 */
[----:B------:R-:W-:Y:S01]  /*0920*/  IMAD.IADD R222, R4, 0x1, R2 ;  /* 0x0000000104de7824 */ /* 0x000fe200078e0202 */
[----:B------:R-:W-:Y:S01]  /*0930*/  LEA R251, R251, UR6, 0x1 ;  /* 0x00000006fbfb7c11 */ /* 0x000fe2000f8e08ff */
[----:B------:R-:W-:Y:S01]  /*0940*/  VIADD R212, R210, UR6 ;  /* 0x00000006d2d47c36 */ /* 0x000fe20008000000 */
[----:B------:R-:W-:Y:S01]  /*0950*/  LEA R218, R218, UR5, 0x1 ;  /* 0x00000005dada7c11 */ /* 0x000fe2000f8e08ff */
[----:B------:R-:W-:Y:S01]  /*0960*/  IMAD.IADD R242, R242, 0x1, R241 ;  /* 0x00000001f2f27824 */ /* 0x000fe200078e02f1 */
[----:B------:R-:W-:Y:S01]  /*0970*/  ULDC.64 UR6, c[0x0][0x208] ;  /* 0x0000820000067ab9 */ /* 0x000fe20000000a00 */
[C---:B------:R-:W-:Y:S02]  /*0980*/  IMAD.IADD R209, R212.reuse, 0x1, R209 ;  /* 0x00000001d4d17824 */ /* 0x040fe400078e02d1 */
[----:B------:R-:W-:Y:S02]  /*0990*/  IMAD.IADD R212, R212, 0x1, R211 ;  /* 0x00000001d4d47824 */ /* 0x000fe400078e02d3 */
[----:B------:R-:W-:-:S02]  /*09a0*/  VIADD R252, R251, 0x40 ;  /* 0x00000040fbfc7836 */ /* 0x000fc40000000000 */
[----:B------:R-:W-:Y:S02]  /*09b0*/  IMAD.IADD R211, R209, 0x1, R211 ;  /* 0x00000001d1d37824 */ /* 0x000fe400078e02d3 */
[----:B-1----:R-:W-:-:S07]  /*09c0*/  @P2 VIADD R252, R251, 0xffffffc0 ;  /* 0xffffffc0fbfc2836 */ /* 0x002fce0000000000 */
.L_x_1550:
        /* <DEDUP_REMOVED lines=19> */
[----:B-1----:R-:W-:Y:S01]  /*0b00*/  IMAD.U32 R4, RZ, RZ, UR8 ;  /* 0x00000008ff047e24 */ /* 0x002fe2000f8e00ff */
[----:B------:R-:W-:Y:S01]  /*0b10*/  ULDC.U8 UR17, c[0x0][0x3c2] ;  /* 0x0000f08000117ab9 */ /* 0x000fe20000000000 */
[----:B------:R-:W-:Y:S01]  /*0b20*/  ULDC.64 UR12, c[0x0][0x2f8] ;  /* 0x0000be00000c7ab9 */ /* 0x000fe20000000a00 */
[----:B------:R-:W-:Y:S01]  /*0b30*/  @UP4 UIADD3.X UR11, UR5, UR11, URZ, UP1, !UPT ;  /* 0x0000000b050b4290 */ /* 0x000fe20008ffe43f */
[----:B------:R-:W-:Y:S01]  /*0b40*/  IMAD.U32 R5, RZ, RZ, UR9 ;  /* 0x00000009ff057e24 */ /* 0x000fe2000f8e00ff */
[----:B------:R-:W-:Y:S01]  /*0b50*/  UISETP.NE.AND UP4, UPT, UR17, URZ, UPT ;  /* 0x0000003f1100728c */ /* 0x000fe2000bf85270 */
[----:B------:R-:W-:Y:S01]  /*0b60*/  PLOP3.LUT P3, PT, PT, PT, UP2, 0x80, 0x0 ;  /* 0x000000000000781c */ /* 0x000fe20003f6f028 */
        /* <DEDUP_REMOVED lines=30> */
[----:B-1----:R-:W-:Y:S01]  /*0d50*/  SHF.R.S32.HI R25, RZ, 0x1f, R26 ;  /* 0x0000001fff197819 */ /* 0x002fe2000001141a */
[----:B------:R-:W-:Y:S01]  /*0d60*/  USHF.L.U32 UR15, UR16, 0x6, URZ ;  /* 0x00000006100f7899 */ /* 0x000fe2000800063f */
[----:B--2---:R-:W-:Y:S02]  /*0d70*/  @P0 R2UR UR11, R5 ;  /* 0x00000000050b02ca */ /* 0x004fe400000e0000 */
[----:B------:R-:W-:-:S04]  /*0d80*/  ISETP.NE.U32.AND P0, PT, RZ, UR12, PT ;  /* 0x0000000cff007c0c */ /* 0x000fc8000bf05070 */
[----:B------:R-:W-:Y:S02]  /*0d90*/  ISETP.NE.AND.EX P0, PT, RZ, UR13, PT, P0 ;  /* 0x0000000dff007c0c */ /* 0x000fe4000bf05300 */
[----:B----4-:R-:W-:-:S13]  /*0da0*/  @P1 R2UR UR19, R7 ;  /* 0x00000000071312ca */ /* 0x010fda00000e0000 */
[----:B------:R-:W-:Y:S01]  /*0db0*/  @UP3 UIADD3 UR5, UR11, -UR19, URZ ;  /* 0x800000130b053290 */ /* 0x000fe2000fffe03f */
        /* <DEDUP_REMOVED lines=10> */
.L_x_1504:
        /* <DEDUP_REMOVED lines=72> */
[----:B------:R-:W-:Y:S01]  /*12e0*/  MOV R2, R4 ;  /* 0x0000000400027202 */ /* 0x000fe20000000f00 */
[----:B------:R-:W-:Y:S02]  /*12f0*/  UISETP.NE.AND UP0, UPT, UR32, -0x1, UPT ;  /* 0xffffffff2000788c */ /* 0x000fe4000bf05270 */
[----:B------:R-:W-:Y:S02]  /*1300*/  UIMAD UR26, UR11, UR8, URZ ;  /* 0x000000080b1a72a4 */ /* 0x000fe4000f8e023f */
[----:B------:R-:W-:Y:S01]  /*1310*/  IMAD.HI.U32 R0, R0, R2, RZ ;  /* 0x0000000200007227 */ /* 0x000fe200078e00ff */
[----:B------:R-:W-:Y:S02]  /*1320*/  USEL UR55, UR24, UR12, !UP1 ;  /* 0x0000000c18377287 */ /* 0x000fe4000c800000 */
[----:B------:R-:W-:Y:S01]  /*1330*/  UIADD3.X UR12, UR36, UR30, URZ, UP2, !UPT ;  /* 0x0000001e240c7290 */ /* 0x000fe200097fe43f */
[----:B------:R-:W-:Y:S01]  /*1340*/  IMAD.MOV R3, RZ, RZ, -R0 ;  /* 0x000000ffff037224 */ /* 0x000fe200078e0a00 */
[----:B------:R-:W-:-:S02]  /*1350*/  UIMAD UR11, UR11, UR18, URZ ;  /* 0x000000120b0b72a4 */ /* 0x000fc4000f8e023f */
[----:B------:R-:W-:Y:S01]  /*1360*/  UIADD3 UR49, UR25, UR14, URZ ;  /* 0x0000000e19317290 */ /* 0x000fe2000fffe03f */
[C---:B------:R-:W-:Y:S01]  /*1370*/  IMAD R2, R5.reuse, R3, R2 ;  /* 0x0000000305027224 */ /* 0x040fe200078e0202 */
[----:B------:R-:W-:Y:S01]  /*1380*/  UIMAD UR24, UR10, UR12, UR11 ;  /* 0x0000000c0a1872a4 */ /* 0x000fe2000f8e020b */
[----:B------:R-:W-:Y:S01]  /*1390*/  ULDC UR25, c[0x0][0x2c4] ;  /* 0x0000b10000197ab9 */ /* 0x000fe20000000800 */
[----:B------:R-:W-:Y:S02]  /*13a0*/  UIMAD.WIDE.U32 UR40, UR10, UR18, URZ ;  /* 0x000000120a2872a5 */ /* 0x000fe4000f8e003f */
[----:B------:R-:W-:Y:S01]  /*13b0*/  ISETP.GT.U32.AND P1, PT, R5, R2, PT ;  /* 0x000000020500720c */ /* 0x000fe20003f24070 */
[----:B------:R-:W-:Y:S01]  /*13c0*/  @UP3 UIMAD UR10, UR48, UR25, URZ ;  /* 0x00000019300a32a4 */ /* 0x000fe2000f8e023f */
[----:B------:R-:W-:Y:S01]  /*13d0*/  ULDC.U8 UR20, c[0x0][0x480] ;  /* 0x0001200000147ab9 */ /* 0x000fe20000000000 */
[----:B------:R-:W-:Y:S02]  /*13e0*/  @UP0 UIADD3 UR27, UR19, UR32, URZ ;  /* 0x00000020131b0290 */ /* 0x000fe4000fffe03f */
[----:B------:R-:W-:-:S02]  /*13f0*/  @UP0 UIADD3 UR31, UR19, UR32, URZ ;  /* 0x00000020131f0290 */ /* 0x000fc4000fffe03f */
[----:B------:R-:W-:Y:S02]  /*1400*/  UIMAD UR50, UR56, UR21, URZ ;  /* 0x00000015383272a4 */ /* 0x000fe4000f8e023f */
        /* <DEDUP_REMOVED lines=20> */
[----:B------:R-:W-:Y:S01]  /*1550*/  USEL UR53, UR28, URZ, UP4 ;  /* 0x0000003f1c357287 */ /* 0x000fe2000a000000 */
[----:B------:R-:W-:Y:S01]  /*1560*/  IMAD.MOV.U32 R17, RZ, RZ, R0 ;  /* 0x000000ffff117224 */ /* 0x000fe200078e0000 */
[----:B------:R-:W-:Y:S02]  /*1570*/  USEL UR52, UR51, URZ, UP4 ;  /* 0x0000003f33347287 */ /* 0x000fe4000a000000 */
[----:B------:R-:W-:-:S02]  /*1580*/  @!UP1 UIADD3 UR37, UR45, UR35, URZ ;  /* 0x000000232d259290 */ /* 0x000fc4000fffe03f */
        /* <DEDUP_REMOVED lines=22> */
.L_x_1506:
        /* <DEDUP_REMOVED lines=13> */
.L_x_1507:
        /* <DEDUP_REMOVED lines=11> */
.L_x_1508:
[----:B------:R-:W-:-:S04]  /*1870*/  UIMAD UR8, UR48, UR61, UR56 ;  /* 0x0000003d300872a4 */ /* 0x000fc8000f8e0238 */
[----:B------:R-:W-:-:S12]  /*1880*/  UIMAD UR8, UR8, UR58, URZ ;  /* 0x0000003a080872a4 */ /* 0x000fd8000f8e023f */
.L_x_1509:
[----:B------:R-:W1:Y:S01]  /*1890*/  LDC.64 R6, c[0x0][0x420] ;  /* 0x00010800ff067b82 */ /* 0x000e620000000a00 */
[----:B------:R-:W-:Y:S01]  /*18a0*/  ULDC UR10, c[0x0][0x2dc] ;  /* 0x0000b700000a7ab9 */ /* 0x000fe20000000800 */
[----:B------:R-:W-:Y:S01]  /*18b0*/  UIADD3 UR8, UR9, UR8, URZ ;  /* 0x0000000809087290 */ /* 0x000fe2000fffe03f */
[----:B------:R-:W-:Y:S01]  /*18c0*/  LEA.HI R5, R25, R26, RZ, 0x5 ;  /* 0x0000001a19057211 */ /* 0x000fe200078f28ff */
[----:B------:R-:W-:Y:S01]  /*18d0*/  UIMAD UR10, UR10, UR61, URZ ;  /* 0x0000003d0a0a72a4 */ /* 0x000fe2000f8e023f */
[----:B------:R-:W-:Y:S01]  /*18e0*/  SHF.R.S32.HI R237, RZ, 0x1f, R236 ;  /* 0x0000001fffed7819 */ /* 0x000fe200000114ec */
[----:B------:R-:W-:Y:S01]  /*18f0*/  ULDC.64 UR12, c[0x0][0x478] ;  /* 0x00011e00000c7ab9 */ /* 0x000fe20000000a00 */
[----:B------:R-:W-:Y:S01]  /*1900*/  IADD3 R2, P0, R236, UR15, RZ ;  /* 0x0000000fec027c10 */ /* 0x000fe2000ff1e0ff */
[----:B------:R-:W-:Y:S01]  /*1910*/  UIMAD.WIDE UR12, UR8, 0x4, UR12 ;  /* 0x00000004080c78a5 */ /* 0x000fe2000f8e020c */
[----:B------:R-:W-:Y:S01]  /*1920*/  LOP3.LUT R4, R5, 0xffffffe0, RZ, 0xc0, !PT ;  /* 0xffffffe005047812 */ /* 0x000fe200078ec0ff */
[----:B------:R-:W-:Y:S01]  /*1930*/  USHF.L.U32 UR8, UR10, 0x6, URZ ;  /* 0x000000060a087899 */ /* 0x000fe2000800063f */
[----:B------:R-:W-:Y:S01]  /*1940*/  IADD3.X R3, R237, UR37, RZ, P0, !PT ;  /* 0x00000025ed037c10 */ /* 0x000fe200087fe4ff */
[----:B------:R-:W-:Y:S01]  /*1950*/  UISETP.GE.AND UP2, UPT, UR42, 0x1, UPT ;  /* 0x000000012a00788c */ /* 0x000fe2000bf46270 */
[----:B------:R-:W-:Y:S01]  /*1960*/  SHF.R.S32.HI R5, RZ, 0x5, R5 ;  /* 0x00000005ff057819 */ /* 0x000fe20000011405 */
[----:B------:R-:W-:Y:S01]  /*1970*/  UIADD3 UR11, UP1, UP0, UR40, UR8, UR50 ;  /* 0x00000008280b7290 */ /* 0x000fe2000f83e032 */
[----:B------:R-:W-:Y:S01]  /*1980*/  IMAD.IADD R4, R26, 0x1, -R4 ;  /* 0x000000011a047824 */ /* 0x000fe200078e0a04 */
[----:B------:R-:W-:Y:S01]  /*1990*/  USHF.R.S32.HI UR8, URZ, 0x1f, UR8 ;  /* 0x0000001f3f087899 */ /* 0x000fe20008011408 */
[----:B------:R-:W-:Y:S01]  /*19a0*/  IADD3 R13, P0, R14, UR9, RZ ;  /* 0x000000090e0d7c10 */ /* 0x000fe2000ff1e0ff */
[----:B------:R-:W-:Y:S01]  /*19b0*/  UIADD3 UR14, UR9, UR18, URZ ;  /* 0x00000012090e7290 */ /* 0x000fe2000fffe03f */
[----:B------:R-:W-:Y:S01]  /*19c0*/  IMAD R4, R5, UR10, R4 ;  /* 0x0000000a05047c24 */ /* 0x000fe2000f8e0204 */
[----:B------:R-:W-:Y:S01]  /*19d0*/  UIADD3.X UR8, UR51, UR8, UR54, UP1, UP0 ;  /* 0x0000000833087290 */ /* 0x000fe20008fe0436 */
[----:B------:R-:W-:Y:S01]  /*19e0*/  IADD3.X R12, R23, UR36, RZ, P0, !PT ;  /* 0x00000024170c7c10 */ /* 0x000fe200087fe4ff */
[----:B------:R-:W-:Y:S01]  /*19f0*/  USHF.R.S32.HI UR57, URZ, 0x1f, UR56 ;  /* 0x0000001f3f397899 */ /* 0x000fe20008011438 */
[----:B------:R-:W-:Y:S01]  /*1a00*/  PLOP3.LUT P0, PT, PT, PT, UP2, 0x80, 0x0 ;  /* 0x000000000000781c */ /* 0x000fe20003f0f028 */
[C---:B-1----:R-:W-:Y:S01]  /*1a10*/  IMAD R0, R6.reuse, UR36, RZ ;  /* 0x0000002406007c24 */ /* 0x042fe2000f8e02ff */
[----:B------:R-:W-:Y:S01]  /*1a20*/  ULDC.64 UR24, c[0x0][0x428] ;  /* 0x00010a0000187ab9 */ /* 0x000fe20000000a00 */
[----:B------:R-:W-:Y:S01]  /*1a30*/  IMAD.WIDE.U32 R2, R6, UR9, R2 ;  /* 0x0000000906027c25 */ /* 0x000fe2000f8e0002 */
[----:B------:R-:W-:Y:S01]  /*1a40*/  UIMAD UR18, UR57, UR24, URZ ;  /* 0x00000018391272a4 */ /* 0x000fe2000f8e023f */
[----:B------:R-:W-:Y:S01]  /*1a50*/  BSSY B1, `(.L_x_1505) ;  /* 0x0000950000017945 */ /* 0x000fe20003800000 */
[----:B------:R-:W-:Y:S01]  /*1a60*/  ULDC.64 UR26, c[0x0][0x258] ;  /* 0x00009600001a7ab9 */ /* 0x000fe20000000a00 */
[----:B------:R-:W-:Y:S01]  /*1a70*/  IMAD R0, R7, UR9, R0 ;  /* 0x0000000907007c24 */ /* 0x000fe2000f8e0200 */
[----:B------:R-:W-:Y:S01]  /*1a80*/  UIADD3 UR9, UP1, UP0, UR53, UR11, UR55 ;  /* 0x0000000b35097290 */ /* 0x000fe2000f83e037 */
[----:B------:R-:W-:Y:S01]  /*1a90*/  IMAD R5, R12, UR22, RZ ;  /* 0x000000160c057c24 */ /* 0x000fe2000f8e02ff */
[----:B------:R-:W-:Y:S01]  /*1aa0*/  ULDC.64 UR44, c[0x0][0x400] ;  /* 0x00010000002c7ab9 */ /* 0x000fe20000000a00 */
[----:B------:R-:W-:Y:S01]  /*1ab0*/  IMAD.IADD R3, R3, 0x1, R0 ;  /* 0x0000000103037824 */ /* 0x000fe200078e0200 */
[----:B------:R-:W-:Y:S01]  /*1ac0*/  UIADD3.X UR8, UR52, UR8, UR49, UP1, UP0 ;  /* 0x0000000834087290 */ /* 0x000fe20008fe0431 */
[----:B------:R-:W-:Y:S01]  /*1ad0*/  IMAD.WIDE.U32 R8, R13, UR22, R236 ;  /* 0x000000160d087c25 */ /* 0x000fe2000f8e00ec */
[----:B------:R-:W-:Y:S01]  /*1ae0*/  IADD3 R0, P1, R4, UR9, RZ ;  /* 0x0000000904007c10 */ /* 0x000fe2000ff3e0ff */
[----:B------:R-:W-:-:S02]  /*1af0*/  UIMAD UR35, UR57, UR26, URZ ;  /* 0x0000001a392372a4 */ /* 0x000fc4000f8e023f */
[----:B------:R-:W-:Y:S01]  /*1b00*/  IMAD.U32 R16, RZ, RZ, UR24 ;  /* 0x00000018ff107e24 */ /* 0x000fe2000f8e00ff */
[----:B------:R-:W-:Y:S01]  /*1b10*/  LEA.HI.X.SX32 R4, R4, UR8, 0x1, P1 ;  /* 0x0000000804047c11 */ /* 0x000fe200088f0eff */
[----:B------:R-:W-:Y:S01]  /*1b20*/  UIMAD UR18, UR56, UR25, UR18 ;  /* 0x00000019381272a4 */ /* 0x000fe2000f8e0212 */
[----:B------:R-:W-:Y:S01]  /*1b30*/  LEA R224, P1, R0, UR44, 0x2 ;  /* 0x0000002c00e07c11 */ /* 0x000fe2000f8210ff */
[----:B------:R-:W-:Y:S01]  /*1b40*/  ULDC.64 UR46, c[0x0][0x2b0] ;  /* 0x0000ac00002e7ab9 */ /* 0x000fe20000000a00 */
[----:B------:R-:W-:Y:S01]  /*1b50*/  IMAD R19, R13, UR23, R5 ;  /* 0x000000170d137c24 */ /* 0x000fe2000f8e0205 */
[----:B------:R-:W-:Y:S01]  /*1b60*/  IADD3 R10, P2, R8, UR39, RZ ;  /* 0x00000027080a7c10 */ /* 0x000fe2000ff5e0ff */
        /* <DEDUP_REMOVED lines=9> */
[----:B------:R-:W2:Y:S01]  /*1c00*/  LDL R27, [R1+0x8] ;  /* 0x00000800011b7983 */ /* 0x000ea20000100800 */
[----:B------:R-:W-:Y:S01]  /*1c10*/  PLOP3.LUT P0, PT, PT, PT, UP4, 0x80, 0x0 ;  /* 0x000000000000781c */ /* 0x000fe20003f0f048 */
[----:B------:R-:W-:Y:S01]  /*1c20*/  UMOV UR8, UR41 ;  /* 0x0000002900087c82 */ /* 0x000fe20008000000 */
[-C--:B------:R-:W-:Y:S01]  /*1c30*/  IMAD R0, R23, R6.reuse, RZ ;  /* 0x0000000617007224 */ /* 0x080fe200078e02ff */
[----:B------:R-:W-:Y:S01]  /*1c40*/  UIMAD UR9, UR8, -0x40, UR42 ;  /* 0xffffffc0080978a4 */ /* 0x000fe2000f8e022a */
[C---:B------:R-:W-:Y:S01]  /*1c50*/  IMAD.WIDE.U32 R4, R14.reuse, R6, R4 ;  /* 0x000000060e047225 */ /* 0x040fe200078e0004 */
[----:B------:R-:W-:Y:S01]  /*1c60*/  ULEA.HI UR35, UR8, UR8, URZ, 0x1 ;  /* 0x0000000808237291 */ /* 0x000fe2000f8f083f */
[C---:B------:R-:W-:Y:S01]  /*1c70*/  IADD3 R24, R14.reuse, 0x20, RZ ;  /* 0x000000200e187810 */ /* 0x040fe20007ffe0ff */
[----:B------:R-:W-:Y:S01]  /*1c80*/  UMOV UR14, UR12 ;  /* 0x0000000c000e7c82 */ /* 0x000fe20008000000 */
[C---:B------:R-:W-:Y:S01]  /*1c90*/  IMAD R0, R14.reuse, R7, R0 ;  /* 0x000000070e007224 */ /* 0x040fe200078e0200 */
[----:B------:R-:W-:Y:S01]  /*1ca0*/  ISETP.GE.AND P5, PT, R14, UR9, PT ;  /* 0x000000090e007c0c */ /* 0x000fe2000bfa6270 */
[----:B------:R-:W-:Y:S01]  /*1cb0*/  ULOP3.LUT UR35, UR35, 0xfffffffe, URZ, 0xc0, !UPT ;  /* 0xfffffffe23237892 */ /* 0x000fe2000f8ec03f */
[----:B------:R-:W-:Y:S01]  /*1cc0*/  IMAD.U32 R18, RZ, RZ, UR26 ;  /* 0x0000001aff127e24 */ /* 0x000fe2000f8e00ff */
[----:B------:R-:W-:Y:S01]  /*1cd0*/  ULDC.64 UR26, c[0x0][0x3e0] ;  /* 0x0000f800001a7ab9 */ /* 0x000fe20000000a00 */
[----:B------:R-:W-:Y:S01]  /*1ce0*/  @P0 BAR.SYNC.DEFER_BLOCKING 0x0 ;  /* 0x0000000000000b1d */ /* 0x000fe20000010000 */
[----:B------:R-:W-:Y:S01]  /*1cf0*/  UIADD3 UR35, UR8, -UR35, URZ ;  /* 0x8000002308237290 */ /* 0x000fe2000fffe03f */
[----:B------:R-:W-:Y:S01]  /*1d00*/  IMAD.IADD R15, R5, 0x1, R0 ;  /* 0x00000001050f7824 */ /* 0x000fe200078e0200 */
[----:B------:R-:W-:Y:S01]  /*1d10*/  LEA R233, P0, R4, UR26, 0x1 ;  /* 0x0000001a04e97c11 */ /* 0x000fe2000f8008ff */
[C---:B------:R-:W-:Y:S01]  /*1d20*/  VIADD R248, R236.reuse, 0x80 ;  /* 0x00000080ecf87836 */ /* 0x040fe20000000000 */
[----:B------:R-:W-:Y:S01]  /*1d30*/  UISETP.NE.AND UP0, UPT, UR35, 0x1, UPT ;  /* 0x000000012300788c */ /* 0x000fe2000bf05270 */
[----:B------:R-:W-:Y:S01]  /*1d40*/  BSSY B0, `(.L_x_1511) ;  /* 0x0000035000007945 */ /* 0x000fe20003800000 */
[----:B------:R-:W-:Y:S01]  /*1d50*/  UMOV UR12, UR24 ;  /* 0x00000018000c7c82 */ /* 0x000fe20008000000 */
[----:B------:R-:W-:Y:S01]  /*1d60*/  UMOV UR11, UR25 ;  /* 0x00000019000b7c82 */ /* 0x000fe20008000000 */
[----:B------:R-:W-:Y:S01]  /*1d70*/  ULDC.64 UR24, c[0x0][0x210] ;  /* 0x0000840000187ab9 */ /* 0x000fe20000000a00 */
[C---:B------:R-:W-:Y:S01]  /*1d80*/  IADD3 R247, R236.reuse, 0xc0, RZ ;  /* 0x000000c0ecf77810 */ /* 0x040fe20007ffe0ff */
[----:B------:R-:W-:Y:S01]  /*1d90*/  VIADD R246, R236, 0x40 ;  /* 0x00000040ecf67836 */ /* 0x000fe20000000000 */
[----:B------:R-:W-:-:S02]  /*1da0*/  ISETP.GE.AND P4, PT, R24, UR9, PT ;  /* 0x0000000918007c0c */ /* 0x000fc4000bf86270 */
[----:B------:R-:W-:Y:S02]  /*1db0*/  LEA.HI.X R234, R4, UR27, R15, 0x1, P0 ;  /* 0x0000001b04ea7c11 */ /* 0x000fe400080f0c0f */
[----:B--2---:R-:W-:-:S05]  /*1dc0*/  LEA R228, R27, UR4, 0x1 ;  /* 0x000000041be47c11 */ /* 0x004fca000f8e08ff */
        /* <DEDUP_REMOVED lines=13> */
[----:B------:R-:W-:Y:S02]  /*1ea0*/  ISETP.GE.AND P2, PT, R248, UR35, PT ;  /* 0x00000023f8007c0c */ /* 0x000fe4000bf46270 */
[----:B------:R-:W-:Y:S01]  /*1eb0*/  ISETP.GE.AND P1, PT, R247, UR35, PT ;  /* 0x00000023f7007c0c */ /* 0x000fe2000bf26270 */
[----:B------:R-:W-:-:S02]  /*1ec0*/  IMAD.IADD R3, R3, 0x1, R0 ;  /* 0x0000000103037824 */ /* 0x000fc400078e0200 */
[----:B------:R-:W-:-:S04]  /*1ed0*/  IMAD.WIDE.U32 R8, R16, UR56, R2 ;  /* 0x0000003810087c25 */ /* 0x000fc8000f8e0002 */
[----:B------:R3:W-:Y:S01]  /*1ee0*/  @P6 STS.128 [R228+0x10000], RZ ;  /* 0x010000ffe4006388 */ /* 0x0007e20000000c00 */
[----:B------:R-:W-:Y:S01]  /*1ef0*/  VIADD R0, R9, UR18 ;  /* 0x0000001209007c36 */ /* 0x000fe20008000000 */
[----:B------:R-:W-:Y:S01]  /*1f00*/  @!P6 MOV R9, R234 ;  /* 0x000000ea0009e202 */ /* 0x000fe20000000f00 */
        /* <DEDUP_REMOVED lines=24> */
.L_x_1512:
[----:B------:R-:W-:Y:S05]  /*2090*/  BSYNC B0 ;  /* 0x0000000000007941 */ /* 0x000fea0003800000 */
.L_x_1511:
[----:B------:R4:W-:Y:S01]  /*20a0*/  @P4 STS.128 [R228+0x11000], RZ ;  /* 0x011000ffe4004388 */ /* 0x0009e20000000c00 */
[----:B---3--:R-:W-:Y:S01]  /*20b0*/  IMAD.WIDE.U32 R8, R18, UR56, R10 ;  /* 0x0000003812087c25 */ /* 0x008fe2000f8e000a */
[----:B------:R-:W-:Y:S01]  /*20c0*/  PLOP3.LUT P0, PT, PT, PT, UP0, 0x80, 0x0 ;  /* 0x000000000000781c */ /* 0x000fe20003f0f008 */
[----:B------:R-:W-:Y:S01]  /*20d0*/  BSSY B0, `(.L_x_1513) ;  /* 0x000002f000007945 */ /* 0x000fe20003800000 */
[----:B------:R4:W-:Y:S01]  /*20e0*/  @P4 STS.128 [R228+0x13000], RZ ;  /* 0x013000ffe4004388 */ /* 0x0009e20000000c00 */
[----:B------:R-:W-:Y:S01]  /*20f0*/  VIADD R0, R27, 0x4000 ;  /* 0x000040001b007836 */ /* 0x000fe20000000000 */
[----:B------:R-:W-:Y:S01]  /*2100*/  LEA R232, P6, R8, UR24, 0x1 ;  /* 0x0000001808e87c11 */ /* 0x000fe2000f8c08ff */
[----:B------:R-:W-:Y:S01]  /*2110*/  VIADD R11, R9, UR10 ;  /* 0x0000000a090b7c36 */ /* 0x000fe20008000000 */
[----:B------:R4:W-:Y:S02]  /*2120*/  @P4 STS.128 [R228+0x15000], RZ ;  /* 0x015000ffe4004388 */ /* 0x0009e40000000c00 */
[----:B------:R-:W-:-:S02]  /*2130*/  SEL R226, R0, R27, !P0 ;  /* 0x0000001b00e27207 */ /* 0x000fc40004000000 */
[----:B------:R4:W-:Y:S01]  /*2140*/  @P4 STS.128 [R228+0x17000], RZ ;  /* 0x017000ffe4004388 */ /* 0x0009e20000000c00 */
[----:B------:R-:W-:Y:S06]  /*2150*/  @P4 BRA `(.L_x_1514) ;  /* 0x0000000000984947 */ /* 0x000fec0003800000 */
[----:B------:R-:W-:Y:S01]  /*2160*/  ULDC UR15, c[0x0][0x2d0] ;  /* 0x0000b400000f7ab9 */ /* 0x000fe20000000800 */
[----:B--2---:R-:W-:Y:S01]  /*2170*/  IMAD.WIDE.U32 R2, R6, 0x20, RZ ;  /* 0x0000002006027825 */ /* 0x004fe200078e00ff */
        /* <DEDUP_REMOVED lines=16> */
[----:B------:R-:W-:Y:S01]  /*2280*/  @!PT LDS RZ, [RZ] ;  /* 0x00000000fffff984 */ /* 0x000fe20000000800 */
[----:B------:R-:W-:Y:S01]  /*2290*/  @!PT LDS RZ, [RZ] ;  /* 0x00000000fffff984 */ /* 0x000fe20000000800 */
[----:B------:R-:W-:Y:S01]  /*22a0*/  @!PT LDS RZ, [RZ] ;  /* 0x00000000fffff984 */ /* 0x000fe20000000800 */
[----:B------:R3:W-:Y:S04]  /*22b0*/  @!P3 LDGSTS.E.BYPASS.LTC128B.128 [R228+0x13000], desc[UR6][R4.64+0x80] ;  /* 0x1300008004e4bfae */ /* 0x0007e8000b901d46 */
[----:B------:R3:W-:Y:S01]  /*22c0*/  @P2 STS.128 [R228+0x15000], RZ ;  /* 0x015000ffe4002388 */ /* 0x0007e20000000c00 */
[----:B--2---:R-:W-:-:S04]  /*22d0*/  @!P2 LEA R2, P1, R0, UR26, 0x1 ;  /* 0x0000001a0002ac11 */ /* 0x004fc8000f8208ff */
[----:B------:R-:W-:Y:S02]  /*22e0*/  @!P2 LEA.HI.X R3, R0, UR27, R10, 0x1, P1 ;  /* 0x0000001b0003ac11 */ /* 0x000fe400088f0c0a */
        /* <DEDUP_REMOVED lines=13> */
.L_x_1514:
[----:B------:R-:W-:Y:S05]  /*23c0*/  BSYNC B0 ;  /* 0x0000000000007941 */ /* 0x000fea0003800000 */
.L_x_1513:
        /* <DEDUP_REMOVED lines=21> */
.L_x_1516:
        /* <DEDUP_REMOVED lines=50> */
.L_x_1517:
[----:B------:R-:W-:Y:S05]  /*2840*/  BSYNC B0 ;  /* 0x0000000000007941 */ /* 0x000fea0003800000 */
.L_x_1515:
        /* <DEDUP_REMOVED lines=21> */
.L_x_1519:
[----:B------:R-:W-:Y:S01]  /*29a0*/  ULDC UR15, c[0x0][0x2d0] ;  /* 0x0000b400000f7ab9 */ /* 0x000fe20000000800 */
[----:B--23--:R-:W-:Y:S01]  /*29b0*/  IMAD.U32 R3, RZ, RZ, UR22 ;  /* 0x00000016ff037e24 */ /* 0x00cfe2000f8e00ff */
[----:B------:R-:W-:Y:S01]  /*29c0*/  ISETP.GE.AND P4, PT, R236, UR15, PT ;  /* 0x0000000fec007c0c */ /* 0x000fe2000bf86270 */
[----:B------:R-:W-:Y:S01]  /*29d0*/  IMAD.U32 R2, RZ, RZ, UR23 ;  /* 0x00000017ff027e24 */ /* 0x000fe2000f8e00ff */
[----:B------:R-:W-:Y:S02]  /*29e0*/  ISETP.GE.AND P2, PT, R248, UR15, PT ;  /* 0x0000000ff8007c0c */ /* 0x000fe4000bf46270 */
[----:B------:R-:W-:Y:S02]  /*29f0*/  ISETP.GE.AND P3, PT, R246, UR15, PT ;  /* 0x0000000ff6007c0c */ /* 0x000fe4000bf66270 */
[----:B------:R-:W-:Y:S01]  /*2a00*/  IADD3 R0, P5, R8, UR26, RZ ;  /* 0x0000001a08007c10 */ /* 0x000fe2000ffbe0ff */
[----:B------:R-:W-:-:S05]  /*2a10*/  IMAD.U32 R8, RZ, RZ, UR10 ;  /* 0x0000000aff087e24 */ /* 0x000fca000f8e00ff */
[----:B------:R-:W-:Y:S01]  /*2a20*/  IADD3.X R8, R11, UR27, R8, P5, !PT ;  /* 0x0000001b0b087c10 */ /* 0x000fe2000affe408 */
[----:B------:R2:W-:Y:S01]  /*2a30*/  @P4 STS [R226+0x1000], RZ ;  /* 0x001000ffe2004388 */ /* 0x0005e20000000800 */
[----:B------:R-:W-:-:S03]  /*2a40*/  @!P4 LEA R6, P1, R3, R232, 0x6 ;  /* 0x000000e80306c211 */ /* 0x000fc600078230ff */
[C---:B------:R-:W-:Y:S01]  /*2a50*/  @!P3 LEA R4, P5, R0.reuse, UR24, 0x1 ;  /* 0x000000180004bc11 */ /* 0x040fe2000f8a08ff */
[----:B------:R2:W-:Y:S01]  /*2a60*/  @P4 STS [R226+0x1004], RZ ;  /* 0x001004ffe2004388 */ /* 0x0005e20000000800 */
[----:B------:R-:W-:Y:S02]  /*2a70*/  @!P4 LEA.HI.X R7, R3, R231, R2, 0x6, P1 ;  /* 0x000000e70307c211 */ /* 0x000fe400008f3402 */
[C---:B------:R-:W-:Y:S01]  /*2a80*/  @!P2 LEA R2, P1, R0.reuse, UR24, 0x1 ;  /* 0x000000180002ac11 */ /* 0x040fe2000f8208ff */
[----:B------:R2:W-:Y:S01]  /*2a90*/  @P4 STS [R226+0x1008], RZ ;  /* 0x001008ffe2004388 */ /* 0x0005e20000000800 */
[C-C-:B------:R-:W-:Y:S02]  /*2aa0*/  @!P3 LEA.HI.X R5, R0.reuse, UR25, R8.reuse, 0x1, P5 ;  /* 0x000000190005bc11 */ /* 0x140fe4000a8f0c08 */
[----:B------:R-:W-:Y:S01]  /*2ab0*/  @!P2 LEA.HI.X R3, R0, UR25, R8, 0x1, P1 ;  /* 0x000000190003ac11 */ /* 0x000fe200088f0c08 */
[----:B------:R2:W-:Y:S01]  /*2ac0*/  @P4 STS [R226+0x100c], RZ ;  /* 0x00100cffe2004388 */ /* 0x0005e20000000800 */
[----:B------:R-:W-:-:S03]  /*2ad0*/  ISETP.GE.AND P1, PT, R247, UR15, PT ;  /* 0x0000000ff7007c0c */ /* 0x000fc6000bf26270 */
        /* <DEDUP_REMOVED lines=31> */
.L_x_1520:
[----:B------:R-:W-:Y:S05]  /*2cd0*/  BSYNC B0 ;  /* 0x0000000000007941 */ /* 0x000fea0003800000 */
.L_x_1518:
[----:B------:R-:W5:Y:S01]  /*2ce0*/  LDL R84, [R1+0x4] ;  /* 0x0000040001547983 */ /* 0x000f620000100800 */
[----:B------:R-:W-:Y:S01]  /*2cf0*/  UIADD3 UR15, -UR34, UR5, URZ ;  /* 0x00000005220f7290 */ /* 0x000fe2000fffe13f */
[----:B--23--:R-:W-:Y:S01]  /*2d00*/  IMAD.U32 R2, RZ, RZ, UR16 ;  /* 0x00000010ff027e24 */ /* 0x00cfe2000f8e00ff */
        /* <DEDUP_REMOVED lines=41> */
[----:B--2---:R-:W-:Y:S01]  /*2fa0*/  IMAD.WIDE R2, R236, 0x2, R28 ;  /* 0x00000002ec027825 */ /* 0x004fe200078e021c */
        /* <DEDUP_REMOVED lines=27> */
.L_x_1522:
[----:B------:R-:W-:Y:S05]  /*3160*/  BSYNC B0 ;  /* 0x0000000000007941 */ /* 0x000fea0003800000 */
.L_x_1521:
        /* <DEDUP_REMOVED lines=12> */
[----:B-12---:R-:W-:Y:S01]  /*3230*/  IMAD.U32 R2, RZ, RZ, UR28 ;  /* 0x0000001cff027e24 */ /* 0x006fe2000f8e00ff */
        /* <DEDUP_REMOVED lines=46> */
.L_x_1524:
[----:B------:R-:W-:Y:S05]  /*3520*/  BSYNC B0 ;  /* 0x0000000000007941 */ /* 0x000fea0003800000 */
.L_x_1523:
        /* <DEDUP_REMOVED lines=44> */
[----:B--2---:R-:W-:-:S04]  /*37f0*/  @!P2 LEA R10, P1, R6, R18, 0x1 ;  /* 0x00000012060aa211 */ /* 0x004fc800078208ff */
        /* <DEDUP_REMOVED lines=26> */
.L_x_1526:
[----:B------:R-:W-:Y:S05]  /*39a0*/  BSYNC B0 ;  /* 0x0000000000007941 */ /* 0x000fea0003800000 */
.L_x_1525:
        /* <DEDUP_REMOVED lines=57> */
.L_x_1528:
[----:B------:R-:W-:Y:S05]  /*3d40*/  BSYNC B0 ;  /* 0x0000000000007941 */ /* 0x000fea0003800000 */
.L_x_1527:
[----:B------:R-:W-:Y:S01]  /*3d50*/  LEA.HI R0, R25, R26, RZ, 0x4 ;  /* 0x0000001a19007211 */ /* 0x000fe200078f20ff */
[----:B------:R-:W-:Y:S01]  /*3d60*/  IMAD.MOV.U32 R217, RZ, RZ, 0x20 ;  /* 0x00000020ffd97424 */ /* 0x000fe200078e00ff */
[----:B------:R-:W-:Y:S01]  /*3d70*/  ULDC UR18, c[0x0][0x2d0] ;  /* 0x0000b40000127ab9 */ /* 0x000fe20000000800 */
[----:B------:R-:W-:Y:S01]  /*3d80*/  IMAD.MOV.U32 R216, RZ, RZ, 0x40 ;  /* 0x00000040ffd87424 */ /* 0x000fe200078e00ff */
[----:B------:R-:W-:Y:S01]  /*3d90*/  LOP3.LUT R0, R0, 0xfffffff0, RZ, 0xc0, !PT ;  /* 0xfffffff000007812 */ /* 0x000fe200078ec0ff */
[----:B------:R-:W-:Y:S01]  /*3da0*/  UIADD3 UR9, UR34, 0x40, URZ ;  /* 0x0000004022097890 */ /* 0x000fe2000fffe03f */
[----:B------:R-:W-:Y:S01]  /*3db0*/  IMAD.MOV.U32 R230, RZ, RZ, R226 ;  /* 0x000000ffffe67224 */ /* 0x000fe200078e00e2 */
[----:B------:R-:W-:Y:S01]  /*3dc0*/  CS2R R190, SRZ ;  /* 0x0000000000be7805 */ /* 0x000fe2000001ff00 */
[----:B------:R-:W-:Y:S01]  /*3dd0*/  IMAD.SHL.U32 R250, R84, 0x4, RZ ;  /* 0x0000000454fa7824 */ /* 0x000fe200078e00ff */
[----:B------:R-:W-:Y:S01]  /*3de0*/  CS2R R188, SRZ ;  /* 0x0000000000bc7805 */ /* 0x000fe2000001ff00 */
[----:B------:R-:W-:Y:S01]  /*3df0*/  IMAD.IADD R0, R26, 0x1, -R0 ;  /* 0x000000011a007824 */ /* 0x000fe200078e0a00 */
[----:B------:R-:W-:-:S02]  /*3e00*/  CS2R R194, SRZ ;  /* 0x0000000000c27805 */ /* 0x000fc4000001ff00 */
[----:B------:R-:W-:Y:S02]  /*3e10*/  CS2R R192, SRZ ;  /* 0x0000000000c07805 */ /* 0x000fe4000001ff00 */
[----:B------:R-:W-:Y:S02]  /*3e20*/  CS2R R186, SRZ ;  /* 0x0000000000ba7805 */ /* 0x000fe4000001ff00 */
[----:B------:R-:W-:Y:S02]  /*3e30*/  CS2R R184, SRZ ;  /* 0x0000000000b87805 */ /* 0x000fe4000001ff00 */
[----:B-12---:R-:W-:Y:S02]  /*3e40*/  SHF.R.S32.HI R2, RZ, 0x1f, R0 ;  /* 0x0000001fff027819 */ /* 0x006fe40000011400 */
[----:B------:R-:W-:Y:S02]  /*3e50*/  CS2R R182, SRZ ;  /* 0x0000000000b67805 */ /* 0x000fe4000001ff00 */
[----:B------:R-:W-:-:S02]  /*3e60*/  CS2R R180, SRZ ;  /* 0x0000000000b47805 */ /* 0x000fc4000001ff00 */
[----:B------:R-:W-:Y:S02]  /*3e70*/  CS2R R174, SRZ ;  /* 0x0000000000ae7805 */ /* 0x000fe4000001ff00 */
[----:B------:R-:W-:Y:S02]  /*3e80*/  LEA.HI R2, R2, R0, RZ, 0x3 ;  /* 0x0000000002027211 */ /* 0x000fe400078f18ff */
[----:B------:R-:W-:Y:S02]  /*3e90*/  CS2R R172, SRZ ;  /* 0x0000000000ac7805 */ /* 0x000fe4000001ff00 */
[----:B------:R-:W-:Y:S02]  /*3ea0*/  CS2R R178, SRZ ;  /* 0x0000000000b27805 */ /* 0x000fe4000001ff00 */
[----:B------:R-:W-:Y:S02]  /*3eb0*/  CS2R R176, SRZ ;  /* 0x0000000000b07805 */ /* 0x000fe4000001ff00 */
[----:B------:R-:W-:-:S02]  /*3ec0*/  LOP3.LUT R2, R2, 0xfffffff8, RZ, 0xc0, !PT ;  /* 0xfffffff802027812 */ /* 0x000fc400078ec0ff */
[----:B------:R-:W-:Y:S02]  /*3ed0*/  CS2R R170, SRZ ;  /* 0x0000000000aa7805 */ /* 0x000fe4000001ff00 */
[----:B------:R-:W-:Y:S02]  /*3ee0*/  CS2R R168, SRZ ;  /* 0x0000000000a87805 */ /* 0x000fe4000001ff00 */
[----:B------:R-:W-:Y:S02]  /*3ef0*/  CS2R R166, SRZ ;  /* 0x0000000000a67805 */ /* 0x000fe4000001ff00 */
[----:B------:R-:W-:Y:S01]  /*3f00*/  CS2R R164, SRZ ;  /* 0x0000000000a47805 */ /* 0x000fe2000001ff00 */
[----:B------:R-:W-:Y:S01]  /*3f10*/  IMAD.IADD R0, R0, 0x1, -R2 ;  /* 0x0000000100007824 */ /* 0x000fe200078e0a02 */
[----:B------:R-:W-:Y:S02]  /*3f20*/  CS2R R158, SRZ ;  /* 0x00000000009e7805 */ /* 0x000fe4000001ff00 */
[----:B------:R-:W-:-:S02]  /*3f30*/  CS2R R156, SRZ ;  /* 0x00000000009c7805 */ /* 0x000fc4000001ff00 */
[----:B------:R-:W-:Y:S02]  /*3f40*/  CS2R R162, SRZ ;  /* 0x0000000000a27805 */ /* 0x000fe4000001ff00 */
[----:B------:R-:W-:Y:S02]  /*3f50*/  CS2R R160, SRZ ;  /* 0x0000000000a07805 */ /* 0x000fe4000001ff00 */
[----:B------:R-:W-:Y:S01]  /*3f60*/  R2P PR, R0, 0x6 ;  /* 0x0000000600007804 */ /* 0x000fe20000000000 */
[----:B------:R-:W-:Y:S01]  /*3f70*/  VIADD R2, R222, 0x4000 ;  /* 0x00004000de027836 */ /* 0x000fe20000000000 */
[----:B------:R-:W-:Y:S01]  /*3f80*/  CS2R R154, SRZ ;  /* 0x00000000009a7805 */ /* 0x000fe2000001ff00 */
[----:B------:R-:W-:Y:S01]  /*3f90*/  VIADD R0, R223, 0x4000 ;  /* 0x00004000df007836 */ /* 0x000fe20000000000 */
[----:B------:R-:W-:Y:S02]  /*3fa0*/  CS2R R152, SRZ ;  /* 0x0000000000987805 */ /* 0x000fe4000001ff00 */
[----:B------:R-:W-:-:S02]  /*3fb0*/  SEL R217, R217, 0xffffffe0, !P1 ;  /* 0xffffffe0d9d97807 */ /* 0x000fc40004800000 */
[----:B------:R-:W-:Y:S02]  /*3fc0*/  CS2R R150, SRZ ;  /* 0x0000000000967805 */ /* 0x000fe4000001ff00 */
[----:B------:R-:W-:Y:S02]  /*3fd0*/  SEL R216, R216, 0xffffffc0, !P2 ;  /* 0xffffffc0d8d87807 */ /* 0x000fe40005000000 */
[----:B------:R-:W-:Y:S02]  /*3fe0*/  CS2R R148, SRZ ;  /* 0x0000000000947805 */ /* 0x000fe4000001ff00 */
[----:B------:R-:W-:Y:S01]  /*3ff0*/  SEL R2, R2, R222, !P0 ;  /* 0x000000de02027207 */ /* 0x000fe20004000000 */
[----:B------:R-:W-:Y:S01]  /*4000*/  IMAD.IADD R219, R218, 0x1, R217 ;  /* 0x00000001dadb7824 */ /* 0x000fe200078e02d9 */
[----:B------:R-:W-:Y:S02]  /*4010*/  SEL R0, R0, R223, !P0 ;  /* 0x000000df00007207 */ /* 0x000fe40004000000 */
        /* <DEDUP_REMOVED lines=48> */
[----:B------:R-:W-:Y:S01]  /*4320*/  ULDC UR9, c[0x0][0x39c] ;  /* 0x0000e70000097ab9 */ /* 0x000fe20000000800 */
[----:B------:R-:W-:Y:S01]  /*4330*/  ULDC UR15, c[0x0][0x2ec] ;  /* 0x0000bb00000f7ab9 */ /* 0x000fe20000000800 */
[----:B------:R1:W5:Y:S04]  /*4340*/  @!P5 LDG.E R245, desc[UR6][R12.64+0x20] ;  /* 0x000020060cf5d981 */ /* 0x000368000c1e1900 */
[----:B------:R-:W0:Y:S02]  /*4350*/  LDGDEPBAR ;  /* 0x00000000000079af */ /* 0x000e240000000000 */
.L_x_1531:
[----:B------:R-:W0:Y:S01]  /*4360*/  LDGDEPBAR ;  /* 0x00000000000079af */ /* 0x000e220000000000 */
[C---:B------:R-:W-:Y:S01]  /*4370*/  IADD3 R3, R213.reuse, R217, RZ ;  /* 0x000000d9d5037210 */ /* 0x040fe20007ffe0ff */
[----:B------:R-:W-:Y:S01]  /*4380*/  UISETP.GE.AND UP3, UPT, UR8, 0x1, UPT ;  /* 0x000000010800788c */ /* 0x000fe2000bf66270 */
[-C--:B------:R-:W-:Y:S02]  /*4390*/  IADD3 R2, R213, R216.reuse, RZ ;  /* 0x000000d8d5027210 */ /* 0x080fe40007ffe0ff */
[----:B------:R-:W2:Y:S01]  /*43a0*/  LDL R116, [R1] ;  /* 0x0000000001747983 */ /* 0x000ea20000100800 */
[----:B------:R-:W-:Y:S02]  /*43b0*/  IADD3 R0, R3, R216, RZ ;  /* 0x000000d803007210 */ /* 0x000fe40007ffe0ff */
[----:B------:R-:W-:Y:S02]  /*43c0*/  PLOP3.LUT P1, PT, PT, PT, UP0, 0x80, 0x0 ;  /* 0x000000000000781c */ /* 0x000fe40003f2f008 */
[----:B------:R-:W-:Y:S02]  /*43d0*/  PLOP3.LUT P5, PT, PT, PT, UP0, 0x80, 0x0 ;  /* 0x000000000000781c */ /* 0x000fe40003faf008 */
[----:B------:R-:W-:Y:S02]  /*43e0*/  PLOP3.LUT P0, PT, PT, PT, UP0, 0x80, 0x0 ;  /* 0x000000000000781c */ /* 0x000fe40003f0f008 */
[C---:B-----5:R-:W-:Y:S02]  /*43f0*/  FSETP.NEU.FTZ.AND P2, PT, R244.reuse, -INF , PT ;  /* 0xff800000f400780b */ /* 0x060fe40003f5d000 */
[----:B------:R-:W-:Y:S02]  /*4400*/  PLOP3.LUT P3, PT, PT, PT, UP0, 0x80, 0x0 ;  /* 0x000000000000781c */ /* 0x000fe40003f6f008 */
[----:B------:R-:W-:Y:S02]  /*4410*/  PLOP3.LUT P4, PT, PT, PT, UP0, 0x80, 0x0 ;  /* 0x000000000000781c */ /* 0x000fe40003f8f008 */
[----:B------:R-:W-:Y:S01]  /*4420*/  PLOP3.LUT P6, PT, PT, PT, UP0, 0x80, 0x0 ;  /* 0x000000000000781c */ /* 0x000fe20003fcf008 */
[----:B------:R-:W-:Y:S04]  /*4430*/  DEPBAR.LE SB0, 0x0 ;  /* 0x000080000000791a */ /* 0x000fe80000000000 */
[----:B------:R-:W-:Y:S06]  /*4440*/  BAR.SYNC.DEFER_BLOCKING 0x0 ;  /* 0x0000000000007b1d */ /* 0x000fec0000010000 */
[----:B------:R-:W-:Y:S05]  /*4450*/  LDSM.16.M88.4 R16, [R213] ;  /* 0x00000000d510783b */ /* 0x000fea0000000200 */
[----:B------:R-:W3:Y:S05]  /*4460*/  LDSM.16.M88.4 R8, [R210+UR4+0x18000] ;  /* 0x01800004d208783b */ /* 0x000eea0008000200 */
[----:B------:R-:W1:Y:S05]  /*4470*/  LDSM.16.M88.4 R84, [R210+UR4+0x18800] ;  /* 0x01880004d254783b */ /* 0x000e6a0008000200 */
[----:B------:R-:W-:Y:S05]  /*4480*/  LDSM.16.M88.4 R88, [R3] ;  /* 0x000000000358783b */ /* 0x000fea0000000200 */
[----:B------:R-:W4:Y:S05]  /*4490*/  LDSM.16.M88.4 R92, [R209] ;  /* 0x00000000d15c783b */ /* 0x000f2a0000000200 */
[----:B------:R-:W4:Y:S05]  /*44a0*/  LDSM.16.M88.4 R96, [R209+0x800] ;  /* 0x00080000d160783b */ /* 0x000f2a0000000200 */
[----:B------:R-:W-:Y:S05]  /*44b0*/  LDSM.16.M88.4 R100, [R2] ;  /* 0x000000000264783b */ /* 0x000fea0000000200 */
[----:B------:R-:W4:Y:S05]  /*44c0*/  LDSM.16.M88.4 R104, [R212] ;  /* 0x00000000d468783b */ /* 0x000f2a0000000200 */
[----:B------:R-:W-:Y:S01]  /*44d0*/  LDSM.16.M88.4 R108, [R0] ;  /* 0x00000000006c783b */ /* 0x000fe20000000200 */
[C---:B---3--:R-:W-:Y:S04]  /*44e0*/  HMMA.16816.F32.BF16 R4, R16.reuse, R8, RZ ;  /* 0x000000081004723c */ /* 0x048fe800000418ff */
[----:B------:R-:W-:Y:S02]  /*44f0*/  LDSM.16.M88.4 R112, [R211] ;  /* 0x00000000d370783b */ /* 0x000fe40000000200 */
[C---:B------:R-:W-:Y:S06]  /*4500*/  HMMA.16816.F32.BF16 R8, R16.reuse, R10, RZ ;  /* 0x0000000a1008723c */ /* 0x040fec00000418ff */
[C---:B-1----:R-:W-:Y:S06]  /*4510*/  HMMA.16816.F32.BF16 R12, R16.reuse, R84, RZ ;  /* 0x00000054100c723c */ /* 0x042fec00000418ff */
[----:B------:R-:W-:Y:S01]  /*4520*/  HMMA.16816.F32.BF16 R16, R16, R86, RZ ;  /* 0x000000561010723c */ /* 0x000fe200000418ff */
[----:B------:R-:W1:Y:S05]  /*4530*/  LDSM.16.M88.4 R84, [R212+0x800] ;  /* 0x00080000d454783b */ /* 0x000e6a0000000200 */
[C---:B----4-:R-:W-:Y:S06]  /*4540*/  HMMA.16816.F32.BF16 R4, R88.reuse, R92, R4 ;  /* 0x0000005c5804723c */ /* 0x050fec0000041804 */
[C---:B------:R-:W-:Y:S01]  /*4550*/  HMMA.16816.F32.BF16 R8, R88.reuse, R94, R8 ;  /* 0x0000005e5808723c */ /* 0x040fe20000041808 */
[----:B------:R-:W-:Y:S05]  /*4560*/  LDSM.16.M88.4 R92, [R213+0x2000] ;  /* 0x00200000d55c783b */ /* 0x000fea0000000200 */
[C---:B------:R-:W-:Y:S06]  /*4570*/  HMMA.16816.F32.BF16 R12, R88.reuse, R96, R12 ;  /* 0x00000060580c723c */ /* 0x040fec000004180c */
[----:B------:R-:W-:Y:S01]  /*4580*/  HMMA.16816.F32.BF16 R16, R88, R98, R16 ;  /* 0x000000625810723c */ /* 0x000fe20000041810 */
[----:B------:R-:W3:Y:S05]  /*4590*/  LDSM.16.M88.4 R88, [R211+0x800] ;  /* 0x00080000d358783b */ /* 0x000eea0000000200 */
[C---:B------:R-:W-:Y:S01]  /*45a0*/  HMMA.16816.F32.BF16 R4, R100.reuse, R104, R4 ;  /* 0x000000686404723c */ /* 0x040fe20000041804 */
[----:B------:R-:W4:Y:S05]  /*45b0*/  LDSM.16.M88.4 R96, [R210+UR4+0x1a000] ;  /* 0x01a00004d260783b */ /* 0x000f2a0008000200 */
[C---:B------:R-:W-:Y:S01]  /*45c0*/  HMMA.16816.F32.BF16 R8, R100.reuse, R106, R8 ;  /* 0x0000006a6408723c */ /* 0x040fe20000041808 */
[----:B------:R-:W-:Y:S05]  /*45d0*/  LDSM.16.M88.4 R104, [R209+0x2000] ;  /* 0x00200000d168783b */ /* 0x000fea0000000200 */
[C---:B-1----:R-:W-:Y:S06]  /*45e0*/  HMMA.16816.F32.BF16 R12, R100.reuse, R84, R12 ;  /* 0x00000054640c723c */ /* 0x042fec000004180c */
[----:B------:R-:W-:Y:S01]  /*45f0*/  HMMA.16816.F32.BF16 R16, R100, R86, R16 ;  /* 0x000000566410723c */ /* 0x000fe20000041810 */
[----:B------:R-:W1:Y:S05]  /*4600*/  LDSM.16.M88.4 R84, [R210+UR4+0x1a800] ;  /* 0x01a80004d254783b */ /* 0x000e6a0008000200 */
[C---:B------:R-:W-:Y:S01]  /*4610*/  HMMA.16816.F32.BF16 R4, R108.reuse, R112, R4 ;  /* 0x000000706c04723c */ /* 0x040fe20000041804 */
[----:B------:R-:W1:Y:S05]  /*4620*/  LDSM.16.M88.4 R100, [R3+0x2000] ;  /* 0x002000000364783b */ /* 0x000e6a0000000200 */
[C---:B------:R-:W-:Y:S01]  /*4630*/  HMMA.16816.F32.BF16 R8, R108.reuse, R114, R8 ;  /* 0x000000726c08723c */ /* 0x040fe20000041808 */
[----:B------:R-:W-:Y:S05]  /*4640*/  LDSM.16.M88.4 R112, [R212+0x2000] ;  /* 0x00200000d470783b */ /* 0x000fea0000000200 */
[C---:B---3--:R-:W-:Y:S06]  /*4650*/  HMMA.16816.F32.BF16 R12, R108.reuse, R88, R12 ;  /* 0x000000586c0c723c */ /* 0x048fec000004180c */
[----:B------:R-:W-:Y:S01]  /*4660*/  HMMA.16816.F32.BF16 R16, R108, R90, R16 ;  /* 0x0000005a6c10723c */ /* 0x000fe20000041810 */
[----:B------:R-:W3:Y:S05]  /*4670*/  LDSM.16.M88.4 R88, [R209+0x2800] ;  /* 0x00280000d158783b */ /* 0x000eea0000000200 */
[C---:B----4-:R-:W-:Y:S01]  /*4680*/  HMMA.16816.F32.BF16 R4, R92.reuse, R96, R4 ;  /* 0x000000605c04723c */ /* 0x050fe20000041804 */
[----:B------:R-:W4:Y:S05]  /*4690*/  LDSM.16.M88.4 R108, [R2+0x2000] ;  /* 0x00200000026c783b */ /* 0x000f2a0000000200 */
[C---:B------:R-:W-:Y:S01]  /*46a0*/  HMMA.16816.F32.BF16 R8, R92.reuse, R98, R8 ;  /* 0x000000625c08723c */ /* 0x040fe20000041808 */
[----:B------:R-:W-:Y:S05]  /*46b0*/  LDSM.16.M88.4 R96, [R211+0x2000] ;  /* 0x00200000d360783b */ /* 0x000fea0000000200 */
[C---:B-1----:R-:W-:Y:S06]  /*46c0*/  HMMA.16816.F32.BF16 R12, R92.reuse, R84, R12 ;  /* 0x000000545c0c723c */ /* 0x042fec000004180c */
[----:B------:R-:W-:Y:S01]  /*46d0*/  HMMA.16816.F32.BF16 R16, R92, R86, R16 ;  /* 0x000000565c10723c */ /* 0x000fe20000041810 */
[----:B------:R-:W1:Y:S05]  /*46e0*/  LDSM.16.M88.4 R84, [R212+0x2800] ;  /* 0x00280000d454783b */ /* 0x000e6a0000000200 */
[C---:B------:R-:W-:Y:S01]  /*46f0*/  HMMA.16816.F32.BF16 R4, R100.reuse, R104, R4 ;  /* 0x000000686404723c */ /* 0x040fe20000041804 */
[----:B------:R-:W1:Y:S05]  /*4700*/  LDSM.16.M88.4 R92, [R0+0x2000] ;  /* 0x00200000005c783b */ /* 0x000e6a0000000200 */
[C---:B------:R-:W-:Y:S01]  /*4710*/  HMMA.16816.F32.BF16 R8, R100.reuse, R106, R8 ;  /* 0x0000006a6408723c */ /* 0x040fe20000041808 */
[----:B------:R-:W-:Y:S05]  /*4720*/  LDSM.16.M88.4 R104, [R210+UR4+0x1c000] ;  /* 0x01c00004d268783b */ /* 0x000fea0008000200 */
        /* <DEDUP_REMOVED lines=25> */
[----:B------:R-:W2:Y:S05]  /*48c0*/  LDSM.16.M88.4 R100, [R0+0x4000] ;  /* 0x004000000064783b */ /* 0x000eaa0000000200 */
        /* <DEDUP_REMOVED lines=12> */
[C---:B--2---:R-:W-:Y:S01]  /*4990*/  HMMA.16816.F32.BF16 R4, R100.reuse, R104, R4 ;  /* 0x000000686404723c */ /* 0x044fe20000041804 */
[----:B------:R2:W1:Y:S05]  /*49a0*/  LDSM.16.M88.4 R92, [R3+0x6000] ;  /* 0x00600000035c783b */ /* 0x00046a0000000200 */
[C---:B------:R-:W-:Y:S01]  /*49b0*/  HMMA.16816.F32.BF16 R8, R100.reuse, R106, R8 ;  /* 0x0000006a6408723c */ /* 0x040fe20000041808 */
[----:B------:R-:W-:Y:S05]  /*49c0*/  LDSM.16.M88.4 R104, [R212+0x6000] ;  /* 0x00600000d468783b */ /* 0x000fea0000000200 */
[C---:B---3--:R-:W-:Y:S06]  /*49d0*/  HMMA.16816.F32.BF16 R12, R100.reuse, R88, R12 ;  /* 0x00000058640c723c */ /* 0x048fec000004180c */
[----:B------:R-:W-:Y:S01]  /*49e0*/  HMMA.16816.F32.BF16 R16, R100, R90, R16 ;  /* 0x0000005a6410723c */ /* 0x000fe20000041810 */
[----:B------:R-:W3:Y:S05]  /*49f0*/  LDSM.16.M88.4 R88, [R209+0x6800] ;  /* 0x00680000d158783b */ /* 0x000eea0000000200 */
[C---:B----4-:R-:W-:Y:S01]  /*4a00*/  HMMA.16816.F32.BF16 R4, R108.reuse, R112, R4 ;  /* 0x000000706c04723c */ /* 0x050fe20000041804 */
[----:B------:R4:W3:Y:S01]  /*4a10*/  LDSM.16.M88.4 R100, [R2+0x6000] ;  /* 0x006000000264783b */ /* 0x0008e20000000200 */
[----:B--2---:R-:W-:Y:S04]  /*4a20*/  MOV R3, UR33 ;  /* 0x0000002100037c02 */ /* 0x004fe80008000f00 */
[C---:B------:R-:W-:Y:S01]  /*4a30*/  HMMA.16816.F32.BF16 R8, R108.reuse, R114, R8 ;  /* 0x000000726c08723c */ /* 0x040fe20000041808 */
[----:B------:R-:W-:Y:S04]  /*4a40*/  LDSM.16.M88.4 R112, [R211+0x6000] ;  /* 0x00600000d370783b */ /* 0x000fe80000000200 */
[----:B------:R-:W-:Y:S01]  /*4a50*/  @P1 LEA R3, R3, R116, 0x6 ;  /* 0x0000007403031211 */ /* 0x000fe200078e30ff */
[C---:B-1----:R-:W-:Y:S01]  /*4a60*/  HMMA.16816.F32.BF16 R12, R108.reuse, R84, R12 ;  /* 0x000000546c0c723c */ /* 0x042fe2000004180c */
[----:B------:R-:W-:Y:S02]  /*4a70*/  PLOP3.LUT P1, PT, PT, PT, UP0, 0x80, 0x0 ;  /* 0x000000000000781c */ /* 0x000fe40003f2f008 */
[----:B------:R-:W-:Y:S03]  /*4a80*/  @P5 ISETP.GE.AND P5, PT, R3, UR5, PT ;  /* 0x0000000503005c0c */ /* 0x000fe6000bfa6270 */
[----:B------:R-:W-:Y:S01]  /*4a90*/  HMMA.16816.F32.BF16 R16, R108, R86, R16 ;  /* 0x000000566c10723c */ /* 0x000fe20000041810 */
[----:B------:R-:W1:Y:S05]  /*4aa0*/  LDSM.16.M88.4 R84, [R212+0x6800] ;  /* 0x00680000d454783b */ /* 0x000e6a0000000200 */
[C---:B------:R-:W-:Y:S01]  /*4ab0*/  HMMA.16816.F32.BF16 R4, R92.reuse, R96, R4 ;  /* 0x000000605c04723c */ /* 0x040fe20000041804 */
[----:B------:R2:W1:Y:S04]  /*4ac0*/  LDSM.16.M88.4 R108, [R0+0x6000] ;  /* 0x00600000006c783b */ /* 0x0004680000000200 */
[----:B----4-:R-:W-:Y:S01]  /*4ad0*/  FMUL.FTZ R2, R244, 1.4426950216293334961 ;  /* 0x3fb8aa3bf4027820 */ /* 0x010fe20000410000 */
[C---:B------:R-:W-:Y:S05]  /*4ae0*/  HMMA.16816.F32.BF16 R8, R92.reuse, R98, R8 ;  /* 0x000000625c08723c */ /* 0x040fea0000041808 */
[----:B------:R-:W-:Y:S01]  /*4af0*/  FSEL R2, R2, RZ, P2 ;  /* 0x000000ff02027208 */ /* 0x000fe20001000000 */
[C---:B---3--:R-:W-:Y:S03]  /*4b00*/  HMMA.16816.F32.BF16 R12, R92.reuse, R88, R12 ;  /* 0x000000585c0c723c */ /* 0x048fe6000004180c */
[----:B------:R-:W-:Y:S03]  /*4b10*/  FSETP.NEU.FTZ.AND P2, PT, R245, -INF , PT ;  /* 0xff800000f500780b */ /* 0x000fe60003f5d000 */
[----:B------:R-:W-:Y:S06]  /*4b20*/  HMMA.16816.F32.BF16 R16, R92, R90, R16 ;  /* 0x0000005a5c10723c */ /* 0x000fec0000041810 */
[C---:B------:R-:W-:Y:S05]  /*4b30*/  HMMA.16816.F32.BF16 R4, R100.reuse, R104, R4 ;  /* 0x000000686404723c */ /* 0x040fea0000041804 */
[----:B--2---:R-:W-:Y:S01]  /*4b40*/  @P3 IADD3 R0, R3, 0x1, RZ ;  /* 0x0000000103003810 */ /* 0x004fe20007ffe0ff */
[C---:B------:R-:W-:Y:S01]  /*4b50*/  HMMA.16816.F32.BF16 R8, R100.reuse, R106, R8 ;  /* 0x0000006a6408723c */ /* 0x040fe20000041808 */
[----:B------:R-:W-:Y:S02]  /*4b60*/  PLOP3.LUT P3, PT, PT, PT, UP0, 0x80, 0x0 ;  /* 0x000000000000781c */ /* 0x000fe40003f6f008 */
[----:B------:R-:W-:Y:S03]  /*4b70*/  @P4 ISETP.GE.AND P4, PT, R0, UR5, PT ;  /* 0x0000000500004c0c */ /* 0x000fe6000bf86270 */
[C---:B-1----:R-:W-:Y:S06]  /*4b80*/  HMMA.16816.F32.BF16 R12, R100.reuse, R84, R12 ;  /* 0x00000054640c723c */ /* 0x042fec000004180c */
[----:B------:R-:W-:Y:S01]  /*4b90*/  HMMA.16816.F32.BF16 R16, R100, R86, R16 ;  /* 0x000000566410723c */ /* 0x000fe20000041810 */
[----:B------:R-:W1:Y:S05]  /*4ba0*/  LDSM.16.M88.4 R84, [R211+0x6800] ;  /* 0x00680000d354783b */ /* 0x000e6a0000000200 */
[C---:B------:R-:W-:Y:S06]  /*4bb0*/  HMMA.16816.F32.BF16 R4, R108.reuse, R112, R4 ;  /* 0x000000706c04723c */ /* 0x040fec0000041804 */
[C---:B------:R-:W-:Y:S11]  /*4bc0*/  HMMA.16816.F32.BF16 R8, R108.reuse, R114, R8 ;  /* 0x000000726c08723c */ /* 0x040ff60000041808 */
[----:B------:R-:W-:Y:S07]  /*4bd0*/  @!UPT UIADD3 URZ, URZ, URZ, URZ ;  /* 0x0000003f3f3ff290 */ /* 0x000fee000fffe03f */
[----:B------:R-:W-:Y:S01]  /*4be0*/  FMUL.FTZ R4, R4, UR9 ;  /* 0x0000000904047c20 */ /* 0x000fe20008410000 */
[----:B------:R-:W-:Y:S01]  /*4bf0*/  FMUL.FTZ R5, R5, UR9 ;  /* 0x0000000905057c20 */ /* 0x000fe20008410000 */
[----:B------:R-:W-:Y:S01]  /*4c00*/  FMUL.FTZ R6, R6, UR9 ;  /* 0x0000000906067c20 */ /* 0x000fe20008410000 */
[----:B------:R-:W-:Y:S01]  /*4c10*/  FMUL.FTZ R7, R7, UR9 ;  /* 0x0000000907077c20 */ /* 0x000fe20008410000 */
[----:B------:R-:W2:Y:S02]  /*4c20*/  MUFU.TANH R124, R4 ;  /* 0x00000004007c7308 */ /* 0x000ea40000002400 */
[----:B------:R-:W-:Y:S01]  /*4c30*/  FMUL.FTZ R8, R8, UR9 ;  /* 0x0000000908087c20 */ /* 0x000fe20008410000 */
[----:B------:R-:W-:Y:S01]  /*4c40*/  FMUL.FTZ R9, R9, UR9 ;  /* 0x0000000909097c20 */ /* 0x000fe20008410000 */
[----:B------:R-:W-:Y:S01]  /*4c50*/  FMUL.FTZ R10, R10, UR9 ;  /* 0x000000090a0a7c20 */ /* 0x000fe20008410000 */
[----:B------:R-:W-:Y:S01]  /*4c60*/  FMUL.FTZ R11, R11, UR9 ;  /* 0x000000090b0b7c20 */ /* 0x000fe20008410000 */
[C---:B-1----:R-:W-:Y:S04]  /*4c70*/  HMMA.16816.F32.BF16 R12, R108.reuse, R84, R12 ;  /* 0x000000546c0c723c */ /* 0x042fe8000004180c */
[----:B------:R-:W1:Y:S02]  /*4c80*/  MUFU.TANH R123, R5 ;  /* 0x00000005007b7308 */ /* 0x000e640000002400 */
[----:B------:R-:W-:Y:S08]  /*4c90*/  HMMA.16816.F32.BF16 R16, R108, R86, R16 ;  /* 0x000000566c10723c */ /* 0x000ff00000041810 */
[----:B------:R3:W4:Y:S03]  /*4ca0*/  MUFU.TANH R196, R6 ;  /* 0x0000000600c47308 */ /* 0x0007260000002400 */
[----:B--2---:R-:W-:Y:S02]  /*4cb0*/  MOV R4, R124 ;  /* 0x0000007c00047202 */ /* 0x004fe40000000f00 */
[----:B------:R-:W-:Y:S02]  /*4cc0*/  @P0 FSEL R4, R124, -INF , !P5 ;  /* 0xff8000007c040808 */ /* 0x000fe40006800000 */
[----:B------:R-:W-:Y:S03]  /*4cd0*/  PLOP3.LUT P0, PT, PT, PT, UP0, 0x80, 0x0 ;  /* 0x000000000000781c */ /* 0x000fe60003f0f008 */
[----:B------:R-:W2:Y:S01]  /*4ce0*/  MUFU.TANH R130, R7 ;  /* 0x0000000700827308 */ /* 0x000ea20000002400 */
[--C-:B------:R-:W-:Y:S01]  /*4cf0*/  FFMA.FTZ R4, R4, UR15, -R2.reuse ;  /* 0x0000000f04047c23 */ /* 0x100fe20008010802 */
[----:B-1----:R-:W-:Y:S02]  /*4d00*/  MOV R0, R123 ;  /* 0x0000007b00007202 */ /* 0x002fe40000000f00 */
[----:B------:R-:W-:Y:S02]  /*4d10*/  @P1 FSEL R0, R123, -INF , !P4 ;  /* 0xff8000007b001808 */ /* 0x000fe40006000000 */
[----:B------:R-:W-:Y:S01]  /*4d20*/  PLOP3.LUT P1, PT, PT, PT, UP0, 0x80, 0x0 ;  /* 0x000000000000781c */ /* 0x000fe20003f2f008 */
[----:B------:R-:W-:Y:S03]  /*4d30*/  FMUL.FTZ R12, R12, UR9 ;  /* 0x000000090c0c7c20 */ /* 0x000fe60008410000 */
[----:B------:R1:W-:Y:S01]  /*4d40*/  MUFU.EX2 R204, R4 ;  /* 0x0000000400cc7308 */ /* 0x0003e20000000800 */
[----:B---3--:R-:W-:Y:S01]  /*4d50*/  FMUL.FTZ R6, R245, 1.4426950216293334961 ;  /* 0x3fb8aa3bf5067820 */ /* 0x008fe20000410000 */
[----:B----4-:R-:W-:Y:S01]  /*4d60*/  MOV R5, R196 ;  /* 0x000000c400057202 */ /* 0x010fe20000000f00 */
[----:B------:R-:W-:Y:S01]  /*4d70*/  FMUL.FTZ R13, R13, UR9 ;  /* 0x000000090d0d7c20 */ /* 0x000fe20008410000 */
[----:B------:R-:W-:Y:S01]  /*4d80*/  @P0 FSEL R5, R196, -INF , !P5 ;  /* 0xff800000c4050808 */ /* 0x000fe20006800000 */
[----:B------:R-:W-:Y:S01]  /*4d90*/  FMUL.FTZ R14, R14, UR9 ;  /* 0x000000090e0e7c20 */ /* 0x000fe20008410000 */
[----:B------:R-:W-:Y:S01]  /*4da0*/  PLOP3.LUT P0, PT, PT, PT, UP0, 0x80, 0x0 ;  /* 0x000000000000781c */ /* 0x000fe20003f0f008 */
[----:B------:R-:W-:Y:S03]  /*4db0*/  FMUL.FTZ R15, R15, UR9 ;  /* 0x000000090f0f7c20 */ /* 0x000fe60008410000 */
[----:B------:R-:W3:Y:S01]  /*4dc0*/  MUFU.TANH R122, R8 ;  /* 0x00000008007a7308 */ /* 0x000ee20000002400 */
[----:B------:R-:W-:Y:S01]  /*4dd0*/  PLOP3.LUT P5, PT, PT, PT, UP0, 0x80, 0x0 ;  /* 0x000000000000781c */ /* 0x000fe20003faf008 */
[----:B------:R-:W-:Y:S01]  /*4de0*/  FMUL.FTZ R16, R16, UR9 ;  /* 0x0000000910107c20 */ /* 0x000fe20008410000 */
[----:B------:R-:W-:Y:S01]  /*4df0*/  FMUL.FTZ R17, R17, UR9 ;  /* 0x0000000911117c20 */ /* 0x000fe20008410000 */
[----:B------:R-:W-:Y:S01]  /*4e00*/  FMUL.FTZ R18, R18, UR9 ;  /* 0x0000000912127c20 */ /* 0x000fe20008410000 */
[----:B------:R-:W-:Y:S05]  /*4e10*/  FMUL.FTZ R19, R19, UR9 ;  /* 0x0000000913137c20 */ /* 0x000fea0008410000 */
[----:B------:R-:W4:Y:S01]  /*4e20*/  MUFU.TANH R121, R9 ;  /* 0x0000000900797308 */ /* 0x000f220000002400 */
[----:B-1----:R-:W-:Y:S01]  /*4e30*/  FFMA.FTZ R4, R0, UR15, -R2 ;  /* 0x0000000f00047c23 */ /* 0x002fe20008010802 */
[----:B------:R-:W-:Y:S02]  /*4e40*/  FSEL R0, R6, RZ, P2 ;  /* 0x000000ff06007208 */ /* 0x000fe40001000000 */
[----:B------:R-:W-:Y:S02]  /*4e50*/  PLOP3.LUT P2, PT, PT, PT, UP0, 0x80, 0x0 ;  /* 0x000000000000781c */ /* 0x000fe40003f4f008 */
[----:B------:R-:W-:Y:S01]  /*4e60*/  @P3 IADD3 R6, R3, 0x8, RZ ;  /* 0x0000000803063810 */ /* 0x000fe20007ffe0ff */
[--C-:B------:R-:W-:Y:S03]  /*4e70*/  FFMA.FTZ R5, R5, UR15, -R0.reuse ;  /* 0x0000000f05057c23 */ /* 0x100fe60008010800 */
[----:B------:R2:W-:Y:S01]  /*4e80*/  MUFU.EX2 R202, R4 ;  /* 0x0000000400ca7308 */ /* 0x0005e20000000800 */
[----:B------:R-:W-:Y:S02]  /*4e90*/  PLOP3.LUT P3, PT, PT, PT, UP0, 0x80, 0x0 ;  /* 0x000000000000781c */ /* 0x000fe40003f6f008 */
[----:B------:R-:W-:Y:S07]  /*4ea0*/  @P6 ISETP.GE.AND P6, PT, R6, UR5, PT ;  /* 0x0000000506006c0c */ /* 0x000fee000bfc6270 */
[----:B------:R3:W-:Y:S01]  /*4eb0*/  MUFU.EX2 R239, R5 ;  /* 0x0000000500ef7308 */ /* 0x0007e20000000800 */
[C---:B------:R-:W-:Y:S02]  /*4ec0*/  @P2 IADD3 R6, R3.reuse, 0x9, RZ ;  /* 0x0000000903062810 */ /* 0x040fe40007ffe0ff */
[----:B------:R-:W-:Y:S02]  /*4ed0*/  PLOP3.LUT P2, PT, PT, PT, UP0, 0x80, 0x0 ;  /* 0x000000000000781c */ /* 0x000fe40003f4f008 */
[----:B------:R-:W-:Y:S02]  /*4ee0*/  @P5 ISETP.GE.AND P5, PT, R6, UR5, PT ;  /* 0x0000000506005c0c */ /* 0x000fe4000bfa6270 */
[----:B------:R-:W-:Y:S03]  /*4ef0*/  @P3 IADD3 R6, R3, 0x10, RZ ;  /* 0x0000001003063810 */ /* 0x000fe60007ffe0ff */
[----:B------:R-:W1:Y:S01]  /*4f00*/  MUFU.TANH R131, R10 ;  /* 0x0000000a00837308 */ /* 0x000e620000002400 */
[----:B--2---:R-:W-:Y:S02]  /*4f10*/  MOV R4, R130 ;  /* 0x0000008200047202 */ /* 0x004fe40000000f00 */
[----:B------:R-:W-:Y:S02]  /*4f20*/  @P1 FSEL R4, R130, -INF , !P4 ;  /* 0xff80000082041808 */ /* 0x000fe40006000000 */
[----:B------:R-:W-:Y:S02]  /*4f30*/  PLOP3.LUT P1, PT, PT, PT, UP0, 0x80, 0x0 ;  /* 0x000000000000781c */ /* 0x000fe40003f2f008 */
[----:B------:R-:W-:Y:S01]  /*4f40*/  PLOP3.LUT P4, PT, PT, PT, UP0, 0x80, 0x0 ;  /* 0x000000000000781c */ /* 0x000fe20003f8f008 */
[----:B------:R-:W-:Y:S01]  /*4f50*/  FFMA.FTZ R4, R4, UR15, -R0 ;  /* 0x0000000f04047c23 */ /* 0x000fe20008010800 */
[----:B---3--:R-:W-:Y:S01]  /*4f60*/  MOV R5, R122 ;  /* 0x0000007a00057202 */ /* 0x008fe20000000f00 */
[----:B------:R-:W2:Y:S01]  /*4f70*/  MUFU.TANH R127, R11 ;  /* 0x0000000b007f7308 */ /* 0x000ea20000002400 */
[----:B------:R-:W-:Y:S02]  /*4f80*/  @P0 FSEL R5, R122, -INF , !P6 ;  /* 0xff8000007a050808 */ /* 0x000fe40007000000 */
[----:B------:R-:W-:Y:S02]  /*4f90*/  PLOP3.LUT P0, PT, PT, PT, UP0, 0x80, 0x0 ;  /* 0x000000000000781c */ /* 0x000fe40003f0f008 */
[----:B------:R-:W-:Y:S01]  /*4fa0*/  PLOP3.LUT P3, PT, PT, PT, UP0, 0x80, 0x0 ;  /* 0x000000000000781c */ /* 0x000fe20003f6f008 */
        /* <DEDUP_REMOVED lines=10> */
[----:B------:R-:W-:Y:S01]  /*5050*/  FFMA.FTZ R4, R4, UR15, -R2 ;  /* 0x0000000f04047c23 */ /* 0x000fe20008010802 */
[----:B-1----:R-:W-:Y:S01]  /*5060*/  MOV R5, R131 ;  /* 0x0000008300057202 */ /* 0x002fe20000000f00 */
[----:B------:R-:W1:Y:S01]  /*5070*/  MUFU.TANH R119, R13 ;  /* 0x0000000d00777308 */ /* 0x000e620000002400 */
        /* <DEDUP_REMOVED lines=9> */
[----:B------:R-:W4:Y:S01]  /*5110*/  MUFU.TANH R129, R14 ;  /* 0x0000000e00817308 */ /* 0x000f220000002400 */
[----:B--2---:R-:W-:Y:S02]  /*5120*/  MOV R4, R127 ;  /* 0x0000007f00047202 */ /* 0x004fe40000000f00 */
[----:B------:R-:W-:Y:S02]  /*5130*/  @P1 FSEL R4, R127, -INF , !P5 ;  /* 0xff8000007f041808 */ /* 0x000fe40006800000 */
[----:B------:R-:W-:Y:S02]  /*5140*/  PLOP3.LUT P1, PT, PT, PT, UP0, 0x80, 0x0 ;  /* 0x000000000000781c */ /* 0x000fe40003f2f008 */
[----:B------:R-:W-:Y:S01]  /*5150*/  PLOP3.LUT P5, PT, PT, PT, UP0, 0x80, 0x0 ;  /* 0x000000000000781c */ /* 0x000fe20003faf008 */
[----:B------:R-:W-:Y:S01]  /*5160*/  FFMA.FTZ R4, R4, UR15, -R0 ;  /* 0x0000000f04047c23 */ /* 0x000fe20008010800 */
[----:B---3--:R-:W-:Y:S01]  /*5170*/  MOV R5, R120 ;  /* 0x0000007800057202 */ /* 0x008fe20000000f00 */
[----:B------:R-:W-:Y:S01]  /*5180*/  MUFU.TANH R128, R15 ;  /* 0x0000000f00807308 */ /* 0x000fe20000002400 */
        /* <DEDUP_REMOVED lines=8> */
[----:B-1----:R-:W-:Y:S02]  /*5210*/  MOV R4, R119 ;  /* 0x0000007700047202 */ /* 0x002fe40000000f00 */
[----:B------:R-:W-:Y:S02]  /*5220*/  @P1 FSEL R4, R119, -INF , !P6 ;  /* 0xff80000077041808 */ /* 0x000fe40007000000 */
[----:B------:R-:W-:Y:S03]  /*5230*/  PLOP3.LUT P1, PT, PT, PT, UP0, 0x80, 0x0 ;  /* 0x000000000000781c */ /* 0x000fe60003f2f008 */
[----:B------:R-:W-:Y:S01]  /*5240*/  FFMA.FTZ R4, R4, UR15, -R2 ;  /* 0x0000000f04047c23 */ /* 0x000fe20008010802 */
[----:B----4-:R-:W-:Y:S01]  /*5250*/  MOV R5, R129 ;  /* 0x0000008100057202 */ /* 0x010fe20000000f00 */
        /* <DEDUP_REMOVED lines=8> */
[----:B-1----:R-:W-:Y:S07]  /*52e0*/  MOV R3, R115 ;  /* 0x0000007300037202 */ /* 0x002fee0000000f00 */
[----:B------:R-:W-:Y:S01]  /*52f0*/  MUFU.TANH R126, R18 ;  /* 0x00000012007e7308 */ /* 0x000fe20000002400 */
[----:B--2---:R-:W-:Y:S02]  /*5300*/  MOV R4, R128 ;  /* 0x0000008000047202 */ /* 0x004fe40000000f00 */
[----:B------:R-:W-:Y:S02]  /*5310*/  @P1 FSEL R4, R128, -INF , !P6 ;  /* 0xff80000080041808 */ /* 0x000fe40007000000 */
[----:B------:R-:W-:Y:S03]  /*5320*/  PLOP3.LUT P1, PT, PT, PT, UP0, 0x80, 0x0 ;  /* 0x000000000000781c */ /* 0x000fe60003f2f008 */
[----:B------:R-:W-:Y:S01]  /*5330*/  FFMA.FTZ R4, R4, UR15, -R0 ;  /* 0x0000000f04047c23 */ /* 0x000fe20008010800 */
[----:B---3--:R-:W-:Y:S01]  /*5340*/  MOV R5, R118 ;  /* 0x0000007600057202 */ /* 0x008fe20000000f00 */
[----:B------:R-:W1:Y:S01]  /*5350*/  MUFU.TANH R125, R19 ;  /* 0x00000013007d7308 */ /* 0x000e620000002400 */
[----:B------:R-:W-:Y:S02]  /*5360*/  @P0 FSEL R5, R118, -INF , !P2 ;  /* 0xff80000076050808 */ /* 0x000fe40005000000 */
[----:B------:R-:W-:Y:S07]  /*5370*/  PLOP3.LUT P0, PT, PT, PT, UP0, 0x80, 0x0 ;  /* 0x000000000000781c */ /* 0x000fee0003f0f008 */
[----:B------:R2:W3:Y:S01]  /*5380*/  MUFU.EX2 R227, R4 ;  /* 0x0000000400e37308 */ /* 0x0004e20000000800 */
[----:B------:R-:W-:Y:S01]  /*5390*/  @P1 FSEL R3, R115, -INF , !P4 ;  /* 0xff80000073031808 */ /* 0x000fe20006000000 */
[--C-:B--2---:R-:W-:Y:S04]  /*53a0*/  FFMA.FTZ R4, R5, UR15, -R2.reuse ;  /* 0x0000000f05047c23 */ /* 0x104fe80008010802 */
[----:B------:R-:W-:Y:S01]  /*53b0*/  FFMA.FTZ R2, R3, UR15, -R2 ;  /* 0x0000000f03027c23 */ /* 0x000fe20008010802 */
[----:B-1----:R-:W-:Y:S03]  /*53c0*/  MOV R3, R125 ;  /* 0x0000007d00037202 */ /* 0x002fe60000000f00 */
[----:B------:R1:W-:Y:S01]  /*53d0*/  MUFU.EX2 R198, R4 ;  /* 0x0000000400c67308 */ /* 0x0003e20000000800 */
[----:B------:R-:W-:Y:S02]  /*53e0*/  @P0 FSEL R3, R125, -INF , !P4 ;  /* 0xff8000007d030808 */ /* 0x000fe40006000000 */
[----:B------:R-:W-:Y:S02]  /*53f0*/  F2FP.BF16.F32.PACK_AB R5, R201, R203 ;  /* 0x000000cbc905723e */ /* 0x000fe400000010ff */
[----:B------:R-:W-:Y:S05]  /*5400*/  IADD3 R116, P0, R250, UR14, RZ ;  /* 0x0000000efa747c10 */ /* 0x000fea000ff1e0ff */
[----:B------:R2:W4:Y:S01]  /*5410*/  MUFU.EX2 R197, R2 ;  /* 0x0000000200c57308 */ /* 0x0005220000000800 */
[----:B------:R-:W-:Y:S02]  /*5420*/  IADD3.X R117, R249, UR13, RZ, P0, !PT ;  /* 0x0000000df9757c10 */ /* 0x000fe400087fe4ff */
[----:B------:R-:W-:Y:S03]  /*5430*/  PLOP3.LUT P0, PT, PT, PT, UP3, 0x80, 0x0 ;  /* 0x000000000000781c */ /* 0x000fe60003f0f038 */
[----:B------:R-:W4:Y:S01]  /*5440*/  LDG.E R114, desc[UR6][R116.64] ;  /* 0x0000000674727981 */ /* 0x000f22000c1e1900 */
[----:B-1----:R-:W-:Y:S04]  /*5450*/  MOV R4, R126 ;  /* 0x0000007e00047202 */ /* 0x002fe80000000f00 */
[----:B------:R-:W4:Y:S01]  /*5460*/  LDG.E R113, desc[UR6][R116.64+0x20] ;  /* 0x0000200674717981 */ /* 0x000f22000c1e1900 */
[----:B------:R-:W-:Y:S05]  /*5470*/  @P3 FSEL R4, R126, -INF , !P2 ;  /* 0xff8000007e043808 */ /* 0x000fea0005000000 */
[--C-:B--2---:R-:W-:Y:S01]  /*5480*/  FFMA.FTZ R2, R4, UR15, -R0.reuse ;  /* 0x0000000f04027c23 */ /* 0x104fe20008010800 */
[----:B------:R-:W-:Y:S01]  /*5490*/  FFMA.FTZ R0, R3, UR15, -R0 ;  /* 0x0000000f03007c23 */ /* 0x000fe20008010800 */
[----:B------:R-:W-:Y:S02]  /*54a0*/  F2FP.BF16.F32.PACK_AB R4, R202, R204 ;  /* 0x000000ccca04723e */ /* 0x000fe400000010ff */
[----:B------:R1:W-:Y:S01]  /*54b0*/  MUFU.EX2 R206, R2 ;  /* 0x0000000200ce7308 */ /* 0x0003e20000000800 */
[----:B------:R-:W-:Y:S02]  /*54c0*/  F2FP.BF16.F32.PACK_AB R3, R238, R239 ;  /* 0x000000efee03723e */ /* 0x000fe400000010ff */
[----:B------:R3:W-:Y:S05]  /*54d0*/  STS [R240+0x2a000], R4 ;  /* 0x02a00004f0007388 */ /* 0x0007ea0000000800 */
[----:B------:R4:W-:Y:S02]  /*54e0*/  STS [R240+0x2a400], R3 ;  /* 0x02a40003f0007388 */ /* 0x0009e40000000800 */
[----:B------:R2:W4:Y:S01]  /*54f0*/  MUFU.EX2 R205, R0 ;  /* 0x0000000000cd7308 */ /* 0x0005220000000800 */
[----:B-1----:R-:W-:Y:S05]  /*5500*/  F2FP.BF16.F32.PACK_AB R2, R199, R200 ;  /* 0x000000c8c702723e */ /* 0x002fea00000010ff */
[----:B------:R1:W-:Y:S01]  /*5510*/  STS [R243+0x2a000], R2 ;  /* 0x02a00002f3007388 */ /* 0x0003e20000000800 */
[----:B--2---:R-:W-:Y:S02]  /*5520*/  F2FP.BF16.F32.PACK_AB R0, R207, R235 ;  /* 0x000000ebcf00723e */ /* 0x004fe400000010ff */
[----:B---3--:R-:W-:Y:S03]  /*5530*/  F2FP.BF16.F32.PACK_AB R4, R227, R229 ;  /* 0x000000e5e304723e */ /* 0x008fe600000010ff */
[----:B------:R2:W-:Y:S01]  /*5540*/  STS [R243+0x2a400], R0 ;  /* 0x02a40000f3007388 */ /* 0x0005e20000000800 */
[----:B----4-:R-:W-:Y:S04]  /*5550*/  F2FP.BF16.F32.PACK_AB R3, R197, R198 ;  /* 0x000000c6c503723e */ /* 0x010fe800000010ff */
[----:B------:R-:W-:Y:S05]  /*5560*/  STS [R241+0x2a000], R5 ;  /* 0x02a00005f1007388 */ /* 0x000fea0000000800 */
[----:B------:R-:W-:Y:S05]  /*5570*/  STS [R241+0x2a400], R4 ;  /* 0x02a40004f1007388 */ /* 0x000fea0000000800 */
[----:B------:R3:W-:Y:S01]  /*5580*/  STS [R242+0x2a000], R3 ;  /* 0x02a00003f2007388 */ /* 0x0007e20000000800 */
[----:B-1----:R-:W-:Y:S05]  /*5590*/  F2FP.BF16.F32.PACK_AB R2, R205, R206 ;  /* 0x000000cecd02723e */ /* 0x002fea00000010ff */
[----:B------:R1:W-:Y:S01]  /*55a0*/  STS [R242+0x2a400], R2 ;  /* 0x02a40002f2007388 */ /* 0x0003e20000000800 */
[----:B--2---:R-:W-:Y:S04]  /*55b0*/  LEA R0, R222, UR4, 0x1 ;  /* 0x00000004de007c11 */ /* 0x004fe8000f8e08ff */
[----:B------:R-:W-:Y:S05]  /*55c0*/  LDSM.16.M88.4 R8, [R210+UR4+0x20000] ;  /* 0x02000004d208783b */ /* 0x000fea0008000200 */
[----:B------:R-:W2:Y:S05]  /*55d0*/  LDSM.16.M88.4 R16, [R0+0x10000] ;  /* 0x010000000010783b */ /* 0x000eaa0000000200 */
[----:B------:R-:W4:Y:S01]  /*55e0*/  LDSM.16.M88.4 R84, [R210+UR4+0x20800] ;  /* 0x02080004d254783b */ /* 0x000f220008000200 */
[CC--:B---3--:R-:W-:Y:S04]  /*55f0*/  IADD3 R3, R216.reuse, R0.reuse, RZ ;  /* 0x00000000d8037210 */ /* 0x0c8fe80007ffe0ff */
[----:B------:R-:W-:Y:S05]  /*5600*/  LDSM.16.M88.4 R92, [R209+0x8000] ;  /* 0x00800000d15c783b */ /* 0x000fea0000000200 */
[----:B------:R-:W-:Y:S01]  /*5610*/  LDSM.16.M88.4 R96, [R209+0x8800] ;  /* 0x00880000d160783b */ /* 0x000fe20000000200 */
[----:B-1----:R-:W-:Y:S04]  /*5620*/  IADD3 R2, R217, R0, RZ ;  /* 0x00000000d9027210 */ /* 0x002fe80007ffe0ff */
[----:B------:R-:W-:Y:S01]  /*5630*/  LDSM.16.M88.4 R100, [R3+0x10000] ;  /* 0x010000000364783b */ /* 0x000fe20000000200 */
[----:B------:R-:W-:Y:S04]  /*5640*/  IADD3 R112, R216, R2, RZ ;  /* 0x00000002d8707210 */ /* 0x000fe80007ffe0ff */
[----:B------:R-:W1:Y:S05]  /*5650*/  LDSM.16.M88.4 R88, [R2+0x10000] ;  /* 0x010000000258783b */ /* 0x000e6a0000000200 */
[----:B------:R-:W3:Y:S05]  /*5660*/  LDSM.16.M88.4 R104, [R212+0x8000] ;  /* 0x00800000d468783b */ /* 0x000eea0000000200 */
[----:B------:R-:W-:Y:S01]  /*5670*/  LDSM.16.M88.4 R108, [R211+0x8000] ;  /* 0x00800000d36c783b */ /* 0x000fe20000000200 */
[C---:B--2---:R-:W-:Y:S06]  /*5680*/  HMMA.16816.F32.BF16 R4, R16.reuse, R8, RZ ;  /* 0x000000081004723c */ /* 0x044fec00000418ff */
        /* <DEDUP_REMOVED lines=9> */
[----:B------:R-:W4:Y:S05]  /*5720*/  LDSM.16.M88.4 R88, [R211+0x8800] ;  /* 0x00880000d358783b */ /* 0x000f2a0000000200 */
[C---:B---3--:R-:W-:Y:S01]  /*5730*/  HMMA.16816.F32.BF16 R4, R100.reuse, R104, R4 ;  /* 0x000000686404723c */ /* 0x048fe20000041804 */
[----:B------:R-:W-:Y:S05]  /*5740*/  LDSM.16.M88.4 R96, [R0+0x12000] ;  /* 0x012000000060783b */ /* 0x000fea0000000200 */
[C---:B------:R-:W-:Y:S01]  /*5750*/  HMMA.16816.F32.BF16 R8, R100.reuse, R106, R8 ;  /* 0x0000006a6408723c */ /* 0x040fe20000041808 */
[----:B------:R-:W3:Y:S05]  /*5760*/  LDSM.16.M88.4 R104, [R210+UR4+0x22000] ;  /* 0x02200004d268783b */ /* 0x000eea0008000200 */
[C---:B--2---:R-:W-:Y:S06]  /*5770*/  HMMA.16816.F32.BF16 R12, R100.reuse, R84, R12 ;  /* 0x00000054640c723c */ /* 0x044fec000004180c */
[----:B------:R-:W-:Y:S01]  /*5780*/  HMMA.16816.F32.BF16 R16, R100, R86, R16 ;  /* 0x000000566410723c */ /* 0x000fe20000041810 */
[----:B------:R-:W2:Y:S05]  /*5790*/  LDSM.16.M88.4 R84, [R210+UR4+0x22800] ;  /* 0x02280004d254783b */ /* 0x000eaa0008000200 */
[C---:B-1----:R-:W-:Y:S01]  /*57a0*/  HMMA.16816.F32.BF16 R4, R92.reuse, R108, R4 ;  /* 0x0000006c5c04723c */ /* 0x042fe20000041804 */
[----:B------:R-:W-:Y:S05]  /*57b0*/  LDSM.16.M88.4 R100, [R2+0x12000] ;  /* 0x012000000264783b */ /* 0x000fea0000000200 */
[C---:B------:R-:W-:Y:S01]  /*57c0*/  HMMA.16816.F32.BF16 R8, R92.reuse, R110, R8 ;  /* 0x0000006e5c08723c */ /* 0x040fe20000041808 */
[----:B------:R-:W1:Y:S05]  /*57d0*/  LDSM.16.M88.4 R108, [R209+0xa000] ;  /* 0x00a00000d16c783b */ /* 0x000e6a0000000200 */
[C---:B----4-:R-:W-:Y:S06]  /*57e0*/  HMMA.16816.F32.BF16 R12, R92.reuse, R88, R12 ;  /* 0x000000585c0c723c */ /* 0x050fec000004180c */
[----:B------:R-:W-:Y:S01]  /*57f0*/  HMMA.16816.F32.BF16 R16, R92, R90, R16 ;  /* 0x0000005a5c10723c */ /* 0x000fe20000041810 */
[----:B------:R-:W4:Y:S05]  /*5800*/  LDSM.16.M88.4 R88, [R209+0xa800] ;  /* 0x00a80000d158783b */ /* 0x000f2a0000000200 */
[C---:B---3--:R-:W-:Y:S01]  /*5810*/  HMMA.16816.F32.BF16 R4, R96.reuse, R104, R4 ;  /* 0x000000686004723c */ /* 0x048fe20000041804 */
[----:B------:R-:W-:Y:S05]  /*5820*/  LDSM.16.M88.4 R92, [R212+0xa000] ;  /* 0x00a00000d45c783b */ /* 0x000fea0000000200 */
[C---:B------:R-:W-:Y:S01]  /*5830*/  HMMA.16816.F32.BF16 R8, R96.reuse, R106, R8 ;  /* 0x0000006a6008723c */ /* 0x040fe20000041808 */
[----:B------:R-:W-:Y:S05]  /*5840*/  LDSM.16.M88.4 R104, [R211+0xa800] ;  /* 0x00a80000d368783b */ /* 0x000fea0000000200 */
[C---:B--2---:R-:W-:Y:S06]  /*5850*/  HMMA.16816.F32.BF16 R12, R96.reuse, R84, R12 ;  /* 0x00000054600c723c */ /* 0x044fec000004180c */
[----:B------:R-:W-:Y:S01]  /*5860*/  HMMA.16816.F32.BF16 R16, R96, R86, R16 ;  /* 0x000000566010723c */ /* 0x000fe20000041810 */
[----:B------:R-:W2:Y:S05]  /*5870*/  LDSM.16.M88.4 R84, [R3+0x12000] ;  /* 0x012000000354783b */ /* 0x000eaa0000000200 */
[C---:B-1----:R-:W-:Y:S01]  /*5880*/  HMMA.16816.F32.BF16 R4, R100.reuse, R108, R4 ;  /* 0x0000006c6404723c */ /* 0x042fe20000041804 */
[----:B------:R-:W1:Y:S05]  /*5890*/  LDSM.16.M88.4 R96, [R212+0xa800] ;  /* 0x00a80000d460783b */ /* 0x000e6a0000000200 */
[C---:B------:R-:W-:Y:S01]  /*58a0*/  HMMA.16816.F32.BF16 R8, R100.reuse, R110, R8 ;  /* 0x0000006e6408723c */ /* 0x040fe20000041808 */
[----:B------:R-:W-:Y:S05]  /*58b0*/  LDSM.16.M88.4 R108, [R212+0xe000] ;  /* 0x00e00000d46c783b */ /* 0x000fea0000000200 */
[C---:B----4-:R-:W-:Y:S06]  /*58c0*/  HMMA.16816.F32.BF16 R12, R100.reuse, R88, R12 ;  /* 0x00000058640c723c */ /* 0x050fec000004180c */
[----:B------:R-:W-:Y:S01]  /*58d0*/  HMMA.16816.F32.BF16 R16, R100, R90, R16 ;  /* 0x0000005a6410723c */ /* 0x000fe20000041810 */
[----:B------:R-:W-:Y:S05]  /*58e0*/  LDSM.16.M88.4 R88, [R112+0x12000] ;  /* 0x012000007058783b */ /* 0x000fea0000000200 */
[----:B------:R-:W3:Y:S01]  /*58f0*/  LDSM.16.M88.4 R100, [R211+0xa000] ;  /* 0x00a00000d364783b */ /* 0x000ee20000000200 */
[C---:B--2---:R-:W-:Y:S06]  /*5900*/  HMMA.16816.F32.BF16 R4, R84.reuse, R92, R4 ;  /* 0x0000005c5404723c */ /* 0x044fec0000041804 */
[C---:B------:R-:W-:Y:S01]  /*5910*/  HMMA.16816.F32.BF16 R8, R84.reuse, R94, R8 ;  /* 0x0000005e5408723c */ /* 0x040fe20000041808 */
[----:B------:R-:W-:Y:S05]  /*5920*/  LDSM.16.M88.4 R92, [R210+UR4+0x24000] ;  /* 0x02400004d25c783b */ /* 0x000fea0008000200 */
[C---:B-1----:R-:W-:Y:S06]  /*5930*/  HMMA.16816.F32.BF16 R12, R84.reuse, R96, R12 ;  /* 0x00000060540c723c */ /* 0x042fec000004180c */
[----:B------:R-:W-:Y:S01]  /*5940*/  HMMA.16816.F32.BF16 R16, R84, R98, R16 ;  /* 0x000000625410723c */ /* 0x000fe20000041810 */
[----:B------:R-:W1:Y:S05]  /*5950*/  LDSM.16.M88.4 R84, [R0+0x14000] ;  /* 0x014000000054783b */ /* 0x000e6a0000000200 */
[----:B------:R-:W2:Y:S01]  /*5960*/  LDSM.16.M88.4 R96, [R210+UR4+0x24800] ;  /* 0x02480004d260783b */ /* 0x000ea20008000200 */
[C---:B---3--:R-:W-:Y:S06]  /*5970*/  HMMA.16816.F32.BF16 R4, R88.reuse, R100, R4 ;  /* 0x000000645804723c */ /* 0x048fec0000041804 */
[C---:B------:R-:W-:Y:S01]  /*5980*/  HMMA.16816.F32.BF16 R8, R88.reuse, R102, R8 ;  /* 0x000000665808723c */ /* 0x040fe20000041808 */
[----:B------:R-:W-:Y:S05]  /*5990*/  LDSM.16.M88.4 R100, [R209+0xc000] ;  /* 0x00c00000d164783b */ /* 0x000fea0000000200 */
[C---:B------:R-:W-:Y:S06]  /*59a0*/  HMMA.16816.F32.BF16 R12, R88.reuse, R104, R12 ;  /* 0x00000068580c723c */ /* 0x040fec000004180c */
[----:B------:R-:W-:Y:S01]  /*59b0*/  HMMA.16816.F32.BF16 R16, R88, R106, R16 ;  /* 0x0000006a5810723c */ /* 0x000fe20000041810 */
[----:B------:R-:W3:Y:S05]  /*59c0*/  LDSM.16.M88.4 R88, [R2+0x14000] ;  /* 0x014000000258783b */ /* 0x000eea0000000200 */
[----:B------:R-:W-:Y:S01]  /*59d0*/  LDSM.16.M88.4 R104, [R212+0xc800] ;  /* 0x00c80000d468783b */ /* 0x000fe20000000200 */
[C---:B-1----:R-:W-:Y:S06]  /*59e0*/  HMMA.16816.F32.BF16 R4, R84.reuse, R92, R4 ;  /* 0x0000005c5404723c */ /* 0x042fec0000041804 */
[C---:B------:R-:W-:Y:S01]  /*59f0*/  HMMA.16816.F32.BF16 R8, R84.reuse, R94, R8 ;  /* 0x0000005e5408723c */ /* 0x040fe20000041808 */
[----:B------:R-:W1:Y:S05]  /*5a00*/  LDSM.16.M88.4 R92, [R209+0xc800] ;  /* 0x00c80000d15c783b */ /* 0x000e6a0000000200 */
[C---:B--2---:R-:W-:Y:S06]  /*5a10*/  HMMA.16816.F32.BF16 R12, R84.reuse, R96, R12 ;  /* 0x00000060540c723c */ /* 0x044fec000004180c */
[----:B------:R-:W-:Y:S01]  /*5a20*/  HMMA.16816.F32.BF16 R16, R84, R98, R16 ;  /* 0x000000625410723c */ /* 0x000fe20000041810 */
[----:B------:R-:W-:Y:S05]  /*5a30*/  LDSM.16.M88.4 R84, [R3+0x14000] ;  /* 0x014000000354783b */ /* 0x000fea0000000200 */
[----:B------:R-:W2:Y:S01]  /*5a40*/  LDSM.16.M88.4 R96, [R212+0xc000] ;  /* 0x00c00000d460783b */ /* 0x000ea20000000200 */
[C---:B---3--:R-:W-:Y:S06]  /*5a50*/  HMMA.16816.F32.BF16 R4, R88.reuse, R100, R4 ;  /* 0x000000645804723c */ /* 0x048fec0000041804 */
[C---:B------:R-:W-:Y:S01]  /*5a60*/  HMMA.16816.F32.BF16 R8, R88.reuse, R102, R8 ;  /* 0x000000665808723c */ /* 0x040fe20000041808 */
[----:B------:R-:W-:Y:S05]  /*5a70*/  LDSM.16.M88.4 R100, [R211+0xc800] ;  /* 0x00c80000d364783b */ /* 0x000fea0000000200 */
[C---:B-1----:R-:W-:Y:S06]  /*5a80*/  HMMA.16816.F32.BF16 R12, R88.reuse, R92, R12 ;  /* 0x0000005c580c723c */ /* 0x042fec000004180c */
[----:B------:R-:W-:Y:S01]  /*5a90*/  HMMA.16816.F32.BF16 R16, R88, R94, R16 ;  /* 0x0000005e5810723c */ /* 0x000fe20000041810 */
[----:B------:R-:W-:Y:S05]  /*5aa0*/  LDSM.16.M88.4 R88, [R112+0x14000] ;  /* 0x014000007058783b */ /* 0x000fea0000000200 */
[----:B------:R-:W1:Y:S01]  /*5ab0*/  LDSM.16.M88.4 R92, [R211+0xc000] ;  /* 0x00c00000d35c783b */ /* 0x000e620000000200 */
[C---:B--2---:R-:W-:Y:S06]  /*5ac0*/  HMMA.16816.F32.BF16 R4, R84.reuse, R96, R4 ;  /* 0x000000605404723c */ /* 0x044fec0000041804 */
[C---:B------:R-:W-:Y:S01]  /*5ad0*/  HMMA.16816.F32.BF16 R8, R84.reuse, R98, R8 ;  /* 0x000000625408723c */ /* 0x040fe20000041808 */
[----:B------:R-:W-:Y:S05]  /*5ae0*/  LDSM.16.M88.4 R96, [R210+UR4+0x26000] ;  /* 0x02600004d260783b */ /* 0x000fea0008000200 */
[C---:B------:R-:W-:Y:S06]  /*5af0*/  HMMA.16816.F32.BF16 R12, R84.reuse, R104, R12 ;  /* 0x00000068540c723c */ /* 0x040fec000004180c */
[----:B------:R-:W-:Y:S01]  /*5b00*/  HMMA.16816.F32.BF16 R16, R84, R106, R16 ;  /* 0x0000006a5410723c */ /* 0x000fe20000041810 */
[----:B------:R-:W2:Y:S05]  /*5b10*/  LDSM.16.M88.4 R84, [R0+0x16000] ;  /* 0x016000000054783b */ /* 0x000eaa0000000200 */
[----:B------:R-:W3:Y:S01]  /*5b20*/  LDSM.16.M88.4 R104, [R210+UR4+0x26800] ;  /* 0x02680004d268783b */ /* 0x000ee20008000200 */
[C---:B-1----:R-:W-:Y:S06]  /*5b30*/  HMMA.16816.F32.BF16 R4, R88.reuse, R92, R4 ;  /* 0x0000005c5804723c */ /* 0x042fec0000041804 */
[C---:B------:R-:W-:Y:S01]  /*5b40*/  HMMA.16816.F32.BF16 R8, R88.reuse, R94, R8 ;  /* 0x0000005e5808723c */ /* 0x040fe20000041808 */
[----:B------:R-:W-:Y:S05]  /*5b50*/  LDSM.16.M88.4 R92, [R209+0xe000] ;  /* 0x00e00000d15c783b */ /* 0x000fea0000000200 */
[C---:B------:R-:W-:Y:S06]  /*5b60*/  HMMA.16816.F32.BF16 R12, R88.reuse, R100, R12 ;  /* 0x00000064580c723c */ /* 0x040fec000004180c */
[----:B------:R-:W-:Y:S01]  /*5b70*/  HMMA.16816.F32.BF16 R16, R88, R102, R16 ;  /* 0x000000665810723c */ /* 0x000fe20000041810 */
[----:B------:R1:W4:Y:S05]  /*5b80*/  LDSM.16.M88.4 R88, [R2+0x16000] ;  /* 0x016000000258783b */ /* 0x00032a0000000200 */
[C---:B--2---:R-:W-:Y:S01]  /*5b90*/  HMMA.16816.F32.BF16 R4, R84.reuse, R96, R4 ;  /* 0x000000605404723c */ /* 0x044fe20000041804 */
[----:B------:R2:W-:Y:S05]  /*5ba0*/  LDSM.16.M88.4 R100, [R3+0x16000] ;  /* 0x016000000364783b */ /* 0x0005ea0000000200 */
[C---:B------:R-:W-:Y:S01]  /*5bb0*/  HMMA.16816.F32.BF16 R8, R84.reuse, R98, R8 ;  /* 0x000000625408723c */ /* 0x040fe20000041808 */
[----:B------:R-:W4:Y:S05]  /*5bc0*/  LDSM.16.M88.4 R96, [R209+0xe800] ;  /* 0x00e80000d160783b */ /* 0x000f2a0000000200 */
[C---:B---3--:R-:W-:Y:S06]  /*5bd0*/  HMMA.16816.F32.BF16 R12, R84.reuse, R104, R12 ;  /* 0x00000068540c723c */ /* 0x048fec000004180c */
[----:B------:R-:W-:Y:S01]  /*5be0*/  HMMA.16816.F32.BF16 R16, R84, R106, R16 ;  /* 0x0000006a5410723c */ /* 0x000fe20000041810 */
[----:B------:R-:W3:Y:S04]  /*5bf0*/  LDSM.16.M88.4 R84, [R212+0xe800] ;  /* 0x00e80000d454783b */ /* 0x000ee80000000200 */
[----:B-1----:R-:W-:Y:S01]  /*5c00*/  FFMA.FTZ R2, -R123, R123, 1 ;  /* 0x3f8000007b027423 */ /* 0x002fe2000001017b */
[----:B------:R-:W-:Y:S01]  /*5c10*/  LDSM.16.M88.4 R104, [R211+0xe000] ;  /* 0x00e00000d368783b */ /* 0x000fe20000000200 */
[----:B--2---:R-:W-:Y:S04]  /*5c20*/  FFMA.FTZ R3, -R124, R124, 1 ;  /* 0x3f8000007c037423 */ /* 0x004fe8000001017c */
[----:B------:R-:W-:Y:S01]  /*5c30*/  FMUL.FTZ R3, R3, UR9 ;  /* 0x0000000903037c20 */ /* 0x000fe20008410000 */
[----:B------:R-:W-:Y:S01]  /*5c40*/  FMUL.FTZ R2, R2, UR9 ;  /* 0x0000000902027c20 */ /* 0x000fe20008410000 */
[C---:B----4-:R-:W-:Y:S06]  /*5c50*/  HMMA.16816.F32.BF16 R4, R88.reuse, R92, R4 ;  /* 0x0000005c5804723c */ /* 0x050fec0000041804 */
[C---:B------:R-:W-:Y:S01]  /*5c60*/  HMMA.16816.F32.BF16 R8, R88.reuse, R94, R8 ;  /* 0x0000005e5808723c */ /* 0x040fe20000041808 */
[----:B------:R-:W1:Y:S05]  /*5c70*/  LDSM.16.M88.4 R92, [R112+0x16000] ;  /* 0x01600000705c783b */ /* 0x000e6a0000000200 */
[C---:B------:R-:W-:Y:S06]  /*5c80*/  HMMA.16816.F32.BF16 R12, R88.reuse, R96, R12 ;  /* 0x00000060580c723c */ /* 0x040fec000004180c */
[----:B------:R-:W-:Y:S01]  /*5c90*/  HMMA.16816.F32.BF16 R16, R88, R98, R16 ;  /* 0x000000625810723c */ /* 0x000fe20000041810 */
[----:B------:R-:W2:Y:S05]  /*5ca0*/  LDSM.16.M88.4 R88, [R211+0xe800] ;  /* 0x00e80000d358783b */ /* 0x000eaa0000000200 */
[C---:B------:R-:W-:Y:S06]  /*5cb0*/  HMMA.16816.F32.BF16 R4, R100.reuse, R108, R4 ;  /* 0x0000006c6404723c */ /* 0x040fec0000041804 */
[C---:B------:R-:W-:Y:S06]  /*5cc0*/  HMMA.16816.F32.BF16 R8, R100.reuse, R110, R8 ;  /* 0x0000006e6408723c */ /* 0x040fec0000041808 */
[C---:B---3--:R-:W-:Y:S06]  /*5cd0*/  HMMA.16816.F32.BF16 R12, R100.reuse, R84, R12 ;  /* 0x00000054640c723c */ /* 0x048fec000004180c */
[----:B------:R-:W-:Y:S05]  /*5ce0*/  HMMA.16816.F32.BF16 R16, R100, R86, R16 ;  /* 0x000000566410723c */ /* 0x000fea0000041810 */
[----:B------:R-:W-:Y:S01]  /*5cf0*/  FFMA.FTZ R85, -R121, R121, 1 ;  /* 0x3f80000079557423 */ /* 0x000fe20000010179 */
[C---:B-1----:R-:W-:Y:S05]  /*5d00*/  HMMA.16816.F32.BF16 R4, R92.reuse, R104, R4 ;  /* 0x000000685c04723c */ /* 0x042fea0000041804 */
[----:B------:R-:W-:Y:S01]  /*5d10*/  FMUL.FTZ R85, R85, UR9 ;  /* 0x0000000955557c20 */ /* 0x000fe20008410000 */
[C---:B------:R-:W-:Y:S05]  /*5d20*/  HMMA.16816.F32.BF16 R8, R92.reuse, R106, R8 ;  /* 0x0000006a5c08723c */ /* 0x040fea0000041808 */
[----:B------:R-:W-:Y:S01]  /*5d30*/  FFMA.FTZ R84, -R115, R115, 1 ;  /* 0x3f80000073547423 */ /* 0x000fe20000010173 */
[C---:B--2---:R-:W-:Y:S05]  /*5d40*/  HMMA.16816.F32.BF16 R12, R92.reuse, R88, R12 ;  /* 0x000000585c0c723c */ /* 0x044fea000004180c */
[----:B------:R-:W-:Y:S01]  /*5d50*/  FMUL.FTZ R84, R84, UR9 ;  /* 0x0000000954547c20 */ /* 0x000fe20008410000 */
[----:B------:R-:W-:Y:S05]  /*5d60*/  HMMA.16816.F32.BF16 R16, R92, R90, R16 ;  /* 0x0000005a5c10723c */ /* 0x000fea0000041810 */
[----:B------:R-:W-:Y:S01]  /*5d70*/  FFMA.FTZ R87, -R131, R131, 1 ;  /* 0x3f80000083577423 */ /* 0x000fe20000010183 */
[C---:B------:R-:W-:Y:S01]  /*5d80*/  FADD.FTZ R0, -R114.reuse, R4 ;  /* 0x0000000472007221 */ /* 0x040fe20000010100 */
[----:B------:R-:W-:Y:S01]  /*5d90*/  FADD.FTZ R4, -R114, R5 ;  /* 0x0000000572047221 */ /* 0x000fe20000010100 */
[----:B------:R-:W-:Y:S03]  /*5da0*/  FADD.FTZ R6, -R113, R6 ;  /* 0x0000000671067221 */ /* 0x000fe60000010100 */
[----:B------:R-:W-:Y:S01]  /*5db0*/  FMUL.FTZ R0, R204, R0 ;  /* 0x00000000cc007220 */ /* 0x000fe20000410000 */
[----:B------:R-:W-:Y:S01]  /*5dc0*/  FMUL.FTZ R4, R202, R4 ;  /* 0x00000004ca047220 */ /* 0x000fe20000410000 */
[C---:B------:R-:W-:Y:S01]  /*5dd0*/  FADD.FTZ R5, -R114.reuse, R8 ;  /* 0x0000000872057221 */ /* 0x040fe20000010100 */
[----:B------:R-:W-:Y:S01]  /*5de0*/  FADD.FTZ R8, -R114, R9 ;  /* 0x0000000972087221 */ /* 0x000fe20000010100 */
[----:B------:R-:W-:Y:S01]  /*5df0*/  FMUL.FTZ R3, R0, R3 ;  /* 0x0000000300037220 */ /* 0x000fe20000410000 */
[----:B------:R-:W-:Y:S01]  /*5e00*/  FFMA.FTZ R0, -R122, R122, 1 ;  /* 0x3f8000007a007423 */ /* 0x000fe2000001017a */
[----:B------:R-:W-:Y:S01]  /*5e10*/  FMUL.FTZ R5, R200, R5 ;  /* 0x00000005c8057220 */ /* 0x000fe20000410000 */
[----:B------:R-:W-:Y:S01]  /*5e20*/  FMUL.FTZ R2, R4, R2 ;  /* 0x0000000204027220 */ /* 0x000fe20000410000 */
[----:B------:R-:W-:Y:S01]  /*5e30*/  FADD.FTZ R9, -R114, R12 ;  /* 0x0000000c72097221 */ /* 0x000fe20000010100 */
[----:B------:R-:W-:Y:S01]  /*5e40*/  FMUL.FTZ R0, R0, UR9 ;  /* 0x0000000900007c20 */ /* 0x000fe20008410000 */
[----:B------:R-:W-:Y:S01]  /*5e50*/  FMUL.FTZ R8, R199, R8 ;  /* 0x00000008c7087220 */ /* 0x000fe20000410000 */
[C---:B------:R-:W-:Y:S01]  /*5e60*/  FADD.FTZ R12, -R114.reuse, R13 ;  /* 0x0000000d720c7221 */ /* 0x040fe20000010100 */
[----:B------:R-:W-:Y:S01]  /*5e70*/  FMUL.FTZ R9, R203, R9 ;  /* 0x00000009cb097220 */ /* 0x000fe20000410000 */
[C---:B------:R-:W-:Y:S01]  /*5e80*/  FADD.FTZ R17, -R114.reuse, R17 ;  /* 0x0000001172117221 */ /* 0x040fe20000010100 */
[----:B------:R-:W-:Y:S01]  /*5e90*/  FADD.FTZ R4, -R114, R16 ;  /* 0x0000001072047221 */ /* 0x000fe20000010100 */
[----:B------:R-:W-:Y:S01]  /*5ea0*/  F2FP.BF16.F32.PACK_AB R16, R2, R3 ;  /* 0x000000030210723e */ /* 0x000fe200000010ff */
[----:B------:R-:W-:Y:S01]  /*5eb0*/  FMUL.FTZ R0, R5, R0 ;  /* 0x0000000005007220 */ /* 0x000fe20000410000 */
[----:B------:R-:W-:Y:S01]  /*5ec0*/  FMUL.FTZ R5, R197, R17 ;  /* 0x00000011c5057220 */ /* 0x000fe20000410000 */
[----:B------:R-:W-:Y:S01]  /*5ed0*/  FFMA.FTZ R2, -R120, R120, 1 ;  /* 0x3f80000078027423 */ /* 0x000fe20000010178 */
[----:B------:R-:W-:Y:S01]  /*5ee0*/  FFMA.FTZ R17, -R119, R119, 1 ;  /* 0x3f80000077117423 */ /* 0x000fe20000010177 */
[----:B------:R-:W-:Y:S01]  /*5ef0*/  FFMA.FTZ R3, -R118, R118, 1 ;  /* 0x3f80000076037423 */ /* 0x000fe20000010176 */
[----:B------:R-:W-:Y:S01]  /*5f00*/  FMUL.FTZ R12, R201, R12 ;  /* 0x0000000cc90c7220 */ /* 0x000fe20000410000 */
[----:B------:R-:W-:Y:S01]  /*5f10*/  FMUL.FTZ R85, R8, R85 ;  /* 0x0000005508557220 */ /* 0x000fe20000410000 */
[----:B------:R-:W-:Y:S01]  /*5f20*/  FMUL.FTZ R4, R198, R4 ;  /* 0x00000004c6047220 */ /* 0x000fe20000410000 */
[----:B------:R-:W-:Y:S01]  /*5f30*/  FMUL.FTZ R2, R2, UR9 ;  /* 0x0000000902027c20 */ /* 0x000fe20008410000 */
[----:B------:R-:W-:Y:S01]  /*5f40*/  FMUL.FTZ R17, R17, UR9 ;  /* 0x0000000911117c20 */ /* 0x000fe20008410000 */
[----:B------:R-:W-:Y:S01]  /*5f50*/  FMUL.FTZ R3, R3, UR9 ;  /* 0x0000000903037c20 */ /* 0x000fe20008410000 */
[----:B------:R-:W-:Y:S01]  /*5f60*/  FMUL.FTZ R84, R5, R84 ;  /* 0x0000005405547220 */ /* 0x000fe20000410000 */
[----:B------:R-:W-:Y:S01]  /*5f70*/  FMUL.FTZ R2, R9, R2 ;  /* 0x0000000209027220 */ /* 0x000fe20000410000 */
[----:B------:R-:W-:Y:S01]  /*5f80*/  FMUL.FTZ R17, R12, R17 ;  /* 0x000000110c117220 */ /* 0x000fe20000410000 */
[----:B------:R-:W-:Y:S01]  /*5f90*/  FMUL.FTZ R3, R4, R3 ;  /* 0x0000000304037220 */ /* 0x000fe20000410000 */
[----:B------:R-:W-:Y:S01]  /*5fa0*/  F2FP.BF16.F32.PACK_AB R85, R85, R0 ;  /* 0x000000005555723e */ /* 0x000fe200000010ff */
[----:B------:R-:W-:Y:S01]  /*5fb0*/  FADD.FTZ R7, -R113, R7 ;  /* 0x0000000771077221 */ /* 0x000fe20000010100 */
[----:B------:R-:W-:Y:S01]  /*5fc0*/  FFMA.FTZ R0, -R196, R196, 1 ;  /* 0x3f800000c4007423 */ /* 0x000fe200000101c4 */
[----:B------:R-:W-:Y:S01]  /*5fd0*/  FFMA.FTZ R5, -R130, R130, 1 ;  /* 0x3f80000082057423 */ /* 0x000fe20000010182 */
[----:B------:R-:W-:Y:S01]  /*5fe0*/  F2FP.BF16.F32.PACK_AB R17, R17, R2 ;  /* 0x000000021111723e */ /* 0x000fe200000010ff */
[----:B------:R-:W-:Y:S01]  /*5ff0*/  FMUL.FTZ R2, R239, R6 ;  /* 0x00000006ef027220 */ /* 0x000fe20000410000 */
[----:B------:R-:W-:Y:S01]  /*6000*/  F2FP.BF16.F32.PACK_AB R84, R84, R3 ;  /* 0x000000035454723e */ /* 0x000fe200000010ff */
[----:B------:R-:W-:Y:S01]  /*6010*/  FMUL.FTZ R3, R238, R7 ;  /* 0x00000007ee037220 */ /* 0x000fe20000410000 */
[----:B------:R-:W-:Y:S01]  /*6020*/  FMUL.FTZ R0, R0, UR9 ;  /* 0x0000000900007c20 */ /* 0x000fe20008410000 */
[----:B------:R-:W-:Y:S01]  /*6030*/  FMUL.FTZ R5, R5, UR9 ;  /* 0x0000000905057c20 */ /* 0x000fe20008410000 */
[C---:B------:R-:W-:Y:S01]  /*6040*/  FADD.FTZ R18, -R113.reuse, R18 ;  /* 0x0000001271127221 */ /* 0x040fe20000010100 */
[----:B------:R-:W-:Y:S01]  /*6050*/  FADD.FTZ R7, -R113, R14 ;  /* 0x0000000e71077221 */ /* 0x000fe20000010100 */
[----:B------:R-:W-:Y:S01]  /*6060*/  FMUL.FTZ R0, R2, R0 ;  /* 0x0000000002007220 */ /* 0x000fe20000410000 */
[----:B------:R-:W-:Y:S01]  /*6070*/  FMUL.FTZ R5, R3, R5 ;  /* 0x0000000503057220 */ /* 0x000fe20000410000 */
[C---:B------:R-:W-:Y:S01]  /*6080*/  FADD.FTZ R3, -R113.reuse, R15 ;  /* 0x0000000f71037221 */ /* 0x040fe20000010100 */
[C---:B------:R-:W-:Y:S01]  /*6090*/  FADD.FTZ R2, -R113.reuse, R19 ;  /* 0x0000001371027221 */ /* 0x040fe20000010100 */
[C---:B------:R-:W-:Y:S01]  /*60a0*/  FADD.FTZ R4, -R113.reuse, R10 ;  /* 0x0000000a71047221 */ /* 0x040fe20000010100 */
[----:B------:R-:W-:Y:S01]  /*60b0*/  FADD.FTZ R6, -R113, R11 ;  /* 0x0000000b71067221 */ /* 0x000fe20000010100 */
[----:B------:R-:W-:Y:S01]  /*60c0*/  F2FP.BF16.F32.PACK_AB R5, R5, R0 ;  /* 0x000000000505723e */ /* 0x000fe200000010ff */
[----:B------:R-:W-:Y:S01]  /*60d0*/  FMUL.FTZ R0, R206, R18 ;  /* 0x00000012ce007220 */ /* 0x000fe20000410000 */
[----:B------:R-:W-:Y:S01]  /*60e0*/  FFMA.FTZ R86, -R127, R127, 1 ;  /* 0x3f8000007f567423 */ /* 0x000fe2000001017f */
[----:B------:R-:W-:Y:S01]  /*60f0*/  FFMA.FTZ R15, -R129, R129, 1 ;  /* 0x3f800000810f7423 */ /* 0x000fe20000010181 */
        /* <DEDUP_REMOVED lines=8> */
[----:B------:R-:W-:Y:S01]  /*6180*/  FMUL.FTZ R3, R227, R3 ;  /* 0x00000003e3037220 */ /* 0x000fe20000410000 */
[----:B------:R-:W-:Y:S01]  /*6190*/  FMUL.FTZ R2, R205, R2 ;  /* 0x00000002cd027220 */ /* 0x000fe20000410000 */
[----:B------:R-:W-:Y:S01]  /*61a0*/  FMUL.FTZ R15, R15, UR9 ;  /* 0x000000090f0f7c20 */ /* 0x000fe20008410000 */
[----:B------:R-:W-:Y:S01]  /*61b0*/  FMUL.FTZ R14, R14, UR9 ;  /* 0x000000090e0e7c20 */ /* 0x000fe20008410000 */
[----:B------:R-:W-:Y:S01]  /*61c0*/  FMUL.FTZ R19, R19, UR9 ;  /* 0x0000000913137c20 */ /* 0x000fe20008410000 */
[----:B------:R-:W-:Y:S01]  /*61d0*/  FMUL.FTZ R18, R18, UR9 ;  /* 0x0000000912127c20 */ /* 0x000fe20008410000 */
[----:B------:R-:W-:Y:S01]  /*61e0*/  FMUL.FTZ R87, R4, R87 ;  /* 0x0000005704577220 */ /* 0x000fe20000410000 */
[----:B------:R-:W-:Y:S01]  /*61f0*/  FMUL.FTZ R86, R6, R86 ;  /* 0x0000005606567220 */ /* 0x000fe20000410000 */
        /* <DEDUP_REMOVED lines=34> */
[----:B------:R-:W-:Y:S01]  /*6420*/  @!P5 LEA R10, P1, R0, R232, 0x1 ;  /* 0x000000e8000ad211 */ /* 0x000fe200078208ff */
        /* <DEDUP_REMOVED lines=65> */
.L_x_1529:
[----:B---3--:R-:W-:Y:S01]  /*6840*/  F2FP.BF16.F32.PACK_AB R2, R86, R87 ;  /* 0x000000575602723e */ /* 0x008fe200000010ff */
[----:B------:R-:W-:Y:S01]  /*6850*/  STS [R240+0x28000], R16 ;  /* 0x02800010f0007388 */ /* 0x000fe20000000800 */
[----:B------:R-:W-:Y:S01]  /*6860*/  F2FP.BF16.F32.PACK_AB R0, R14, R15 ;  /* 0x0000000f0e00723e */ /* 0x000fe200000010ff */
[----:B------:R-:W1:Y:S01]  /*6870*/  LDC R116, c[0x0][0x270] ;  /* 0x00009c00ff747b82 */ /* 0x000e620000000800 */
[----:B------:R-:W-:Y:S02]  /*6880*/  F2FP.BF16.F32.PACK_AB R3, R18, R19 ;  /* 0x000000131203723e */ /* 0x000fe400000010ff */
[----:B------:R-:W-:Y:S05]  /*6890*/  STS [R240+0x28400], R5 ;  /* 0x02840005f0007388 */ /* 0x000fea0000000800 */
[----:B------:R-:W-:Y:S05]  /*68a0*/  STS [R243+0x28000], R85 ;  /* 0x02800055f3007388 */ /* 0x000fea0000000800 */
[----:B------:R2:W-:Y:S05]  /*68b0*/  STS [R243+0x28400], R2 ;  /* 0x02840002f3007388 */ /* 0x0005ea0000000800 */
[----:B------:R-:W-:Y:S05]  /*68c0*/  STS [R241+0x28000], R17 ;  /* 0x02800011f1007388 */ /* 0x000fea0000000800 */
[----:B------:R3:W-:Y:S05]  /*68d0*/  STS [R241+0x28400], R0 ;  /* 0x02840000f1007388 */ /* 0x0007ea0000000800 */
[----:B------:R-:W-:Y:S01]  /*68e0*/  STS [R242+0x28000], R84 ;  /* 0x02800054f2007388 */ /* 0x000fe20000000800 */
[----:B-1----:R-:W-:Y:S04]  /*68f0*/  IMAD R227, R116, UR20, RZ ;  /* 0x0000001474e37c24 */ /* 0x002fe8000f8e02ff */
[----:B------:R-:W-:Y:S01]  /*6900*/  STS [R242+0x28400], R3 ;  /* 0x02840003f2007388 */ /* 0x000fe20000000800 */
[----:B------:R-:W-:Y:S01]  /*6910*/  BAR.SYNC.DEFER_BLOCKING 0x0 ;  /* 0x0000000000007b1d */ /* 0x000fe20000010000 */
[----:B--2---:R-:W-:Y:S05]  /*6920*/  IMAD.U32 R2, R227, -0x40, RZ ;  /* 0xffffffc0e3027824 */ /* 0x004fea00078e00ff */
[C---:B------:R-:W-:Y:S02]  /*6930*/  LEA R224, P1, R2.reuse, R224, 0x2 ;  /* 0x000000e002e07211 */ /* 0x040fe400078210ff */
[----:B---3--:R-:W-:Y:S02]  /*6940*/  LEA R0, R223, UR4, 0x1 ;  /* 0x00000004df007c11 */ /* 0x008fe4000f8e08ff */
        /* <DEDUP_REMOVED lines=158> */
.L_x_1530:
[----:B------:R-:W-:Y:S01]  /*7330*/  LDSM.16.M88.4 R128, [R218] ;  /* 0x00000000da80783b */ /* 0x000fe20000000200 */
[----:B---3--:R-:W-:Y:S01]  /*7340*/  @P0 IADD3 R2, P1, R250, UR12, RZ ;  /* 0x0000000cfa020c10 */ /* 0x008fe2000ff3e0ff */
[----:B------:R-:W-:Y:S01]  /*7350*/  IMAD.SHL.U32 R229, R227, 0x8, RZ ;  /* 0x00000008e3e57824 */ /* 0x000fe200078e00ff */
        /* <DEDUP_REMOVED lines=19> */
[-C--:B------:R-:W-:Y:S01]  /*7490*/  HMMA.16816.F32.BF16 R12, R124, R18.reuse, RZ ;  /* 0x000000127c0c723c */ /* 0x080fe200000418ff */
[CC--:B---3--:R-:W-:Y:S05]  /*74a0*/  LEA R2, P0, R229.reuse, R224.reuse, 0x2 ;  /* 0x000000e0e5027211 */ /* 0x0c8fea00078010ff */
[C---:B------:R-:W-:Y:S02]  /*74b0*/  HMMA.16816.F32.BF16 R16, R128.reuse, R18, RZ ;  /* 0x000000128010723c */ /* 0x040fe400000418ff */
[-C--:B------:R-:W-:Y:S04]  /*74c0*/  LEA.HI.X.SX32 R3, R229, R225.reuse, 0x2, P0 ;  /* 0x000000e1e5037211 */ /* 0x080fe800000f16ff */
[-C--:B------:R-:W-:Y:S06]  /*74d0*/  HMMA.16816.F32.BF16 R84, R128, R96.reuse, RZ ;  /* 0x000000608054723c */ /* 0x080fec00000418ff */
        /* <DEDUP_REMOVED lines=61> */
[----:B------:R-:W-:Y:S04]  /*78b0*/  REDG.E.ADD.F32.FTZ.RN.STRONG.GPU desc[UR6][R224.64], R4 ;  /* 0x00000004e00079a6 */ /* 0x000fe8000c10f386 */
        /* <DEDUP_REMOVED lines=11> */
[C---:B-1----:R-:W-:Y:S06]  /*7970*/  IMAD R0, R227.reuse, 0x18, RZ ;  /* 0x00000018e3007824 */ /* 0x042fec00078e02ff */
[CC--:B------:R-:W-:Y:S04]  /*7980*/  LEA R4, P0, R0.reuse, R224.reuse, 0x2 ;  /* 0x000000e000047211 */ /* 0x0c0fe800078010ff */
[-C--:B------:R-:W-:Y:S01]  /*7990*/  LEA.HI.X.SX32 R5, R0, R225.reuse, 0x2, P0 ;  /* 0x000000e100057211 */ /* 0x080fe200000f16ff */
[C---:B------:R-:W-:Y:S01]  /*79a0*/  IMAD R0, R227.reuse, 0x30, RZ ;  /* 0x00000030e3007824 */ /* 0x040fe200078e02ff */
[-C--:B--2---:R-:W-:Y:S06]  /*79b0*/  HMMA.16816.F32.BF16 R116, R204, R196.reuse, R116 ;  /* 0x000000c4cc74723c */ /* 0x084fec0000041874 */
[C---:B------:R-:W-:Y:S06]  /*79c0*/  HMMA.16816.F32.BF16 R120, R200.reuse, R196, R120 ;  /* 0x000000c4c878723c */ /* 0x040fec0000041878 */
[-C--:B------:R-:W-:Y:S05]  /*79d0*/  HMMA.16816.F32.BF16 R124, R200, R198.reuse, R124 ;  /* 0x000000c6c87c723c */ /* 0x080fea000004187c */
[C---:B------:R-:W-:Y:S01]  /*79e0*/  IMAD.SHL.U32 R197, R227.reuse, 0x20, RZ ;  /* 0x00000020e3c57824 */ /* 0x040fe200078e00ff */
[----:B------:R-:W-:Y:S05]  /*79f0*/  HMMA.16816.F32.BF16 R128, R204, R198, R128 ;  /* 0x000000c6cc80723c */ /* 0x000fea0000041880 */
[C---:B------:R-:W-:Y:S02]  /*7a00*/  IMAD.SHL.U32 R200, R227.reuse, 0x10, RZ ;  /* 0x00000010e3c87824 */ /* 0x040fe400078e00ff */
[C---:B------:R-:W-:Y:S04]  /*7a10*/  IMAD R201, R227.reuse, 0x28, RZ ;  /* 0x00000028e3c97824 */ /* 0x040fe800078e02ff */
[CC--:B------:R-:W-:Y:S01]  /*7a20*/  LEA R198, P1, R200.reuse, R224.reuse, 0x2 ;  /* 0x000000e0c8c67211 */ /* 0x0c0fe200078210ff */
[----:B------:R-:W-:Y:S03]  /*7a30*/  IMAD R227, R227, 0x38, RZ ;  /* 0x00000038e3e37824 */ /* 0x000fe600078e02ff */
        /* <DEDUP_REMOVED lines=8> */
[CC--:B------:R-:W-:Y:S02]  /*7ac0*/  LEA R4, P1, R0.reuse, R224.reuse, 0x2 ;  /* 0x000000e000047211 */ /* 0x0c0fe400078210ff */
[CC--:B---3--:R-:W-:Y:S01]  /*7ad0*/  LEA R8, P0, R227.reuse, R224.reuse, 0x2 ;  /* 0x000000e0e3087211 */ /* 0x0c8fe200078010ff */
        /* <DEDUP_REMOVED lines=503> */
.L_x_1532:
[----:B--2---:R-:W2:Y:S01]  /*9a50*/  LDL R0, [R1+0x8] ;  /* 0x0000080001007983 */ /* 0x004ea20000100800 */
        /* <DEDUP_REMOVED lines=20> */
.L_x_1533:
[----:B------:R-:W-:Y:S01]  /*9ba0*/  BAR.SYNC.DEFER_BLOCKING 0x0 ;  /* 0x0000000000007b1d */ /* 0x000fe20000010000 */
[----:B------:R-:W-:Y:S01]  /*9bb0*/  USHF.R.S32.HI UR13, URZ, 0x1f, UR12 ;  /* 0x0000001f3f0d7899 */ /* 0x000fe2000801140c */
[--C-:B------:R-:W-:Y:S01]  /*9bc0*/  SHF.R.S32.HI R7, RZ, 0x1f, R236.reuse ;  /* 0x0000001fff077819 */ /* 0x100fe200000114ec */
[----:B------:R-:W-:Y:S01]  /*9bd0*/  IMAD.U32 R2, RZ, RZ, UR10 ;  /* 0x0000000aff027e24 */ /* 0x000fe2000f8e00ff */
[----:B-1----:R-:W-:Y:S01]  /*9be0*/  SHF.R.S32.HI R4, RZ, 0x1f, R3 ;  /* 0x0000001fff047819 */ /* 0x002fe20000011403 */
[----:B------:R-:W-:Y:S01]  /*9bf0*/  UIMAD UR15, UR13, UR10, URZ ;  /* 0x0000000a0d0f72a4 */ /* 0x000fe2000f8e023f */
[----:B------:R-:W-:Y:S01]  /*9c00*/  IMAD.MOV.U32 R6, RZ, RZ, R236 ;  /* 0x000000ffff067224 */ /* 0x000fe200078e00ec */
[----:B------:R-:W-:Y:S01]  /*9c10*/  UIMAD UR5, UR33, -0x40, UR5 ;  /* 0xffffffc0210578a4 */ /* 0x000fe2000f8e0205 */
[----:B------:R-:W-:Y:S01]  /*9c20*/  LEA.HI R3, R4, R3, RZ, 0x3 ;  /* 0x0000000304037211 */ /* 0x000fe200078f18ff */
[----:B------:R-:W-:Y:S01]  /*9c30*/  UIMAD UR15, UR12, UR11, UR15 ;  /* 0x0000000b0c0f72a4 */ /* 0x000fe2000f8e020f */
[----:B------:R-:W-:Y:S01]  /*9c40*/  IMAD.WIDE.U32 R4, R2, UR12, R6 ;  /* 0x0000000c02047c25 */ /* 0x000fe2000f8e0006 */
[----:B------:R-:W-:Y:S01]  /*9c50*/  USHF.R.S32.HI UR19, URZ, 0x1f, UR56 ;  /* 0x0000001f3f137899 */ /* 0x000fe20008011438 */
[----:B------:R-:W-:Y:S01]  /*9c60*/  SHF.R.S32.HI R2, RZ, 0x3, R3 ;  /* 0x00000003ff027819 */ /* 0x000fe20000011403 */
[----:B------:R-:W-:Y:S01]  /*9c70*/  ULDC.64 UR16, c[0x0][0x468] ;  /* 0x00011a0000107ab9 */ /* 0x000fe20000000a00 */
[----:B------:R-:W-:Y:S01]  /*9c80*/  BSSY B0, `(.L_x_1534) ;  /* 0x000002f000007945 */ /* 0x000fe20003800000 */
[----:B------:R-:W-:Y:S01]  /*9c90*/  IMAD.U32 R3, RZ, RZ, UR15 ;  /* 0x0000000fff037e24 */ /* 0x000fe2000f8e00ff */
[----:B------:R-:W-:Y:S01]  /*9ca0*/  IADD3 R4, P0, R4, UR20, RZ ;  /* 0x0000001404047c10 */ /* 0x000fe2000ff1e0ff */
[C---:B------:R-:W-:Y:S01]  /*9cb0*/  VIADD R8, R2.reuse, 0x20 ;  /* 0x0000002002087836 */ /* 0x040fe20000000000 */
[----:B------:R-:W-:Y:S01]  /*9cc0*/  ISETP.GE.AND P5, PT, R2, UR5, PT ;  /* 0x0000000502007c0c */ /* 0x000fe2000bfa6270 */
[----:B------:R-:W-:Y:S01]  /*9cd0*/  UIMAD UR15, UR19, UR16, URZ ;  /* 0x00000010130f72a4 */ /* 0x000fe2000f8e023f */
[----:B------:R-:W-:Y:S01]  /*9ce0*/  IADD3.X R5, R5, UR21, R3, P0, !PT ;  /* 0x0000001505057c10 */ /* 0x000fe200087fe403 */
[----:B------:R-:W-:Y:S01]  /*9cf0*/  VIADD R29, R236, 0x40 ;  /* 0x00000040ec1d7836 */ /* 0x000fe20000000000 */
[----:B------:R-:W-:Y:S01]  /*9d00*/  MOV R3, UR16 ;  /* 0x0000001000037c02 */ /* 0x000fe20008000f00 */
[----:B------:R-:W-:Y:S01]  /*9d10*/  UIMAD UR17, UR56, UR17, UR15 ;  /* 0x00000011381172a4 */ /* 0x000fe2000f8e020f */
[----:B------:R1:W2:Y:S01]  /*9d20*/  LDS.128 R44, [R0+0x19000] ;  /* 0x01900000002c7984 */ /* 0x0002a20000000c00 */
[----:B------:R-:W-:Y:S01]  /*9d30*/  ISETP.GE.AND P4, PT, R8, UR5, PT ;  /* 0x0000000508007c0c */ /* 0x000fe2000bf86270 */
[C---:B------:R-:W-:Y:S01]  /*9d40*/  VIADD R30, R236.reuse, 0x80 ;  /* 0x00000080ec1e7836 */ /* 0x040fe20000000000 */
[----:B------:R-:W-:Y:S01]  /*9d50*/  IADD3 R31, R236, 0xc0, RZ ;  /* 0x000000c0ec1f7810 */ /* 0x000fe20007ffe0ff */
[----:B------:R1:W3:Y:S01]  /*9d60*/  LDS.128 R40, [R0+0x1b000] ;  /* 0x01b0000000287984 */ /* 0x0002e20000000c00 */
[----:B------:R-:W-:Y:S01]  /*9d70*/  IMAD.WIDE.U32 R8, R3, UR56, R4 ;  /* 0x0000003803087c25 */ /* 0x000fe2000f8e0004 */
[----:B------:R-:W-:-:S02]  /*9d80*/  SHF.R.S32.HI R64, RZ, 0x1f, R2 ;  /* 0x0000001fff407819 */ /* 0x000fc40000011402 */
[----:B------:R1:W4:Y:S01]  /*9d90*/  LDS.128 R36, [R0+0x1d000] ;  /* 0x01d0000000247984 */ /* 0x0003220000000c00 */
[----:B------:R-:W-:-:S03]  /*9da0*/  VIADD R28, R9, UR17 ;  /* 0x00000011091c7c36 */ /* 0x000fc60008000000 */
        /* <DEDUP_REMOVED lines=28> */
.L_x_1535:
[----:B------:R-:W-:Y:S05]  /*9f70*/  BSYNC B0 ;  /* 0x0000000000007941 */ /* 0x000fea0003800000 */
.L_x_1534:
        /* <DEDUP_REMOVED lines=22> */
.L_x_1537:
[----:B------:R-:W-:Y:S05]  /*a0e0*/  BSYNC B0 ;  /* 0x0000000000007941 */ /* 0x000fea0003800000 */
.L_x_1536:
[----:B------:R-:W-:Y:S01]  /*a0f0*/  IMAD.U32 R3, RZ, RZ, UR8 ;  /* 0x00000008ff037e24 */ /* 0x000fe2000f8e00ff */
[----:B------:R-:W-:Y:S01]  /*a100*/  UIMAD UR13, UR13, UR8, URZ ;  /* 0x000000080d0d72a4 */ /* 0x000fe2000f8e023f */
[----:B--2---:R-:W2:Y:S01]  /*a110*/  LDS.128 R24, [R0+0x20000] ;  /* 0x0200000000187984 */ /* 0x004ea20000000c00 */
        /* <DEDUP_REMOVED lines=35> */
.L_x_1539:
[----:B------:R-:W-:Y:S05]  /*a350*/  BSYNC B0 ;  /* 0x0000000000007941 */ /* 0x000fea0003800000 */
.L_x_1538:
        /* <DEDUP_REMOVED lines=9> */
[----:B------:R-:W-:Y:S01]  /*a3f0*/  ULDC.64 UR10, c[0x0][0x3f8] ;  /* 0x0000fe00000a7ab9 */ /* 0x000fe20000000a00 */
[----:B------:R-:W-:Y:S02]  /*a400*/  ISETP.GE.AND P0, PT, R30, UR5, PT ;  /* 0x000000051e007c0c */ /* 0x000fe4000bf06270 */
[----:B------:R-:W-:-:S04]  /*a410*/  IMAD R3, R3, UR8, RZ ;  /* 0x0000000803037c24 */ /* 0x000fc8000f8e02ff */
        /* <DEDUP_REMOVED lines=11> */
.L_x_1510:
        /* <DEDUP_REMOVED lines=24> */
.L_x_1541:
        /* <DEDUP_REMOVED lines=22> */
.L_x_1542:
        /* <DEDUP_REMOVED lines=14> */
[----:B------:R-:W-:Y:S01]  /*a890*/  ISETP.GE.AND P5, PT, R0, UR5, PT ;  /* 0x0000000500007c0c */ /* 0x000fe2000bfa6270 */
[----:B------:R-:W-:Y:S01]  /*a8a0*/  UIMAD UR14, UR14, UR12, URZ ;  /* 0x0000000c0e0e72a4 */ /* 0x000fe2000f8e023f */
[----:B------:R-:W-:Y:S01]  /*a8b0*/  IMAD.U32 R2, RZ, RZ, UR12 ;  /* 0x0000000cff027e24 */ /* 0x000fe2000f8e00ff */
[----:B------:R-:W-:Y:S01]  /*a8c0*/  IADD3.X R5, R3, UR21, R5, P0, !PT ;  /* 0x0000001503057c10 */ /* 0x000fe200087fe405 */
[----:B------:R-:W-:Y:S01]  /*a8d0*/  VIADD R10, R236, 0x80 ;  /* 0x00000080ec0a7836 */ /* 0x000fe20000000000 */
[----:B------:R-:W-:Y:S01]  /*a8e0*/  UIMAD UR13, UR56, UR13, UR14 ;  /* 0x0000000d380d72a4 */ /* 0x000fe2000f8e020e */
[----:B------:R-:W-:Y:S01]  /*a8f0*/  IADD3 R6, R0, 0x20, RZ ;  /* 0x0000002000067810 */ /* 0x000fe20007ffe0ff */
[----:B------:R-:W-:Y:S01]  /*a900*/  IMAD.WIDE.U32 R4, R2, UR56, R4 ;  /* 0x0000003802047c25 */ /* 0x000fe2000f8e0004 */
[----:B------:R-:W-:-:S02]  /*a910*/  SHF.R.S32.HI R13, RZ, 0x1f, R0 ;  /* 0x0000001fff0d7819 */ /* 0x000fc40000011400 */
[----:B------:R-:W-:Y:S02]  /*a920*/  ISETP.GE.AND P4, PT, R6, UR5, PT ;  /* 0x0000000506007c0c */ /* 0x000fe4000bf86270 */
[----:B------:R-:W-:Y:S01]  /*a930*/  IADD3 R8, R5, UR13, RZ ;  /* 0x0000000d05087c10 */ /* 0x000fe2000fffe0ff */
[----:B------:R-:W-:Y:S10]  /*a940*/  @P5 BRA `(.L_x_1544) ;  /* 0x0000000000485947 */ /* 0x000ff40003800000 */
        /* <DEDUP_REMOVED lines=18> */
.L_x_1544:
[----:B------:R-:W-:Y:S05]  /*aa70*/  BSYNC B0 ;  /* 0x0000000000007941 */ /* 0x000fea0003800000 */
.L_x_1543:
        /* <DEDUP_REMOVED lines=21> */
.L_x_1546:
[----:B------:R-:W-:Y:S05]  /*abd0*/  BSYNC B0 ;  /* 0x0000000000007941 */ /* 0x000fea0003800000 */
.L_x_1545:
        /* <DEDUP_REMOVED lines=34> */
.L_x_1548:
[----:B------:R-:W-:Y:S05]  /*ae00*/  BSYNC B0 ;  /* 0x0000000000007941 */ /* 0x000fea0003800000 */
.L_x_1547:
        /* <DEDUP_REMOVED lines=20> */
.L_x_1540:
[----:B------:R-:W-:Y:S05]  /*af50*/  BSYNC B1 ;  /* 0x0000000000017941 */ /* 0x000fea0003800000 */
.L_x_1505:
        /* <DEDUP_REMOVED lines=12> */
.L_x_1549:
[----:B------:R-:W-:Y:S05]  /*b020*/  EXIT ;  /* 0x000000000000794d */ /* 0x000fea0003800000 */
.L_x_1551:
        /* <DEDUP_REMOVED lines=13> */
.L_x_2063:


//--------------------- .text._ZN5flash44flash_bwd_dq_dk_dv_loop_seqk_parallel_kernelI23Flash_bwd_kernel_traitsILi256ELi64ELi64ELi8ELi4ELi2ELi2ELb0ELb0EN7cutlass10bfloat16_tE19Flash_kernel_traitsILi256ELi64ELi64ELi8ES3_EELb1ELb0ELb1ELb0ELb0ELb0ELb0EEEvNS_16Flash_bwd_paramsE --------------------------
	.section	.text._ZN5flash44flash_bwd_dq_dk_dv_loop_seqk_parallel_kernelI23Flash_bwd_kernel_traitsILi256ELi64ELi64ELi8ELi4ELi2ELi2ELb0ELb0EN7cutlass10bfloat16_tE19Flash_kernel_traitsILi256ELi64ELi64ELi8ES3_EELb1ELb0ELb1ELb0ELb0ELb0ELb0EEEvNS_16Flash_bwd_paramsE,"ax",@progbits
	.align	128
        .global         _ZN5flash44flash_bwd_dq_dk_dv_loop_seqk_parallel_kernelI23Flash_bwd_kernel_traitsILi256ELi64ELi64ELi8ELi4ELi2ELi2ELb0ELb0EN7cutlass10bfloat16_tE19Flash_kernel_traitsILi256ELi64ELi64ELi8ES3_EELb1ELb0ELb1ELb0ELb0ELb0ELb0EEEvNS_16Flash_bwd_paramsE
        .type           _ZN5flash44flash_bwd_dq_dk_dv_loop_seqk_parallel_kernelI23Flash_bwd_kernel_traitsILi256ELi64ELi64ELi8ELi4ELi2ELi2ELb0ELb0EN7cutlass10bfloat16_tE19Flash_kernel_traitsILi256ELi64ELi64ELi8ES3_EELb1ELb0ELb1ELb0ELb0ELb0ELb0EEEvNS_16Flash_bwd_paramsE,@function
        .size           _ZN5flash44flash_bwd_dq_dk_dv_loop_seqk_parallel_kernelI23Flash_bwd_kernel_traitsILi256ELi64ELi64ELi8ELi4ELi2ELi2ELb0ELb0EN7cutlass10bfloat16_tE19Flash_kernel_traitsILi256ELi64ELi64ELi8ES3_EELb1ELb0ELb1ELb0ELb0ELb0ELb0EEEvNS_16Flash_bwd_paramsE,(.L_x_2064 - _ZN5flash44flash_bwd_dq_dk_dv_loop_seqk_parallel_kernelI23Flash_bwd_kernel_traitsILi256ELi64ELi64ELi8ELi4ELi2ELi2ELb0ELb0EN7cutlass10bfloat16_tE19Flash_kernel_traitsILi256ELi64ELi64ELi8ES3_EELb1ELb0ELb1ELb0ELb0ELb0ELb0EEEvNS_16Flash_bwd_paramsE)
        .other          _ZN5flash44flash_bwd_dq_dk_dv_loop_seqk_parallel_kernelI23Flash_bwd_kernel_traitsILi256ELi64ELi64ELi8ELi4ELi2ELi2ELb0ELb0EN7cutlass10bfloat16_tE19Flash_kernel_traitsILi256ELi64ELi64ELi8ES3_EELb1ELb0ELb1ELb0ELb0ELb0ELb0EEEvNS_16Flash_bwd_paramsE,@"STO_CUDA_ENTRY STV_DEFAULT"
_ZN5flash44flash_bwd_dq_dk_dv_loop_seqk_parallel_kernelI23Flash_bwd_kernel_traitsILi256ELi64ELi64ELi8ELi4ELi2ELi2ELb0ELb0EN7cutlass10bfloat16_tE19Flash_kernel_traitsILi256ELi64ELi64ELi8ES3_EELb1ELb0ELb1ELb0ELb0ELb0ELb0EEEvNS_16Flash_bwd_paramsE:
.text._ZN5flash44flash_bwd_dq_dk_dv_loop_seqk_parallel_kernelI23Flash_bwd_kernel_traitsILi256ELi64ELi64ELi8ELi4ELi2ELi2ELb0ELb0EN7cutlass10bfloat16_tE19Flash_kernel_traitsILi256ELi64ELi64ELi8ES3_EELb1ELb0ELb1ELb0ELb0ELb0ELb0EEEvNS_16Flash_bwd_paramsE:
        /* <DEDUP_REMOVED lines=16> */
[----:B------:R-:W-:Y:S01]  /*0100*/  ULDC.64 UR6, c[0x0][0x208] ;  /* 0x0000820000067ab9 */ /* 0x000fe20000000a00 */
[----:B------:R-:W-:Y:S01]  /*0110*/  ULDC UR58, c[0x0][0x394] ;  /* 0x0000e500003a7ab9 */ /* 0x000fe20000000800 */
[----:B------:R-:W-:Y:S02]  /*0120*/  UMOV UR59, 0xffff8000 ;  /* 0xffff8000003b7882 */ /* 0x000fe40000000000 */
        /* <DEDUP_REMOVED lines=8> */
[--C-:B------:R-:W-:Y:S02]  /*01b0*/  SHF.R.S32.HI R18, RZ, 0x5, R7.reuse ;  /* 0x00000005ff127819 */ /* 0x100fe40000011407 */
[----:B------:R-:W-:Y:S02]  /*01c0*/  SHF.R.S32.HI R5, RZ, 0x1f, R7 ;  /* 0x0000001fff057819 */ /* 0x000fe40000011407 */
[CC--:B------:R-:W-:Y:S02]  /*01d0*/  LEA.HI R6, R3.reuse, R10.reuse, RZ, 0x4 ;  /* 0x0000000a03067211 */ /* 0x0c0fe400078f20ff */
[----:B------:R-:W-:-:S02]  /*01e0*/  LEA.HI R12, R3, R10, RZ, 0x7 ;  /* 0x0000000a030c7211 */ /* 0x000fc400078f38ff */
[CC--:B------:R-:W-:Y:S02]  /*01f0*/  LEA.HI R2, R3.reuse, R10.reuse, RZ, 0x6 ;  /* 0x0000000a03027211 */ /* 0x0c0fe400078f30ff */
[----:B------:R-:W-:Y:S02]  /*0200*/  LEA.HI R3, R3, R10, RZ, 0x2 ;  /* 0x0000000a03037211 */ /* 0x000fe400078f10ff */
[----:B------:R-:W-:Y:S02]  /*0210*/  LOP3.LUT R15, R7, 0xffffffe0, RZ, 0xc0, !PT ;  /* 0xffffffe0070f7812 */ /* 0x000fe400078ec0ff */
[-C--:B------:R-:W-:Y:S02]  /*0220*/  LEA.HI R5, R5, R18.reuse, RZ, 0x2 ;  /* 0x0000001205057211 */ /* 0x080fe400078f10ff */
[----:B------:R-:W-:Y:S01]  /*0230*/  LEA.HI R7, R7, R18, RZ, 0x1 ;  /* 0x0000001207077211 */ /* 0x000fe200078f08ff */
[----:B------:R-:W-:Y:S01]  /*0240*/  IMAD.IADD R4, R10, 0x1, -R15 ;  /* 0x000000010a047824 */ /* 0x000fe200078e0a0f */
[----:B------:R-:W-:-:S02]  /*0250*/  LOP3.LUT R13, R8, 0xfffffff8, RZ, 0xc0, !PT ;  /* 0xfffffff8080d7812 */ /* 0x000fc400078ec0ff */
[----:B------:R-:W-:Y:S02]  /*0260*/  LOP3.LUT R11, R6, 0xfffffff0, RZ, 0xc0, !PT ;  /* 0xfffffff0060b7812 */ /* 0x000fe400078ec0ff */
[----:B------:R-:W-:Y:S01]  /*0270*/  LOP3.LUT R9, R3, 0x7ffffffc, RZ, 0xc0, !PT ;  /* 0x7ffffffc03097812 */ /* 0x000fe200078ec0ff */
[C---:B------:R-:W-:Y:S01]  /*0280*/  IMAD.IADD R0, R10.reuse, 0x1, -R13 ;  /* 0x000000010a007824 */ /* 0x040fe200078e0a0d */
[----:B------:R-:W-:Y:S01]  /*0290*/  LOP3.LUT R5, R5, 0xfffffffc, RZ, 0xc0, !PT ;  /* 0xfffffffc05057812 */ /* 0x000fe200078ec0ff */
[C---:B------:R-:W-:Y:S01]  /*02a0*/  IMAD.IADD R14, R10.reuse, 0x1, -R11 ;  /* 0x000000010a0e7824 */ /* 0x040fe200078e0a0b */
[----:B------:R-:W-:Y:S01]  /*02b0*/  LOP3.LUT R7, R7, 0xfffffffe, RZ, 0xc0, !PT ;  /* 0xfffffffe07077812 */ /* 0x000fe200078ec0ff */
[----:B------:R-:W-:Y:S01]  /*02c0*/  IMAD.IADD R10, R10, 0x1, -R9 ;  /* 0x000000010a0a7824 */ /* 0x000fe200078e0a09 */
[----:B------:R-:W-:Y:S01]  /*02d0*/  SHF.R.S32.HI R9, RZ, 0x4, R6 ;  /* 0x00000004ff097819 */ /* 0x000fe20000011406 */
[C---:B------:R-:W-:Y:S01]  /*02e0*/  IMAD.IADD R17, R18.reuse, 0x1, -R5 ;  /* 0x0000000112117824 */ /* 0x040fe200078e0a05 */
[----:B------:R-:W-:Y:S01]  /*02f0*/  SHF.R.S32.HI R16, RZ, 0x2, R3 ;  /* 0x00000002ff107819 */ /* 0x000fe20000011403 */
[----:B------:R-:W-:Y:S01]  /*0300*/  IMAD.IADD R7, R18, 0x1, -R7 ;  /* 0x0000000112077824 */ /* 0x000fe200078e0a07 */
[----:B------:R-:W-:Y:S01]  /*0310*/  SHF.R.S32.HI R18, RZ, 0x3, R8 ;  /* 0x00000003ff127819 */ /* 0x000fe20000011408 */
[----:B------:R-:W-:Y:S01]  /*0320*/  IMAD.SHL.U32 R20, R0, 0x8, RZ ;  /* 0x0000000800147824 */ /* 0x000fe200078e00ff */
[----:B------:R-:W-:Y:S01]  /*0330*/  LEA.HI R6, R6, R9, RZ, 0x1 ;  /* 0x0000000906067211 */ /* 0x000fe200078f08ff */
[----:B------:R-:W-:Y:S01]  /*0340*/  STL [R1], R17 ;  /* 0x0000001101007387 */ /* 0x000fe20000100800 */
[----:B------:R-:W-:Y:S01]  /*0350*/  SHF.R.S32.HI R3, RZ, 0x1f, R3 ;  /* 0x0000001fff037819 */ /* 0x000fe20000011403 */
[----:B------:R-:W-:Y:S01]  /*0360*/  IMAD.SHL.U32 R18, R18, 0x40, RZ ;  /* 0x0000004012127824 */ /* 0x000fe200078e00ff */
[----:B------:R-:W-:Y:S01]  /*0370*/  LOP3.LUT R6, R6, 0xfffffffe, RZ, 0xc0, !PT ;  /* 0xfffffffe06067812 */ /* 0x000fe200078ec0ff */
[----:B------:R-:W-:Y:S01]  /*0380*/  STL [R1+0x10], R20 ;  /* 0x0000101401007387 */ /* 0x000fe20000100800 */
[----:B------:R-:W-:Y:S01]  /*0390*/  LEA.HI R3, R3, R16, RZ, 0x3 ;  /* 0x0000001003037211 */ /* 0x000fe200078f18ff */
[----:B------:R-:W-:Y:S01]  /*03a0*/  IMAD.SHL.U32 R10, R10, 0x2, RZ ;  /* 0x000000020a0a7824 */ /* 0x000fe200078e00ff */
[----:B------:R-:W-:Y:S01]  /*03b0*/  SHF.R.S32.HI R11, RZ, 0x1f, R14 ;  /* 0x0000001fff0b7819 */ /* 0x000fe2000001140e */
[----:B------:R-:W-:Y:S01]  /*03c0*/  IMAD.IADD R6, R9, 0x1, -R6 ;  /* 0x0000000109067824 */ /* 0x000fe200078e0a06 */
[----:B------:R-:W-:Y:S01]  /*03d0*/  LOP3.LUT R18, R18, 0x1c0, RZ, 0xc0, !PT ;  /* 0x000001c012127812 */ /* 0x000fe200078ec0ff */
[----:B------:R-:W-:Y:S01]  /*03e0*/  IMAD.SHL.U32 R9, R0, 0x40, RZ ;  /* 0x0000004000097824 */ /* 0x000fe200078e00ff */
[----:B------:R-:W-:-:S02]  /*03f0*/  LOP3.LUT R3, R3, 0xfffffff8, RZ, 0xc0, !PT ;  /* 0xfffffff803037812 */ /* 0x000fc400078ec0ff */
[C---:B------:R-:W-:Y:S02]  /*0400*/  LOP3.LUT P4, RZ, R0.reuse, 0x4, RZ, 0xc0, !PT ;  /* 0x0000000400ff7812 */ /* 0x040fe4000788c0ff */
[----:B------:R-:W-:Y:S01]  /*0410*/  LOP3.LUT P3, RZ, R0, 0x2, RZ, 0xc0, !PT ;  /* 0x0000000200ff7812 */ /* 0x000fe2000786c0ff */
[----:B------:R-:W-:Y:S01]  /*0420*/  IMAD.IADD R3, R16, 0x1, -R3 ;  /* 0x0000000110037824 */ /* 0x000fe200078e0a03 */
[----:B------:R-:W-:Y:S01]  /*0430*/  LEA.HI R0, R11, R14, RZ, 0x3 ;  /* 0x0000000e0b007211 */ /* 0x000fe200078f18ff */
[----:B------:R-:W-:Y:S01]  /*0440*/  IMAD.SHL.U32 R16, R7, 0x10, RZ ;  /* 0x0000001007107824 */ /* 0x000fe200078e00ff */
[----:B------:R-:W-:Y:S02]  /*0450*/  SHF.R.U32.HI R11, RZ, 0x3, R18 ;  /* 0x00000003ff0b7819 */ /* 0x000fe40000011612 */
[----:B------:R-:W-:Y:S02]  /*0460*/  LOP3.LUT R18, R18, 0x38, R20, 0xf8, !PT ;  /* 0x0000003812127812 */ /* 0x000fe400078ef814 */
[----:B------:R-:W-:-:S02]  /*0470*/  SHF.R.S32.HI R5, RZ, 0x1f, R4 ;  /* 0x0000001fff057819 */ /* 0x000fc40000011404 */
[C---:B------:R-:W-:Y:S01]  /*0480*/  LOP3.LUT R251, R0.reuse, 0xfffffff8, RZ, 0xc0, !PT ;  /* 0xfffffff800fb7812 */ /* 0x040fe200078ec0ff */
[----:B------:R-:W-:Y:S01]  /*0490*/  IMAD.SHL.U32 R0, R0, 0x40, RZ ;  /* 0x0000004000007824 */ /* 0x000fe200078e00ff */
[----:B------:R-:W-:Y:S02]  /*04a0*/  LOP3.LUT R9, R9, 0x1c0, RZ, 0xc0, !PT ;  /* 0x000001c009097812 */ /* 0x000fe400078ec0ff */
[----:B------:R-:W-:Y:S01]  /*04b0*/  LOP3.LUT R11, R18, R11, RZ, 0x3c, !PT ;  /* 0x0000000b120b7212 */ /* 0x000fe200078e3cff */
[----:B------:R-:W-:Y:S01]  /*04c0*/  IMAD.IADD R251, R14, 0x1, -R251 ;  /* 0x000000010efb7824 */ /* 0x000fe200078e0afb */
[----:B------:R-:W-:Y:S02]  /*04d0*/  SHF.R.S32.HI R2, RZ, 0x6, R2 ;  /* 0x00000006ff027819 */ /* 0x000fe40000011402 */
[----:B------:R-:W-:Y:S01]  /*04e0*/  LEA.HI R5, R5, R4, RZ, 0x2 ;  /* 0x0000000405057211 */ /* 0x000fe200078f10ff */
[----:B------:R-:W-:Y:S01]  /*04f0*/  IMAD.SHL.U32 R251, R251, 0x40, RZ ;  /* 0x00000040fbfb7824 */ /* 0x000fe200078e00ff */
[----:B------:R-:W-:Y:S01]  /*0500*/  LOP3.LUT R4, R3, 0x1, RZ, 0xc0, !PT ;  /* 0x0000000103047812 */ /* 0x000fe200078ec0ff */
[C---:B------:R-:W-:Y:S01]  /*0510*/  IMAD R11, R2.reuse, 0x200, R11 ;  /* 0x00000200020b7824 */ /* 0x040fe200078e020b */
[----:B------:R-:W-:Y:S01]  /*0520*/  LOP3.LUT R13, R9, 0x10, R16, 0xf8, !PT ;  /* 0x00000010090d7812 */ /* 0x000fe200078ef810 */
[----:B------:R-:W-:Y:S01]  /*0530*/  IMAD.SHL.U32 R2, R2, 0x8, RZ ;  /* 0x0000000802027824 */ /* 0x000fe200078e00ff */
[----:B------:R-:W-:Y:S01]  /*0540*/  ISETP.NE.U32.AND P0, PT, R4, 0x1, PT ;  /* 0x000000010400780c */ /* 0x000fe20003f05070 */
[----:B------:R-:W-:Y:S01]  /*0550*/  IMAD.SHL.U32 R4, R6, 0x200, RZ ;  /* 0x0000020006047824 */ /* 0x000fe200078e00ff */
[--C-:B------:R-:W-:Y:S01]  /*0560*/  LOP3.LUT R250, R13, 0x8, R8.reuse, 0xf8, !PT ;  /* 0x000000080dfa7812 */ /* 0x100fe200078ef808 */
[----:B------:R1:W-:Y:S01]  /*0570*/  STL [R1+0x4], R11 ;  /* 0x0000040b01007387 */ /* 0x0003e20000100800 */
[----:B------:R-:W-:-:S02]  /*0580*/  LOP3.LUT R8, R9, 0x8, R8, 0xf8, !PT ;  /* 0x0000000809087812 */ /* 0x000fc400078ef808 */
[----:B------:R-:W-:Y:S02]  /*0590*/  SHF.R.S32.HI R15, RZ, 0x7, R12 ;  /* 0x00000007ff0f7819 */ /* 0x000fe4000001140c */
[----:B------:R-:W-:Y:S02]  /*05a0*/  SHF.R.U32.HI R9, RZ, 0x3, R9 ;  /* 0x00000003ff097819 */ /* 0x000fe40000011609 */
[C---:B------:R-:W-:Y:S01]  /*05b0*/  R2P PR, R3.reuse, 0x6 ;  /* 0x0000000603007804 */ /* 0x040fe20000000000 */
[----:B------:R-:W-:Y:S01]  /*05c0*/  IMAD.SHL.U32 R3, R3, 0x40, RZ ;  /* 0x0000004003037824 */ /* 0x000fe200078e00ff */
[----:B------:R-:W-:Y:S02]  /*05d0*/  LOP3.LUT R2, R2, 0x18, RZ, 0xc0, !PT ;  /* 0x0000001802027812 */ /* 0x000fe400078ec0ff */
[----:B------:R-:W-:Y:S02]  /*05e0*/  LOP3.LUT R251, R251, 0x1c0, RZ, 0xc0, !PT ;  /* 0x000001c0fbfb7812 */ /* 0x000fe400078ec0ff */
[----:B------:R-:W-:Y:S01]  /*05f0*/  LOP3.LUT R241, R8, R9, RZ, 0x3c, !PT ;  /* 0x0000000908f17212 */ /* 0x000fe200078e3cff */
[C---:B------:R-:W-:Y:S01]  /*0600*/  IMAD R8, R15.reuse, 0x800, R4 ;  /* 0x000008000f087824 */ /* 0x040fe200078e0204 */
[----:B------:R-:W-:Y:S01]  /*0610*/  LOP3.LUT R250, R4, R250, R9, 0xf6, !PT ;  /* 0x000000fa04fa7212 */ /* 0x000fe200078ef609 */
[----:B------:R-:W-:Y:S01]  /*0620*/  IMAD.SHL.U32 R9, R15, 0x20, RZ ;  /* 0x000000200f097824 */ /* 0x000fe200078e00ff */
[----:B------:R-:W-:Y:S01]  /*0630*/  SHF.R.U32.HI R249, RZ, 0x3, R251 ;  /* 0x00000003fff97819 */ /* 0x000fe200000116fb */
[----:B------:R-:W-:Y:S01]  /*0640*/  IMAD.IADD R241, R8, 0x1, R241 ;  /* 0x0000000108f17824 */ /* 0x000fe200078e02f1 */
[----:B------:R-:W-:-:S02]  /*0650*/  LOP3.LUT R12, R3, 0x1c0, RZ, 0xc0, !PT ;  /* 0x000001c0030c7812 */ /* 0x000fc400078ec0ff */
[----:B------:R-:W-:Y:S02]  /*0660*/  LOP3.LUT R0, R0, 0xfffffe00, RZ, 0xc0, !PT ;  /* 0xfffffe0000007812 */ /* 0x000fe400078ec0ff */
[----:B------:R-:W-:Y:S01]  /*0670*/  SHF.R.U32.HI R3, RZ, 0x3, R12 ;  /* 0x00000003ff037819 */ /* 0x000fe2000001160c */
[----:B-1----:R-:W-:Y:S01]  /*0680*/  IMAD.SHL.U32 R11, R6, 0x20, RZ ;  /* 0x00000020060b7824 */ /* 0x002fe200078e00ff */
[----:B------:R-:W-:Y:S01]  /*0690*/  LOP3.LUT R8, R12, 0x20, R9, 0xf8, !PT ;  /* 0x000000200c087812 */ /* 0x000fe200078ef809 */
[----:B------:R-:W-:Y:S01]  /*06a0*/  IMAD.SHL.U32 R6, R6, 0x8, RZ ;  /* 0x0000000806067824 */ /* 0x000fe200078e00ff */
[----:B------:R-:W-:Y:S01]  /*06b0*/  SEL R240, R240, 0xffffffe0, !P3 ;  /* 0xffffffe0f0f07807 */ /* 0x000fe20005800000 */
[----:B------:R-:W-:Y:S01]  /*06c0*/  IMAD R252, R17, 0x400, R0 ;  /* 0x0000040011fc7824 */ /* 0x000fe200078e0200 */
[----:B------:R-:W-:Y:S01]  /*06d0*/  LOP3.LUT R4, R2, 0x20, R11, 0xf8, !PT ;  /* 0x0000002002047812 */ /* 0x000fe200078ef80b */
[----:B------:R-:W-:Y:S01]  /*06e0*/  IMAD R9, R7, 0x400, R10 ;  /* 0x0000040007097824 */ /* 0x000fe200078e020a */
[----:B------:R-:W-:-:S02]  /*06f0*/  LOP3.LUT R6, R251, 0x8, R6, 0xf8, !PT ;  /* 0x00000008fb067812 */ /* 0x000fc400078ef806 */
[----:B------:R-:W-:Y:S01]  /*0700*/  LOP3.LUT R251, R249, R4, R251, 0x1e, !PT ;  /* 0x00000004f9fb7212 */ /* 0x000fe200078e1efb */
[----:B------:R-:W-:Y:S01]  /*0710*/  IMAD R4, R7, 0x400, R0 ;  /* 0x0000040007047824 */ /* 0x000fe200078e0200 */
[----:B------:R-:W-:Y:S02]  /*0720*/  LOP3.LUT R2, R3, R12, R2, 0x1e, !PT ;  /* 0x0000000c03027212 */ /* 0x000fe400078e1e02 */
[----:B------:R-:W-:Y:S01]  /*0730*/  LOP3.LUT R251, R251, R0, RZ, 0xfc, !PT ;  /* 0x00000000fbfb7212 */ /* 0x000fe200078efcff */
[----:B------:R-:W-:Y:S01]  /*0740*/  IMAD.U32 R0, RZ, RZ, UR5 ;  /* 0x00000005ff007e24 */ /* 0x000fe2000f8e00ff */
[----:B------:R-:W-:Y:S01]  /*0750*/  LOP3.LUT R249, R6, R249, RZ, 0x3c, !PT ;  /* 0x000000f906f97212 */ /* 0x000fe200078e3cff */
[----:B----4-:R-:W-:Y:S01]  /*0760*/  USHF.R.S32.HI UR5, URZ, 0x1f, UR54 ;  /* 0x0000001f3f057899 */ /* 0x010fe20008011436 */
[----:B------:R-:W-:Y:S01]  /*0770*/  LOP3.LUT R3, R8, R3, RZ, 0x3c, !PT ;  /* 0x0000000308037212 */ /* 0x000fe200078e3cff */
[----:B------:R-:W-:Y:S01]  /*0780*/  IMAD R8, R17, 0x400, R10 ;  /* 0x0000040011087824 */ /* 0x000fe200078e020a */
[----:B------:R-:W-:Y:S01]  /*0790*/  LEA R241, R241, UR4, 0x1 ;  /* 0x00000004f1f17c11 */ /* 0x000fe2000f8e08ff */
[----:B------:R-:W-:Y:S01]  /*07a0*/  IMAD.IADD R252, R252, 0x1, R249 ;  /* 0x00000001fcfc7824 */ /* 0x000fe200078e02f9 */
[----:B------:R-:W-:Y:S01]  /*07b0*/  LEA R250, R250, UR4, 0x1 ;  /* 0x00000004fafa7c11 */ /* 0x000fe2000f8e08ff */
[----:B------:R-:W-:-:S02]  /*07c0*/  IMAD.MOV.U32 R0, RZ, RZ, 0x40 ;  /* 0x00000040ff007424 */ /* 0x000fc400078e00ff */
[----:B------:R-:W-:Y:S01]  /*07d0*/  IMAD.U32 R6, RZ, RZ, UR8 ;  /* 0x00000008ff067e24 */ /* 0x000fe2000f8e00ff */
[----:B------:R-:W-:Y:S01]  /*07e0*/  SHF.R.S32.HI R6, RZ, 0x2, R5 ;  /* 0x00000002ff067819 */ /* 0x000fe20000011405 */
[----:B------:R-:W-:Y:S01]  /*07f0*/  IMAD.IADD R3, R8, 0x1, R3 ;  /* 0x0000000108037824 */ /* 0x000fe200078e0203 */
[----:B------:R-:W-:Y:S01]  /*0800*/  UIADD3 UR8, UR4, 0x18000, URZ ;  /* 0x0001800004087890 */ /* 0x000fe2000fffe03f */
[----:B------:R-:W-:Y:S01]  /*0810*/  IMAD.IADD R249, R249, 0x1, R4 ;  /* 0x00000001f9f97824 */ /* 0x000fe200078e0204 */
[----:B------:R-:W-:Y:S01]  /*0820*/  SEL R5, R0, 0xffffffc0, !P4 ;  /* 0xffffffc000057807 */ /* 0x000fe20006000000 */
[----:B------:R-:W-:Y:S02]  /*0830*/  IMAD.U32 R4, RZ, RZ, UR5 ;  /* 0x00000005ff047e24 */ /* 0x000fe4000f8e00ff */
[----:B------:R-:W-:Y:S02]  /*0840*/  IMAD.MOV.U32 R4, RZ, RZ, -0x10 ;  /* 0xfffffff0ff047424 */ /* 0x000fe400078e00ff */
[----:B------:R-:W-:Y:S01]  /*0850*/  IMAD.IADD R2, R9, 0x1, R2 ;  /* 0x0000000109027824 */ /* 0x000fe200078e0202 */
[----:B------:R-:W-:Y:S01]  /*0860*/  LEA R9, R3, UR4, 0x1 ;  /* 0x0000000403097c11 */ /* 0x000fe2000f8e08ff */
[----:B------:R-:W-:Y:S01]  /*0870*/  IMAD R0, R17, 0x10, R6 ;  /* 0x0000001011007824 */ /* 0x000fe200078e0206 */
[----:B------:R-:W-:Y:S01]  /*0880*/  SEL R4, R4, 0x10, !P0 ;  /* 0x0000001004047807 */ /* 0x000fe20004000000 */
[--C-:B------:R-:W-:Y:S01]  /*0890*/  IMAD.IADD R240, R240, 0x1, R241.reuse ;  /* 0x00000001f0f07824 */ /* 0x100fe200078e02f1 */
[----:B------:R-:W-:Y:S01]  /*08a0*/  LEA R8, R2, UR8, 0x1 ;  /* 0x0000000802087c11 */ /* 0x000fe2000f8e08ff */
[----:B------:R-:W-:Y:S01]  /*08b0*/  IMAD.U32 R7, RZ, RZ, UR5 ;  /* 0x00000005ff077e24 */ /* 0x000fe2000f8e00ff */
[----:B------:R1:W-:Y:S01]  /*08c0*/  STL [R1+0x8], R0 ;  /* 0x0000080001007387 */ /* 0x0003e20000100800 */
[----:B------:R-:W-:Y:S01]  /*08d0*/  VIADD R7, R9, 0x20 ;  /* 0x0000002009077836 */ /* 0x000fe20000000000 */
[----:B------:R-:W-:Y:S01]  /*08e0*/  UIADD3 UR5, UR4, 0x28000, URZ ;  /* 0x0002800004057890 */ /* 0x000fe2000fffe03f */
[C---:B------:R-:W-:Y:S01]  /*08f0*/  IMAD.IADD R3, R5.reuse, 0x1, R241 ;  /* 0x0000000105037824 */ /* 0x040fe200078e02f1 */
[----:B------:R2:W-:Y:S01]  /*0900*/  STL [R1+0x18], R9 ;  /* 0x0000180901007387 */ /* 0x0005e20000100800 */
[----:B------:R-:W-:-:S02]  /*0910*/  IMAD.IADD R2, R5, 0x1, R240 ;  /* 0x0000000105027824 */ /* 0x000fc400078e02f0 */
[----:B------:R-:W-:Y:S01]  /*0920*/  @P1 VIADD R7, R9, 0xffffffe0 ;  /* 0xffffffe009071836 */ /* 0x000fe20000000000 */
[----:B------:R2:W-:Y:S01]  /*0930*/  STL [R1+0x1c], R8 ;  /* 0x00001c0801007387 */ /* 0x0005e20000100800 */
[C---:B------:R-:W-:Y:S01]  /*0940*/  VIADD R6, R8.reuse, 0x40 ;  /* 0x0000004008067836 */ /* 0x040fe20000000000 */
[----:B------:R-:W-:Y:S01]  /*0950*/  LEA R249, R249, UR5, 0x1 ;  /* 0x00000005f9f97c11 */ /* 0x000fe2000f8e08ff */
[----:B------:R-:W-:Y:S02]  /*0960*/  @P2 VIADD R6, R8, 0xffffffc0 ;  /* 0xffffffc008062836 */ /* 0x000fe40000000000 */
[----:B-1----:R-:W-:Y:S02]  /*0970*/  IMAD.IADD R0, R5, 0x1, R250 ;  /* 0x0000000105007824 */ /* 0x002fe400078e02fa */
[----:B------:R-:W-:Y:S02]  /*0980*/  IMAD.IADD R5, R9, 0x1, R4 ;  /* 0x0000000109057824 */ /* 0x000fe400078e0204 */
[----:B------:R-:W-:-:S03]  /*0990*/  IMAD.IADD R4, R4, 0x1, R7 ;  /* 0x0000000104047824 */ /* 0x000fc600078e0207 */
[----:B------:R2:W-:Y:S04]  /*09a0*/  STL [R1+0x28], R5 ;  /* 0x0000280501007387 */ /* 0x0005e80000100800 */
[----:B------:R2:W-:Y:S04]  /*09b0*/  STL [R1+0x20], R7 ;  /* 0x0000200701007387 */ /* 0x0005e80000100800 */
[----:B------:R2:W-:Y:S04]  /*09c0*/  STL [R1+0x24], R6 ;  /* 0x0000240601007387 */ /* 0x0005e80000100800 */
[----:B------:R2:W-:Y:S02]  /*09d0*/  STL [R1+0x3c], R4 ;  /* 0x00003c0401007387 */ /* 0x0005e40000100800 */
.L_x_1600:
        /* <DEDUP_REMOVED lines=33> */
[----:B------:R-:W1:Y:S01]  /*0bf0*/  S2R R8, SR_TID.X ;  /* 0x0000000000087919 */ /* 0x000e620000002100 */
        /* <DEDUP_REMOVED lines=23> */
[----:B--2---:R-:W-:Y:S02]  /*0d70*/  @P0 R2UR UR11, R4 ;  /* 0x00000000040b02ca */ /* 0x004fe400000e0000 */
[----:B------:R-:W-:-:S04]  /*0d80*/  ISETP.NE.U32.AND P0, PT, RZ, UR12, PT ;  /* 0x0000000cff007c0c */ /* 0x000fc8000bf05070 */
[----:B------:R-:W-:Y:S02]  /*0d90*/  ISETP.NE.AND.EX P0, PT, RZ, UR13, PT, P0 ;  /* 0x0000000dff007c0c */ /* 0x000fe4000bf05300 */
[----:B---3--:R-:W-:Y:S02]  /*0da0*/  @P1 R2UR UR26, R6 ;  /* 0x00000000061a12ca */ /* 0x008fe400000e0000 */
[----:B-----5:R-:W-:Y:S02]  /*0db0*/  @P3 R2UR UR5, R9 ;  /* 0x00000000090532ca */ /* 0x020fe400000e0000 */
[----:B------:R-:W-:-:S09]  /*0dc0*/  @P3 R2UR UR12, R5 ;  /* 0x00000000050c32ca */ /* 0x000fd200000e0000 */
[----:B------:R-:W-:Y:S01]  /*0dd0*/  @UP3 UIADD3 UR8, UR11, -UR26, URZ ;  /* 0x8000001a0b083290 */ /* 0x000fe2000fffe03f */
[----:B------:R-:W-:Y:S02]  /*0de0*/  @!P2 R2UR UR43, R7 ;  /* 0x00000000072ba2ca */ /* 0x000fe400000e0000 */
[----:B-1----:R-:W-:Y:S01]  /*0df0*/  SHF.R.S32.HI R7, RZ, 0x1f, R8 ;  /* 0x0000001fff077819 */ /* 0x002fe20000011408 */
[----:B------:R-:W-:-:S12]  /*0e00*/  @!P0 BRA `(.L_x_1552) ;  /* 0x0000000000188947 */ /* 0x000fd80003800000 */
[----:B------:R-:W-:-:S13]  /*0e10*/  PLOP3.LUT P0, PT, PT, PT, UP4, 0x80, 0x0 ;  /* 0x000000000000781c */ /* 0x000fda0003f0f048 */
[----:B------:R-:W2:Y:S04]  /*0e20*/  @P0 LDG.E R4, desc[UR6][R10.64+0x4] ;  /* 0x000004060a040981 */ /* 0x000ea8000c1e1900 */
[----:B------:R-:W3:Y:S01]  /*0e30*/  @!P0 LDG.E R5, desc[UR6][R10.64] ;  /* 0x000000060a058981 */ /* 0x000ee2000c1e1900 */
[----:B--2---:R-:W-:-:S13]  /*0e40*/  @P0 R2UR UR9, R4 ;  /* 0x00000000040902ca */ /* 0x004fda00000e0000 */
[----:B------:R-:W-:-:S07]  /*0e50*/  @UP4 UIADD3 UR9, UR9, -UR43, URZ ;  /* 0x8000002b09094290 */ /* 0x000fce000fffe03f */
[----:B---3--:R-:W-:-:S15]  /*0e60*/  @!P0 R2UR UR9, R5 ;  /* 0x00000000050982ca */ /* 0x008fde00000e0000 */
.L_x_1552:
        /* <DEDUP_REMOVED lines=16> */
[----:B------:R-:W-:Y:S01]  /*0f70*/  ULDC.64 UR18, c[0x0][0x488] ;  /* 0x0001220000127ab9 */ /* 0x000fe20000000a00 */
[----:B------:R-:W-:Y:S02]  /*0f80*/  UIMAD.WIDE.U32 UR24, UR49, UR10, URZ ;  /* 0x0000000a311872a5 */ /* 0x000fe4000f8e003f */
[----:B------:R-:W-:Y:S02]  /*0f90*/  UIMAD UR10, UR55, UR10, URZ ;  /* 0x0000000a370a72a4 */ /* 0x000fe4000f8e023f */
[----:B------:R-:W-:Y:S02]  /*0fa0*/  UIMAD.WIDE.U32 UR34, UR38, UR18, URZ ;  /* 0x00000012262272a5 */ /* 0x000fe4000f8e003f */
[----:B------:R-:W-:-:S02]  /*0fb0*/  UIMAD UR31, UR49, UR11, UR10 ;  /* 0x0000000b311f72a4 */ /* 0x000fc4000f8e020a */
[----:B------:R-:W-:Y:S01]  /*0fc0*/  USHF.L.U32 UR17, UR49, 0x7, URZ ;  /* 0x0000000731117899 */ /* 0x000fe2000800063f */
[----:B------:R-:W-:Y:S01]  /*0fd0*/  @!UP2 ULDC.64 UR10, c[0x0][0x418] ;  /* 0x00010600000aaab9 */ /* 0x000fe20000000a00 */
[----:B------:R-:W-:Y:S02]  /*0fe0*/  UIADD3 UR12, UR13, 0x3f, URZ ;  /* 0x0000003f0d0c7890 */ /* 0x000fe4000fffe03f */
        /* <DEDUP_REMOVED lines=8> */
[----:B------:R-:W-:-:S02]  /*1070*/  UIADD3 UR9, UR9, UR10, -UR8 ;  /* 0x0000000a09097290 */ /* 0x000fc4000fffe808 */
[----:B------:R-:W-:Y:S02]  /*1080*/  UIMAD UR38, UR38, UR19, UR35 ;  /* 0x00000013262672a4 */ /* 0x000fe4000f8e0223 */
[----:B------:R-:W-:Y:S02]  /*1090*/  USEL UR35, UR17, URZ, UP0 ;  /* 0x0000003f11237287 */ /* 0x000fe40008000000 */
[----:B------:R-:W-:Y:S01]  /*10a0*/  USHF.R.S32.HI UR17, URZ, 0x1f, UR12 ;  /* 0x0000001f3f117899 */ /* 0x000fe2000801140c */
[----:B------:R-:W-:Y:S01]  /*10b0*/  ULDC.U8 UR27, c[0x0][0x480] ;  /* 0x00012000001b7ab9 */ /* 0x000fe20000000000 */
[----:B------:R-:W-:Y:S02]  /*10c0*/  UIADD3 UR9, UR9, 0x3f, URZ ;  /* 0x0000003f09097890 */ /* 0x000fe4000fffe03f */
[----:B------:R-:W-:Y:S02]  /*10d0*/  UISETP.NE.AND UP4, UPT, UR27, URZ, UPT ;  /* 0x0000003f1b00728c */ /* 0x000fe4000bf85270 */
[----:B------:R-:W-:Y:S01]  /*10e0*/  ULEA.HI UR27, UR17, UR12, URZ, 0x6 ;  /* 0x0000000c111b7291 */ /* 0x000fe2000f8f303f */
[----:B-1----:R-:W1:Y:S01]  /*10f0*/  MUFU.RCP R14, R14 ;  /* 0x0000000e000e7308 */ /* 0x002e620000001000 */
[----:B------:R-:W-:Y:S01]  /*1100*/  USHF.R.S32.HI UR12, URZ, 0x1f, UR9 ;  /* 0x0000001f3f0c7899 */ /* 0x000fe20008011409 */
[----:B------:R-:W-:Y:S01]  /*1110*/  ULDC UR56, c[0x0][0x2d4] ;  /* 0x0000b50000387ab9 */ /* 0x000fe20000000800 */
[----:B------:R-:W-:Y:S01]  /*1120*/  @UP2 ULDC.64 UR14, c[0x0][0x420] ;  /* 0x00010800000e2ab9 */ /* 0x000fe20000000a00 */
[----:B------:R-:W-:-:S02]  /*1130*/  USHF.R.S32.HI UR33, URZ, 0x1f, UR56 ;  /* 0x0000001f3f217899 */ /* 0x000fc40008011438 */
[----:B------:R-:W-:Y:S02]  /*1140*/  ULEA.HI UR9, UR12, UR9, URZ, 0x6 ;  /* 0x000000090c097291 */ /* 0x000fe4000f8f303f */
[----:B------:R-:W-:Y:S02]  /*1150*/  @UP2 UIMAD.WIDE.U32 UR46, UR5, UR14, URZ ;  /* 0x0000000e052e22a5 */ /* 0x000fe4000f8e003f */
[----:B------:R-:W-:Y:S02]  /*1160*/  USHF.L.U64.HI UR14, UR49, 0x7, UR55 ;  /* 0x00000007310e7899 */ /* 0x000fe40008010237 */
[----:B------:R-:W-:Y:S02]  /*1170*/  UIMAD UR17, UR33, UR49, URZ ;  /* 0x00000031211172a4 */ /* 0x000fe4000f8e023f */
[----:B------:R-:W-:Y:S01]  /*1180*/  USHF.R.S32.HI UR12, URZ, 0x6, UR27 ;  /* 0x000000063f0c7899 */ /* 0x000fe2000801141b */
[----:B-1----:R-:W-:Y:S01]  /*1190*/  VIADD R14, R14, 0xffffffe ;  /* 0x0ffffffe0e0e7836 */ /* 0x002fe20000000000 */
[----:B------:R-:W-:Y:S01]  /*11a0*/  USHF.R.S32.HI UR9, URZ, 0x6, UR9 ;  /* 0x000000063f097899 */ /* 0x000fe20008011409 */
[----:B------:R-:W-:-:S02]  /*11b0*/  ULDC UR61, c[0x0][0x2dc] ;  /* 0x0000b700003d7ab9 */ /* 0x000fc40000000800 */
[----:B------:R-:W1:Y:S01]  /*11c0*/  F2I.FTZ.U32.TRUNC.NTZ R15, R14 ;  /* 0x0000000e000f7305 */ /* 0x000e62000021f000 */
[----:B------:R-:W-:Y:S01]  /*11d0*/  ULDC UR60, c[0x0][0x270] ;  /* 0x00009c00003c7ab9 */ /* 0x000fe20000000800 */
[----:B------:R-:W-:Y:S02]  /*11e0*/  UIMAD.WIDE.U32 UR18, UR49, UR56, URZ ;  /* 0x00000038311272a5 */ /* 0x000fe4000f8e003f */
[----:B------:R-:W-:Y:S02]  /*11f0*/  UIMAD.WIDE UR10, UR61, UR60, URZ ;  /* 0x0000003c3d0a72a5 */ /* 0x000fe4000f8e023f */
[----:B------:R-:W-:Y:S02]  /*1200*/  USEL UR36, UR14, URZ, UP0 ;  /* 0x0000003f0e247287 */ /* 0x000fe40008000000 */
[----:B------:R-:W-:Y:S01]  /*1210*/  UIMAD UR17, UR55, UR56, UR17 ;  /* 0x00000038371172a4 */ /* 0x000fe2000f8e0211 */
[----:B------:R-:W-:Y:S01]  /*1220*/  ULDC.64 UR28, c[0x0][0x240] ;  /* 0x00009000001c7ab9 */ /* 0x000fe20000000a00 */
[----:B------:R-:W-:-:S02]  /*1230*/  UISETP.LT.AND UP0, UPT, UR12, UR9, UPT ;  /* 0x000000090c00728c */ /* 0x000fc4000bf01270 */
[----:B------:R-:W-:Y:S01]  /*1240*/  UIMAD.WIDE.U32 UR20, UR5, UR28, URZ ;  /* 0x0000001c051472a5 */ /* 0x000fe2000f8e003f */
[--C-:B-1----:R-:W-:Y:S01]  /*1250*/  IMAD.MOV R5, RZ, RZ, -R15.reuse ;  /* 0x000000ffff057224 */ /* 0x102fe200078e0a0f */
[----:B------:R-:W-:Y:S01]  /*1260*/  UIMAD UR23, UR5, UR29, URZ ;  /* 0x0000001d051772a4 */ /* 0x000fe2000f8e023f */
[----:B------:R-:W-:Y:S01]  /*1270*/  IMAD.MOV.U32 R14, RZ, RZ, RZ ;  /* 0x000000ffff0e7224 */ /* 0x000fe200078e00ff */
[----:B------:R-:W-:Y:S01]  /*1280*/  UIMAD UR27, UR11, UR18, URZ ;  /* 0x000000120b1b72a4 */ /* 0x000fe2000f8e023f */
[----:B------:R-:W-:Y:S01]  /*1290*/  IMAD R6, R5, R11, RZ ;  /* 0x0000000b05067224 */ /* 0x000fe200078e02ff */
[----:B------:R-:W-:Y:S01]  /*12a0*/  IABS R5, UR54 ;  /* 0x0000003600057c13 */ /* 0x000fe20008000000 */
[----:B------:R-:W-:Y:S02]  /*12b0*/  UIADD3 UR17, UR19, UR17, URZ ;  /* 0x0000001113117290 */ /* 0x000fe4000fffe03f */
[----:B------:R-:W-:Y:S01]  /*12c0*/  IMAD.HI.U32 R6, R15, R6, R14 ;  /* 0x000000060f067227 */ /* 0x000fe200078e000e */
[----:B------:R-:W-:-:S02]  /*12d0*/  UISETP.NE.AND UP1, UPT, UR43, -0x1, UPT ;  /* 0xffffffff2b00788c */ /* 0x000fc4000bf25270 */
[----:B------:R-:W-:Y:S02]  /*12e0*/  USEL UR42, UR12, UR9, UP0 ;  /* 0x000000090c2a7287 */ /* 0x000fe40008000000 */
[----:B------:R-:W-:Y:S01]  /*12f0*/  UIADD3 UR39, UR25, UR31, URZ ;  /* 0x0000001f19277290 */ /* 0x000fe2000fffe03f */
[----:B------:R-:W-:Y:S01]  /*1300*/  IMAD.HI.U32 R14, R6, R5, RZ ;  /* 0x00000005060e7227 */ /* 0x000fe200078e00ff */
[----:B------:R-:W-:Y:S02]  /*1310*/  USEL UR40, UR24, UR20, !UP2 ;  /* 0x0000001418287287 */ /* 0x000fe4000d000000 */
[----:B------:R-:W-:Y:S02]  /*1320*/  @UP2 UIADD3 UR39, UR21, UR23, URZ ;  /* 0x0000001715272290 */ /* 0x000fe4000fffe03f */
[----:B------:R-:W-:Y:S01]  /*1330*/  IADD3 R6, -R14, RZ, RZ ;  /* 0x000000ff0e067210 */ /* 0x000fe20007ffe1ff */
[----:B------:R-:W-:Y:S02]  /*1340*/  @UP2 UIMAD UR41, UR5, UR15, UR47 ;  /* 0x0000000f052922a4 */ /* 0x000fe4000f8e022f */
[----:B------:R-:W-:-:S02]  /*1350*/  UIMAD.WIDE.U32 UR20, UR10, UR18, URZ ;  /* 0x000000120a1472a5 */ /* 0x000fc4000f8e003f */
[C---:B------:R-:W-:Y:S01]  /*1360*/  IMAD R6, R11.reuse, R6, R5 ;  /* 0x000000060b067224 */ /* 0x040fe200078e0205 */
[----:B------:R-:W-:Y:S01]  /*1370*/  UIMAD UR12, UR10, UR17, UR27 ;  /* 0x000000110a0c72a4 */ /* 0x000fe2000f8e021b */
[----:B------:R-:W-:Y:S01]  /*1380*/  LOP3.LUT R5, R4, UR54, RZ, 0x3c, !PT ;  /* 0x0000003604057c12 */ /* 0x000fe2000f8e3cff */
[----:B------:R-:W-:Y:S01]  /*1390*/  ULDC.U8 UR15, c[0x0][0x3d8] ;  /* 0x0000f600000f7ab9 */ /* 0x000fe20000000000 */
[----:B------:R-:W-:Y:S01]  /*13a0*/  ULEA UR9, UR42, 0xffffffc0, 0x6 ;  /* 0xffffffc02a097891 */ /* 0x000fe2000f8e303f */
[----:B------:R-:W-:Y:S01]  /*13b0*/  ISETP.GT.U32.AND P1, PT, R11, R6, PT ;  /* 0x000000060b00720c */ /* 0x000fe20003f24070 */
[----:B------:R-:W-:Y:S01]  /*13c0*/  UISETP.NE.AND UP3, UPT, UR15, URZ, UPT ;  /* 0x0000003f0f00728c */ /* 0x000fe2000bf65270 */
[----:B------:R-:W-:Y:S01]  /*13d0*/  ISETP.GE.AND P2, PT, R5, RZ, PT ;  /* 0x000000ff0500720c */ /* 0x000fe20003f46270 */
[----:B------:R-:W-:Y:S02]  /*13e0*/  UIADD3 UR48, UR21, UR12, URZ ;  /* 0x0000000c15307290 */ /* 0x000fe4000fffe03f */
[----:B------:R-:W-:-:S02]  /*13f0*/  USHF.R.S32.HI UR33, URZ, 0x1f, UR9 ;  /* 0x0000001f3f217899 */ /* 0x000fc40008011409 */
[----:B------:R-:W-:Y:S02]  /*1400*/  UIADD3 UR12, UP0, UR9, UR35, URZ ;  /* 0x00000023090c7290 */ /* 0x000fe4000ff1e03f */
[----:B------:R-:W-:Y:S02]  /*1410*/  UIMAD.WIDE.U32 UR18, UR10, UR5, URZ ;  /* 0x000000050a1272a5 */ /* 0x000fe4000f8e003f */
[----:B------:R-:W-:Y:S02]  /*1420*/  @UP1 UIADD3 UR30, UR26, UR43, URZ ;  /* 0x0000002b1a1e1290 */ /* 0x000fe4000fffe03f */
[----:B------:R-:W-:Y:S01]  /*1430*/  @!P1 IMAD.IADD R6, R6, 0x1, -R11 ;  /* 0x0000000106069824 */ /* 0x000fe200078e0a0b */
[----:B------:R-:W-:Y:S01]  /*1440*/  UIMAD UR23, UR11, UR5, URZ ;  /* 0x000000050b1772a4 */ /* 0x000fe2000f8e023f */
[----:B------:R-:W-:Y:S01]  /*1450*/  @!P1 VIADD R14, R14, 0x1 ;  /* 0x000000010e0e9836 */ /* 0x000fe20000000000 */
[----:B------:R-:W-:Y:S01]  /*1460*/  UIADD3.X UR17, UR33, UR36, URZ, UP0, !UPT ;  /* 0x0000002421117290 */ /* 0x000fe200087fe43f */
[----:B------:R-:W-:Y:S01]  /*1470*/  PLOP3.LUT P1, PT, PT, PT, UP1, 0x80, 0x0 ;  /* 0x000000000000781c */ /* 0x000fe20003f2f018 */
[----:B------:R-:W-:Y:S01]  /*1480*/  UIMAD UR11, UR11, UR12, URZ ;  /* 0x0000000c0b0b72a4 */ /* 0x000fe2000f8e023f */
[----:B------:R-:W-:Y:S01]  /*1490*/  ISETP.GE.U32.AND P0, PT, R6, R11, PT ;  /* 0x0000000b0600720c */ /* 0x000fe20003f06070 */
[----:B------:R-:W-:Y:S01]  /*14a0*/  @UP1 ULDC.64 UR14, c[0x0][0x248] ;  /* 0x00009200000e1ab9 */ /* 0x000fe20000000a00 */
[----:B------:R-:W-:-:S02]  /*14b0*/  USEL UR53, UR20, UR18, !UP2 ;  /* 0x0000001214357287 */ /* 0x000fc4000d000000 */
[----:B------:R-:W-:Y:S02]  /*14c0*/  @UP1 UIMAD.WIDE.U32 UR20, UR30, UR14, URZ ;  /* 0x0000000e1e1412a5 */ /* 0x000fe4000f8e003f */
[----:B------:R-:W-:Y:S01]  /*14d0*/  @UP1 UIMAD UR27, UR30, UR15, URZ ;  /* 0x0000000f1e1b12a4 */ /* 0x000fe2000f8e023f */
[----:B------:R-:W-:Y:S01]  /*14e0*/  ULDC UR36, c[0x0][0x2c4] ;  /* 0x0000b10000247ab9 */ /* 0x000fe20000000800 */
[----:B------:R-:W-:Y:S02]  /*14f0*/  UIMAD UR17, UR10, UR17, UR11 ;  /* 0x000000110a1172a4 */ /* 0x000fe4000f8e020b */
[----:B------:R-:W-:Y:S02]  /*1500*/  UIMAD.WIDE.U32 UR30, UR10, UR12, URZ ;  /* 0x0000000c0a1e72a5 */ /* 0x000fe4000f8e003f */
[----:B------:R-:W-:Y:S01]  /*1510*/  @UP3 UIMAD UR10, UR49, UR36, URZ ;  /* 0x00000024310a32a4 */ /* 0x000fe2000f8e023f */
[----:B------:R-:W-:Y:S01]  /*1520*/  @P0 IADD3 R14, R14, 0x1, RZ ;  /* 0x000000010e0e0810 */ /* 0x000fe20007ffe0ff */
[----:B------:R-:W-:Y:S01]  /*1530*/  @UP1 UIADD3 UR32, UR26, UR43, URZ ;  /* 0x0000002b1a201290 */ /* 0x000fe2000fffe03f */
[----:B------:R-:W-:Y:S01]  /*1540*/  PLOP3.LUT P0, PT, PT, PT, UP3, 0x80, 0x0 ;  /* 0x000000000000781c */ /* 0x000fe20003f0f038 */
[----:B------:R-:W-:Y:S01]  /*1550*/  @UP3 USEL UR11, UR10, UR5, !UP2 ;  /* 0x000000050a0b3287 */ /* 0x000fe2000d000000 */
[----:B------:R-:W-:Y:S01]  /*1560*/  @UP1 ULDC.64 UR24, c[0x0][0x250] ;  /* 0x0000940000181ab9 */ /* 0x000fe20000000a00 */
[----:B------:R-:W-:Y:S01]  /*1570*/  @UP2 UIADD3 UR48, UR19, UR23, URZ ;  /* 0x0000001713302290 */ /* 0x000fe2000fffe03f */
[----:B------:R-:W-:Y:S01]  /*1580*/  IMAD.MOV.U32 R11, RZ, RZ, R14 ;  /* 0x000000ffff0b7224 */ /* 0x000fe200078e000e */
[----:B------:R-:W-:Y:S01]  /*1590*/  @UP3 ULDC UR10, c[0x0][0x2e4] ;  /* 0x0000b900000a3ab9 */ /* 0x000fe20000000800 */
[----:B------:R-:W-:-:S02]  /*15a0*/  @UP1 UIMAD.WIDE.U32 UR18, UR32, UR24, URZ ;  /* 0x00000018201212a5 */ /* 0x000fc4000f8e003f */
[----:B------:R-:W-:Y:S01]  /*15b0*/  @UP1 UIMAD UR23, UR32, UR25, URZ ;  /* 0x00000019201712a4 */ /* 0x000fe2000f8e023f */
[----:B------:R-:W-:Y:S01]  /*15c0*/  @!P2 IADD3 R11, -R11, RZ, RZ ;  /* 0x000000ff0b0ba210 */ /* 0x000fe20007ffe1ff */
[----:B------:R-:W-:Y:S01]  /*15d0*/  @UP3 UIMAD UR32, UR54, UR10, UR11 ;  /* 0x0000000a362032a4 */ /* 0x000fe2000f8e020b */
[----:B------:R-:W-:Y:S01]  /*15e0*/  @!P3 LOP3.LUT R11, RZ, R4, RZ, 0x33, !PT ;  /* 0x00000004ff0bb212 */ /* 0x000fe200078e33ff */
[----:B------:R-:W-:Y:S02]  /*15f0*/  @!UP3 UIMAD UR10, UR49, UR60, UR54 ;  /* 0x0000003c310ab2a4 */ /* 0x000fe4000f8e0236 */
[----:B------:R-:W-:Y:S02]  /*1600*/  UIMAD UR50, UR54, UR61, URZ ;  /* 0x0000003d363272a4 */ /* 0x000fe4000f8e023f */
[----:B------:R-:W-:Y:S02]  /*1610*/  @!UP2 UIADD3 UR41, UR45, UR37, URZ ;  /* 0x000000252d29a290 */ /* 0x000fe4000fffe03f */
[----:B------:R-:W-:-:S02]  /*1620*/  @UP1 UIADD3 UR37, UR19, UR23, URZ ;  /* 0x0000001713251290 */ /* 0x000fc4000fffe03f */
[----:B------:R-:W-:Y:S02]  /*1630*/  @!UP3 UIMAD UR32, UR10, UR36, URZ ;  /* 0x000000240a20b2a4 */ /* 0x000fe4000f8e023f */
[----:B------:R-:W-:Y:S02]  /*1640*/  @UP1 UIADD3 UR27, UR21, UR27, URZ ;  /* 0x0000001b151b1290 */ /* 0x000fe4000fffe03f */
[----:B------:R-:W-:Y:S02]  /*1650*/  USHF.R.S32.HI UR35, URZ, 0x1f, UR50 ;  /* 0x0000001f3f237899 */ /* 0x000fe40008011432 */
[----:B------:R-:W-:Y:S02]  /*1660*/  USEL UR52, UR34, URZ, UP4 ;  /* 0x0000003f22347287 */ /* 0x000fe4000a000000 */
[----:B------:R-:W-:Y:S02]  /*1670*/  USEL UR51, UR38, URZ, UP4 ;  /* 0x0000003f26337287 */ /* 0x000fe4000a000000 */
[----:B------:R-:W-:Y:S01]  /*1680*/  UIADD3 UR23, UR31, UR17, URZ ;  /* 0x000000111f177290 */ /* 0x000fe2000fffe03f */
        /* <DEDUP_REMOVED lines=15> */
.L_x_1554:
        /* <DEDUP_REMOVED lines=13> */
.L_x_1555:
        /* <DEDUP_REMOVED lines=11> */
.L_x_1556:
[----:B------:R-:W-:-:S04]  /*1900*/  UIMAD UR5, UR49, UR60, UR54 ;  /* 0x0000003c310572a4 */ /* 0x000fc8000f8e0236 */
[----:B------:R-:W-:-:S12]  /*1910*/  UIMAD UR5, UR5, UR56, URZ ;  /* 0x00000038050572a4 */ /* 0x000fd8000f8e023f */
.L_x_1557:
[----:B------:R-:W2:Y:S01]  /*1920*/  LDL.64 R16, [R1+0x10] ;  /* 0x0000100001107983 */ /* 0x000ea20000100a00 */
[----:B------:R-:W1:Y:S03]  /*1930*/  LDC.64 R4, c[0x0][0x420] ;  /* 0x00010800ff047b82 */ /* 0x000e660000000a00 */
[----:B------:R3:W4:Y:S01]  /*1940*/  LDL.64 R36, [R1+0x10] ;  /* 0x0000100001247983 */ /* 0x0007220000100a00 */
[----:B------:R-:W-:Y:S01]  /*1950*/  UIMAD UR11, UR61, UR60, URZ ;  /* 0x0000003c3d0b72a4 */ /* 0x000fe2000f8e023f */
[----:B------:R-:W-:Y:S01]  /*1960*/  LEA.HI R15, R7, R8, RZ, 0x5 ;  /* 0x00000008070f7211 */ /* 0x000fe200078f28ff */
[----:B------:R-:W-:Y:S01]  /*1970*/  USHF.R.S32.HI UR45, URZ, 0x1f, UR54 ;  /* 0x0000001f3f2d7899 */ /* 0x000fe20008011436 */
[----:B------:R-:W-:Y:S01]  /*1980*/  IADD3 R18, P2, R10, UR9, RZ ;  /* 0x000000090a127c10 */ /* 0x000fe2000ff5e0ff */
[----:B------:R-:W-:Y:S01]  /*1990*/  USHF.L.U32 UR10, UR11, 0x6, URZ ;  /* 0x000000060b0a7899 */ /* 0x000fe2000800063f */
[----:B------:R-:W-:Y:S01]  /*19a0*/  BSSY B1, `(.L_x_1553) ;  /* 0x0000a1c000017945 */ /* 0x000fe20003800000 */
[----:B------:R-:W-:Y:S01]  /*19b0*/  UIADD3 UR38, UR22, UR13, URZ ;  /* 0x0000000d16267290 */ /* 0x000fe2000fffe03f */
[----:B------:R-:W-:Y:S01]  /*19c0*/  IADD3.X R23, R9, UR33, RZ, P2, !PT ;  /* 0x0000002109177c10 */ /* 0x000fe200097fe4ff */
[----:B------:R-:W-:-:S02]  /*19d0*/  UIADD3 UR12, UP2, UP0, UR30, UR10, UR50 ;  /* 0x0000000a1e0c7290 */ /* 0x000fc4000f85e032 */
[----:B------:R-:W-:Y:S01]  /*19e0*/  USHF.R.S32.HI UR10, URZ, 0x1f, UR10 ;  /* 0x0000001f3f0a7899 */ /* 0x000fe2000801140a */
[----:B------:R-:W-:Y:S01]  /*19f0*/  ULDC.64 UR30, c[0x0][0x428] ;  /* 0x00010a00001e7ab9 */ /* 0x000fe20000000a00 */
[----:B------:R-:W-:Y:S02]  /*1a00*/  ULDC UR44, c[0x0][0x398] ;  /* 0x0000e600002c7ab9 */ /* 0x000fe40000000800 */
[----:B------:R-:W-:Y:S01]  /*1a10*/  UIADD3.X UR10, UR23, UR10, UR35, UP2, UP0 ;  /* 0x0000000a170a7290 */ /* 0x000fe200097e0423 */
[----:B------:R-:W-:Y:S01]  /*1a20*/  IMAD.U32 R20, RZ, RZ, UR30 ;  /* 0x0000001eff147e24 */ /* 0x000fe2000f8e00ff */
[----:B------:R-:W-:Y:S02]  /*1a30*/  UIADD3 UR12, UP2, UP0, UR52, UR12, UR53 ;  /* 0x0000000c340c7290 */ /* 0x000fe4000f85e035 */
[----:B------:R-:W-:Y:S01]  /*1a40*/  UIMAD UR18, UR45, UR30, URZ ;  /* 0x0000001e2d1272a4 */ /* 0x000fe2000f8e023f */
[----:B-1----:R-:W-:Y:S01]  /*1a50*/  IMAD R6, R4, UR33, RZ ;  /* 0x0000002104067c24 */ /* 0x002fe2000f8e02ff */
[----:B------:R-:W-:Y:S01]  /*1a60*/  UIADD3.X UR10, UR51, UR10, UR48, UP2, UP0 ;  /* 0x0000000a330a7290 */ /* 0x000fe200097e0430 */
[----:B------:R-:W-:Y:S01]  /*1a70*/  IMAD R21, R9, R4, RZ ;  /* 0x0000000409157224 */ /* 0x000fe200078e02ff */
[----:B------:R-:W-:Y:S01]  /*1a80*/  UIADD3 UR19, UR9, UR5, URZ ;  /* 0x0000000509137290 */ /* 0x000fe2000fffe03f */
[----:B------:R-:W-:Y:S01]  /*1a90*/  IMAD R19, R5, UR9, R6 ;  /* 0x0000000905137c24 */ /* 0x000fe2000f8e0206 */
[----:B------:R-:W-:Y:S01]  /*1aa0*/  UIADD3 UR20, UR9, UR32, URZ ;  /* 0x0000002009147290 */ /* 0x000fe2000fffe03f */
[----:B------:R-:W-:Y:S01]  /*1ab0*/  IMAD R21, R10, R5, R21 ;  /* 0x000000050a157224 */ /* 0x000fe200078e0215 */
[----:B------:R-:W-:Y:S01]  /*1ac0*/  ULDC.64 UR34, c[0x0][0x400] ;  /* 0x0001000000227ab9 */ /* 0x000fe20000000a00 */
[----:B------:R-:W-:Y:S01]  /*1ad0*/  UIMAD UR18, UR54, UR31, UR18 ;  /* 0x0000001f361272a4 */ /* 0x000fe2000f8e0212 */
[----:B------:R-:W-:-:S02]  /*1ae0*/  ULDC.64 UR32, c[0x0][0x258] ;  /* 0x0000960000207ab9 */ /* 0x000fc40000000a00 */
[----:B------:R-:W-:Y:S01]  /*1af0*/  ULDC.64 UR30, c[0x0][0x210] ;  /* 0x00008400001e7ab9 */ /* 0x000fe20000000a00 */
[----:B------:R-:W-:Y:S01]  /*1b00*/  ULDC.64 UR52, c[0x0][0x478] ;  /* 0x00011e0000347ab9 */ /* 0x000fe20000000a00 */
[----:B------:R-:W-:Y:S01]  /*1b10*/  ULDC.64 UR46, c[0x0][0x2b0] ;  /* 0x0000ac00002e7ab9 */ /* 0x000fe20000000a00 */
[----:B------:R-:W-:Y:S01]  /*1b20*/  UIADD3 UR5, UR42, -0x1, URZ ;  /* 0xffffffff2a057890 */ /* 0x000fe2000fffe03f */
[----:B--2---:R-:W-:Y:S02]  /*1b30*/  LOP3.LUT R17, R15, 0xffffffe0, RZ, 0xc0, !PT ;  /* 0xffffffe00f117812 */ /* 0x004fe400078ec0ff */
[----:B------:R-:W-:Y:S01]  /*1b40*/  SHF.R.S32.HI R15, RZ, 0x5, R15 ;  /* 0x00000005ff0f7819 */ /* 0x000fe2000001140f */
[----:B----4-:R-:W-:Y:S01]  /*1b50*/  IMAD.MOV.U32 R36, RZ, RZ, R16 ;  /* 0x000000ffff247224 */ /* 0x010fe200078e0010 */
[----:B------:R-:W-:-:S03]  /*1b60*/  IADD3 R6, -R17, R8, RZ ;  /* 0x0000000811067210 */ /* 0x000fc60007ffe1ff */
[C---:B------:R-:W-:Y:S01]  /*1b70*/  VIADD R34, R36.reuse, 0x80 ;  /* 0x0000008024227836 */ /* 0x040fe20000000000 */
[----:B------:R-:W-:Y:S01]  /*1b80*/  SHF.R.S32.HI R37, RZ, 0x1f, R36 ;  /* 0x0000001fff257819 */ /* 0x000fe20000011424 */
[----:B------:R-:W-:Y:S01]  /*1b90*/  IMAD R15, R15, UR11, R6 ;  /* 0x0000000b0f0f7c24 */ /* 0x000fe2000f8e0206 */
[C---:B------:R-:W-:Y:S01]  /*1ba0*/  IADD3 R26, P0, R36.reuse, UR17, RZ ;  /* 0x00000011241a7c10 */ /* 0x040fe2000ff1e0ff */
[C---:B------:R-:W-:Y:S01]  /*1bb0*/  VIADD R33, R36.reuse, 0xc0 ;  /* 0x000000c024217836 */ /* 0x040fe20000000000 */
[----:B------:R-:W-:Y:S01]  /*1bc0*/  IADD3 R35, R36, 0x40, RZ ;  /* 0x0000004024237810 */ /* 0x000fe20007ffe0ff */
[----:B------:R-:W-:Y:S01]  /*1bd0*/  IMAD.WIDE.U32 R24, R18, UR28, R36 ;  /* 0x0000001c12187c25 */ /* 0x000fe2000f8e0024 */
[----:B------:R-:W-:Y:S01]  /*1be0*/  IADD3.X R27, R37, UR41, RZ, P0, !PT ;  /* 0x00000029251b7c10 */ /* 0x000fe200087fe4ff */
[----:B------:R3:W-:Y:S01]  /*1bf0*/  STL [R1+0x14], R37 ;  /* 0x0000142501007387 */ /* 0x0007e20000100800 */
[C---:B------:R-:W-:Y:S01]  /*1c00*/  IADD3 R16, P0, R15.reuse, UR12, RZ ;  /* 0x0000000c0f107c10 */ /* 0x040fe2000ff1e0ff */
[----:B------:R-:W-:Y:S01]  /*1c10*/  UIMAD UR12, UR45, UR32, URZ ;  /* 0x000000202d0c72a4 */ /* 0x000fe2000f8e023f */
[----:B------:R-:W-:Y:S01]  /*1c20*/  IADD3 R24, P2, R24, UR40, RZ ;  /* 0x0000002818187c10 */ /* 0x000fe2000ff5e0ff */
[----:B------:R-:W-:Y:S01]  /*1c30*/  IMAD.WIDE.U32 R26, R4, UR9, R26 ;  /* 0x00000009041a7c25 */ /* 0x000fe2000f8e001a */
[----:B------:R-:W-:Y:S01]  /*1c40*/  UIADD3 UR9, UR38, -UR44, -UR8 ;  /* 0x8000002c26097290 */ /* 0x000fe2000fffe808 */
[----:B------:R-:W-:Y:S01]  /*1c50*/  LEA.HI.X.SX32 R15, R15, UR10, 0x1, P0 ;  /* 0x0000000a0f0f7c11 */ /* 0x000fe200080f0eff */
[----:B------:R-:W-:Y:S01]  /*1c60*/  UIMAD UR12, UR54, UR33, UR12 ;  /* 0x00000021360c72a4 */ /* 0x000fe2000f8e020c */
[----:B------:R-:W-:Y:S01]  /*1c70*/  IMAD.IADD R27, R27, 0x1, R19 ;  /* 0x000000011b1b7824 */ /* 0x000fe200078e0213 */
[----:B------:R-:W-:Y:S01]  /*1c80*/  LEA R28, P0, R16, UR34, 0x2 ;  /* 0x00000022101c7c11 */ /* 0x000fe2000f8010ff */
[----:B------:R-:W-:Y:S01]  /*1c90*/  IMAD R19, R23, UR28, RZ ;  /* 0x0000001c17137c24 */ /* 0x000fe2000f8e02ff */
[----:B------:R-:W-:Y:S01]  /*1ca0*/  USHF.R.S32.HI UR23, URZ, 0x1f, UR9 ;  /* 0x0000001f3f177899 */ /* 0x000fe20008011409 */
[----:B------:R-:W-:Y:S01]  /*1cb0*/  IMAD.WIDE.U32 R26, R20, UR54, R26 ;  /* 0x00000036141a7c25 */ /* 0x000fe2000f8e001a */
[----:B------:R-:W-:Y:S01]  /*1cc0*/  LEA.HI.X R29, R16, UR35, R15, 0x2, P0 ;  /* 0x00000023101d7c11 */ /* 0x000fe200080f140f */
[----:B------:R-:W-:-:S02]  /*1cd0*/  UIMAD.WIDE UR34, UR19, 0x4, UR52 ;  /* 0x00000004132278a5 */ /* 0x000fc4000f8e0234 */
[----:B------:R-:W-:Y:S01]  /*1ce0*/  IMAD R19, R18, UR29, R19 ;  /* 0x0000001d12137c24 */ /* 0x000fe2000f8e0213 */
[----:B------:R-:W-:Y:S01]  /*1cf0*/  ULEA.HI UR23, UR23, UR9, URZ, 0x6 ;  /* 0x0000000917177291 */ /* 0x000fe2000f8f303f */
[----:B------:R-:W-:Y:S01]  /*1d00*/  IMAD.U32 R16, RZ, RZ, UR32 ;  /* 0x00000020ff107e24 */ /* 0x000fe2000f8e00ff */
[----:B------:R-:W-:Y:S01]  /*1d10*/  ULDC.64 UR32, c[0x0][0x3e0] ;  /* 0x0000f80000207ab9 */ /* 0x000fe20000000a00 */
[----:B------:R-:W-:Y:S01]  /*1d20*/  VIADD R27, R27, UR18 ;  /* 0x000000121b1b7c36 */ /* 0x000fe20008000000 */
[----:B------:R-:W-:Y:S01]  /*1d30*/  IADD3.X R25, R25, UR39, R19, P2, !PT ;  /* 0x0000002719197c10 */ /* 0x000fe200097fe413 */
[----:B------:R-:W-:Y:S01]  /*1d40*/  USHF.R.S32.HI UR23, URZ, 0x6, UR23 ;  /* 0x000000063f177899 */ /* 0x000fe20008011417 */
[----:B------:R3:W-:Y:S01]  /*1d50*/  STL.64 [R1+0x68], R28 ;  /* 0x0000681c01007387 */ /* 0x0007e20000100a00 */
[----:B------:R-:W-:Y:S01]  /*1d60*/  IMAD.WIDE.U32 R26, R10, R4, R26 ;  /* 0x000000040a1a7225 */ /* 0x000fe200078e001a */
[----:B------:R-:W-:Y:S02]  /*1d70*/  UIMAD.WIDE UR10, UR20, 0x4, UR46 ;  /* 0x00000004140a78a5 */ /* 0x000fe4000f8e022e */
[----:B------:R-:W-:Y:S01]  /*1d80*/  UISETP.LT.AND UP0, UPT, URZ, UR23, UPT ;  /* 0x000000173f00728c */ /* 0x000fe2000bf01270 */
[----:B------:R-:W-:Y:S01]  /*1d90*/  IMAD.WIDE.U32 R24, R16, UR54, R24 ;  /* 0x0000003610187c25 */ /* 0x000fe2000f8e0018 */
[----:B------:R-:W-:Y:S01]  /*1da0*/  LEA R41, P2, R26, UR32, 0x1 ;  /* 0x000000201a297c11 */ /* 0x000fe2000f8408ff */
[----:B------:R3:W-:Y:S01]  /*1db0*/  STL [R1+0x38], R35 ;  /* 0x0000382301007387 */ /* 0x0007e20000100800 */
[----:B------:R-:W-:Y:S01]  /*1dc0*/  IADD3 R21, R27, R21, RZ ;  /* 0x000000151b157210 */ /* 0x000fe20007ffe0ff */
[----:B------:R-:W-:Y:S01]  /*1dd0*/  VIADD R17, R25, UR12 ;  /* 0x0000000c19117c36 */ /* 0x000fe20008000000 */
[----:B------:R-:W-:Y:S01]  /*1de0*/  LEA R39, P3, R24, UR30, 0x1 ;  /* 0x0000001e18277c11 */ /* 0x000fe2000f8608ff */
[----:B------:R-:W-:Y:S01]  /*1df0*/  USEL UR23, URZ, UR23, !UP0 ;  /* 0x000000173f177287 */ /* 0x000fe2000c000000 */
[----:B------:R3:W-:Y:S01]  /*1e00*/  STL [R1+0x34], R34 ;  /* 0x0000342201007387 */ /* 0x0007e20000100800 */
[----:B------:R-:W-:Y:S01]  /*1e10*/  LEA.HI.X R40, R26, UR33, R21, 0x1, P2 ;  /* 0x000000211a287c11 */ /* 0x000fe200090f0c15 */
[----:B------:R-:W-:Y:S01]  /*1e20*/  UMOV UR20, UR34 ;  /* 0x0000002200147c82 */ /* 0x000fe20008000000 */
[----:B------:R-:W-:Y:S01]  /*1e30*/  LEA.HI.X R38, R24, UR31, R17, 0x1, P3 ;  /* 0x0000001f18267c11 */ /* 0x000fe200098f0c11 */
[----:B------:R3:W-:Y:S01]  /*1e40*/  STL [R1+0x44], R39 ;  /* 0x0000442701007387 */ /* 0x0007e20000100800 */
[----:B------:R-:W-:Y:S01]  /*1e50*/  UISETP.GT.AND UP0, UPT, UR42, UR23, UPT ;  /* 0x000000172a00728c */ /* 0x000fe2000bf04270 */
[----:B------:R-:W-:-:S02]  /*1e60*/  UMOV UR19, UR35 ;  /* 0x0000002300137c82 */ /* 0x000fc40008000000 */
[----:B------:R3:W-:Y:S03]  /*1e70*/  STL [R1+0x4c], R41 ;  /* 0x00004c2901007387 */ /* 0x0007e60000100800 */
[----:B------:R-:W-:Y:S01]  /*1e80*/  PLOP3.LUT P0, PT, PT, PT, UP0, 0x80, 0x0 ;  /* 0x000000000000781c */ /* 0x000fe20003f0f008 */
[----:B------:R3:W-:Y:S04]  /*1e90*/  STL [R1+0x30], R33 ;  /* 0x0000302101007387 */ /* 0x0007e80000100800 */
[----:B------:R3:W-:Y:S04]  /*1ea0*/  STL [R1+0x40], R38 ;  /* 0x0000402601007387 */ /* 0x0007e80000100800 */
[----:B------:R3:W-:Y:S04]  /*1eb0*/  STL [R1+0x48], R40 ;  /* 0x0000482801007387 */ /* 0x0007e80000100800 */
        /* <DEDUP_REMOVED lines=20> */
.L_x_1559:
        /* <DEDUP_REMOVED lines=20> */
.L_x_1560:
        /* <DEDUP_REMOVED lines=37> */
.L_x_1562:
[----:B------:R-:W-:Y:S05]  /*2390*/  BSYNC B0 ;  /* 0x0000000000007941 */ /* 0x000fea0003800000 */
.L_x_1561:
        /* <DEDUP_REMOVED lines=21> */
.L_x_1564:
[----:B------:R-:W-:Y:S05]  /*24f0*/  BSYNC B0 ;  /* 0x0000000000007941 */ /* 0x000fea0003800000 */
.L_x_1563:
        /* <DEDUP_REMOVED lines=33> */
.L_x_1566:
[----:B------:R-:W-:Y:S05]  /*2710*/  BSYNC B0 ;  /* 0x0000000000007941 */ /* 0x000fea0003800000 */
.L_x_1565:
        /* <DEDUP_REMOVED lines=22> */
.L_x_1558:
        /* <DEDUP_REMOVED lines=19> */
[----:B---3--:R-:W2:Y:S01]  /*29b0*/  LDC.64 R28, c[0x0][0x3e0] ;  /* 0x0000f800ff1c7b82 */ /* 0x008ea20000000a00 */
        /* <DEDUP_REMOVED lines=39> */
.L_x_1569:
[----:B------:R-:W-:Y:S05]  /*2c30*/  BSYNC B0 ;  /* 0x0000000000007941 */ /* 0x000fea0003800000 */
.L_x_1568:
[----:B------:R1:W-:Y:S01]  /*2c40*/  @P5 STS.128 [R32+0x11000], RZ ;  /* 0x011000ff20005388 */ /* 0x0003e20000000c00 */
[----:B--2---:R-:W-:Y:S01]  /*2c50*/  VIADD R22, R42, 0x4000 ;  /* 0x000040002a167836 */ /* 0x004fe20000000000 */
        /* <DEDUP_REMOVED lines=45> */
.L_x_1571:
[----:B------:R-:W-:Y:S05]  /*2f30*/  BSYNC B0 ;  /* 0x0000000000007941 */ /* 0x000fea0003800000 */
.L_x_1570:
        /* <DEDUP_REMOVED lines=21> */
.L_x_1573:
        /* <DEDUP_REMOVED lines=50> */
.L_x_1574:
[----:B------:R-:W-:Y:S05]  /*33b0*/  BSYNC B0 ;  /* 0x0000000000007941 */ /* 0x000fea0003800000 */
.L_x_1572:
        /* <DEDUP_REMOVED lines=21> */
.L_x_1576:
        /* <DEDUP_REMOVED lines=14> */
[C---:B---34-:R-:W-:Y:S01]  /*35f0*/  @!P3 LEA R20, P5, R24.reuse, UR30, 0x1 ;  /* 0x0000001e1814bc11 */ /* 0x058fe2000f8a08ff */
        /* <DEDUP_REMOVED lines=36> */
.L_x_1577:
[----:B------:R-:W-:Y:S05]  /*3840*/  BSYNC B0 ;  /* 0x0000000000007941 */ /* 0x000fea0003800000 */
.L_x_1575:
        /* <DEDUP_REMOVED lines=8> */
[----:B------:R-:W-:Y:S01]  /*38d0*/  UIMAD UR18, UR12, UR14, URZ ;  /* 0x0000000e0c1272a4 */ /* 0x000fe2000f8e023f */
[----:B---34-:R-:W-:-:S03]  /*38e0*/  IADD3 R20, P1, R16, UR21, RZ ;  /* 0x0000001510147c10 */ /* 0x018fc6000ff3e0ff */
[----:B------:R-:W-:Y:S01]  /*38f0*/  UIMAD UR18, UR22, UR15, UR18 ;  /* 0x0000000f161272a4 */ /* 0x000fe2000f8e0212 */
[----:B------:R-:W-:-:S04]  /*3900*/  IMAD R16, R14, UR28, RZ ;  /* 0x0000001c0e107c24 */ /* 0x000fc8000f8e02ff */
[----:B------:R-:W-:Y:S02]  /*3910*/  IMAD R16, R11, UR29, R16 ;  /* 0x0000001d0b107c24 */ /* 0x000fe4000f8e0210 */
[----:B------:R-:W-:Y:S01]  /*3920*/  IMAD.U32 R4, RZ, RZ, UR18 ;  /* 0x00000012ff047e24 */ /* 0x000fe2000f8e00ff */
[----:B------:R1:W-:Y:S04]  /*3930*/  @P3 STS.128 [R32+0x18000], RZ ;  /* 0x018000ff20003388 */ /* 0x0003e80000000c00 */
[----:B------:R1:W-:Y:S01]  /*3940*/  @P3 STS.128 [R32+0x1a000], RZ ;  /* 0x01a000ff20003388 */ /* 0x0003e20000000c00 */
[----:B------:R-:W-:-:S03]  /*3950*/  IADD3.X R21, R17, UR27, R4, P1, !PT ;  /* 0x0000001b11157c10 */ /* 0x000fc60008ffe404 */
        /* <DEDUP_REMOVED lines=55> */
.L_x_1579:
[----:B------:R-:W-:Y:S05]  /*3cd0*/  BSYNC B0 ;  /* 0x0000000000007941 */ /* 0x000fea0003800000 */
.L_x_1578:
        /* <DEDUP_REMOVED lines=58> */
.L_x_1581:
[----:B------:R-:W-:Y:S05]  /*4080*/  BSYNC B0 ;  /* 0x0000000000007941 */ /* 0x000fea0003800000 */
.L_x_1580:
        /* <DEDUP_REMOVED lines=64> */
.L_x_1583:
[----:B------:R-:W-:Y:S05]  /*4490*/  BSYNC B0 ;  /* 0x0000000000007941 */ /* 0x000fea0003800000 */
.L_x_1582:
        /* <DEDUP_REMOVED lines=14> */
[----:B------:R-:W-:Y:S02]  /*4580*/  MOV R21, UR37 ;  /* 0x0000002500157c02 */ /* 0x000fe40008000f00 */
[----:B------:R-:W-:Y:S01]  /*4590*/  MOV R19, R15 ;  /* 0x0000000f00137202 */ /* 0x000fe20000000f00 */
        /* <DEDUP_REMOVED lines=10> */
[----:B------:R-:W-:Y:S02]  /*4640*/  IMAD.IADD R21, R21, 0x1, R12 ;  /* 0x0000000115157824 */ /* 0x000fe400078e020c */
[----:B-----5:R-:W-:-:S04]  /*4650*/  IMAD.WIDE R22, R36, 0x2, R22 ;  /* 0x0000000224167825 */ /* 0x020fc800078e0216 */
[----:B------:R-:W-:-:S04]  /*4660*/  IMAD.WIDE.U32 R20, R11, UR14, R20 ;  /* 0x0000000e0b147c25 */ /* 0x000fc8000f8e0014 */
[----:B------:R-:W-:Y:S01]  /*4670*/  IMAD.IADD R14, R14, 0x1, R21 ;  /* 0x000000010e0e7824 */ /* 0x000fe200078e0215 */
[----:B-1----:R-:W-:Y:S02]  /*4680*/  @!P1 LEA R12, P2, R18, R4, 0x1 ;  /* 0x00000004120c9211 */ /* 0x002fe400078408ff */
        /* <DEDUP_REMOVED lines=25> */
.L_x_1585:
[----:B------:R-:W-:Y:S05]  /*4820*/  BSYNC B0 ;  /* 0x0000000000007941 */ /* 0x000fea0003800000 */
.L_x_1584:
[----:B------:R-:W-:Y:S01]  /*4830*/  IMAD.MOV.U32 R9, RZ, RZ, 0x4 ;  /* 0x00000004ff097424 */ /* 0x000fe200078e00ff */
[----:B-1----:R-:W5:Y:S01]  /*4840*/  LDG.E.64 R10, desc[UR6][R16.64+0x8] ;  /* 0x00000806100a7981 */ /* 0x002f62000c1e1b00 */
[----:B------:R-:W-:Y:S02]  /*4850*/  IMAD.MOV.U32 R15, RZ, RZ, 0x7f800000 ;  /* 0x7f800000ff0f7424 */ /* 0x000fe400078e00ff */
[----:B------:R-:W-:Y:S01]  /*4860*/  IMAD.MOV.U32 R14, RZ, RZ, 0x7f800000 ;  /* 0x7f800000ff0e7424 */ /* 0x000fe200078e00ff */
[----:B------:R-:W-:Y:S01]  /*4870*/  LEA.HI R7, R7, R8, RZ, 0x4 ;  /* 0x0000000807077211 */ /* 0x000fe200078f20ff */
[----:B----4-:R-:W-:Y:S01]  /*4880*/  IMAD.WIDE R12, R29, R9, UR10 ;  /* 0x0000000a1d0c7e25 */ /* 0x010fe2000f8e0209 */
[----:B------:R-:W4:Y:S01]  /*4890*/  LDG.E.64 R4, desc[UR6][R16.64] ;  /* 0x0000000610047981 */ /* 0x000f22000c1e1b00 */
[----:B------:R-:W-:-:S03]  /*48a0*/  UIMAD UR9, UR49, UR60, UR54 ;  /* 0x0000003c310972a4 */ /* 0x000fc6000f8e0236 */
[----:B------:R-:W0:Y:S01]  /*48b0*/  LDGDEPBAR ;  /* 0x00000000000079af */ /* 0x000e220000000000 */
[----:B------:R-:W-:Y:S01]  /*48c0*/  IMAD.MOV.U32 R246, RZ, RZ, 0x20 ;  /* 0x00000020fff67424 */ /* 0x000fe200078e00ff */
[----:B------:R-:W-:Y:S01]  /*48d0*/  ULDC UR27, c[0x0][0x2d0] ;  /* 0x0000b400001b7ab9 */ /* 0x000fe20000000800 */
[----:B------:R-:W-:Y:S01]  /*48e0*/  IMAD.MOV.U32 R245, RZ, RZ, 0x40 ;  /* 0x00000040fff57424 */ /* 0x000fe200078e00ff */
[----:B------:R-:W4:Y:S01]  /*48f0*/  @!P6 LDG.E R15, desc[UR6][R12.64] ;  /* 0x000000060c0fe981 */ /* 0x000f22000c1e1900 */
[----:B------:R-:W-:Y:S01]  /*4900*/  UIADD3 UR28, -UR8, 0x40, UR38 ;  /* 0x00000040081c7890 */ /* 0x000fe2000fffe126 */
[----:B------:R-:W-:Y:S02]  /*4910*/  CS2R R190, SRZ ;  /* 0x0000000000be7805 */ /* 0x000fe4000001ff00 */
[----:B------:R-:W-:Y:S01]  /*4920*/  CS2R R188, SRZ ;  /* 0x0000000000bc7805 */ /* 0x000fe2000001ff00 */
[----:B------:R-:W4:Y:S01]  /*4930*/  @!P5 LDG.E R14, desc[UR6][R12.64+0x20] ;  /* 0x000020060c0ed981 */ /* 0x000f22000c1e1900 */
        /* <DEDUP_REMOVED lines=10> */
[----:B------:R-:W-:Y:S02]  /*49e0*/  SHF.R.S32.HI R7, RZ, 0x1f, R8 ;  /* 0x0000001fff077819 */ /* 0x000fe40000011408 */
[----:B------:R-:W-:Y:S02]  /*49f0*/  CS2R R178, SRZ ;  /* 0x0000000000b27805 */ /* 0x000fe4000001ff00 */
[----:B------:R-:W-:Y:S02]  /*4a00*/  CS2R R176, SRZ ;  /* 0x0000000000b07805 */ /* 0x000fe4000001ff00 */
[----:B------:R-:W-:-:S02]  /*4a10*/  CS2R R170, SRZ ;  /* 0x0000000000aa7805 */ /* 0x000fc4000001ff00 */
[----:B------:R-:W-:Y:S01]  /*4a20*/  LEA.HI R7, R7, R8, RZ, 0x3 ;  /* 0x0000000807077211 */ /* 0x000fe200078f18ff */
[----:B------:R-:W-:Y:S01]  /*4a30*/  USHF.L.U32 UR9, UR9, 0x5, URZ ;  /* 0x0000000509097899 */ /* 0x000fe2000800063f */
[----:B------:R-:W-:Y:S02]  /*4a40*/  CS2R R168, SRZ ;  /* 0x0000000000a87805 */ /* 0x000fe4000001ff00 */
[----:B------:R-:W-:Y:S02]  /*4a50*/  CS2R R166, SRZ ;  /* 0x0000000000a67805 */ /* 0x000fe4000001ff00 */
[----:B------:R-:W-:Y:S01]  /*4a60*/  LOP3.LUT R7, R7, 0xfffffff8, RZ, 0xc0, !PT ;  /* 0xfffffff807077812 */ /* 0x000fe200078ec0ff */
[----:B------:R-:W-:Y:S01]  /*4a70*/  USHF.R.S32.HI UR12, URZ, 0x1f, UR9 ;  /* 0x0000001f3f0c7899 */ /* 0x000fe20008011409 */
[----:B------:R-:W-:Y:S02]  /*4a80*/  CS2R R164, SRZ ;  /* 0x0000000000a47805 */ /* 0x000fe4000001ff00 */
[----:B------:R-:W-:-:S02]  /*4a90*/  CS2R R158, SRZ ;  /* 0x00000000009e7805 */ /* 0x000fc4000001ff00 */
[----:B------:R-:W-:Y:S01]  /*4aa0*/  CS2R R156, SRZ ;  /* 0x00000000009c7805 */ /* 0x000fe2000001ff00 */
[----:B------:R-:W-:Y:S01]  /*4ab0*/  IMAD.IADD R7, R8, 0x1, -R7 ;  /* 0x0000000108077824 */ /* 0x000fe200078e0a07 */
[----:B------:R-:W-:Y:S02]  /*4ac0*/  SHF.R.S32.HI R8, RZ, 0x1f, R6 ;  /* 0x0000001fff087819 */ /* 0x000fe40000011406 */
        /* <DEDUP_REMOVED lines=40> */
[----:B--23--:R-:W-:Y:S02]  /*4d50*/  CS2R R32, SRZ ;  /* 0x0000000000207805 */ /* 0x00cfe4000001ff00 */
[----:B------:R-:W-:Y:S02]  /*4d60*/  CS2R R26, SRZ ;  /* 0x00000000001a7805 */ /* 0x000fe4000001ff00 */
[----:B------:R-:W-:Y:S02]  /*4d70*/  CS2R R24, SRZ ;  /* 0x0000000000187805 */ /* 0x000fe4000001ff00 */
[----:B------:R-:W-:Y:S02]  /*4d80*/  CS2R R22, SRZ ;  /* 0x0000000000167805 */ /* 0x000fe4000001ff00 */
[----:B------:R-:W-:Y:S01]  /*4d90*/  CS2R R20, SRZ ;  /* 0x0000000000147805 */ /* 0x000fe2000001ff00 */
[----:B------:R-:W-:Y:S01]  /*4da0*/  ULDC UR14, c[0x0][0x394] ;  /* 0x0000e500000e7ab9 */ /* 0x000fe20000000800 */
[----:B------:R-:W-:Y:S01]  /*4db0*/  ULDC UR41, c[0x0][0x398] ;  /* 0x0000e60000297ab9 */ /* 0x000fe20000000800 */
[----:B------:R-:W-:Y:S01]  /*4dc0*/  ULDC UR42, c[0x0][0x2dc] ;  /* 0x0000b700002a7ab9 */ /* 0x000fe20000000800 */
[----:B------:R-:W-:Y:S01]  /*4dd0*/  UIADD3 UR28, UR28, -UR44, URZ ;  /* 0x8000002c1c1c7290 */ /* 0x000fe2000fffe03f */
[----:B------:R-:W-:Y:S01]  /*4de0*/  UMOV UR17, UR14 ;  /* 0x0000000e00117c82 */ /* 0x000fe20008000000 */
[----:B------:R-:W-:Y:S01]  /*4df0*/  ULDC.U8 UR22, c[0x0][0x388] ;  /* 0x0000e20000167ab9 */ /* 0x000fe20000000000 */
[----:B------:R-:W-:Y:S01]  /*4e00*/  ULDC UR21, c[0x0][0x2ec] ;  /* 0x0000bb0000157ab9 */ /* 0x000fe20000000800 */
[----:B-----5:R-:W-:-:S04]  /*4e10*/  IADD3 R9, P4, P3, R10, UR9, R6 ;  /* 0x000000090a097c10 */ /* 0x020fc8000fb9e006 */
[----:B------:R-:W-:Y:S01]  /*4e20*/  IADD3.X R6, R11, UR12, R8, P4, P3 ;  /* 0x0000000c0b067c10 */ /* 0x000fe2000a7e6408 */
[----:B------:R-:W-:Y:S04]  /*4e30*/  STL [R1+0x54], R9 ;  /* 0x0000540901007387 */ /* 0x000fe80000100800 */
[----:B------:R1:W-:Y:S01]  /*4e40*/  STL [R1+0x50], R6 ;  /* 0x0000500601007387 */ /* 0x0003e20000100800 */
[----:B------:R-:W-:Y:S02]  /*4e50*/  R2P PR, R7, 0x6 ;  /* 0x0000000607007804 */ /* 0x000fe40000000000 */
[----:B----4-:R-:W-:Y:S01]  /*4e60*/  R2UR UR24, R5 ;  /* 0x00000000051872ca */ /* 0x010fe200000e0000 */
[----:B------:R-:W-:Y:S01]  /*4e70*/  VIADD R5, R252, 0x4000 ;  /* 0x00004000fc057836 */ /* 0x000fe20000000000 */
[----:B------:R-:W-:Y:S01]  /*4e80*/  R2UR UR25, R4 ;  /* 0x00000000041972ca */ /* 0x000fe200000e0000 */
[----:B------:R-:W-:Y:S01]  /*4e90*/  VIADD R4, R251, 0x4000 ;  /* 0x00004000fb047836 */ /* 0x000fe20000000000 */
[----:B------:R-:W-:Y:S01]  /*4ea0*/  SEL R246, R246, 0xffffffe0, !P1 ;  /* 0xffffffe0f6f67807 */ /* 0x000fe20004800000 */
[----:B-1----:R-:W-:-:S05]  /*4eb0*/  IMAD.MOV.U32 R6, RZ, RZ, R28 ;  /* 0x000000ffff067224 */ /* 0x002fca00078e001c */
[----:B------:R1:W-:Y:S04]  /*4ec0*/  STL [R1+0x58], R6 ;  /* 0x0000580601007387 */ /* 0x0003e80000100800 */
[----:B------:R1:W-:Y:S04]  /*4ed0*/  STL [R1+0x5c], R15 ;  /* 0x00005c0f01007387 */ /* 0x0003e80000100800 */
[----:B------:R1:W-:Y:S01]  /*4ee0*/  STL [R1+0x60], R14 ;  /* 0x0000600e01007387 */ /* 0x0003e20000100800 */
[----:B------:R-:W-:Y:S01]  /*4ef0*/  SEL R245, R245, 0xffffffc0, !P2 ;  /* 0xffffffc0f5f57807 */ /* 0x000fe20005000000 */
[----:B------:R-:W-:Y:S01]  /*4f00*/  IMAD.IADD R244, R249, 0x1, R246 ;  /* 0x00000001f9f47824 */ /* 0x000fe200078e02f6 */
[----:B------:R-:W-:-:S02]  /*4f10*/  SEL R248, R5, R252, !P0 ;  /* 0x000000fc05f87207 */ /* 0x000fc40004000000 */
        /* <DEDUP_REMOVED lines=17> */
[----:B-1----:R-:W-:-:S12]  /*5030*/  UIADD3 UR29, UR24, 0x646e171e, URZ ;  /* 0x646e171e181d7890 */ /* 0x002fd8000fffe03f */
.L_x_1590:
[----:B------:R-:W2:Y:S01]  /*5040*/  LDL R121, [R1+0x8] ;  /* 0x0000080001797983 */ /* 0x000ea20000100800 */
[C---:B------:R-:W-:Y:S01]  /*5050*/  IMAD.IADD R114, R248.reuse, 0x1, R246 ;  /* 0x00000001f8727824 */ /* 0x040fe200078e02f6 */
[----:B------:R-:W-:Y:S01]  /*5060*/  USHF.L.U32 UR12, UR5, 0x6, URZ ;  /* 0x00000006050c7899 */ /* 0x000fe2000800063f */
[--C-:B------:R-:W-:Y:S01]  /*5070*/  IMAD.IADD R113, R248, 0x1, R245.reuse ;  /* 0x00000001f8717824 */ /* 0x100fe200078e02f5 */
[----:B------:R-:W0:Y:S01]  /*5080*/  LDGDEPBAR ;  /* 0x00000000000079af */ /* 0x000e220000000000 */
[----:B------:R-:W-:Y:S01]  /*5090*/  IMAD.IADD R112, R114, 0x1, R245 ;  /* 0x0000000172707824 */ /* 0x000fe200078e02f5 */
[----:B------:R-:W-:Y:S01]  /*50a0*/  UISETP.GE.AND UP0, UPT, UR12, UR28, UPT ;  /* 0x0000001c0c00728c */ /* 0x000fe2000bf06270 */
[----:B------:R-:W-:Y:S01]  /*50b0*/  IMAD.U32 R116, RZ, RZ, UR20 ;  /* 0x00000014ff747e24 */ /* 0x000fe2000f8e00ff */
[----:B------:R-:W1:Y:S01]  /*50c0*/  S2R R115, SR_TID.X ;  /* 0x0000000000737919 */ /* 0x000e620000002100 */
[----:B------:R-:W-:Y:S01]  /*50d0*/  IMAD.U32 R117, RZ, RZ, UR19 ;  /* 0x00000013ff757e24 */ /* 0x000fe2000f8e00ff */
[----:B------:R-:W-:Y:S01]  /*50e0*/  UMOV UR9, UR58 ;  /* 0x0000003a00097c82 */ /* 0x000fe20008000000 */
[----:B------:R-:W3:Y:S01]  /*50f0*/  S2R R120, SR_TID.X ;  /* 0x0000000000787919 */ /* 0x000ee20000002100 */
[C---:B--2---:R-:W-:Y:S01]  /*5100*/  LEA R118, P0, R121.reuse, R116, 0x2 ;  /* 0x0000007479767211 */ /* 0x044fe200078010ff */
[----:B------:R-:W-:Y:S04]  /*5110*/  DEPBAR.LE SB0, 0x0 ;  /* 0x000080000000791a */ /* 0x000fe80000000000 */
[----:B------:R-:W-:Y:S01]  /*5120*/  BAR.SYNC.DEFER_BLOCKING 0x0 ;  /* 0x0000000000007b1d */ /* 0x000fe20000010000 */
[----:B------:R-:W-:Y:S02]  /*5130*/  LEA.HI.X.SX32 R119, R121, R117, 0x2, P0 ;  /* 0x0000007579777211 */ /* 0x000fe400000f16ff */
[----:B------:R-:W-:Y:S02]  /*5140*/  PLOP3.LUT P0, PT, PT, PT, UP0, 0x80, 0x0 ;  /* 0x000000000000781c */ /* 0x000fe40003f0f008 */
[----:B-1----:R-:W-:Y:S04]  /*5150*/  SHF.R.S32.HI R115, RZ, 0x1f, R115 ;  /* 0x0000001fff737819 */ /* 0x002fe80000011473 */
[----:B---3--:R-:W-:Y:S04]  /*5160*/  LEA.HI R115, R115, R120, RZ, 0x7 ;  /* 0x0000007873737211 */ /* 0x008fe800078f38ff */
[----:B------:R-:W-:Y:S01]  /*5170*/  SHF.R.S32.HI R115, RZ, 0x7, R115 ;  /* 0x00000007ff737819 */ /* 0x000fe20000011473 */
[----:B------:R-:W-:Y:S04]  /*5180*/  LDSM.16.M88.4 R84, [R248] ;  /* 0x00000000f854783b */ /* 0x000fe80000000200 */
[----:B------:R-:W1:Y:S04]  /*5190*/  LDSM.16.M88.4 R88, [R241+0x18000] ;  /* 0x01800000f158783b */ /* 0x000e680000000200 */
[----:B------:R-:W2:Y:S04]  /*51a0*/  LDSM.16.M88.4 R92, [R241+0x18800] ;  /* 0x01880000f15c783b */ /* 0x000ea80000000200 */
[----:B------:R-:W-:Y:S04]  /*51b0*/  LDSM.16.M88.4 R96, [R114] ;  /* 0x000000007260783b */ /* 0x000fe80000000200 */
[----:B------:R-:W3:Y:S04]  /*51c0*/  LDSM.16.M88.4 R100, [R240+0x18000] ;  /* 0x01800000f064783b */ /* 0x000ee80000000200 */
[----:B------:R-:W4:Y:S04]  /*51d0*/  LDSM.16.M88.4 R104, [R240+0x18800] ;  /* 0x01880000f068783b */ /* 0x000f280000000200 */
[----:B------:R-:W-:Y:S04]  /*51e0*/  LDSM.16.M88.4 R108, [R3+0x18000] ;  /* 0x01800000036c783b */ /* 0x000fe80000000200 */
[----:B------:R2:W5:Y:S04]  /*51f0*/  LDG.E R117, desc[UR6][R118.64] ;  /* 0x0000000676757981 */ /* 0x000568000c1e1900 */
[----:B------:R3:W5:Y:S01]  /*5200*/  LDG.E R116, desc[UR6][R118.64+0x20] ;  /* 0x0000200676747981 */ /* 0x000762000c1e1900 */
[C---:B-1----:R-:W-:Y:S06]  /*5210*/  HMMA.16816.F32.BF16 R4, R84.reuse, R88, RZ ;  /* 0x000000585404723c */ /* 0x042fec00000418ff */
[C---:B------:R-:W-:Y:S01]  /*5220*/  HMMA.16816.F32.BF16 R8, R84.reuse, R90, RZ ;  /* 0x0000005a5408723c */ /* 0x040fe200000418ff */
[----:B------:R-:W1:Y:S05]  /*5230*/  LDSM.16.M88.4 R88, [R113] ;  /* 0x000000007158783b */ /* 0x000e6a0000000200 */
[C---:B--2---:R-:W-:Y:S06]  /*5240*/  HMMA.16816.F32.BF16 R12, R84.reuse, R92, RZ ;  /* 0x0000005c540c723c */ /* 0x044fec00000418ff */
[----:B------:R-:W-:Y:S01]  /*5250*/  HMMA.16816.F32.BF16 R16, R84, R94, RZ ;  /* 0x0000005e5410723c */ /* 0x000fe200000418ff */
[----:B------:R-:W2:Y:S04]  /*5260*/  LDSM.16.M88.4 R84, [R3+0x18800] ;  /* 0x018800000354783b */ /* 0x000ea80000000200 */
[----:B------:R-:W-:Y:S01]  /*5270*/  LDSM.16.M88.4 R92, [R112] ;  /* 0x00000000705c783b */ /* 0x000fe20000000200 */
        /* <DEDUP_REMOVED lines=8> */
[C---:B------:R-:W-:Y:S06]  /*5300*/  HMMA.16816.F32.BF16 R8, R88.reuse, R110, R8 ;  /* 0x0000006e5808723c */ /* 0x040fec0000041808 */
[C---:B--2---:R-:W-:Y:S06]  /*5310*/  HMMA.16816.F32.BF16 R12, R88.reuse, R84, R12 ;  /* 0x00000054580c723c */ /* 0x044fec000004180c */
[----:B------:R-:W-:Y:S01]  /*5320*/  HMMA.16816.F32.BF16 R16, R88, R86, R16 ;  /* 0x000000565810723c */ /* 0x000fe20000041810 */
[----:B------:R-:W-:Y:S04]  /*5330*/  LDSM.16.M88.4 R84, [R248+0x2000] ;  /* 0x00200000f854783b */ /* 0x000fe80000000200 */
[----:B------:R-:W1:Y:S01]  /*5340*/  LDSM.16.M88.4 R88, [R241+0x1a000] ;  /* 0x01a00000f158783b */ /* 0x000e620000000200 */
[C---:B---3--:R-:W-:Y:S06]  /*5350*/  HMMA.16816.F32.BF16 R4, R92.reuse, R100, R4 ;  /* 0x000000645c04723c */ /* 0x048fec0000041804 */
[C---:B------:R-:W-:Y:S01]  /*5360*/  HMMA.16816.F32.BF16 R8, R92.reuse, R102, R8 ;  /* 0x000000665c08723c */ /* 0x040fe20000041808 */
[----:B------:R-:W-:Y:S05]  /*5370*/  LDSM.16.M88.4 R100, [R240+0x1a800] ;  /* 0x01a80000f064783b */ /* 0x000fea0000000200 */
[C---:B----4-:R-:W-:Y:S06]  /*5380*/  HMMA.16816.F32.BF16 R12, R92.reuse, R96, R12 ;  /* 0x000000605c0c723c */ /* 0x050fec000004180c */
[----:B------:R-:W-:Y:S01]  /*5390*/  HMMA.16816.F32.BF16 R16, R92, R98, R16 ;  /* 0x000000625c10723c */ /* 0x000fe20000041810 */
[----:B------:R-:W-:Y:S04]  /*53a0*/  LDSM.16.M88.4 R92, [R114+0x2000] ;  /* 0x00200000725c783b */ /* 0x000fe80000000200 */
[----:B------:R-:W2:Y:S01]  /*53b0*/  LDSM.16.M88.4 R96, [R240+0x1a000] ;  /* 0x01a00000f060783b */ /* 0x000ea20000000200 */
[C---:B-1----:R-:W-:Y:S06]  /*53c0*/  HMMA.16816.F32.BF16 R4, R84.reuse, R88, R4 ;  /* 0x000000585404723c */ /* 0x042fec0000041804 */
[C---:B------:R-:W-:Y:S01]  /*53d0*/  HMMA.16816.F32.BF16 R8, R84.reuse, R90, R8 ;  /* 0x0000005a5408723c */ /* 0x040fe20000041808 */
[----:B------:R-:W-:Y:S05]  /*53e0*/  LDSM.16.M88.4 R88, [R3+0x1a000] ;  /* 0x01a000000358783b */ /* 0x000fea0000000200 */
[C---:B------:R-:W-:Y:S06]  /*53f0*/  HMMA.16816.F32.BF16 R12, R84.reuse, R104, R12 ;  /* 0x00000068540c723c */ /* 0x040fec000004180c */
[----:B------:R-:W-:Y:S01]  /*5400*/  HMMA.16816.F32.BF16 R16, R84, R106, R16 ;  /* 0x0000006a5410723c */ /* 0x000fe20000041810 */
[----:B------:R-:W1:Y:S04]  /*5410*/  LDSM.16.M88.4 R84, [R113+0x2000] ;  /* 0x002000007154783b */ /* 0x000e680000000200 */
[----:B------:R-:W3:Y:S01]  /*5420*/  LDSM.16.M88.4 R104, [R3+0x1a800] ;  /* 0x01a800000368783b */ /* 0x000ee20000000200 */
[C---:B--2---:R-:W-:Y:S06]  /*5430*/  HMMA.16816.F32.BF16 R4, R92.reuse, R96, R4 ;  /* 0x000000605c04723c */ /* 0x044fec0000041804 */
[C---:B------:R-:W-:Y:S01]  /*5440*/  HMMA.16816.F32.BF16 R8, R92.reuse, R98, R8 ;  /* 0x000000625c08723c */ /* 0x040fe20000041808 */
[----:B------:R-:W-:Y:S05]  /*5450*/  LDSM.16.M88.4 R96, [R2+0x1a000] ;  /* 0x01a000000260783b */ /* 0x000fea0000000200 */
[C---:B------:R-:W-:Y:S06]  /*5460*/  HMMA.16816.F32.BF16 R12, R92.reuse, R100, R12 ;  /* 0x000000645c0c723c */ /* 0x040fec000004180c */
[----:B------:R-:W-:Y:S01]  /*5470*/  HMMA.16816.F32.BF16 R16, R92, R102, R16 ;  /* 0x000000665c10723c */ /* 0x000fe20000041810 */
[----:B------:R-:W2:Y:S04]  /*5480*/  LDSM.16.M88.4 R92, [R112+0x2000] ;  /* 0x00200000705c783b */ /* 0x000ea80000000200 */
[----:B------:R-:W4:Y:S01]  /*5490*/  LDSM.16.M88.4 R100, [R2+0x1a800] ;  /* 0x01a800000264783b */ /* 0x000f220000000200 */
[C---:B-1----:R-:W-:Y:S06]  /*54a0*/  HMMA.16816.F32.BF16 R4, R84.reuse, R88, R4 ;  /* 0x000000585404723c */ /* 0x042fec0000041804 */
[C---:B------:R-:W-:Y:S01]  /*54b0*/  HMMA.16816.F32.BF16 R8, R84.reuse, R90, R8 ;  /* 0x0000005a5408723c */ /* 0x040fe20000041808 */
[----:B------:R-:W-:Y:S05]  /*54c0*/  LDSM.16.M88.4 R88, [R241+0x1c000] ;  /* 0x01c00000f158783b */ /* 0x000fea0000000200 */
[C---:B---3--:R-:W-:Y:S06]  /*54d0*/  HMMA.16816.F32.BF16 R12, R84.reuse, R104, R12 ;  /* 0x00000068540c723c */ /* 0x048fec000004180c */
[----:B------:R-:W-:Y:S01]  /*54e0*/  HMMA.16816.F32.BF16 R16, R84, R106, R16 ;  /* 0x0000006a5410723c */ /* 0x000fe20000041810 */
[----:B------:R-:W1:Y:S04]  /*54f0*/  LDSM.16.M88.4 R84, [R248+0x4000] ;  /* 0x00400000f854783b */ /* 0x000e680000000200 */
[----:B------:R-:W3:Y:S01]  /*5500*/  LDSM.16.M88.4 R104, [R241+0x1c800] ;  /* 0x01c80000f168783b */ /* 0x000ee20000000200 */
[C---:B--2---:R-:W-:Y:S06]  /*5510*/  HMMA.16816.F32.BF16 R4, R92.reuse, R96, R4 ;  /* 0x000000605c04723c */ /* 0x044fec0000041804 */
[C---:B------:R-:W-:Y:S01]  /*5520*/  HMMA.16816.F32.BF16 R8, R92.reuse, R98, R8 ;  /* 0x000000625c08723c */ /* 0x040fe20000041808 */
[----:B------:R-:W-:Y:S05]  /*5530*/  LDSM.16.M88.4 R96, [R240+0x1c000] ;  /* 0x01c00000f060783b */ /* 0x000fea0000000200 */
[C---:B----4-:R-:W-:Y:S06]  /*5540*/  HMMA.16816.F32.BF16 R12, R92.reuse, R100, R12 ;  /* 0x000000645c0c723c */ /* 0x050fec000004180c */
        /* <DEDUP_REMOVED lines=46> */
[C---:B------:R-:W-:Y:S06]  /*5830*/  HMMA.16816.F32.BF16 R8, R84.reuse, R90, R8 ;  /* 0x0000005a5408723c */ /* 0x040fec0000041808 */
[C---:B---3--:R-:W-:Y:S06]  /*5840*/  HMMA.16816.F32.BF16 R12, R84.reuse, R104, R12 ;  /* 0x00000068540c723c */ /* 0x048fec000004180c */
[----:B------:R-:W-:Y:S06]  /*5850*/  HMMA.16816.F32.BF16 R16, R84, R106, R16 ;  /* 0x0000006a5410723c */ /* 0x000fec0000041810 */
[C---:B--2---:R-:W-:Y:S06]  /*5860*/  HMMA.16816.F32.BF16 R4, R92.reuse, R96, R4 ;  /* 0x000000605c04723c */ /* 0x044fec0000041804 */
        /* <DEDUP_REMOVED lines=18> */
.L_x_1586:
[----:B------:R-:W1:Y:S01]  /*5990*/  S2R R84, SR_TID.X ;  /* 0x0000000000547919 */ /* 0x000e620000002100 */
[----:B------:R-:W-:Y:S01]  /*59a0*/  IMAD.SHL.U32 R87, R115, 0x20, RZ ;  /* 0x0000002073577824 */ /* 0x000fe200078e00ff */
[----:B------:R-:W-:Y:S01]  /*59b0*/  UIADD3 UR15, UR8, 0x1, -UR13 ;  /* 0x00000001080f7890 */ /* 0x000fe2000fffe80d */
[----:B------:R-:W-:Y:S01]  /*59c0*/  VIADD R88, R121, UR12 ;  /* 0x0000000c79587c36 */ /* 0x000fe20008000000 */
[----:B------:R-:W-:Y:S01]  /*59d0*/  UIADD3 UR14, -UR9, UR8, -UR13 ;  /* 0x00000008090e7290 */ /* 0x000fe2000fffe90d */
[----:B------:R-:W-:Y:S01]  /*59e0*/  IMAD.U32 R86, RZ, RZ, UR16 ;  /* 0x00000010ff567e24 */ /* 0x000fe2000f8e00ff */
[----:B------:R-:W-:Y:S01]  /*59f0*/  UIADD3 UR12, UR15, UR41, URZ ;  /* 0x000000290f0c7290 */ /* 0x000fe2000fffe03f */
[C---:B------:R-:W-:Y:S01]  /*5a00*/  VIADD R85, R88.reuse, 0x8 ;  /* 0x0000000858557836 */ /* 0x040fe20000000000 */
[----:B------:R-:W-:Y:S02]  /*5a10*/  UMOV UR17, UR9 ;  /* 0x0000000900117c82 */ /* 0x000fe40008000000 */
[C---:B------:R-:W-:Y:S02]  /*5a20*/  VIADDMNMX R95, R88.reuse, UR14, RZ, !PT ;  /* 0x0000000e585f7c46 */ /* 0x040fe4000f8001ff */
[----:B------:R-:W-:Y:S05]  /*5a30*/  IMAD.U32 R93, RZ, RZ, UR12 ;  /* 0x0000000cff5d7e24 */ /* 0x000fea000f8e00ff */
[----:B------:R-:W-:Y:S01]  /*5a40*/  VIADDMNMX R93, R88, R93, UR8, PT ;  /* 0x00000008585d7e46 */ /* 0x000fe2000b80015d */
[----:B-1----:R-:W-:Y:S05]  /*5a50*/  IMAD.SHL.U32 R84, R84, 0x2, RZ ;  /* 0x0000000254547824 */ /* 0x002fea00078e00ff */
[----:B------:R-:W-:Y:S01]  /*5a60*/  LOP3.LUT R87, R87, 0x6, R84, 0xf8, !PT ;  /* 0x0000000657577812 */ /* 0x000fe200078ef854 */
[----:B------:R-:W-:Y:S04]  /*5a70*/  IMAD.U32 R84, RZ, RZ, UR41 ;  /* 0x00000029ff547e24 */ /* 0x000fe8000f8e00ff */
[----:B------:R-:W-:Y:S01]  /*5a80*/  IMAD R86, R86, 0x40, R87 ;  /* 0x0000004056567824 */ /* 0x000fe200078e0257 */
[C---:B------:R-:W-:Y:S02]  /*5a90*/  IADD3 R84, R85.reuse, UR15, R84 ;  /* 0x0000000f55547c10 */ /* 0x040fe4000fffe054 */
[----:B------:R-:W-:Y:S01]  /*5aa0*/  VIADDMNMX R85, R85, UR14, RZ, !PT ;  /* 0x0000000e55557c46 */ /* 0x000fe2000f8001ff */
[----:B------:R-:W-:Y:S01]  /*5ab0*/  VIADD R92, R86, 0x1 ;  /* 0x00000001565c7836 */ /* 0x000fe20000000000 */
[----:B------:R-:W-:Y:S01]  /*5ac0*/  VIMNMX R84, R84, UR8, PT ;  /* 0x0000000854547c48 */ /* 0x000fe2000bfe0100 */
[C---:B------:R-:W-:Y:S01]  /*5ad0*/  VIADD R91, R86.reuse, 0x8 ;  /* 0x00000008565b7836 */ /* 0x040fe20000000000 */
[C---:B------:R-:W-:Y:S01]  /*5ae0*/  ISETP.GE.AND P1, PT, R86.reuse, R95, PT ;  /* 0x0000005f5600720c */ /* 0x040fe20003f26270 */
[C---:B------:R-:W-:Y:S01]  /*5af0*/  VIADD R90, R86.reuse, 0x9 ;  /* 0x00000009565a7836 */ /* 0x040fe20000000000 */
[C---:B------:R-:W-:Y:S01]  /*5b00*/  ISETP.GE.AND P0, PT, R86.reuse, R85, PT ;  /* 0x000000555600720c */ /* 0x040fe20003f06270 */
[C---:B------:R-:W-:Y:S01]  /*5b10*/  VIADD R89, R86.reuse, 0x10 ;  /* 0x0000001056597836 */ /* 0x040fe20000000000 */
[C---:B------:R-:W-:Y:S01]  /*5b20*/  ISETP.GE.OR P1, PT, R86.reuse, R93, !P1 ;  /* 0x0000005d5600720c */ /* 0x040fe20004f26670 */
[C---:B------:R-:W-:Y:S01]  /*5b30*/  VIADD R88, R86.reuse, 0x11 ;  /* 0x0000001156587836 */ /* 0x040fe20000000000 */
[CC--:B------:R-:W-:Y:S01]  /*5b40*/  ISETP.GE.OR P0, PT, R86.reuse, R84.reuse, !P0 ;  /* 0x000000545600720c */ /* 0x0c0fe20004706670 */
[----:B------:R-:W-:Y:S01]  /*5b50*/  VIADD R87, R86, 0x18 ;  /* 0x0000001856577836 */ /* 0x000fe20000000000 */
[----:B------:R-:W-:Y:S01]  /*5b60*/  FSEL R4, R4, -INF , !P1 ;  /* 0xff80000004047808 */ /* 0x000fe20004800000 */
[----:B------:R-:W-:Y:S01]  /*5b70*/  VIADD R86, R86, 0x19 ;  /* 0x0000001956567836 */ /* 0x000fe20000000000 */
        /* <DEDUP_REMOVED lines=43> */
.L_x_1587:
[----:B------:R-:W2:Y:S01]  /*5e30*/  LDL R85, [R1+0x5c] ;  /* 0x00005c0001557983 */ /* 0x000ea20000100800 */
[----:B------:R-:W-:Y:S01]  /*5e40*/  IMAD.U32 R86, RZ, RZ, UR5 ;  /* 0x00000005ff567e24 */ /* 0x000fe2000f8e00ff */
[----:B------:R-:W-:Y:S03]  /*5e50*/  UISETP.GT.AND UP2, UPT, UR5, UR23, UPT ;  /* 0x000000170500728c */ /* 0x000fe6000bf44270 */
[----:B------:R-:W3:Y:S05]  /*5e60*/  LDL R88, [R1+0x54] ;  /* 0x0000540001587983 */ /* 0x000eea0000100800 */
[----:B------:R-:W4:Y:S05]  /*5e70*/  LDL R90, [R1] ;  /* 0x00000000015a7983 */ /* 0x000f2a0000100800 */
[----:B------:R-:W4:Y:S05]  /*5e80*/  LDL R87, [R1+0x60] ;  /* 0x0000600001577983 */ /* 0x000f2a0000100800 */
[----:B------:R-:W4:Y:S05]  /*5e90*/  LDL R92, [R1+0x50] ;  /* 0x00005000015c7983 */ /* 0x000f2a0000100800 */
[----:B------:R-:W4:Y:S05]  /*5ea0*/  LDL R206, [R1+0x18] ;  /* 0x0000180001ce7983 */ /* 0x000f2a0000100800 */
[----:B------:R-:W4:Y:S05]  /*5eb0*/  LDL R205, [R1+0x28] ;  /* 0x0000280001cd7983 */ /* 0x000f2a0000100800 */
[----:B------:R-:W4:Y:S05]  /*5ec0*/  LDL R204, [R1+0x20] ;  /* 0x0000200001cc7983 */ /* 0x000f2a0000100800 */
[----:B------:R-:W4:Y:S05]  /*5ed0*/  LDL R201, [R1+0x3c] ;  /* 0x00003c0001c97983 */ /* 0x000f2a0000100800 */
[----:B------:R1:W5:Y:S05]  /*5ee0*/  LDL.64 R202, [R1+0x10] ;  /* 0x0000100001ca7983 */ /* 0x00036a0000100a00 */
[----:B------:R1:W5:Y:S05]  /*5ef0*/  LDL R200, [R1+0x38] ;  /* 0x0000380001c87983 */ /* 0x00036a0000100800 */
[----:B------:R1:W5:Y:S05]  /*5f00*/  LDL R199, [R1+0x34] ;  /* 0x0000340001c77983 */ /* 0x00036a0000100800 */
[----:B------:R1:W5:Y:S01]  /*5f10*/  LDL R198, [R1+0x30] ;  /* 0x0000300001c67983 */ /* 0x0003620000100800 */
[C---:B--2---:R-:W-:Y:S01]  /*5f20*/  FMUL.FTZ R84, R85.reuse, 1.4426950216293334961 ;  /* 0x3fb8aa3b55547820 */ /* 0x044fe20000410000 */
[----:B------:R-:W-:Y:S01]  /*5f30*/  FSETP.NEU.FTZ.AND P0, PT, R85, -INF , PT ;  /* 0xff8000005500780b */ /* 0x000fe20003f1d000 */
[----:B------:R-:W-:Y:S02]  /*5f40*/  IMAD.U32 R85, RZ, RZ, UR16 ;  /* 0x00000010ff557e24 */ /* 0x000fe4000f8e00ff */
[----:B---3--:R-:W-:Y:S01]  /*5f50*/  IMAD.WIDE.U32 R88, R88, -0x2daee0ad, RZ ;  /* 0xd2511f5358587825 */ /* 0x008fe200078e00ff */
[----:B------:R-:W-:Y:S03]  /*5f60*/  FSEL R84, R84, RZ, P0 ;  /* 0x000000ff54547208 */ /* 0x000fe60000000000 */
[----:B------:R-:W-:Y:S01]  /*5f70*/  IMAD R85, R85, 0x2, R115 ;  /* 0x0000000255557824 */ /* 0x000fe200078e0273 */
[----:B------:R-:W-:Y:S01]  /*5f80*/  LEA R115, R252, UR4, 0x1 ;  /* 0x00000004fc737c11 */ /* 0x000fe2000f8e08ff */
[----:B----4-:R-:W-:Y:S02]  /*5f90*/  IMAD R86, R86, 0x4, R90 ;  /* 0x0000000456567824 */ /* 0x010fe400078e025a */
[--C-:B------:R-:W-:Y:S01]  /*5fa0*/  FFMA.FTZ R118, R16, UR21, -R84.reuse ;  /* 0x0000001510767c23 */ /* 0x100fe20008010854 */
[C---:B------:R-:W-:Y:S01]  /*5fb0*/  FSETP.NEU.FTZ.AND P0, PT, R87.reuse, -INF , PT ;  /* 0xff8000005700780b */ /* 0x040fe20003f1d000 */
[----:B------:R-:W-:Y:S01]  /*5fc0*/  FMUL.FTZ R16, R87, 1.4426950216293334961 ;  /* 0x3fb8aa3b57107820 */ /* 0x000fe20000410000 */
[----:B------:R-:W-:Y:S01]  /*5fd0*/  LOP3.LUT R90, R89, UR24, R85, 0x96, !PT ;  /* 0x00000018595a7c12 */ /* 0x000fe2000f8e9655 */
[----:B------:R-:W-:Y:S04]  /*5fe0*/  IMAD.WIDE.U32 R86, R86, -0x326172a9, RZ ;  /* 0xcd9e8d5756567825 */ /* 0x000fe800078e00ff */
[----:B------:R-:W-:Y:S01]  /*5ff0*/  FFMA.FTZ R119, R8, UR21, -R84 ;  /* 0x0000001508777c23 */ /* 0x000fe20008010854 */
[----:B------:R-:W-:Y:S01]  /*6000*/  MUFU.EX2 R118, R118 ;  /* 0x0000007600767308 */ /* 0x000fe20000000800 */
[----:B------:R-:W-:Y:S01]  /*6010*/  FSEL R8, R16, RZ, P0 ;  /* 0x000000ff10087208 */ /* 0x000fe20000000000 */
[----:B------:R-:W-:Y:S01]  /*6020*/  IMAD.WIDE.U32 R90, R90, -0x326172a9, RZ ;  /* 0xcd9e8d575a5a7825 */ /* 0x000fe200078e00ff */
[----:B------:R-:W-:Y:S03]  /*6030*/  LOP3.LUT R16, R87, UR25, R92, 0x96, !PT ;  /* 0x0000001957107c12 */ /* 0x000fe6000f8e965c */
[----:B------:R-:W-:Y:S01]  /*6040*/  FFMA.FTZ R122, R4, UR21, -R84 ;  /* 0x00000015047a7c23 */ /* 0x000fe20008010854 */
[----:B------:R-:W-:Y:S01]  /*6050*/  FFMA.FTZ R120, R11, UR21, -R8 ;  /* 0x000000150b787c23 */ /* 0x000fe20008010808 */
[----:B------:R-:W-:Y:S01]  /*6060*/  LOP3.LUT R86, R91, UR40, R86, 0x96, !PT ;  /* 0x000000285b567c12 */ /* 0x000fe2000f8e9656 */
[----:B------:R-:W-:Y:S04]  /*6070*/  IMAD.WIDE.U32 R92, R16, -0x2daee0ad, RZ ;  /* 0xd2511f53105c7825 */ /* 0x000fe800078e00ff */
[--C-:B------:R-:W-:Y:S01]  /*6080*/  FFMA.FTZ R121, R7, UR21, -R8.reuse ;  /* 0x0000001507797c23 */ /* 0x100fe20008010808 */
[----:B------:R-:W2:Y:S01]  /*6090*/  MUFU.EX2 R119, R119 ;  /* 0x0000007700777308 */ /* 0x000ea20000000800 */
[----:B------:R-:W-:Y:S01]  /*60a0*/  FFMA.FTZ R124, R6, UR21, -R8 ;  /* 0x00000015067c7c23 */ /* 0x000fe20008010808 */
[----:B------:R-:W-:Y:S01]  /*60b0*/  IMAD.WIDE.U32 R86, R86, -0x2daee0ad, RZ ;  /* 0xd2511f5356567825 */ /* 0x000fe200078e00ff */
[----:B------:R-:W-:Y:S03]  /*60c0*/  LOP3.LUT R11, R93, UR39, R88, 0x96, !PT ;  /* 0x000000275d0b7c12 */ /* 0x000fe6000f8e9658 */
[--C-:B------:R-:W-:Y:S01]  /*60d0*/  FFMA.FTZ R9, R9, UR21, -R84.reuse ;  /* 0x0000001509097c23 */ /* 0x100fe20008010854 */
[----:B------:R-:W-:Y:S01]  /*60e0*/  FFMA.FTZ R123, R5, UR21, -R84 ;  /* 0x00000015057b7c23 */ /* 0x000fe20008010854 */
[----:B------:R-:W-:Y:S01]  /*60f0*/  LOP3.LUT R88, R87, UR37, R92, 0x96, !PT ;  /* 0x0000002557587c12 */ /* 0x000fe2000f8e965c */
[----:B------:R-:W-:Y:S01]  /*6100*/  IMAD.WIDE.U32 R92, R11, -0x326172a9, RZ ;  /* 0xcd9e8d570b5c7825 */ /* 0x000fe200078e00ff */
[----:B------:R3:W-:Y:S03]  /*6110*/  MUFU.EX2 R126, R9 ;  /* 0x00000009007e7308 */ /* 0x0007e60000000800 */
[----:B------:R-:W-:Y:S01]  /*6120*/  FFMA.FTZ R12, R12, UR21, -R84 ;  /* 0x000000150c0c7c23 */ /* 0x000fe20008010854 */
[----:B------:R-:W-:Y:S01]  /*6130*/  IMAD.WIDE.U32 R88, R88, -0x326172a9, RZ ;  /* 0xcd9e8d5758587825 */ /* 0x000fe200078e00ff */
[----:B------:R-:W-:Y:S03]  /*6140*/  LOP3.LUT R4, R93, UR38, R90, 0x96, !PT ;  /* 0x000000265d047c12 */ /* 0x000fe6000f8e965a */
[--C-:B------:R-:W-:Y:S01]  /*6150*/  FFMA.FTZ R13, R13, UR21, -R84.reuse ;  /* 0x000000150d0d7c23 */ /* 0x100fe20008010854 */
[----:B------:R-:W-:Y:S01]  /*6160*/  FFMA.FTZ R84, R17, UR21, -R84 ;  /* 0x0000001511547c23 */ /* 0x000fe20008010854 */
[----:B------:R-:W-:Y:S01]  /*6170*/  LOP3.LUT R7, R89, UR36, R92, 0x96, !PT ;  /* 0x0000002459077c12 */ /* 0x000fe2000f8e965c */
[----:B------:R-:W-:Y:S04]  /*6180*/  IMAD.WIDE.U32 R90, R4, -0x2daee0ad, RZ ;  /* 0xd2511f53045a7825 */ /* 0x000fe800078e00ff */
[--C-:B------:R-:W-:Y:S01]  /*6190*/  FFMA.FTZ R129, R10, UR21, -R8.reuse ;  /* 0x000000150a817c23 */ /* 0x100fe20008010808 */
[----:B------:R-:W-:Y:S01]  /*61a0*/  MUFU.EX2 R124, R124 ;  /* 0x0000007c007c7308 */ /* 0x000fe20000000800 */
[----:B------:R-:W-:Y:S01]  /*61b0*/  FFMA.FTZ R15, R15, UR21, -R8 ;  /* 0x000000150f0f7c23 */ /* 0x000fe20008010808 */
[----:B------:R-:W-:Y:S01]  /*61c0*/  IMAD.WIDE.U32 R6, R7, -0x2daee0ad, RZ ;  /* 0xd2511f5307067825 */ /* 0x000fe200078e00ff */
[----:B------:R-:W-:Y:S03]  /*61d0*/  LOP3.LUT R86, R91, UR35, R86, 0x96, !PT ;  /* 0x000000235b567c12 */ /* 0x000fe6000f8e9656 */
[--C-:B------:R-:W-:Y:S01]  /*61e0*/  FFMA.FTZ R14, R14, UR21, -R8.reuse ;  /* 0x000000150e0e7c23 */ /* 0x100fe20008010808 */
[----:B------:R-:W-:Y:S01]  /*61f0*/  FFMA.FTZ R19, R19, UR21, -R8 ;  /* 0x0000001513137c23 */ /* 0x000fe20008010808 */
[----:B------:R-:W-:Y:S01]  /*6200*/  LOP3.LUT R4, R7, UR33, R90, 0x96, !PT ;  /* 0x0000002107047c12 */ /* 0x000fe2000f8e965a */
[----:B------:R-:W-:Y:S01]  /*6210*/  IMAD.WIDE.U32 R86, R86, -0x326172a9, RZ ;  /* 0xcd9e8d5756567825 */ /* 0x000fe200078e00ff */
[----:B------:R-:W-:Y:S03]  /*6220*/  MUFU.EX2 R122, R122 ;  /* 0x0000007a007a7308 */ /* 0x000fe60000000800 */
[----:B------:R-:W-:Y:S01]  /*6230*/  FFMA.FTZ R8, R18, UR21, -R8 ;  /* 0x0000001512087c23 */ /* 0x000fe20008010808 */
[----:B------:R-:W-:Y:S01]  /*6240*/  IMAD.WIDE.U32 R4, R4, -0x326172a9, RZ ;  /* 0xcd9e8d5704047825 */ /* 0x000fe200078e00ff */
[----:B------:R-:W-:Y:S03]  /*6250*/  LOP3.LUT R88, R87, UR34, R88, 0x96, !PT ;  /* 0x0000002257587c12 */ /* 0x000fe6000f8e9658 */
[--C-:B------:R-:W-:Y:S01]  /*6260*/  IMAD.IADD R114, R246, 0x1, R115.reuse ;  /* 0x00000001f6727824 */ /* 0x100fe200078e0273 */
[----:B------:R-:W-:Y:S01]  /*6270*/  LOP3.LUT R16, R5, UR32, R86, 0x96, !PT ;  /* 0x0000002005107c12 */ /* 0x000fe2000f8e9656 */
[----:B------:R-:W-:Y:S01]  /*6280*/  IMAD.WIDE.U32 R88, R88, -0x2daee0ad, RZ ;  /* 0xd2511f5358587825 */ /* 0x000fe200078e00ff */
[----:B------:R-:W-:Y:S03]  /*6290*/  MUFU.EX2 R121, R121 ;  /* 0x0000007900797308 */ /* 0x000fe60000000800 */
[----:B------:R-:W-:Y:S01]  /*62a0*/  IMAD.WIDE.U32 R16, R16, -0x2daee0ad, RZ ;  /* 0xd2511f5310107825 */ /* 0x000fe200078e00ff */
[----:B------:R-:W-:Y:S03]  /*62b0*/  LOP3.LUT R86, R89, UR31, R6, 0x96, !PT ;  /* 0x0000001f59567c12 */ /* 0x000fe6000f8e9606 */
[----:B------:R-:W-:Y:S01]  /*62c0*/  IMAD.IADD R113, R245, 0x1, R115 ;  /* 0x00000001f5717824 */ /* 0x000fe200078e0273 */
[----:B------:R-:W-:Y:S01]  /*62d0*/  LOP3.LUT R6, R17, UR29, R88, 0x96, !PT ;  /* 0x0000001d11067c12 */ /* 0x000fe2000f8e9658 */
[----:B------:R-:W-:Y:S01]  /*62e0*/  IMAD.WIDE.U32 R86, R86, -0x326172a9, RZ ;  /* 0xcd9e8d5756567825 */ /* 0x000fe200078e00ff */
[----:B------:R-:W-:Y:S01]  /*62f0*/  LOP3.LUT R5, R16, 0xffff, RZ, 0xc0, !PT ;  /* 0x0000ffff10057812 */ /* 0x000fe200078ec0ff */
[----:B------:R-:W-:Y:S01]  /*6300*/  MUFU.EX2 R129, R129 ;  /* 0x0000008100817308 */ /* 0x000fe20000000800 */
[----:B------:R-:W-:Y:S01]  /*6310*/  SHF.R.U32.HI R10, RZ, 0x18, R16 ;  /* 0x00000018ff0a7819 */ /* 0x000fe20000011610 */
[----:B------:R-:W-:Y:S01]  /*6320*/  IMAD.IADD R112, R245, 0x1, R114 ;  /* 0x00000001f5707824 */ /* 0x000fe200078e0272 */
[----:B------:R-:W-:Y:S02]  /*6330*/  LOP3.LUT R17, R86, 0xff, RZ, 0xc0, !PT ;  /* 0x000000ff56117812 */ /* 0x000fe400078ec0ff */
[----:B---3--:R-:W-:Y:S02]  /*6340*/  LOP3.LUT R9, R16, 0xff, RZ, 0xc0, !PT ;  /* 0x000000ff10097812 */ /* 0x008fe400078ec0ff */
[----:B------:R-:W-:Y:S03]  /*6350*/  SHF.R.U32.HI R7, RZ, 0x10, R16 ;  /* 0x00000010ff077819 */ /* 0x000fe60000011610 */
[----:B------:R-:W-:Y:S01]  /*6360*/  MUFU.EX2 R123, R123 ;  /* 0x0000007b007b7308 */ /* 0x000fe20000000800 */
[----:B------:R-:W-:Y:S02]  /*6370*/  ISETP.LE.U32.AND P6, PT, R17, UR22, PT ;  /* 0x0000001611007c0c */ /* 0x000fe4000bfc3070 */
[----:B------:R-:W-:Y:S02]  /*6380*/  ISETP.LE.U32.AND P0, PT, R10, UR22, PT ;  /* 0x000000160a007c0c */ /* 0x000fe4000bf03070 */
[----:B------:R-:W-:Y:S02]  /*6390*/  SHF.R.U32.HI R16, RZ, 0x18, R86 ;  /* 0x00000018ff107819 */ /* 0x000fe40000011656 */
[----:B------:R-:W-:Y:S03]  /*63a0*/  ISETP.LE.U32.AND P2, PT, R9, UR22, PT ;  /* 0x0000001609007c0c */ /* 0x000fe6000bf43070 */
[----:B------:R-:W3:Y:S01]  /*63b0*/  MUFU.EX2 R120, R120 ;  /* 0x0000007800787308 */ /* 0x000ee20000000800 */
[----:B------:R-:W-:Y:S02]  /*63c0*/  SHF.R.U32.HI R10, RZ, 0x18, R6 ;  /* 0x00000018ff0a7819 */ /* 0x000fe40000011606 */
[----:B------:R-:W-:Y:S02]  /*63d0*/  LOP3.LUT R11, R87, UR30, R4, 0x96, !PT ;  /* 0x0000001e570b7c12 */ /* 0x000fe4000f8e9604 */
[----:B------:R-:W-:Y:S01]  /*63e0*/  ISETP.LE.U32.AND P1, PT, R16, UR22, PT ;  /* 0x0000001610007c0c */ /* 0x000fe2000bf23070 */
[----:B--2---:R-:W-:Y:S01]  /*63f0*/  @!P6 FADD.FTZ R119, -R119, -RZ ;  /* 0x800000ff7777e221 */ /* 0x004fe20000010100 */
[----:B------:R-:W-:Y:S03]  /*6400*/  ISETP.LE.U32.AND P3, PT, R10, UR22, PT ;  /* 0x000000160a007c0c */ /* 0x000fe6000bf63070 */
[----:B------:R-:W-:Y:S01]  /*6410*/  MUFU.EX2 R197, R12 ;  /* 0x0000000c00c57308 */ /* 0x000fe20000000800 */
[--C-:B------:R-:W-:Y:S02]  /*6420*/  SHF.R.U32.HI R16, RZ, 0x18, R11.reuse ;  /* 0x00000018ff107819 */ /* 0x100fe4000001160b */
[----:B------:R-:W-:Y:S01]  /*6430*/  SHF.R.U32.HI R10, RZ, 0x10, R11 ;  /* 0x00000010ff0a7819 */ /* 0x000fe2000001160b */
[----:B------:R-:W-:Y:S01]  /*6440*/  @!P2 FADD.FTZ R118, -R118, -RZ ;  /* 0x800000ff7676a221 */ /* 0x000fe20000010100 */
[----:B------:R-:W-:Y:S02]  /*6450*/  ISETP.LE.U32.AND P4, PT, R16, UR22, PT ;  /* 0x0000001610007c0c */ /* 0x000fe4000bf83070 */
[----:B------:R-:W-:Y:S03]  /*6460*/  LOP3.LUT R10, R10, 0xff, RZ, 0xc0, !PT ;  /* 0x000000ff0a0a7812 */ /* 0x000fe600078ec0ff */
[----:B------:R-:W-:Y:S01]  /*6470*/  MUFU.EX2 R196, R13 ;  /* 0x0000000d00c47308 */ /* 0x000fe20000000800 */
[C---:B------:R-:W-:Y:S01]  /*6480*/  LOP3.LUT R16, R11.reuse, 0xff, RZ, 0xc0, !PT ;  /* 0x000000ff0b107812 */ /* 0x040fe200078ec0ff */
[----:B---3--:R-:W-:Y:S01]  /*6490*/  @!P1 FADD.FTZ R120, -R120, -RZ ;  /* 0x800000ff78789221 */ /* 0x008fe20000010100 */
[----:B------:R-:W-:Y:S02]  /*64a0*/  ISETP.LE.U32.AND P6, PT, R10, UR22, PT ;  /* 0x000000160a007c0c */ /* 0x000fe4000bfc3070 */
[----:B------:R-:W-:Y:S02]  /*64b0*/  ISETP.LE.U32.AND P2, PT, R16, UR22, PT ;  /* 0x0000001610007c0c */ /* 0x000fe4000bf43070 */
[----:B------:R-:W-:Y:S03]  /*64c0*/  LOP3.LUT R11, R11, 0xffff, RZ, 0xc0, !PT ;  /* 0x0000ffff0b0b7812 */ /* 0x000fe600078ec0ff */
[----:B------:R-:W2:Y:S01]  /*64d0*/  MUFU.EX2 R127, R15 ;  /* 0x0000000f007f7308 */ /* 0x000ea20000000800 */
[----:B------:R-:W-:Y:S01]  /*64e0*/  LOP3.LUT R9, R86, 0xffff, RZ, 0xc0, !PT ;  /* 0x0000ffff56097812 */ /* 0x000fe200078ec0ff */
[----:B------:R-:W-:Y:S01]  /*64f0*/  @!P4 FADD.FTZ R121, -R121, -RZ ;  /* 0x800000ff7979c221 */ /* 0x000fe20000010100 */
[----:B------:R-:W-:Y:S02]  /*6500*/  SHF.R.U32.HI R4, RZ, 0x10, R86 ;  /* 0x00000010ff047819 */ /* 0x000fe40000011656 */
[----:B------:R-:W-:Y:S02]  /*6510*/  SHF.R.U32.HI R11, RZ, 0x8, R11 ;  /* 0x00000008ff0b7819 */ /* 0x000fe4000001160b */
[----:B------:R-:W-:Y:S01]  /*6520*/  SHF.R.U32.HI R9, RZ, 0x8, R9 ;  /* 0x00000008ff097819 */ /* 0x000fe20000011609 */
[----:B------:R-:W-:Y:S01]  /*6530*/  @!P6 FADD.FTZ R124, -R124, -RZ ;  /* 0x800000ff7c7ce221 */ /* 0x000fe20000010100 */
[----:B------:R-:W-:Y:S01]  /*6540*/  LOP3.LUT R4, R4, 0xff, RZ, 0xc0, !PT ;  /* 0x000000ff04047812 */ /* 0x000fe200078ec0ff */
[----:B------:R-:W-:Y:S01]  /*6550*/  @!P2 FADD.FTZ R122, -R122, -RZ ;  /* 0x800000ff7a7aa221 */ /* 0x000fe20000010100 */
[----:B------:R-:W-:Y:S01]  /*6560*/  LOP3.LUT R11, R11, 0xffff, RZ, 0xc0, !PT ;  /* 0x0000ffff0b0b7812 */ /* 0x000fe200078ec0ff */
[----:B------:R-:W-:Y:S01]  /*6570*/  MUFU.EX2 R130, R14 ;  /* 0x0000000e00827308 */ /* 0x000fe20000000800 */
[----:B------:R-:W-:Y:S02]  /*6580*/  LOP3.LUT R9, R9, 0xffff, RZ, 0xc0, !PT ;  /* 0x0000ffff09097812 */ /* 0x000fe400078ec0ff */
[----:B------:R-:W-:Y:S02]  /*6590*/  ISETP.LE.U32.AND P6, PT, R4, UR22, PT ;  /* 0x0000001604007c0c */ /* 0x000fe4000bfc3070 */
[C---:B------:R-:W-:Y:S01]  /*65a0*/  LOP3.LUT R17, R6.reuse, 0xff, RZ, 0xc0, !PT ;  /* 0x000000ff06117812 */ /* 0x040fe200078ec0ff */
[----:B--2---:R-:W-:Y:S01]  /*65b0*/  @!P3 FADD.FTZ R127, -R127, -RZ ;  /* 0x800000ff7f7fb221 */ /* 0x004fe20000010100 */
[----:B------:R-:W-:Y:S03]  /*65c0*/  ISETP.LE.U32.AND P2, PT, R11, UR22, PT ;  /* 0x000000160b007c0c */ /* 0x000fe6000bf43070 */
[----:B------:R-:W-:Y:S01]  /*65d0*/  MUFU.EX2 R131, R84 ;  /* 0x0000005400837308 */ /* 0x000fe20000000800 */
[----:B------:R-:W-:Y:S02]  /*65e0*/  SHF.R.U32.HI R4, RZ, 0x10, R6 ;  /* 0x00000010ff047819 */ /* 0x000fe40000011606 */
[----:B------:R-:W-:Y:S02]  /*65f0*/  LOP3.LUT R6, R6, 0xffff, RZ, 0xc0, !PT ;  /* 0x0000ffff06067812 */ /* 0x000fe400078ec0ff */
[----:B------:R-:W-:Y:S02]  /*6600*/  ISETP.LE.U32.AND P4, PT, R9, UR22, PT ;  /* 0x0000001609007c0c */ /* 0x000fe4000bf83070 */
[----:B------:R-:W-:Y:S01]  /*6610*/  SHF.R.U32.HI R6, RZ, 0x8, R6 ;  /* 0x00000008ff067819 */ /* 0x000fe20000011606 */
[----:B------:R-:W-:Y:S01]  /*6620*/  @!P6 FADD.FTZ R129, -R129, -RZ ;  /* 0x800000ff8181e221 */ /* 0x000fe20000010100 */
[----:B------:R-:W-:Y:S01]  /*6630*/  SHF.R.U32.HI R5, RZ, 0x8, R5 ;  /* 0x00000008ff057819 */ /* 0x000fe20000011605 */
[----:B------:R-:W2:Y:S01]  /*6640*/  MUFU.EX2 R125, R19 ;  /* 0x00000013007d7308 */ /* 0x000ea20000000800 */
[----:B------:R-:W-:Y:S01]  /*6650*/  LOP3.LUT R6, R6, 0xffff, RZ, 0xc0, !PT ;  /* 0x0000ffff06067812 */ /* 0x000fe200078ec0ff */
[----:B------:R-:W-:Y:S01]  /*6660*/  @!P2 FADD.FTZ R123, -R123, -RZ ;  /* 0x800000ff7b7ba221 */ /* 0x000fe20000010100 */
[----:B------:R-:W-:Y:S02]  /*6670*/  LOP3.LUT R5, R5, 0xffff, RZ, 0xc0, !PT ;  /* 0x0000ffff05057812 */ /* 0x000fe400078ec0ff */
[----:B------:R-:W-:Y:S02]  /*6680*/  ISETP.LE.U32.AND P5, PT, R17, UR22, PT ;  /* 0x0000001611007c0c */ /* 0x000fe4000bfa3070 */
[----:B------:R-:W-:Y:S01]  /*6690*/  LOP3.LUT R4, R4, 0xff, RZ, 0xc0, !PT ;  /* 0x000000ff04047812 */ /* 0x000fe200078ec0ff */
[----:B------:R-:W-:Y:S01]  /*66a0*/  @!P4 FADD.FTZ R126, -R126, -RZ ;  /* 0x800000ff7e7ec221 */ /* 0x000fe20000010100 */
[----:B------:R-:W-:Y:S01]  /*66b0*/  ISETP.LE.U32.AND P6, PT, R6, UR22, PT ;  /* 0x0000001606007c0c */ /* 0x000fe2000bfc3070 */
[----:B------:R-:W3:Y:S01]  /*66c0*/  MUFU.EX2 R128, R8 ;  /* 0x0000000800807308 */ /* 0x000ee20000000800 */
[----:B------:R-:W-:Y:S02]  /*66d0*/  LOP3.LUT R7, R7, 0xff, RZ, 0xc0, !PT ;  /* 0x000000ff07077812 */ /* 0x000fe400078ec0ff */
[----:B------:R-:W-:Y:S02]  /*66e0*/  ISETP.LE.U32.AND P2, PT, R5, UR22, PT ;  /* 0x0000001605007c0c */ /* 0x000fe4000bf43070 */
[----:B------:R-:W-:Y:S02]  /*66f0*/  F2FP.RELU.BF16.F32.PACK_AB R5, R121, R124 ;  /* 0x0000007c7905723e */ /* 0x000fe400000018ff */
[----:B------:R-:W-:Y:S01]  /*6700*/  ISETP.LE.U32.AND P4, PT, R4, UR22, PT ;  /* 0x0000001604007c0c */ /* 0x000fe2000bf83070 */
[----:B------:R-:W-:Y:S01]  /*6710*/  @!P5 FADD.FTZ R197, -R197, -RZ ;  /* 0x800000ffc5c5d221 */ /* 0x000fe20000010100 */
[----:B------:R-:W-:Y:S01]  /*6720*/  ISETP.LE.U32.AND P1, PT, R7, UR22, PT ;  /* 0x0000001607007c0c */ /* 0x000fe2000bf23070 */
[----:B------:R-:W-:Y:S01]  /*6730*/  STS [R206+0x2a400], R5 ;  /* 0x02a40005ce007388 */ /* 0x000fe20000000800 */
[----:B------:R-:W-:Y:S01]  /*6740*/  F2FP.RELU.BF16.F32.PACK_AB R7, R123, R122 ;  /* 0x0000007a7b07723e */ /* 0x000fe200000018ff */
[----:B------:R-:W-:Y:S01]  /*6750*/  @!P6 FADD.FTZ R196, -R196, -RZ ;  /* 0x800000ffc4c4e221 */ /* 0x000fe20000010100 */
[----:B------:R-:W-:Y:S01]  /*6760*/  F2FP.RELU.BF16.F32.PACK_AB R4, R126, R119 ;  /* 0x000000777e04723e */ /* 0x000fe200000018ff */
[----:B--2---:R-:W-:Y:S01]  /*6770*/  @!P0 FADD.FTZ R125, -R125, -RZ ;  /* 0x800000ff7d7d8221 */ /* 0x004fe20000010100 */
[----:B------:R-:W-:Y:S01]  /*6780*/  F2FP.RELU.BF16.F32.PACK_AB R6, R120, R129 ;  /* 0x000000817806723e */ /* 0x000fe200000018ff */
[----:B------:R-:W-:Y:S01]  /*6790*/  STS [R206+0x2a000], R7 ;  /* 0x02a00007ce007388 */ /* 0x000fe20000000800 */
[----:B------:R-:W-:Y:S01]  /*67a0*/  F2FP.RELU.BF16.F32.PACK_AB R15, R196, R197 ;  /* 0x000000c5c40f723e */ /* 0x000fe200000018ff */
[----:B------:R-:W-:Y:S01]  /*67b0*/  @!P2 FADD.FTZ R131, -R131, -RZ ;  /* 0x800000ff8383a221 */ /* 0x000fe20000010100 */
[----:B------:R-:W-:Y:S02]  /*67c0*/  FSETP.GE.FTZ.AND P3, PT, R122, RZ, PT ;  /* 0x000000ff7a00720b */ /* 0x000fe40003f76000 */
[----:B------:R-:W-:Y:S01]  /*67d0*/  STS [R205+0x2a000], R4 ;  /* 0x02a00004cd007388 */ /* 0x000fe20000000800 */
[----:B------:R-:W-:Y:S01]  /*67e0*/  @!P4 FADD.FTZ R130, -R130, -RZ ;  /* 0x800000ff8282c221 */ /* 0x000fe20000010100 */
[----:B---3--:R-:W-:Y:S01]  /*67f0*/  @!P1 FADD.FTZ R128, -R128, -RZ ;  /* 0x800000ff80809221 */ /* 0x008fe20000010100 */
[----:B------:R-:W-:Y:S02]  /*6800*/  F2FP.RELU.BF16.F32.PACK_AB R13, R131, R118 ;  /* 0x00000076830d723e */ /* 0x000fe400000018ff */
[----:B------:R-:W-:Y:S01]  /*6810*/  STS [R205+0x2a400], R6 ;  /* 0x02a40006cd007388 */ /* 0x000fe20000000800 */
[----:B------:R-:W-:Y:S02]  /*6820*/  FSETP.GE.FTZ.AND P0, PT, R121, RZ, PT ;  /* 0x000000ff7900720b */ /* 0x000fe40003f16000 */
[----:B------:R-:W-:Y:S02]  /*6830*/  F2FP.RELU.BF16.F32.PACK_AB R14, R127, R130 ;  /* 0x000000827f0e723e */ /* 0x000fe400000018ff */
[----:B------:R-:W-:Y:S01]  /*6840*/  STS [R204+0x2a000], R15 ;  /* 0x02a0000fcc007388 */ /* 0x000fe20000000800 */
[----:B------:R-:W-:Y:S02]  /*6850*/  F2FP.RELU.BF16.F32.PACK_AB R12, R125, R128 ;  /* 0x000000807d0c723e */ /* 0x000fe400000018ff */
[----:B------:R-:W-:Y:S02]  /*6860*/  FSETP.GE.FTZ.AND P2, PT, R123, RZ, PT ;  /* 0x000000ff7b00720b */ /* 0x000fe40003f56000 */
[----:B------:R-:W-:Y:S01]  /*6870*/  STS [R204+0x2a400], R14 ;  /* 0x02a4000ecc007388 */ /* 0x000fe20000000800 */
[----:B------:R-:W-:Y:S04]  /*6880*/  FSETP.GE.FTZ.AND P1, PT, R124, RZ, PT ;  /* 0x000000ff7c00720b */ /* 0x000fe80003f36000 */
[----:B------:R-:W-:Y:S05]  /*6890*/  STS [R201+0x2a000], R13 ;  /* 0x02a0000dc9007388 */ /* 0x000fea0000000800 */
[----:B------:R-:W-:Y:S05]  /*68a0*/  STS [R201+0x2a400], R12 ;  /* 0x02a4000cc9007388 */ /* 0x000fea0000000800 */
[----:B------:R-:W-:Y:S05]  /*68b0*/  LDSM.16.M88.4 R16, [R115+0x10000] ;  /* 0x010000007310783b */ /* 0x000fea0000000200 */
[----:B------:R-:W2:Y:S05]  /*68c0*/  LDSM.16.M88.4 R8, [R241+0x20000] ;  /* 0x02000000f108783b */ /* 0x000eaa0000000200 */
[----:B------:R-:W3:Y:S05]  /*68d0*/  LDSM.16.M88.4 R84, [R241+0x20800] ;  /* 0x02080000f154783b */ /* 0x000eea0000000200 */
[----:B------:R-:W-:Y:S05]  /*68e0*/  LDSM.16.M88.4 R88, [R114+0x10000] ;  /* 0x010000007258783b */ /* 0x000fea0000000200 */
[----:B------:R-:W4:Y:S05]  /*68f0*/  LDSM.16.M88.4 R92, [R240+0x20000] ;  /* 0x02000000f05c783b */ /* 0x000f2a0000000200 */
[----:B------:R-:W1:Y:S05]  /*6900*/  LDSM.16.M88.4 R96, [R240+0x20800] ;  /* 0x02080000f060783b */ /* 0x000e6a0000000200 */
[----:B------:R-:W-:Y:S05]  /*6910*/  LDSM.16.M88.4 R100, [R113+0x10000] ;  /* 0x010000007164783b */ /* 0x000fea0000000200 */
[----:B------:R-:W1:Y:S05]  /*6920*/  LDSM.16.M88.4 R104, [R3+0x20000] ;  /* 0x020000000368783b */ /* 0x000e6a0000000200 */
        /* <DEDUP_REMOVED lines=11> */
[----:B------:R-:W1:Y:S05]  /*69e0*/  LDSM.16.M88.4 R88, [R2+0x20800] ;  /* 0x020800000258783b */ /* 0x000e6a0000000200 */
[C---:B------:R-:W-:Y:S01]  /*69f0*/  HMMA.16816.F32.BF16 R4, R100.reuse, R104, R4 ;  /* 0x000000686404723c */ /* 0x040fe20000041804 */
[----:B------:R-:W-:Y:S05]  /*6a00*/  LDSM.16.M88.4 R96, [R115+0x12000] ;  /* 0x012000007360783b */ /* 0x000fea0000000200 */
[C---:B------:R-:W-:Y:S01]  /*6a10*/  HMMA.16816.F32.BF16 R8, R100.reuse, R106, R8 ;  /* 0x0000006a6408723c */ /* 0x040fe20000041808 */
[----:B------:R-:W4:Y:S05]  /*6a20*/  LDSM.16.M88.4 R104, [R241+0x22000] ;  /* 0x02200000f168783b */ /* 0x000f2a0000000200 */
[C---:B--2---:R-:W-:Y:S06]  /*6a30*/  HMMA.16816.F32.BF16 R12, R100.reuse, R84, R12 ;  /* 0x00000054640c723c */ /* 0x044fec000004180c */
[----:B------:R-:W-:Y:S01]  /*6a40*/  HMMA.16816.F32.BF16 R16, R100, R86, R16 ;  /* 0x000000566410723c */ /* 0x000fe20000041810 */
[----:B------:R-:W2:Y:S05]  /*6a50*/  LDSM.16.M88.4 R84, [R241+0x22800] ;  /* 0x02280000f154783b */ /* 0x000eaa0000000200 */
[C---:B---3--:R-:W-:Y:S01]  /*6a60*/  HMMA.16816.F32.BF16 R4, R92.reuse, R108, R4 ;  /* 0x0000006c5c04723c */ /* 0x048fe20000041804 */
[----:B------:R-:W-:Y:S05]  /*6a70*/  LDSM.16.M88.4 R100, [R114+0x12000] ;  /* 0x012000007264783b */ /* 0x000fea0000000200 */
[C---:B------:R-:W-:Y:S01]  /*6a80*/  HMMA.16816.F32.BF16 R8, R92.reuse, R110, R8 ;  /* 0x0000006e5c08723c */ /* 0x040fe20000041808 */
[----:B------:R-:W3:Y:S05]  /*6a90*/  LDSM.16.M88.4 R108, [R240+0x22000] ;  /* 0x02200000f06c783b */ /* 0x000eea0000000200 */
[C---:B-1----:R-:W-:Y:S06]  /*6aa0*/  HMMA.16816.F32.BF16 R12, R92.reuse, R88, R12 ;  /* 0x000000585c0c723c */ /* 0x042fec000004180c */
[----:B------:R-:W-:Y:S01]  /*6ab0*/  HMMA.16816.F32.BF16 R16, R92, R90, R16 ;  /* 0x0000005a5c10723c */ /* 0x000fe20000041810 */
[----:B------:R-:W1:Y:S05]  /*6ac0*/  LDSM.16.M88.4 R88, [R240+0x22800] ;  /* 0x02280000f058783b */ /* 0x000e6a0000000200 */
[C---:B----4-:R-:W-:Y:S01]  /*6ad0*/  HMMA.16816.F32.BF16 R4, R96.reuse, R104, R4 ;  /* 0x000000686004723c */ /* 0x050fe20000041804 */
        /* <DEDUP_REMOVED lines=79> */
[----:B------:R-:W-:Y:S03]  /*6fd0*/  FADD.FTZ R84, -R117, R5 ;  /* 0x0000000575547221 */ /* 0x000fe60000010100 */
[-C--:B------:R-:W-:Y:S01]  /*6fe0*/  FSEL R85, R4, R117.reuse, P3 ;  /* 0x0000007504557208 */ /* 0x080fe20001800000 */
[C---:B------:R-:W-:Y:S01]  /*6ff0*/  FADD.FTZ R5, -R116.reuse, R6 ;  /* 0x0000000674057221 */ /* 0x040fe20000010100 */
[-C--:B------:R-:W-:Y:S01]  /*7000*/  FSEL R4, R7, R116.reuse, P0 ;  /* 0x0000007407047208 */ /* 0x080fe20000000000 */
[----:B------:R-:W-:Y:S01]  /*7010*/  FADD.FTZ R11, -R116, R11 ;  /* 0x0000000b740b7221 */ /* 0x000fe20000010100 */
[----:B------:R-:W-:Y:S01]  /*7020*/  FSETP.GE.FTZ.AND P0, PT, R120, RZ, PT ;  /* 0x000000ff7800720b */ /* 0x000fe20003f16000 */
[C---:B------:R-:W-:Y:S01]  /*7030*/  FADD.FTZ R6, -R117.reuse, R9 ;  /* 0x0000000975067221 */ /* 0x040fe20000010100 */
[----:B------:R-:W-:Y:S01]  /*7040*/  FSEL R84, R84, R117, P2 ;  /* 0x0000007554547208 */ /* 0x000fe20001000000 */
[----:B------:R-:W-:Y:S01]  /*7050*/  FADD.FTZ R12, -R117, R12 ;  /* 0x0000000c750c7221 */ /* 0x000fe20000010100 */
[----:B------:R-:W-:Y:S01]  /*7060*/  FSEL R5, R5, R116, P1 ;  /* 0x0000007405057208 */ /* 0x000fe20000800000 */
[----:B------:R-:W-:Y:S01]  /*7070*/  FADD.FTZ R9, -R116, R10 ;  /* 0x0000000a74097221 */ /* 0x000fe20000010100 */
[----:B------:R-:W-:Y:S01]  /*7080*/  FSETP.GE.FTZ.AND P2, PT, R126, RZ, PT ;  /* 0x000000ff7e00720b */ /* 0x000fe20003f56000 */
[----:B------:R-:W-:Y:S01]  /*7090*/  FMUL.FTZ R4, R121, R4 ;  /* 0x0000000479047220 */ /* 0x000fe20000410000 */
[-C--:B------:R-:W-:Y:S01]  /*70a0*/  FSEL R11, R11, R116.reuse, P0 ;  /* 0x000000740b0b7208 */ /* 0x080fe20000000000 */
[----:B------:R-:W-:Y:S01]  /*70b0*/  FMUL.FTZ R5, R124, R5 ;  /* 0x000000057c057220 */ /* 0x000fe20000410000 */
[----:B------:R-:W-:Y:S01]  /*70c0*/  FSETP.GE.FTZ.AND P0, PT, R197, RZ, PT ;  /* 0x000000ffc500720b */ /* 0x000fe20003f16000 */
[----:B------:R-:W-:Y:S01]  /*70d0*/  FADD.FTZ R10, -R117, R13 ;  /* 0x0000000d750a7221 */ /* 0x000fe20000010100 */
[----:B------:R-:W-:Y:S01]  /*70e0*/  FSETP.GE.FTZ.AND P1, PT, R129, RZ, PT ;  /* 0x000000ff8100720b */ /* 0x000fe20003f36000 */
[----:B------:R-:W-:Y:S01]  /*70f0*/  FADD.FTZ R15, -R116, R15 ;  /* 0x0000000f740f7221 */ /* 0x000fe20000010100 */
[-C--:B------:R-:W-:Y:S01]  /*7100*/  FSEL R7, R6, R117.reuse, P2 ;  /* 0x0000007506077208 */ /* 0x080fe20001000000 */
[C---:B------:R-:W-:Y:S01]  /*7110*/  FADD.FTZ R8, -R117.reuse, R8 ;  /* 0x0000000875087221 */ /* 0x040fe20000010100 */
[----:B------:R-:W-:Y:S01]  /*7120*/  FSETP.GE.FTZ.AND P2, PT, R196, RZ, PT ;  /* 0x000000ffc400720b */ /* 0x000fe20003f56000 */
[----:B------:R-:W-:Y:S01]  /*7130*/  FADD.FTZ R16, -R117, R16 ;  /* 0x0000001075107221 */ /* 0x000fe20000010100 */
[----:B------:R-:W-:Y:S01]  /*7140*/  FSEL R12, R12, R117, P0 ;  /* 0x000000750c0c7208 */ /* 0x000fe20000000000 */
[----:B------:R-:W-:Y:S01]  /*7150*/  FMUL.FTZ R7, R126, R7 ;  /* 0x000000077e077220 */ /* 0x000fe20000410000 */
[----:B------:R-:W-:Y:S01]  /*7160*/  FSETP.GE.FTZ.AND P0, PT, R127, RZ, PT ;  /* 0x000000ff7f00720b */ /* 0x000fe20003f16000 */
[----:B------:R-:W-:Y:S01]  /*7170*/  FMUL.FTZ R85, R122, R85 ;  /* 0x000000557a557220 */ /* 0x000fe20000410000 */
[----:B------:R-:W-:Y:S01]  /*7180*/  FSEL R6, R9, R116, P1 ;  /* 0x0000007409067208 */ /* 0x000fe20000800000 */
[----:B------:R-:W-:Y:S01]  /*7190*/  FADD.FTZ R9, -R116, R14 ;  /* 0x0000000e74097221 */ /* 0x000fe20000010100 */
[----:B------:R-:W-:Y:S01]  /*71a0*/  FSETP.GE.FTZ.AND P1, PT, R130, RZ, PT ;  /* 0x000000ff8200720b */ /* 0x000fe20003f36000 */
[----:B------:R-:W-:Y:S01]  /*71b0*/  FMUL.FTZ R84, R123, R84 ;  /* 0x000000547b547220 */ /* 0x000fe20000410000 */
[----:B------:R-:W-:Y:S01]  /*71c0*/  FSEL R13, R10, R117, P2 ;  /* 0x000000750a0d7208 */ /* 0x000fe20001000000 */
[----:B------:R-:W-:Y:S01]  /*71d0*/  FMUL.FTZ R6, R129, R6 ;  /* 0x0000000681067220 */ /* 0x000fe20000410000 */
[----:B------:R-:W-:Y:S01]  /*71e0*/  F2FP.BF16.F32.PACK_AB R4, R4, R5 ;  /* 0x000000050404723e */ /* 0x000fe200000010ff */
[----:B------:R-:W-:Y:S01]  /*71f0*/  FADD.FTZ R5, -R116, R18 ;  /* 0x0000001274057221 */ /* 0x000fe20000010100 */
[----:B------:R-:W-:Y:S01]  /*7200*/  FSEL R10, R15, R116, P0 ;  /* 0x000000740f0a7208 */ /* 0x000fe20000000000 */
[----:B------:R-:W-:Y:S01]  /*7210*/  FMUL.FTZ R11, R120, R11 ;  /* 0x0000000b780b7220 */ /* 0x000fe20000410000 */
[----:B------:R-:W-:Y:S01]  /*7220*/  FSETP.GE.FTZ.AND P3, PT, R119, RZ, PT ;  /* 0x000000ff7700720b */ /* 0x000fe20003f76000 */
[----:B------:R-:W-:Y:S01]  /*7230*/  FMUL.FTZ R12, R197, R12 ;  /* 0x0000000cc50c7220 */ /* 0x000fe20000410000 */
[----:B------:R-:W-:Y:S01]  /*7240*/  FSETP.GE.FTZ.AND P0, PT, R128, RZ, PT ;  /* 0x000000ff8000720b */ /* 0x000fe20003f16000 */
[----:B------:R-:W-:Y:S01]  /*7250*/  FMUL.FTZ R13, R196, R13 ;  /* 0x0000000dc40d7220 */ /* 0x000fe20000410000 */
[----:B------:R-:W-:Y:S01]  /*7260*/  FSEL R9, R9, R116, P1 ;  /* 0x0000007409097208 */ /* 0x000fe20000800000 */
[----:B------:R-:W-:Y:S01]  /*7270*/  FMUL.FTZ R10, R127, R10 ;  /* 0x0000000a7f0a7220 */ /* 0x000fe20000410000 */
[----:B------:R-:W-:Y:S02]  /*7280*/  FSETP.GE.FTZ.AND P2, PT, R131, RZ, PT ;  /* 0x000000ff8300720b */ /* 0x000fe40003f56000 */
[----:B------:R-:W-:Y:S01]  /*7290*/  FSETP.GE.FTZ.AND P1, PT, R125, RZ, PT ;  /* 0x000000ff7d00720b */ /* 0x000fe20003f36000 */
[----:B------:R-:W-:Y:S01]  /*72a0*/  FMUL.FTZ R9, R130, R9 ;  /* 0x0000000982097220 */ /* 0x000fe20000410000 */
[----:B------:R-:W-:Y:S02]  /*72b0*/  FSEL R8, R8, R117, P3 ;  /* 0x0000007508087208 */ /* 0x000fe40001800000 */
[----:B------:R-:W-:Y:S02]  /*72c0*/  FSEL R5, R5, R116, P0 ;  /* 0x0000007405057208 */ /* 0x000fe40000000000 */
[----:B------:R-:W-:Y:S01]  /*72d0*/  PLOP3.LUT P0, PT, PT, PT, UP2, 0x80, 0x0 ;  /* 0x000000000000781c */ /* 0x000fe20003f0f028 */
[----:B------:R-:W-:Y:S01]  /*72e0*/  FMUL.FTZ R8, R119, R8 ;  /* 0x0000000877087220 */ /* 0x000fe20000410000 */
[----:B------:R-:W-:Y:S01]  /*72f0*/  FSETP.GE.FTZ.AND P3, PT, R118, RZ, PT ;  /* 0x000000ff7600720b */ /* 0x000fe20003f76000 */
[----:B------:R-:W-:Y:S01]  /*7300*/  FMUL.FTZ R5, R128, R5 ;  /* 0x0000000580057220 */ /* 0x000fe20000410000 */
[----:B------:R-:W-:Y:S02]  /*7310*/  F2FP.BF16.F32.PACK_AB R84, R84, R85 ;  /* 0x000000555454723e */ /* 0x000fe400000010ff */
[----:B------:R-:W-:Y:S01]  /*7320*/  F2FP.BF16.F32.PACK_AB R18, R7, R8 ;  /* 0x000000080712723e */ /* 0x000fe200000010ff */
[----:B------:R-:W-:Y:S01]  /*7330*/  @P1 FADD.FTZ R116, -R116, R19 ;  /* 0x0000001374741221 */ /* 0x000fe20000010100 */
[----:B------:R-:W-:Y:S01]  /*7340*/  FSEL R7, R16, R117, P3 ;  /* 0x0000007510077208 */ /* 0x000fe20001800000 */
[----:B------:R-:W-:Y:S01]  /*7350*/  @P2 FADD.FTZ R117, -R117, R17 ;  /* 0x0000001175752221 */ /* 0x000fe20000010100 */
[----:B------:R-:W-:Y:S01]  /*7360*/  F2FP.BF16.F32.PACK_AB R85, R11, R6 ;  /* 0x000000060b55723e */ /* 0x000fe200000010ff */
[----:B------:R-:W-:Y:S01]  /*7370*/  FMUL.FTZ R116, R125, R116 ;  /* 0x000000747d747220 */ /* 0x000fe20000410000 */
[----:B------:R-:W-:Y:S01]  /*7380*/  F2FP.BF16.F32.PACK_AB R88, R13, R12 ;  /* 0x0000000c0d58723e */ /* 0x000fe200000010ff */
[----:B------:R-:W-:Y:S01]  /*7390*/  FMUL.FTZ R7, R118, R7 ;  /* 0x0000000776077220 */ /* 0x000fe20000410000 */
[----:B------:R-:W-:Y:S01]  /*73a0*/  F2FP.BF16.F32.PACK_AB R92, R10, R9 ;  /* 0x000000090a5c723e */ /* 0x000fe200000010ff */
[----:B------:R-:W-:Y:S01]  /*73b0*/  FMUL.FTZ R6, R131, R117 ;  /* 0x0000007583067220 */ /* 0x000fe20000410000 */
        /* <DEDUP_REMOVED lines=102> */
.L_x_1588:
[----:B------:R-:W-:Y:S01]  /*7a20*/  STS [R206+0x28000], R84 ;  /* 0x02800054ce007388 */ /* 0x000fe20000000800 */
[----:B------:R-:W-:Y:S02]  /*7a30*/  F2FP.BF16.F32.PACK_AB R100, R6, R7 ;  /* 0x000000070664723e */ /* 0x000fe400000010ff */
[----:B------:R-:W-:Y:S01]  /*7a40*/  F2FP.BF16.F32.PACK_AB R104, R116, R5 ;  /* 0x000000057468723e */ /* 0x000fe200000010ff */
[----:B------:R-:W-:Y:S01]  /*7a50*/  STS [R206+0x28400], R4 ;  /* 0x02840004ce007388 */ /* 0x000fe20000000800 */
[----:B------:R-:W-:Y:S03]  /*7a60*/  LEA R116, R251, UR4, 0x1 ;  /* 0x00000004fb747c11 */ /* 0x000fe6000f8e08ff */
[----:B------:R-:W-:Y:S04]  /*7a70*/  STS [R205+0x28000], R18 ;  /* 0x02800012cd007388 */ /* 0x000fe80000000800 */
[----:B------:R-:W-:Y:S04]  /*7a80*/  STS [R205+0x28400], R85 ;  /* 0x02840055cd007388 */ /* 0x000fe80000000800 */
[----:B------:R-:W-:Y:S04]  /*7a90*/  STS [R204+0x28000], R88 ;  /* 0x02800058cc007388 */ /* 0x000fe80000000800 */
[----:B------:R-:W-:Y:S04]  /*7aa0*/  STS [R204+0x28400], R92 ;  /* 0x0284005ccc007388 */ /* 0x000fe80000000800 */
[----:B------:R-:W-:Y:S04]  /*7ab0*/  STS [R201+0x28000], R100 ;  /* 0x02800064c9007388 */ /* 0x000fe80000000800 */
[----:B------:R-:W-:Y:S01]  /*7ac0*/  STS [R201+0x28400], R104 ;  /* 0x02840068c9007388 */ /* 0x000fe20000000800 */
[----:B------:R-:W-:Y:S06]  /*7ad0*/  BAR.SYNC.DEFER_BLOCKING 0x0 ;  /* 0x0000000000007b1d */ /* 0x000fec0000010000 */
[----:B------:R-:W-:Y:S04]  /*7ae0*/  LDSM.16.MT88.4 R4, [R250+0x2a000] ;  /* 0x02a00000fa04783b */ /* 0x000fe80000004200 */
[----:B-1----:R-:W1:Y:S04]  /*7af0*/  LDSM.16.MT88.4 R8, [R116+0x10000] ;  /* 0x010000007408783b */ /* 0x002e680000004200 */
        /* <DEDUP_REMOVED lines=165> */
.L_x_1589:
[----:B------:R-:W-:Y:S01]  /*8550*/  LEA R236, R251, UR4, 0x1 ;  /* 0x00000004fbec7c11 */ /* 0x000fe2000f8e08ff */
[----:B------:R-:W-:Y:S01]  /*8560*/  LDSM.16.M88.4 R128, [R249] ;  /* 0x00000000f980783b */ /* 0x000fe20000000200 */
[----:B------:R-:W-:Y:S02]  /*8570*/  @UP2 UIADD3 UR12, UP0, UR10, -0x100, URZ ;  /* 0xffffff000a0c2890 */ /* 0x000fe4000ff1e03f */
[----:B------:R-:W-:Y:S01]  /*8580*/  UISETP.GT.AND UP1, UPT, UR5, UR23, UPT ;  /* 0x000000170500728c */ /* 0x000fe2000bf24270 */
[----:B------:R-:W4:Y:S01]  /*8590*/  LDSM.16.MT88.4 R16, [R236+0x18000] ;  /* 0x01800000ec10783b */ /* 0x000f220000004200 */
[----:B------:R-:W-:Y:S03]  /*85a0*/  @UP2 UIADD3.X UR9, UR11, -0x1, URZ, UP0, !UPT ;  /* 0xffffffff0b092890 */ /* 0x000fe600087fe43f */
[----:B------:R-:W1:Y:S01]  /*85b0*/  LDSM.16.M88.4 R124, [R249+0x1000] ;  /* 0x00100000f97c783b */ /* 0x000e620000000200 */
[----:B------:R-:W-:Y:S03]  /*85c0*/  @UP2 UMOV UR10, UR12 ;  /* 0x0000000c000a2c82 */ /* 0x000fe60008000000 */
[----:B------:R-:W2:Y:S01]  /*85d0*/  LDSM.16.MT88.4 R96, [R236+0x1a000] ;  /* 0x01a00000ec60783b */ /* 0x000ea20000004200 */
[----:B------:R-:W-:Y:S01]  /*85e0*/  @UP2 UMOV UR11, UR9 ;  /* 0x00000009000b2c82 */ /* 0x000fe20008000000 */
[----:B------:R-:W-:Y:S02]  /*85f0*/  ULOP3.LUT UR9, UR5, 0x1, URZ, 0xc0, !UPT ;  /* 0x0000000105097892 */ /* 0x000fe4000f8ec03f */
[----:B------:R-:W3:Y:S01]  /*8600*/  LDSM.16.MT88.4 R112, [R236+0x1c000] ;  /* 0x01c00000ec70783b */ /* 0x000ee20000004200 */
[----:B------:R-:W-:Y:S02]  /*8610*/  UIADD3 UR5, UR5, -0x1, URZ ;  /* 0xffffffff05057890 */ /* 0x000fe4000fffe03f */
[----:B------:R-:W-:Y:S01]  /*8620*/  UISETP.NE.U32.AND UP0, UPT, UR9, 0x1, UPT ;  /* 0x000000010900788c */ /* 0x000fe2000bf05070 */
        /* <DEDUP_REMOVED lines=48> */
[----:B------:R-:W5:Y:S01]  /*8930*/  LDSM.16.M88.4 R220, [R243+0x1000] ;  /* 0x00100000f3dc783b */ /* 0x000f620000000200 */
        /* <DEDUP_REMOVED lines=15> */
[C---:B------:R-:W-:Y:S06]  /*8a30*/  HMMA.16816.F32.BF16 R104, R228.reuse, R208, R104 ;  /* 0x000000d0e468723c */ /* 0x040fec0000041868 */
[-C--:B------:R-:W-:Y:S06]  /*8a40*/  HMMA.16816.F32.BF16 R108, R228, R210.reuse, R108 ;  /* 0x000000d2e46c723c */ /* 0x080fec000004186c */
[C---:B------:R-:W-:Y:S01]  /*8a50*/  HMMA.16816.F32.BF16 R112, R196.reuse, R210, R112 ;  /* 0x000000d2c470723c */ /* 0x040fe20000041870 */
[----:B------:R-:W3:Y:S05]  /*8a60*/  LDC R211, c[0x0][0x270] ;  /* 0x00009c00ffd37b82 */ /* 0x000eea0000000800 */
[-C--:B----4-:R-:W-:Y:S06]  /*8a70*/  HMMA.16816.F32.BF16 R116, R196, R200.reuse, R116 ;  /* 0x000000c8c474723c */ /* 0x090fec0000041874 */
[C---:B------:R-:W-:Y:S06]  /*8a80*/  HMMA.16816.F32.BF16 R120, R228.reuse, R200, R120 ;  /* 0x000000c8e478723c */ /* 0x040fec0000041878 */
[-C--:B------:R-:W-:Y:S01]  /*8a90*/  HMMA.16816.F32.BF16 R124, R228, R202.reuse, R124 ;  /* 0x000000cae47c723c */ /* 0x080fe2000004187c */
[----:B------:R-:W4:Y:S05]  /*8aa0*/  LDL.64 R230, [R1+0x68] ;  /* 0x0000680001e67983 */ /* 0x000f2a0000100a00 */
[----:B------:R-:W-:Y:S05]  /*8ab0*/  HMMA.16816.F32.BF16 R128, R196, R202, R128 ;  /* 0x000000cac480723c */ /* 0x000fea0000041880 */
[----:B---3--:R-:W-:Y:S01]  /*8ac0*/  IMAD R211, R211, UR42, RZ ;  /* 0x0000002ad3d37c24 */ /* 0x008fe2000f8e02ff */
[-C--:B------:R-:W-:Y:S05]  /*8ad0*/  HMMA.16816.F32.BF16 R4, R212, R216.reuse, R4 ;  /* 0x000000d8d404723c */ /* 0x080fea0000041804 */
[C---:B------:R-:W-:Y:S01]  /*8ae0*/  IMAD.SHL.U32 R198, R211.reuse, 0x8, RZ ;  /* 0x00000008d3c67824 */ /* 0x040fe200078e00ff */
[C---:B-----5:R-:W-:Y:S05]  /*8af0*/  HMMA.16816.F32.BF16 R8, R220.reuse, R216, R8 ;  /* 0x000000d8dc08723c */ /* 0x060fea0000041808 */
        /* <DEDUP_REMOVED lines=19> */
[----:B------:R1:W3:Y:S02]  /*8c30*/  @P0 LDG.E R204, desc[UR6][R196.64] ;  /* 0x00000006c4cc0981 */ /* 0x0002e4000c1e1900 */
[C---:B-1----:R-:W-:Y:S02]  /*8c40*/  IMAD R196, R211.reuse, 0x28, RZ ;  /* 0x00000028d3c47824 */ /* 0x042fe400078e02ff */
[----:B------:R-:W-:Y:S01]  /*8c50*/  IMAD R197, R211, 0x30, RZ ;  /* 0x00000030d3c57824 */ /* 0x000fe200078e02ff */
[----:B----4-:R1:W-:Y:S01]  /*8c60*/  REDG.E.ADD.F32.FTZ.RN.STRONG.GPU desc[UR6][R230.64], R4 ;  /* 0x00000004e60079a6 */ /* 0x0103e2000c10f386 */
        /* <DEDUP_REMOVED lines=8> */
[----:B---3--:R1:W-:Y:S01]  /*8cf0*/  @P0 STL [R1+0x5c], R204 ;  /* 0x00005ccc01000387 */ /* 0x0083e20000100800 */
        /* <DEDUP_REMOVED lines=15> */
[----:B------:R-:W-:Y:S04]  /*8df0*/  REDG.E.ADD.F32.FTZ.RN.STRONG.GPU desc[UR6][R196.64], R11 ;  /* 0x0000000bc40079a6 */ /* 0x000fe8000c10f386 */
[----:B------:R-:W-:Y:S04]  /*8e00*/  REDG.E.ADD.F32.FTZ.RN.STRONG.GPU desc[UR6][R230.64+0x80], R16 ;  /* 0x00008010e60079a6 */ /* 0x000fe8000c10f386 */
        /* <DEDUP_REMOVED lines=22> */
[CC--:B------:R-:W-:Y:S03]  /*8f70*/  LEA R10, P0, R4.reuse, R230.reuse, 0x2 ;  /* 0x000000e6040a7211 */ /* 0x0c0fe600078010ff */
        /* <DEDUP_REMOVED lines=11> */
[CC--:B----4-:R-:W-:Y:S03]  /*9030*/  LEA R12, P1, R5.reuse, R230.reuse, 0x2 ;  /* 0x000000e6050c7211 */ /* 0x0d0fe600078210ff */
[----:B------:R2:W-:Y:S01]  /*9040*/  REDG.E.ADD.F32.FTZ.RN.STRONG.GPU desc[UR6][R16.64], R87 ;  /* 0x00000057100079a6 */ /* 0x0005e2000c10f386 */
[C---:B---3--:R-:W-:Y:S01]  /*9050*/  IMAD.IADD R7, R198.reuse, 0x1, R5 ;  /* 0x00000001c6077824 */ /* 0x048fe200078e0205 */
        /* <DEDUP_REMOVED lines=8> */
[----:B-1----:R-:W-:Y:S01]  /*90e0*/  IMAD.IADD R15, R198, 0x1, R5 ;  /* 0x00000001c60f7824 */ /* 0x002fe200078e0205 */
[CC--:B------:R-:W-:Y:S03]  /*90f0*/  LEA R8, P0, R9.reuse, R230.reuse, 0x2 ;  /* 0x000000e609087211 */ /* 0x0c0fe600078010ff */
[----:B------:R1:W-:Y:S01]  /*9100*/  REDG.E.ADD.F32.FTZ.RN.STRONG.GPU desc[UR6][R6.64], R89 ;  /* 0x00000059060079a6 */ /* 0x0003e2000c10f386 */
[-C--:B------:R-:W-:Y:S02]  /*9110*/  LEA.HI.X.SX32 R9, R9, R231.reuse, 0x2, P0 ;  /* 0x000000e709097211 */ /* 0x080fe400000f16ff */
[CC--:B------:R-:W-:Y:S03]  /*9120*/  LEA R10, P0, R4.reuse, R230.reuse, 0x2 ;  /* 0x000000e6040a7211 */ /* 0x0c0fe600078010ff */
[----:B------:R4:W-:Y:S01]  /*9130*/  REDG.E.ADD.F32.FTZ.RN.STRONG.GPU desc[UR6][R8.64], R90 ;  /* 0x0000005a080079a6 */ /* 0x0009e2000c10f386 */
[-C--:B------:R-:W-:Y:S05]  /*9140*/  LEA.HI.X.SX32 R11, R4, R231.reuse, 0x2, P0 ;  /* 0x000000e7040b7211 */ /* 0x080fea00000f16ff */
[----:B------:R5:W-:Y:S01]  /*9150*/  REDG.E.ADD.F32.FTZ.RN.STRONG.GPU desc[UR6][R10.64], R91 ;  /* 0x0000005b0a0079a6 */ /* 0x000be2000c10f386 */
[CC--:B--2---:R-:W-:Y:S03]  /*9160*/  LEA R16, P0, R5.reuse, R230.reuse, 0x2 ;  /* 0x000000e605107211 */ /* 0x0c4fe600078010ff */
[----:B------:R-:W-:Y:S01]  /*9170*/  REDG.E.ADD.F32.FTZ.RN.STRONG.GPU desc[UR6][R230.64+0x180], R96 ;  /* 0x00018060e60079a6 */ /* 0x000fe2000c10f386 */
[-C--:B------:R-:W-:Y:S01]  /*9180*/  LEA.HI.X.SX32 R17, R5, R231.reuse, 0x2, P0 ;  /* 0x000000e705117211 */ /* 0x080fe200000f16ff */
[C---:B------:R-:W-:Y:S01]  /*9190*/  IMAD.IADD R5, R198.reuse, 0x1, R15 ;  /* 0x00000001c6057824 */ /* 0x040fe200078e020f */
[-C--:B---3--:R-:W-:Y:S01]  /*91a0*/  LEA R12, P0, R15, R230.reuse, 0x2 ;  /* 0x000000e60f0c7211 */ /* 0x088fe200078010ff */
[----:B------:R-:W-:Y:S03]  /*91b0*/  REDG.E.ADD.F32.FTZ.RN.STRONG.GPU desc[UR6][R200.64+0x180], R97 ;  /* 0x00018061c80079a6 */ /* 0x000fe6000c10f386 */
[-C--:B------:R-:W-:Y:S02]  /*91c0*/  LEA R14, P1, R5, R230.reuse, 0x2 ;  /* 0x000000e6050e7211 */ /* 0x080fe400078210ff */
[-C--:B------:R-:W-:Y:S01]  /*91d0*/  LEA.HI.X.SX32 R13, R15, R231.reuse, 0x2, P0 ;  /* 0x000000e70f0d7211 */ /* 0x080fe200000f16ff */
[----:B------:R2:W-:Y:S01]  /*91e0*/  REDG.E.ADD.F32.FTZ.RN.STRONG.GPU desc[UR6][R16.64], R98 ;  /* 0x00000062100079a6 */ /* 0x0005e2000c10f386 */
[C---:B-1----:R-:W-:Y:S01]  /*91f0*/  IMAD.IADD R7, R198.reuse, 0x1, R5 ;  /* 0x00000001c6077824 */ /* 0x042fe200078e0205 */
        /* <DEDUP_REMOVED lines=16> */
[CC--:B--2---:R-:W-:Y:S01]  /*9300*/  LEA R16, P0, R5.reuse, R230.reuse, 0x2 ;  /* 0x000000e605107211 */ /* 0x0c4fe200078010ff */
[C---:B-1----:R-:W-:Y:S02]  /*9310*/  IMAD.IADD R13, R198.reuse, 0x1, R5 ;  /* 0x00000001c60d7824 */ /* 0x042fe400078e0205 */
        /* <DEDUP_REMOVED lines=481> */
.L_x_1591:
        /* <DEDUP_REMOVED lines=21> */
.L_x_1592:
        /* <DEDUP_REMOVED lines=48> */
[C---:B------:R-:W-:Y:S01]  /*b580*/  IMAD.WIDE.U32 R66, R54.reuse, UR10, R58 ;  /* 0x0000000a36427c25 */ /* 0x040fe2000f8e003a */
        /* <DEDUP_REMOVED lines=12> */
.L_x_1594:
[----:B------:R-:W-:Y:S05]  /*b650*/  BSYNC B0 ;  /* 0x0000000000007941 */ /* 0x000fea0003800000 */
.L_x_1593:
        /* <DEDUP_REMOVED lines=21> */
.L_x_1596:
[----:B------:R-:W-:Y:S05]  /*b7b0*/  BSYNC B0 ;  /* 0x0000000000007941 */ /* 0x000fea0003800000 */
.L_x_1595:
        /* <DEDUP_REMOVED lines=24> */
[C---:B------:R-:W-:Y:S01]  /*b940*/  IMAD.WIDE.U32 R42, R54.reuse, UR12, R36 ;  /* 0x0000000c362a7c25 */ /* 0x040fe2000f8e0024 */
        /* <DEDUP_REMOVED lines=12> */
.L_x_1598:
[----:B------:R-:W-:Y:S05]  /*ba10*/  BSYNC B0 ;  /* 0x0000000000007941 */ /* 0x000fea0003800000 */
.L_x_1597:
        /* <DEDUP_REMOVED lines=11> */
[----:B---34-:R-:W-:Y:S01]  /*bad0*/  IMAD R5, R52, UR12, RZ ;  /* 0x0000000c34057c24 */ /* 0x018fe2000f8e02ff */
        /* <DEDUP_REMOVED lines=8> */
.L_x_1567:
[----:B------:R-:W-:Y:S05]  /*bb60*/  BSYNC B1 ;  /* 0x0000000000017941 */ /* 0x000fea0003800000 */
.L_x_1553:
        /* <DEDUP_REMOVED lines=12> */
.L_x_1599:
[----:B------:R-:W-:Y:S05]  /*bc30*/  EXIT ;  /* 0x000000000000794d */ /* 0x000fea0003800000 */
.L_x_1601:
        /* <DEDUP_REMOVED lines=12> */
.L_x_2064:


//--------------------- .text._ZN5flash44flash_bwd_dq_dk_dv_loop_seqk_parallel_kernelI23Flash_bwd_kernel_traitsILi256ELi64ELi64ELi8ELi4ELi2ELi2ELb0ELb0EN7cutlass10bfloat16_tE19Flash_kernel_traitsILi256ELi64ELi64ELi8ES3_EELb0ELb0ELb1ELb0ELb0ELb0ELb1EEEvNS_16Flash_bwd_paramsE --------------------------
	.section	.text._ZN5flash44flash_bwd_dq_dk_dv_loop_seqk_parallel_kernelI23Flash_bwd_kernel_traitsILi256ELi64ELi64ELi8ELi4ELi2ELi2ELb0ELb0EN7cutlass10bfloat16_tE19Flash_kernel_traitsILi256ELi64ELi64ELi8ES3_EELb0ELb0ELb1ELb0ELb0ELb0ELb1EEEvNS_16Flash_bwd_paramsE,"ax",@progbits
	.align	128
        .global         _ZN5flash44flash_bwd_dq_dk_dv_loop_seqk_parallel_kernelI23Flash_bwd_kernel_traitsILi256ELi64ELi64ELi8ELi4ELi2ELi2ELb0ELb0EN7cutlass10bfloat16_tE19Flash_kernel_traitsILi256ELi64ELi64ELi8ES3_EELb0ELb0ELb1ELb0ELb0ELb0ELb1EEEvNS_16Flash_bwd_paramsE
        .type           _ZN5flash44flash_bwd_dq_dk_dv_loop_seqk_parallel_kernelI23Flash_bwd_kernel_traitsILi256ELi64ELi64ELi8ELi4ELi2ELi2ELb0ELb0EN7cutlass10bfloat16_tE19Flash_kernel_traitsILi256ELi64ELi64ELi8ES3_EELb0ELb0ELb1ELb0ELb0ELb0ELb1EEEvNS_16Flash_bwd_paramsE,@function
        .size           _ZN5flash44flash_bwd_dq_dk_dv_loop_seqk_parallel_kernelI23Flash_bwd_kernel_traitsILi256ELi64ELi64ELi8ELi4ELi2ELi2ELb0ELb0EN7cutlass10bfloat16_tE19Flash_kernel_traitsILi256ELi64ELi64ELi8ES3_EELb0ELb0ELb1ELb0ELb0ELb0ELb1EEEvNS_16Flash_bwd_paramsE,(.L_x_2065 - _ZN5flash44flash_bwd_dq_dk_dv_loop_seqk_parallel_kernelI23Flash_bwd_kernel_traitsILi256ELi64ELi64ELi8ELi4ELi2ELi2ELb0ELb0EN7cutlass10bfloat16_tE19Flash_kernel_traitsILi256ELi64ELi64ELi8ES3_EELb0ELb0ELb1ELb0ELb0ELb0ELb1EEEvNS_16Flash_bwd_paramsE)
        .other          _ZN5flash44flash_bwd_dq_dk_dv_loop_seqk_parallel_kernelI23Flash_bwd_kernel_traitsILi256ELi64ELi64ELi8ELi4ELi2ELi2ELb0ELb0EN7cutlass10bfloat16_tE19Flash_kernel_traitsILi256ELi64ELi64ELi8ES3_EELb0ELb0ELb1ELb0ELb0ELb0ELb1EEEvNS_16Flash_bwd_paramsE,@"STO_CUDA_ENTRY STV_DEFAULT"
_ZN5flash44flash_bwd_dq_dk_dv_loop_seqk_parallel_kernelI23Flash_bwd_kernel_traitsILi256ELi64ELi64ELi8ELi4ELi2ELi2ELb0ELb0EN7cutlass10bfloat16_tE19Flash_kernel_traitsILi256ELi64ELi64ELi8ES3_EELb0ELb0ELb1ELb0ELb0ELb0ELb1EEEvNS_16Flash_bwd_paramsE:
.text._ZN5flash44flash_bwd_dq_dk_dv_loop_seqk_parallel_kernelI23Flash_bwd_kernel_traitsILi256ELi64ELi64ELi8ELi4ELi2ELi2ELb0ELb0EN7cutlass10bfloat16_tE19Flash_kernel_traitsILi256ELi64ELi64ELi8ES3_EELb0ELb0ELb1ELb0ELb0ELb0ELb1EEEvNS_16Flash_bwd_paramsE:
        /* <DEDUP_REMOVED lines=161> */
.L_x_1650:
        /* <DEDUP_REMOVED lines=73> */
.L_x_1602:
        /* <DEDUP_REMOVED lines=20> */
[----:B------:R-:W-:Y:S01]  /*0fe0*/  UIMAD UR30, UR48, UR11, UR10 ;  /* 0x0000000b301e72a4 */ /* 0x000fe2000f8e020a */
[----:B------:R-:W-:-:S02]  /*0ff0*/  ULDC UR24, c[0x0][0x394] ;  /* 0x0000e50000187ab9 */ /* 0x000fc40000000800 */
[----:B------:R-:W-:Y:S01]  /*1000*/  @!UP2 ULDC.64 UR10, c[0x0][0x418] ;  /* 0x00010600000aaab9 */ /* 0x000fe20000000a00 */
[----:B------:R-:W-:Y:S02]  /*1010*/  USHF.L.U64.HI UR20, UR48, 0x7, UR55 ;  /* 0x0000000730147899 */ /* 0x000fe40008010237 */
        /* <DEDUP_REMOVED lines=9> */
[----:B------:R-:W-:Y:S01]  /*10b0*/  UIADD3 UR24, UR10, UR24, -UR8 ;  /* 0x000000180a187290 */ /* 0x000fe2000fffe808 */
[----:B------:R-:W-:Y:S01]  /*10c0*/  ULDC.64 UR28, c[0x0][0x240] ;  /* 0x00009000001c7ab9 */ /* 0x000fe20000000a00 */
[----:B------:R-:W-:-:S02]  /*10d0*/  UIMAD UR50, UR50, UR17, UR35 ;  /* 0x00000011323272a4 */ /* 0x000fc4000f8e0223 */
[----:B------:R-:W-:Y:S02]  /*10e0*/  USEL UR32, UR20, URZ, UP0 ;  /* 0x0000003f14207287 */ /* 0x000fe40008000000 */
[----:B------:R-:W-:Y:S02]  /*10f0*/  UIMAD.WIDE.U32 UR16, UR5, UR28, URZ ;  /* 0x0000001c051072a5 */ /* 0x000fe4000f8e003f */
[----:B------:R-:W-:Y:S02]  /*1100*/  ULEA.HI UR20, UR25, UR13, URZ, 0x6 ;  /* 0x0000000d19147291 */ /* 0x000fe4000f8f303f */
[----:B------:R-:W-:Y:S02]  /*1110*/  UIADD3 UR13, UR24, 0x3f, URZ ;  /* 0x0000003f180d7890 */ /* 0x000fe4000fffe03f */
[----:B------:R-:W-:Y:S01]  /*1120*/  USEL UR41, UR18, UR16, !UP2 ;  /* 0x0000001012297287 */ /* 0x000fe2000d000000 */
[----:B-1----:R-:W1:Y:S01]  /*1130*/  MUFU.RCP R14, R14 ;  /* 0x0000000e000e7308 */ /* 0x002e620000001000 */
[----:B------:R-:W-:Y:S01]  /*1140*/  USHF.R.S32.HI UR18, URZ, 0x1f, UR13 ;  /* 0x0000001f3f127899 */ /* 0x000fe2000801140d */
[----:B------:R-:W-:Y:S01]  /*1150*/  ULDC UR56, c[0x0][0x2d4] ;  /* 0x0000b50000387ab9 */ /* 0x000fe20000000800 */
[----:B------:R-:W-:Y:S01]  /*1160*/  @UP2 ULDC.64 UR14, c[0x0][0x420] ;  /* 0x00010800000e2ab9 */ /* 0x000fe20000000a00 */
[----:B------:R-:W-:-:S02]  /*1170*/  USHF.R.S32.HI UR43, URZ, 0x1f, UR56 ;  /* 0x0000001f3f2b7899 */ /* 0x000fc40008011438 */
[----:B------:R-:W-:Y:S02]  /*1180*/  ULEA.HI UR13, UR18, UR13, URZ, 0x6 ;  /* 0x0000000d120d7291 */ /* 0x000fe4000f8f303f */
[----:B------:R-:W-:Y:S02]  /*1190*/  @UP2 UIMAD.WIDE.U32 UR46, UR5, UR14, URZ ;  /* 0x0000000e052e22a5 */ /* 0x000fe4000f8e003f */
[----:B------:R-:W-:Y:S02]  /*11a0*/  UIADD3 UR40, UR19, UR30, URZ ;  /* 0x0000001e13287290 */ /* 0x000fe4000fffe03f */
[----:B------:R-:W-:Y:S02]  /*11b0*/  USHF.L.U32 UR22, UR48, 0x7, URZ ;  /* 0x0000000730167899 */ /* 0x000fe4000800063f */
[----:B------:R-:W-:Y:S01]  /*11c0*/  UIMAD UR19, UR43, UR48, URZ ;  /* 0x000000302b1372a4 */ /* 0x000fe2000f8e023f */
[----:B-1----:R-:W-:Y:S01]  /*11d0*/  VIADD R14, R14, 0xffffffe ;  /* 0x0ffffffe0e0e7836 */ /* 0x002fe20000000000 */
[----:B------:R-:W-:-:S02]  /*11e0*/  USHF.R.S32.HI UR18, URZ, 0x6, UR20 ;  /* 0x000000063f127899 */ /* 0x000fc40008011414 */
[----:B------:R-:W-:Y:S01]  /*11f0*/  USHF.R.S32.HI UR13, URZ, 0x6, UR13 ;  /* 0x000000063f0d7899 */ /* 0x000fe2000801140d */
[----:B------:R-:W1:Y:S01]  /*1200*/  F2I.FTZ.U32.TRUNC.NTZ R15, R14 ;  /* 0x0000000e000f7305 */ /* 0x000e62000021f000 */
[----:B------:R-:W-:Y:S01]  /*1210*/  ULDC UR61, c[0x0][0x2dc] ;  /* 0x0000b700003d7ab9 */ /* 0x000fe20000000800 */
[----:B------:R-:W-:Y:S01]  /*1220*/  ULDC UR60, c[0x0][0x270] ;  /* 0x00009c00003c7ab9 */ /* 0x000fe20000000800 */
[----:B------:R-:W-:Y:S02]  /*1230*/  @UP2 UIMAD UR42, UR5, UR15, UR47 ;  /* 0x0000000f052a22a4 */ /* 0x000fe4000f8e022f */
[----:B------:R-:W-:Y:S02]  /*1240*/  UIMAD UR27, UR5, UR29, URZ ;  /* 0x0000001d051b72a4 */ /* 0x000fe4000f8e023f */
[----:B------:R-:W-:Y:S02]  /*1250*/  USEL UR31, UR22, URZ, UP0 ;  /* 0x0000003f161f7287 */ /* 0x000fe40008000000 */
[----:B------:R-:W-:-:S02]  /*1260*/  UIMAD.WIDE UR10, UR61, UR60, URZ ;  /* 0x0000003c3d0a72a5 */ /* 0x000fc4000f8e023f */
[----:B------:R-:W-:Y:S02]  /*1270*/  UIMAD.WIDE.U32 UR14, UR48, UR56, URZ ;  /* 0x00000038300e72a5 */ /* 0x000fe4000f8e003f */
[----:B------:R-:W-:Y:S01]  /*1280*/  UIMAD UR19, UR55, UR56, UR19 ;  /* 0x00000038371372a4 */ /* 0x000fe2000f8e0213 */
[--C-:B-1----:R-:W-:Y:S01]  /*1290*/  IMAD.MOV R3, RZ, RZ, -R15.reuse ;  /* 0x000000ffff037224 */ /* 0x102fe200078e0a0f */
[----:B------:R-:W-:Y:S01]  /*12a0*/  UISETP.LT.AND UP0, UPT, UR18, UR13, UPT ;  /* 0x0000000d1200728c */ /* 0x000fe2000bf01270 */
[----:B------:R-:W-:Y:S01]  /*12b0*/  IMAD.MOV.U32 R14, RZ, RZ, RZ ;  /* 0x000000ffff0e7224 */ /* 0x000fe200078e00ff */
[----:B------:R-:W-:Y:S01]  /*12c0*/  @UP2 UIADD3 UR40, UR17, UR27, URZ ;  /* 0x0000001b11282290 */ /* 0x000fe2000fffe03f */
[----:B------:R-:W-:Y:S01]  /*12d0*/  IMAD R4, R3, R5, RZ ;  /* 0x0000000503047224 */ /* 0x000fe200078e02ff */
[----:B------:R-:W-:Y:S01]  /*12e0*/  IABS R3, UR54 ;  /* 0x0000003600037c13 */ /* 0x000fe20008000000 */
[----:B------:R-:W-:Y:S02]  /*12f0*/  UIMAD UR27, UR11, UR14, URZ ;  /* 0x0000000e0b1b72a4 */ /* 0x000fe4000f8e023f */
[----:B------:R-:W-:Y:S01]  /*1300*/  IMAD.HI.U32 R4, R15, R4, R14 ;  /* 0x000000040f047227 */ /* 0x000fe200078e000e */
[----:B------:R-:W-:-:S02]  /*1310*/  UIADD3 UR19, UR15, UR19, URZ ;  /* 0x000000130f137290 */ /* 0x000fc4000fffe03f */
[----:B------:R-:W-:Y:S02]  /*1320*/  USEL UR43, UR18, UR13, UP0 ;  /* 0x0000000d122b7287 */ /* 0x000fe40008000000 */
[----:B------:R-:W-:Y:S01]  /*1330*/  UIMAD.WIDE.U32 UR16, UR10, UR14, URZ ;  /* 0x0000000e0a1072a5 */ /* 0x000fe2000f8e003f */
[----:B------:R-:W-:Y:S01]  /*1340*/  IMAD.HI.U32 R10, R4, R3, RZ ;  /* 0x00000003040a7227 */ /* 0x000fe200078e00ff */
[----:B------:R-:W-:Y:S01]  /*1350*/  UIMAD UR18, UR10, UR19, UR27 ;  /* 0x000000130a1272a4 */ /* 0x000fe2000f8e021b */
[----:B------:R-:W-:Y:S02]  /*1360*/  ULDC.U8 UR22, c[0x0][0x3d8] ;  /* 0x0000f60000167ab9 */ /* 0x000fe40000000000 */
[----:B------:R-:W-:Y:S01]  /*1370*/  IMAD.MOV R4, RZ, RZ, -R10 ;  /* 0x000000ffff047224 */ /* 0x000fe200078e0a0a */
[----:B------:R-:W-:Y:S02]  /*1380*/  ULEA UR13, UR43, 0xffffffc0, 0x6 ;  /* 0xffffffc02b0d7891 */ /* 0x000fe4000f8e303f */
[----:B------:R-:W-:Y:S01]  /*1390*/  UISETP.NE.AND UP3, UPT, UR22, URZ, UPT ;  /* 0x0000003f1600728c */ /* 0x000fe2000bf65270 */
[----:B------:R-:W-:Y:S01]  /*13a0*/  IMAD R4, R5, R4, R3 ;  /* 0x0000000405047224 */ /* 0x000fe200078e0203 */
[----:B------:R-:W-:Y:S01]  /*13b0*/  UIMAD.WIDE.U32 UR14, UR10, UR5, URZ ;  /* 0x000000050a0e72a5 */ /* 0x000fe2000f8e003f */
[----:B------:R-:W-:Y:S01]  /*13c0*/  LOP3.LUT R3, R2, UR54, RZ, 0x3c, !PT ;  /* 0x0000003602037c12 */ /* 0x000fe2000f8e3cff */
[----:B------:R-:W-:-:S02]  /*13d0*/  UIADD3 UR45, UR17, UR18, URZ ;  /* 0x00000012112d7290 */ /* 0x000fc4000fffe03f */
[----:B------:R-:W-:Y:S01]  /*13e0*/  ISETP.GT.U32.AND P1, PT, R5, R4, PT ;  /* 0x000000040500720c */ /* 0x000fe20003f24070 */
[----:B------:R-:W-:Y:S01]  /*13f0*/  USHF.R.S32.HI UR30, URZ, 0x1f, UR13 ;  /* 0x0000001f3f1e7899 */ /* 0x000fe2000801140d */
[----:B------:R-:W-:Y:S01]  /*1400*/  ISETP.GE.AND P2, PT, R3, RZ, PT ;  /* 0x000000ff0300720c */ /* 0x000fe20003f46270 */
[----:B------:R-:W-:Y:S02]  /*1410*/  UIADD3 UR18, UP0, UR13, UR31, URZ ;  /* 0x0000001f0d127290 */ /* 0x000fe4000ff1e03f */
[----:B------:R-:W-:Y:S02]  /*1420*/  UISETP.NE.AND UP1, UPT, UR37, -0x1, UPT ;  /* 0xffffffff2500788c */ /* 0x000fe4000bf25270 */
[----:B------:R-:W-:Y:S02]  /*1430*/  UIMAD UR20, UR11, UR5, URZ ;  /* 0x000000050b1472a4 */ /* 0x000fe4000f8e023f */
[----:B------:R-:W-:Y:S02]  /*1440*/  USEL UR53, UR16, UR14, !UP2 ;  /* 0x0000000e10357287 */ /* 0x000fe4000d000000 */
[----:B------:R-:W-:-:S02]  /*1450*/  UIADD3.X UR14, UR30, UR32, URZ, UP0, !UPT ;  /* 0x000000201e0e7290 */ /* 0x000fc400087fe43f */
[----:B------:R-:W-:Y:S01]  /*1460*/  UIMAD UR11, UR11, UR18, URZ ;  /* 0x000000120b0b72a4 */ /* 0x000fe2000f8e023f */
[-C--:B------:R-:W-:Y:S01]  /*1470*/  @!P1 IADD3 R4, R4, -R5.reuse, RZ ;  /* 0x8000000504049210 */ /* 0x080fe20007ffe0ff */
[----:B------:R-:W-:Y:S01]  /*1480*/  @!UP2 UIADD3 UR42, UR39, UR33, URZ ;  /* 0x00000021272aa290 */ /* 0x000fe2000fffe03f */
[----:B------:R-:W-:Y:S01]  /*1490*/  @!P1 VIADD R10, R10, 0x1 ;  /* 0x000000010a0a9836 */ /* 0x000fe20000000000 */
[----:B------:R-:W-:Y:S01]  /*14a0*/  ULDC UR27, c[0x0][0x2c4] ;  /* 0x0000b100001b7ab9 */ /* 0x000fe20000000800 */
[----:B------:R-:W-:Y:S01]  /*14b0*/  UIMAD UR19, UR10, UR14, UR11 ;  /* 0x0000000e0a1372a4 */ /* 0x000fe2000f8e020b */
[----:B------:R-:W-:Y:S01]  /*14c0*/  ISETP.GE.U32.AND P0, PT, R4, R5, PT ;  /* 0x000000050400720c */ /* 0x000fe20003f06070 */
[----:B------:R-:W-:Y:S01]  /*14d0*/  UIMAD.WIDE.U32 UR32, UR10, UR18, URZ ;  /* 0x000000120a2072a5 */ /* 0x000fe2000f8e003f */
[----:B------:R-:W-:Y:S01]  /*14e0*/  PLOP3.LUT P1, PT, PT, PT, UP1, 0x80, 0x0 ;  /* 0x000000000000781c */ /* 0x000fe20003f2f018 */
[----:B------:R-:W-:Y:S01]  /*14f0*/  @UP3 UIMAD UR10, UR48, UR27, URZ ;  /* 0x0000001b300a32a4 */ /* 0x000fe2000f8e023f */
[----:B------:R-:W-:Y:S01]  /*1500*/  ULDC.U8 UR23, c[0x0][0x480] ;  /* 0x0001200000177ab9 */ /* 0x000fe20000000000 */
[----:B------:R-:W-:-:S02]  /*1510*/  @UP1 UIADD3 UR35, UR26, UR37, URZ ;  /* 0x000000251a231290 */ /* 0x000fc4000fffe03f */
[----:B------:R-:W-:Y:S02]  /*1520*/  @UP1 UIADD3 UR36, UR26, UR37, URZ ;  /* 0x000000251a241290 */ /* 0x000fe4000fffe03f */
[----:B------:R-:W-:Y:S02]  /*1530*/  UISETP.NE.AND UP4, UPT, UR23, URZ, UPT ;  /* 0x0000003f1700728c */ /* 0x000fe4000bf85270 */
[----:B------:R-:W-:Y:S02]  /*1540*/  @UP3 USEL UR11, UR10, UR5, !UP2 ;  /* 0x000000050a0b3287 */ /* 0x000fe4000d000000 */
[----:B------:R-:W-:Y:S01]  /*1550*/  @P0 VIADD R10, R10, 0x1 ;  /* 0x000000010a0a0836 */ /* 0x000fe20000000000 */
[----:B------:R-:W-:Y:S01]  /*1560*/  @UP1 ULDC.64 UR22, c[0x0][0x248] ;  /* 0x0000920000161ab9 */ /* 0x000fe20000000a00 */
[----:B------:R-:W-:Y:S01]  /*1570*/  @UP1 ULDC.64 UR24, c[0x0][0x250] ;  /* 0x0000940000181ab9 */ /* 0x000fe20000000a00 */
[----:B------:R-:W-:Y:S01]  /*1580*/  @UP2 UIADD3 UR45, UR15, UR20, URZ ;  /* 0x000000140f2d2290 */ /* 0x000fe2000fffe03f */
[----:B------:R-:W-:Y:S01]  /*1590*/  PLOP3.LUT P0, PT, PT, PT, UP3, 0x80, 0x0 ;  /* 0x000000000000781c */ /* 0x000fe20003f0f038 */
[----:B------:R-:W-:Y:S01]  /*15a0*/  @UP3 ULDC UR10, c[0x0][0x2e4] ;  /* 0x0000b900000a3ab9 */ /* 0x000fe20000000800 */
[----:B------:R-:W-:Y:S01]  /*15b0*/  @UP1 UIMAD.WIDE.U32 UR16, UR35, UR22, URZ ;  /* 0x00000016231012a5 */ /* 0x000fe2000f8e003f */
[----:B------:R-:W-:Y:S01]  /*15c0*/  @!P2 IADD3 R10, -R10, RZ, RZ ;  /* 0x000000ff0a0aa210 */ /* 0x000fe20007ffe1ff */
[----:B------:R-:W-:Y:S01]  /*15d0*/  @UP1 UIMAD.WIDE.U32 UR14, UR36, UR24, URZ ;  /* 0x00000018240e12a5 */ /* 0x000fe2000f8e003f */
[----:B------:R-:W-:Y:S01]  /*15e0*/  @!P3 LOP3.LUT R10, RZ, R2, RZ, 0x33, !PT ;  /* 0x00000002ff0ab212 */ /* 0x000fe200078e33ff */
[----:B------:R-:W-:-:S02]  /*15f0*/  @UP3 UIMAD UR44, UR54, UR10, UR11 ;  /* 0x0000000a362c32a4 */ /* 0x000fc4000f8e020b */
[----:B------:R-:W-:Y:S02]  /*1600*/  @!UP3 UIMAD UR10, UR48, UR60, UR54 ;  /* 0x0000003c300ab2a4 */ /* 0x000fe4000f8e0236 */
[----:B------:R-:W-:Y:S02]  /*1610*/  UIMAD UR49, UR54, UR61, URZ ;  /* 0x0000003d363172a4 */ /* 0x000fe4000f8e023f */
[----:B------:R-:W-:Y:S02]  /*1620*/  @UP1 UIMAD UR35, UR35, UR23, URZ ;  /* 0x00000017232312a4 */ /* 0x000fe4000f8e023f */
[----:B------:R-:W-:Y:S02]  /*1630*/  @UP1 UIMAD UR36, UR36, UR25, URZ ;  /* 0x00000019242412a4 */ /* 0x000fe4000f8e023f */
[----:B------:R-:W-:Y:S02]  /*1640*/  USEL UR52, UR34, URZ, UP4 ;  /* 0x0000003f22347287 */ /* 0x000fe4000a000000 */
[----:B------:R-:W-:-:S02]  /*1650*/  @!UP3 UIMAD UR44, UR10, UR27, URZ ;  /* 0x0000001b0a2cb2a4 */ /* 0x000fc4000f8e023f */
[----:B------:R-:W-:Y:S02]  /*1660*/  USHF.R.S32.HI UR51, URZ, 0x1f, UR49 ;  /* 0x0000001f3f337899 */ /* 0x000fe40008011431 */
        /* <DEDUP_REMOVED lines=19> */
.L_x_1604:
        /* <DEDUP_REMOVED lines=13> */
.L_x_1605:
        /* <DEDUP_REMOVED lines=11> */
.L_x_1606:
[----:B------:R-:W-:-:S04]  /*1920*/  UIMAD UR5, UR48, UR60, UR54 ;  /* 0x0000003c300572a4 */ /* 0x000fc8000f8e0236 */
[----:B------:R-:W-:-:S12]  /*1930*/  UIMAD UR5, UR5, UR56, URZ ;  /* 0x00000038050572a4 */ /* 0x000fd8000f8e023f */
.L_x_1607:
[----:B------:R-:W2:Y:S01]  /*1940*/  LDL.64 R16, [R1+0x10] ;  /* 0x0000100001107983 */ /* 0x000ea20000100a00 */
[----:B------:R-:W1:Y:S03]  /*1950*/  LDC.64 R2, c[0x0][0x420] ;  /* 0x00010800ff027b82 */ /* 0x000e660000000a00 */
[----:B------:R3:W4:Y:S01]  /*1960*/  LDL.64 R32, [R1+0x10] ;  /* 0x0000100001207983 */ /* 0x0007220000100a00 */
[----:B------:R-:W-:Y:S01]  /*1970*/  LEA.HI R14, R8, R9, RZ, 0x5 ;  /* 0x00000009080e7211 */ /* 0x000fe200078f28ff */
[----:B------:R-:W-:Y:S01]  /*1980*/  UIMAD UR14, UR61, UR60, URZ ;  /* 0x0000003c3d0e72a4 */ /* 0x000fe2000f8e023f */
[----:B------:R-:W-:Y:S01]  /*1990*/  IADD3 R15, P2, R6, UR13, RZ ;  /* 0x0000000d060f7c10 */ /* 0x000fe2000ff5e0ff */
[----:B------:R-:W-:Y:S01]  /*19a0*/  USHF.R.S32.HI UR38, URZ, 0x1f, UR54 ;  /* 0x0000001f3f267899 */ /* 0x000fe20008011436 */
[----:B------:R-:W-:Y:S01]  /*19b0*/  LOP3.LUT R18, R14, 0xffffffe0, RZ, 0xc0, !PT ;  /* 0xffffffe00e127812 */ /* 0x000fe200078ec0ff */
[----:B------:R-:W-:Y:S01]  /*19c0*/  USHF.L.U32 UR10, UR14, 0x6, URZ ;  /* 0x000000060e0a7899 */ /* 0x000fe2000800063f */
[----:B------:R-:W-:Y:S01]  /*19d0*/  SHF.R.S32.HI R14, RZ, 0x5, R14 ;  /* 0x00000005ff0e7819 */ /* 0x000fe2000001140e */
[----:B------:R-:W-:Y:S01]  /*19e0*/  ULDC.64 UR18, c[0x0][0x428] ;  /* 0x00010a0000127ab9 */ /* 0x000fe20000000a00 */
[----:B------:R-:W-:Y:S01]  /*19f0*/  IADD3.X R19, R7, UR30, RZ, P2, !PT ;  /* 0x0000001e07137c10 */ /* 0x000fe200097fe4ff */
[----:B------:R-:W-:Y:S01]  /*1a00*/  UIADD3 UR16, UP2, UP0, UR32, UR10, UR49 ;  /* 0x0000000a20107290 */ /* 0x000fe2000f85e031 */
[----:B------:R-:W-:Y:S01]  /*1a10*/  IMAD.IADD R5, R9, 0x1, -R18 ;  /* 0x0000000109057824 */ /* 0x000fe200078e0a12 */
[----:B------:R-:W-:Y:S01]  /*1a20*/  USHF.R.S32.HI UR10, URZ, 0x1f, UR10 ;  /* 0x0000001f3f0a7899 */ /* 0x000fe2000801140a */
[----:B------:R-:W-:Y:S01]  /*1a30*/  BSSY B1, `(.L_x_1603) ;  /* 0x00009a4000017945 */ /* 0x000fe20003800000 */
[----:B------:R-:W-:Y:S01]  /*1a40*/  UIADD3 UR15, -UR8, UR12, UR9 ;  /* 0x0000000c080f7290 */ /* 0x000fe2000fffe109 */
[----:B------:R-:W-:Y:S01]  /*1a50*/  IMAD R5, R14, UR14, R5 ;  /* 0x0000000e0e057c24 */ /* 0x000fe2000f8e0205 */
[----:B------:R-:W-:-:S02]  /*1a60*/  UIMAD UR14, UR38, UR18, URZ ;  /* 0x00000012260e72a4 */ /* 0x000fc4000f8e023f */
[----:B------:R-:W-:Y:S02]  /*1a70*/  UIADD3.X UR17, UR20, UR10, UR51, UP2, UP0 ;  /* 0x0000000a14117290 */ /* 0x000fe400097e0433 */
[----:B------:R-:W-:Y:S02]  /*1a80*/  UIADD3 UR16, UP2, UP0, UR52, UR16, UR53 ;  /* 0x0000001034107290 */ /* 0x000fe4000f85e035 */
[----:B------:R-:W-:Y:S02]  /*1a90*/  UIMAD UR19, UR54, UR19, UR14 ;  /* 0x00000013361372a4 */ /* 0x000fe4000f8e020e */
[----:B------:R-:W-:Y:S01]  /*1aa0*/  UIADD3.X UR14, UR50, UR17, UR45, UP2, UP0 ;  /* 0x00000011320e7290 */ /* 0x000fe200097e042d */
[----:B------:R-:W-:Y:S01]  /*1ab0*/  ULDC UR46, c[0x0][0x398] ;  /* 0x0000e600002e7ab9 */ /* 0x000fe20000000800 */
[----:B------:R-:W-:Y:S01]  /*1ac0*/  ULDC.64 UR32, c[0x0][0x400] ;  /* 0x0001000000207ab9 */ /* 0x000fe20000000a00 */
[----:B------:R-:W-:Y:S02]  /*1ad0*/  UIADD3 UR10, UR15, -UR46, URZ ;  /* 0x8000002e0f0a7290 */ /* 0x000fe4000fffe03f */
[----:B------:R-:W-:-:S02]  /*1ae0*/  UIADD3 UR39, UR13, UR5, URZ ;  /* 0x000000050d277290 */ /* 0x000fc4000fffe03f */
[----:B------:R-:W-:Y:S01]  /*1af0*/  USHF.R.S32.HI UR20, URZ, 0x1f, UR10 ;  /* 0x0000001f3f147899 */ /* 0x000fe2000801140a */
[----:B------:R-:W-:Y:S01]  /*1b00*/  ULDC.64 UR52, c[0x0][0x478] ;  /* 0x00011e0000347ab9 */ /* 0x000fe20000000a00 */
[----:B------:R-:W-:Y:S02]  /*1b10*/  ULDC.64 UR60, c[0x0][0x2b0] ;  /* 0x0000ac00003c7ab9 */ /* 0x000fe40000000a00 */
[----:B------:R-:W-:Y:S02]  /*1b20*/  ULEA.HI UR20, UR20, UR10, URZ, 0x6 ;  /* 0x0000000a14147291 */ /* 0x000fe4000f8f303f */
[----:B------:R-:W-:Y:S02]  /*1b30*/  UIADD3 UR5, UR43, -0x1, URZ ;  /* 0xffffffff2b057890 */ /* 0x000fe4000fffe03f */
[----:B------:R-:W-:-:S04]  /*1b40*/  USHF.R.S32.HI UR20, URZ, 0x6, UR20 ;  /* 0x000000063f147899 */ /* 0x000fc80008011414 */
[----:B------:R-:W-:-:S04]  /*1b50*/  UISETP.LT.AND UP0, UPT, URZ, UR20, UPT ;  /* 0x000000143f00728c */ /* 0x000fc8000bf01270 */
        /* <DEDUP_REMOVED lines=17> */
[----:B------:R3:W-:Y:S01]  /*1c70*/  STL [R1+0x14], R33 ;  /* 0x0000142101007387 */ /* 0x0007e20000100800 */
[----:B------:R-:W-:Y:S01]  /*1c80*/  UIADD3 UR38, UR13, UR44, URZ ;  /* 0x0000002c0d267290 */ /* 0x000fe2000fffe03f */
[----:B------:R-:W-:Y:S01]  /*1c90*/  IMAD.WIDE.U32 R24, R2, UR13, R20 ;  /* 0x0000000d02187c25 */ /* 0x000fe2000f8e0014 */
[----:B------:R-:W-:Y:S01]  /*1ca0*/  LEA.HI.X.SX32 R5, R5, UR14, 0x1, P0 ;  /* 0x0000000e05057c11 */ /* 0x000fe200080f0eff */
[----:B------:R-:W-:Y:S01]  /*1cb0*/  UIMAD UR14, UR54, UR31, UR15 ;  /* 0x0000001f360e72a4 */ /* 0x000fe2000f8e020f */
        /* <DEDUP_REMOVED lines=30> */
[----:B------:R-:W-:-:S02]  /*1ea0*/  UMOV UR15, UR39 ;  /* 0x00000027000f7c82 */ /* 0x000fc40008000000 */
        /* <DEDUP_REMOVED lines=24> */
.L_x_1609:
        /* <DEDUP_REMOVED lines=18> */
.L_x_1610:
        /* <DEDUP_REMOVED lines=37> */
.L_x_1612:
[----:B------:R-:W-:Y:S05]  /*23a0*/  BSYNC B0 ;  /* 0x0000000000007941 */ /* 0x000fea0003800000 */
.L_x_1611:
        /* <DEDUP_REMOVED lines=21> */
.L_x_1614:
[----:B------:R-:W-:Y:S05]  /*2500*/  BSYNC B0 ;  /* 0x0000000000007941 */ /* 0x000fea0003800000 */
.L_x_1613:
        /* <DEDUP_REMOVED lines=33> */
.L_x_1616:
[----:B------:R-:W-:Y:S05]  /*2720*/  BSYNC B0 ;  /* 0x0000000000007941 */ /* 0x000fea0003800000 */
.L_x_1615:
        /* <DEDUP_REMOVED lines=22> */
.L_x_1608:
        /* <DEDUP_REMOVED lines=59> */
.L_x_1619:
[----:B------:R-:W-:Y:S05]  /*2c40*/  BSYNC B0 ;  /* 0x0000000000007941 */ /* 0x000fea0003800000 */
.L_x_1618:
        /* <DEDUP_REMOVED lines=47> */
.L_x_1621:
[----:B------:R-:W-:Y:S05]  /*2f40*/  BSYNC B0 ;  /* 0x0000000000007941 */ /* 0x000fea0003800000 */
.L_x_1620:
        /* <DEDUP_REMOVED lines=21> */
.L_x_1623:
        /* <DEDUP_REMOVED lines=50> */
.L_x_1624:
[----:B------:R-:W-:Y:S05]  /*33c0*/  BSYNC B0 ;  /* 0x0000000000007941 */ /* 0x000fea0003800000 */
.L_x_1622:
        /* <DEDUP_REMOVED lines=21> */
.L_x_1626:
        /* <DEDUP_REMOVED lines=51> */
.L_x_1627:
[----:B------:R-:W-:Y:S05]  /*3850*/  BSYNC B0 ;  /* 0x0000000000007941 */ /* 0x000fea0003800000 */
.L_x_1625:
        /* <DEDUP_REMOVED lines=72> */
.L_x_1629:
[----:B------:R-:W-:Y:S05]  /*3ce0*/  BSYNC B0 ;  /* 0x0000000000007941 */ /* 0x000fea0003800000 */
.L_x_1628:
        /* <DEDUP_REMOVED lines=58> */
.L_x_1631:
[----:B------:R-:W-:Y:S05]  /*4090*/  BSYNC B0 ;  /* 0x0000000000007941 */ /* 0x000fea0003800000 */
.L_x_1630:
        /* <DEDUP_REMOVED lines=73> */
.L_x_1633:
[----:B------:R-:W-:Y:S05]  /*4530*/  BSYNC B0 ;  /* 0x0000000000007941 */ /* 0x000fea0003800000 */
.L_x_1632:
        /* <DEDUP_REMOVED lines=56> */
.L_x_1635:
[----:B------:R-:W-:Y:S05]  /*48c0*/  BSYNC B0 ;  /* 0x0000000000007941 */ /* 0x000fea0003800000 */
.L_x_1634:
[----:B-1--4-:R-:W-:Y:S01]  /*48d0*/  IMAD.MOV.U32 R4, RZ, RZ, R28 ;  /* 0x000000ffff047224 */ /* 0x012fe200078e001c */
[----:B------:R-:W0:Y:S01]  /*48e0*/  LDGDEPBAR ;  /* 0x00000000000079af */ /* 0x000e220000000000 */
[----:B------:R-:W-:Y:S01]  /*48f0*/  IMAD.MOV.U32 R3, RZ, RZ, R27 ;  /* 0x000000ffff037224 */ /* 0x000fe200078e001b */
[----:B------:R-:W-:Y:S01]  /*4900*/  ULDC UR22, c[0x0][0x2d0] ;  /* 0x0000b40000167ab9 */ /* 0x000fe20000000800 */
[----:B------:R-:W-:Y:S01]  /*4910*/  IMAD.MOV.U32 R242, RZ, RZ, 0x20 ;  /* 0x00000020fff27424 */ /* 0x000fe200078e00ff */
[----:B------:R-:W-:Y:S01]  /*4920*/  ULDC UR24, c[0x0][0x398] ;  /* 0x0000e60000187ab9 */ /* 0x000fe20000000800 */
[----:B------:R-:W4:Y:S01]  /*4930*/  @!P6 LDG.E R4, desc[UR6][R18.64] ;  /* 0x000000061204e981 */ /* 0x000f22000c1e1900 */
[----:B------:R-:W-:Y:S01]  /*4940*/  IMAD.MOV.U32 R241, RZ, RZ, 0x40 ;  /* 0x00000040fff17424 */ /* 0x000fe200078e00ff */
[----:B------:R-:W-:Y:S02]  /*4950*/  UIADD3 UR9, UR9, UR12, URZ ;  /* 0x0000000c09097290 */ /* 0x000fe4000fffe03f */
[----:B------:R-:W5:Y:S01]  /*4960*/  @!P5 LDG.E R3, desc[UR6][R18.64+0x20] ;  /* 0x000020061203d981 */ /* 0x000f62000c1e1900 */
[----:B------:R-:W-:Y:S01]  /*4970*/  IMAD.MOV.U32 R6, RZ, RZ, R26 ;  /* 0x000000ffff067224 */ /* 0x000fe200078e001a */
[C---:B------:R-:W-:Y:S01]  /*4980*/  SHF.L.U64.HI R2, R84.reuse, 0x2, R2 ;  /* 0x0000000254027819 */ /* 0x040fe20000010202 */
[----:B------:R-:W-:Y:S01]  /*4990*/  IMAD.SHL.U32 R5, R84, 0x4, RZ ;  /* 0x0000000454057824 */ /* 0x000fe200078e00ff */
        /* <DEDUP_REMOVED lines=67> */
[----:B------:R-:W-:Y:S01]  /*4dd0*/  ULDC UR25, c[0x0][0x2dc] ;  /* 0x0000b70000197ab9 */ /* 0x000fe20000000800 */
        /* <DEDUP_REMOVED lines=27> */
.L_x_1640:
[----:B------:R-:W2:Y:S01]  /*4f90*/  LDL R119, [R1+0x2c] ;  /* 0x00002c0001777983 */ /* 0x000ea20000100800 */
[C---:B------:R-:W-:Y:S01]  /*4fa0*/  IADD3 R118, R244.reuse, R242, RZ ;  /* 0x000000f2f4767210 */ /* 0x040fe20007ffe0ff */
[----:B------:R-:W-:Y:S01]  /*4fb0*/  USHF.L.U32 UR11, UR5, 0x6, URZ ;  /* 0x00000006050b7899 */ /* 0x000fe2000800063f */
[-C--:B------:R-:W-:Y:S01]  /*4fc0*/  IADD3 R117, R244, R241.reuse, RZ ;  /* 0x000000f1f4757210 */ /* 0x080fe20007ffe0ff */
[----:B------:R-:W3:Y:S01]  /*4fd0*/  LDL R237, [R1+0x30] ;  /* 0x0000300001ed7983 */ /* 0x000ee20000100800 */
[----:B------:R-:W-:Y:S01]  /*4fe0*/  IADD3 R116, R118, R241, RZ ;  /* 0x000000f176747210 */ /* 0x000fe20007ffe0ff */
        /* <DEDUP_REMOVED lines=10> */
[----:B------:R-:W4:Y:S04]  /*5090*/  LDSM.16.M88.4 R104, [R249+0x800] ;  /* 0x00080000f968783b */ /* 0x000f280000000200 */
[----:B------:R-:W-:Y:S04]  /*50a0*/  LDSM.16.M88.4 R108, [R117] ;  /* 0x00000000756c783b */ /* 0x000fe80000000200 */
[----:B------:R-:W4:Y:S01]  /*50b0*/  LDSM.16.M88.4 R112, [R248] ;  /* 0x00000000f870783b */ /* 0x000f220000000200 */
[C---:B-1----:R-:W-:Y:S06]  /*50c0*/  HMMA.16816.F32.BF16 R4, R84.reuse, R88, RZ ;  /* 0x000000585404723c */ /* 0x042fec00000418ff */
[C---:B------:R-:W-:Y:S01]  /*50d0*/  HMMA.16816.F32.BF16 R8, R84.reuse, R90, RZ ;  /* 0x0000005a5408723c */ /* 0x040fe200000418ff */
[----:B------:R-:W-:Y:S05]  /*50e0*/  LDSM.16.M88.4 R88, [R116] ;  /* 0x000000007458783b */ /* 0x000fea0000000200 */
[C---:B----4-:R-:W-:Y:S06]  /*50f0*/  HMMA.16816.F32.BF16 R12, R84.reuse, R92, RZ ;  /* 0x0000005c540c723c */ /* 0x050fec00000418ff */
[----:B------:R-:W-:Y:S01]  /*5100*/  HMMA.16816.F32.BF16 R16, R84, R94, RZ ;  /* 0x0000005e5410723c */ /* 0x000fe200000418ff */
[----:B------:R-:W1:Y:S04]  /*5110*/  LDSM.16.M88.4 R84, [R248+0x800] ;  /* 0x00080000f854783b */ /* 0x000e680000000200 */
[----:B------:R-:W4:Y:S01]  /*5120*/  LDSM.16.M88.4 R92, [R247] ;  /* 0x00000000f75c783b */ /* 0x000f220000000200 */
[C---:B------:R-:W-:Y:S06]  /*5130*/  HMMA.16816.F32.BF16 R4, R96.reuse, R100, R4 ;  /* 0x000000646004723c */ /* 0x040fec0000041804 */
[C---:B------:R-:W-:Y:S01]  /*5140*/  HMMA.16816.F32.BF16 R8, R96.reuse, R102, R8 ;  /* 0x000000666008723c */ /* 0x040fe20000041808 */
[----:B------:R-:W-:Y:S05]  /*5150*/  LDSM.16.M88.4 R100, [R244+0x2000] ;  /* 0x00200000f464783b */ /* 0x000fea0000000200 */
[C---:B------:R-:W-:Y:S06]  /*5160*/  HMMA.16816.F32.BF16 R12, R96.reuse, R104, R12 ;  /* 0x00000068600c723c */ /* 0x040fec000004180c */
[----:B------:R-:W-:Y:S01]  /*5170*/  HMMA.16816.F32.BF16 R16, R96, R106, R16 ;  /* 0x0000006a6010723c */ /* 0x000fe20000041810 */
[----:B------:R-:W4:Y:S04]  /*5180*/  LDSM.16.M88.4 R96, [R247+0x800] ;  /* 0x00080000f760783b */ /* 0x000f280000000200 */
        /* <DEDUP_REMOVED lines=11> */
[C---:B------:R-:W-:Y:S06]  /*5240*/  HMMA.16816.F32.BF16 R12, R88.reuse, R96, R12 ;  /* 0x00000060580c723c */ /* 0x040fec000004180c */
[----:B------:R-:W-:Y:S01]  /*5250*/  HMMA.16816.F32.BF16 R16, R88, R98, R16 ;  /* 0x000000625810723c */ /* 0x000fe20000041810 */
[----:B------:R-:W4:Y:S04]  /*5260*/  LDSM.16.M88.4 R88, [R249+0x2800] ;  /* 0x00280000f958783b */ /* 0x000f280000000200 */
        /* <DEDUP_REMOVED lines=8> */
[C---:B------:R-:W-:Y:S06]  /*52f0*/  HMMA.16816.F32.BF16 R4, R108.reuse, R112, R4 ;  /* 0x000000706c04723c */ /* 0x040fec0000041804 */
[C---:B------:R-:W-:Y:S01]  /*5300*/  HMMA.16816.F32.BF16 R8, R108.reuse, R114, R8 ;  /* 0x000000726c08723c */ /* 0x040fe20000041808 */
[----:B------:R-:W-:Y:S05]  /*5310*/  LDSM.16.M88.4 R112, [R250+UR4+0x1c000] ;  /* 0x01c00004fa70783b */ /* 0x000fea0008000200 */
[C---:B----4-:R-:W-:Y:S06]  /*5320*/  HMMA.16816.F32.BF16 R12, R108.reuse, R88, R12 ;  /* 0x000000586c0c723c */ /* 0x050fec000004180c */
        /* <DEDUP_REMOVED lines=13> */
[C---:B----4-:R-:W-:Y:S06]  /*5400*/  HMMA.16816.F32.BF16 R12, R100.reuse, R88, R12 ;  /* 0x00000058640c723c */ /* 0x050fec000004180c */
[----:B------:R-:W-:Y:S01]  /*5410*/  HMMA.16816.F32.BF16 R16, R100, R90, R16 ;  /* 0x0000005a6410723c */ /* 0x000fe20000041810 */
[----:B------:R-:W4:Y:S04]  /*5420*/  LDSM.16.M88.4 R88, [R249+0x4800] ;  /* 0x00480000f958783b */ /* 0x000f280000000200 */
[----:B------:R-:W4:Y:S01]  /*5430*/  LDSM.16.M88.4 R100, [R117+0x4000] ;  /* 0x004000007564783b */ /* 0x000f220000000200 */
[C---:B------:R-:W-:Y:S05]  /*5440*/  HMMA.16816.F32.BF16 R4, R108.reuse, R112, R4 ;  /* 0x000000706c04723c */ /* 0x040fea0000041804 */
[----:B--2---:R-:W-:Y:S01]  /*5450*/  IADD3 R122, P0, R119, UR18, RZ ;  /* 0x00000012777a7c10 */ /* 0x004fe2000ff1e0ff */
[C---:B------:R-:W-:Y:S01]  /*5460*/  HMMA.16816.F32.BF16 R8, R108.reuse, R114, R8 ;  /* 0x000000726c08723c */ /* 0x040fe20000041808 */
[----:B------:R-:W-:Y:S04]  /*5470*/  LDSM.16.M88.4 R112, [R247+0x4000] ;  /* 0x00400000f770783b */ /* 0x000fe80000000200 */
[----:B---3--:R-:W-:Y:S01]  /*5480*/  IADD3.X R123, R237, UR17, RZ, P0, !PT ;  /* 0x00000011ed7b7c10 */ /* 0x008fe200087fe4ff */
[C---:B-1----:R-:W-:Y:S01]  /*5490*/  HMMA.16816.F32.BF16 R12, R108.reuse, R84, R12 ;  /* 0x000000546c0c723c */ /* 0x042fe2000004180c */
[----:B------:R-:W-:Y:S03]  /*54a0*/  PLOP3.LUT P0, PT, PT, PT, UP0, 0x80, 0x0 ;  /* 0x000000000000781c */ /* 0x000fe60003f0f008 */
[----:B------:R-:W5:Y:S02]  /*54b0*/  LDG.E R120, desc[UR6][R122.64] ;  /* 0x000000067a787981 */ /* 0x000f64000c1e1900 */
[----:B------:R-:W-:Y:S02]  /*54c0*/  HMMA.16816.F32.BF16 R16, R108, R86, R16 ;  /* 0x000000566c10723c */ /* 0x000fe40000041810 */
[----:B------:R1:W5:Y:S04]  /*54d0*/  LDG.E R119, desc[UR6][R122.64+0x20] ;  /* 0x000020067a777981 */ /* 0x000368000c1e1900 */
[C---:B------:R-:W-:Y:S01]  /*54e0*/  HMMA.16816.F32.BF16 R4, R92.reuse, R96, R4 ;  /* 0x000000605c04723c */ /* 0x040fe20000041804 */
[----:B------:R-:W2:Y:S04]  /*54f0*/  LDSM.16.M88.4 R84, [R248+0x4800] ;  /* 0x00480000f854783b */ /* 0x000ea80000000200 */
[----:B------:R-:W3:Y:S01]  /*5500*/  LDSM.16.M88.4 R108, [R116+0x4000] ;  /* 0x00400000746c783b */ /* 0x000ee20000000200 */
[C---:B------:R-:W-:Y:S03]  /*5510*/  HMMA.16816.F32.BF16 R8, R92.reuse, R98, R8 ;  /* 0x000000625c08723c */ /* 0x040fe60000041808 */
[----:B------:R-:W-:Y:S03]  /*5520*/  LDSM.16.M88.4 R96, [R250+UR4+0x1e000] ;  /* 0x01e00004fa60783b */ /* 0x000fe60008000200 */
[C---:B----4-:R-:W-:Y:S06]  /*5530*/  HMMA.16816.F32.BF16 R12, R92.reuse, R88, R12 ;  /* 0x000000585c0c723c */ /* 0x050fec000004180c */
[----:B------:R-:W-:Y:S01]  /*5540*/  HMMA.16816.F32.BF16 R16, R92, R90, R16 ;  /* 0x0000005a5c10723c */ /* 0x000fe20000041810 */
[----:B------:R-:W4:Y:S04]  /*5550*/  LDSM.16.M88.4 R88, [R247+0x4800] ;  /* 0x00480000f758783b */ /* 0x000f280000000200 */
[----:B------:R-:W1:Y:S01]  /*5560*/  LDSM.16.M88.4 R92, [R244+0x6000] ;  /* 0x00600000f45c783b */ /* 0x000e620000000200 */
[C---:B------:R-:W-:Y:S06]  /*5570*/  HMMA.16816.F32.BF16 R4, R100.reuse, R104, R4 ;  /* 0x000000686404723c */ /* 0x040fec0000041804 */
[C---:B------:R-:W-:Y:S01]  /*5580*/  HMMA.16816.F32.BF16 R8, R100.reuse, R106, R8 ;  /* 0x0000006a6408723c */ /* 0x040fe20000041808 */
[----:B------:R-:W-:Y:S05]  /*5590*/  LDSM.16.M88.4 R104, [R249+0x6000] ;  /* 0x00600000f968783b */ /* 0x000fea0000000200 */
[C---:B--2---:R-:W-:Y:S06]  /*55a0*/  HMMA.16816.F32.BF16 R12, R100.reuse, R84, R12 ;  /* 0x00000054640c723c */ /* 0x044fec000004180c */
[----:B------:R-:W-:Y:S01]  /*55b0*/  HMMA.16816.F32.BF16 R16, R100, R86, R16 ;  /* 0x000000566410723c */ /* 0x000fe20000041810 */
[----:B------:R-:W2:Y:S04]  /*55c0*/  LDSM.16.M88.4 R84, [R250+UR4+0x1e800] ;  /* 0x01e80004fa54783b */ /* 0x000ea80008000200 */
        /* <DEDUP_REMOVED lines=15> */
[C---:B------:R-:W-:Y:S06]  /*56c0*/  HMMA.16816.F32.BF16 R4, R100.reuse, R104, R4 ;  /* 0x000000686404723c */ /* 0x040fec0000041804 */
[C---:B------:R-:W-:Y:S06]  /*56d0*/  HMMA.16816.F32.BF16 R8, R100.reuse, R106, R8 ;  /* 0x0000006a6408723c */ /* 0x040fec0000041808 */
[C---:B---3--:R-:W-:Y:S06]  /*56e0*/  HMMA.16816.F32.BF16 R12, R100.reuse, R88, R12 ;  /* 0x00000058640c723c */ /* 0x048fec000004180c */
[----:B------:R-:W-:Y:S06]  /*56f0*/  HMMA.16816.F32.BF16 R16, R100, R90, R16 ;  /* 0x0000005a6410723c */ /* 0x000fec0000041810 */
[C---:B----4-:R-:W-:Y:S06]  /*5700*/  HMMA.16816.F32.BF16 R4, R108.reuse, R112, R4 ;  /* 0x000000706c04723c */ /* 0x050fec0000041804 */
[C---:B------:R-:W-:Y:S06]  /*5710*/  HMMA.16816.F32.BF16 R8, R108.reuse, R114, R8 ;  /* 0x000000726c08723c */ /* 0x040fec0000041808 */
[C---:B-1----:R-:W-:Y:S06]  /*5720*/  HMMA.16816.F32.BF16 R12, R108.reuse, R84, R12 ;  /* 0x000000546c0c723c */ /* 0x042fec000004180c */
[----:B------:R-:W-:Y:S01]  /*5730*/  HMMA.16816.F32.BF16 R16, R108, R86, R16 ;  /* 0x000000566c10723c */ /* 0x000fe20000041810 */
[----:B------:R-:W1:Y:S05]  /*5740*/  LDSM.16.M88.4 R84, [R247+0x6800] ;  /* 0x00680000f754783b */ /* 0x000e6a0000000200 */
[C---:B--2---:R-:W-:Y:S06]  /*5750*/  HMMA.16816.F32.BF16 R4, R92.reuse, R96, R4 ;  /* 0x000000605c04723c */ /* 0x044fec0000041804 */
[C---:B------:R-:W-:Y:S11]  /*5760*/  HMMA.16816.F32.BF16 R8, R92.reuse, R98, R8 ;  /* 0x000000625c08723c */ /* 0x040ff60000041808 */
[----:B------:R-:W-:Y:S07]  /*5770*/  @!UPT UIADD3 URZ, URZ, URZ, URZ ;  /* 0x0000003f3f3ff290 */ /* 0x000fee000fffe03f */
[----:B------:R-:W-:Y:S01]  /*5780*/  FMUL.FTZ R121, R4, UR9 ;  /* 0x0000000904797c20 */ /* 0x000fe20008410000 */
[----:B------:R-:W-:Y:S01]  /*5790*/  FMUL.FTZ R122, R5, UR9 ;  /* 0x00000009057a7c20 */ /* 0x000fe20008410000 */
[----:B------:R-:W-:Y:S01]  /*57a0*/  FMUL.FTZ R123, R6, UR9 ;  /* 0x00000009067b7c20 */ /* 0x000fe20008410000 */
[----:B------:R-:W-:Y:S03]  /*57b0*/  FMUL.FTZ R124, R7, UR9 ;  /* 0x00000009077c7c20 */ /* 0x000fe60008410000 */
[----:B------:R-:W2:Y:S01]  /*57c0*/  MUFU.TANH R121, R121 ;  /* 0x0000007900797308 */ /* 0x000ea20000002400 */
[----:B------:R-:W-:Y:S01]  /*57d0*/  FMUL.FTZ R125, R8, UR9 ;  /* 0x00000009087d7c20 */ /* 0x000fe20008410000 */
[----:B------:R-:W-:Y:S01]  /*57e0*/  FMUL.FTZ R126, R9, UR9 ;  /* 0x00000009097e7c20 */ /* 0x000fe20008410000 */
[----:B------:R-:W-:Y:S01]  /*57f0*/  FMUL.FTZ R127, R10, UR9 ;  /* 0x000000090a7f7c20 */ /* 0x000fe20008410000 */
[----:B------:R-:W-:Y:S01]  /*5800*/  FMUL.FTZ R128, R11, UR9 ;  /* 0x000000090b807c20 */ /* 0x000fe20008410000 */
[C---:B-1----:R-:W-:Y:S05]  /*5810*/  HMMA.16816.F32.BF16 R12, R92.reuse, R84, R12 ;  /* 0x000000545c0c723c */ /* 0x042fea000004180c */
[----:B------:R-:W1:Y:S01]  /*5820*/  MUFU.TANH R122, R122 ;  /* 0x0000007a007a7308 */ /* 0x000e620000002400 */
[----:B------:R-:W-:Y:S09]  /*5830*/  HMMA.16816.F32.BF16 R16, R92, R86, R16 ;  /* 0x000000565c10723c */ /* 0x000ff20000041810 */
[----:B------:R-:W3:Y:S10]  /*5840*/  MUFU.TANH R123, R123 ;  /* 0x0000007b007b7308 */ /* 0x000ef40000002400 */
[----:B------:R-:W4:Y:S01]  /*5850*/  MUFU.TANH R124, R124 ;  /* 0x0000007c007c7308 */ /* 0x000f220000002400 */
[----:B------:R-:W-:Y:S01]  /*5860*/  FMUL.FTZ R129, R12, UR9 ;  /* 0x000000090c817c20 */ /* 0x000fe20008410000 */
[----:B------:R-:W-:Y:S01]  /*5870*/  FMUL.FTZ R130, R13, UR9 ;  /* 0x000000090d827c20 */ /* 0x000fe20008410000 */
[----:B------:R-:W-:Y:S07]  /*5880*/  FMUL.FTZ R131, R14, UR9 ;  /* 0x000000090e837c20 */ /* 0x000fee0008410000 */
[----:B------:R-:W1:Y:S01]  /*5890*/  MUFU.TANH R125, R125 ;  /* 0x0000007d007d7308 */ /* 0x000e620000002400 */
[----:B------:R-:W-:Y:S01]  /*58a0*/  FMUL.FTZ R196, R15, UR9 ;  /* 0x000000090fc47c20 */ /* 0x000fe20008410000 */
[----:B------:R-:W-:Y:S01]  /*58b0*/  FMUL.FTZ R197, R16, UR9 ;  /* 0x0000000910c57c20 */ /* 0x000fe20008410000 */
[----:B------:R-:W-:Y:S01]  /*58c0*/  FMUL.FTZ R198, R17, UR9 ;  /* 0x0000000911c67c20 */ /* 0x000fe20008410000 */
[----:B------:R-:W-:Y:S01]  /*58d0*/  FMUL.FTZ R199, R18, UR9 ;  /* 0x0000000912c77c20 */ /* 0x000fe20008410000 */
[----:B------:R-:W-:Y:S05]  /*58e0*/  FMUL.FTZ R200, R19, UR9 ;  /* 0x0000000913c87c20 */ /* 0x000fea0008410000 */
[----:B------:R-:W1:Y:S10]  /*58f0*/  MUFU.TANH R126, R126 ;  /* 0x0000007e007e7308 */ /* 0x000e740000002400 */
        /* <DEDUP_REMOVED lines=9> */
[----:B------:R-:W1:Y:S01]  /*5990*/  MUFU.TANH R200, R200 ;  /* 0x000000c800c87308 */ /* 0x000e620000002400 */
[----:B--234-:R-:W-:Y:S05]  /*59a0*/  @!P0 BRA `(.L_x_1636) ;  /* 0x0000000000708947 */ /* 0x01cfea0003800000 */
[----:B-1----:R-:W-:Y:S01]  /*59b0*/  MOV R5, R200 ;  /* 0x000000c800057202 */ /* 0x002fe20000000f00 */
        /* <DEDUP_REMOVED lines=27> */
.L_x_1636:
[----:B------:R-:W2:Y:S01]  /*5b70*/  LDL R4, [R1+0x4] ;  /* 0x0000040001047983 */ /* 0x000ea20000100800 */
[----:B------:R-:W-:Y:S01]  /*5b80*/  UIADD3 UR14, UR8, 0x1, -UR12 ;  /* 0x00000001080e7890 */ /* 0x000fe2000fffe80c */
[----:B------:R-:W-:Y:S01]  /*5b90*/  IMAD.U32 R9, RZ, RZ, UR21 ;  /* 0x00000015ff097e24 */ /* 0x000fe2000f8e00ff */
[----:B------:R-:W-:Y:S01]  /*5ba0*/  UIADD3 UR13, -UR10, UR8, -UR12 ;  /* 0x000000080a0d7290 */ /* 0x000fe2000fffe90c */
[----:B------:R-:W3:Y:S02]  /*5bb0*/  LDL R8, [R1] ;  /* 0x0000000001087983 */ /* 0x000ee40000100800 */
[----:B---3--:R-:W-:Y:S02]  /*5bc0*/  IMAD R9, R9, 0x40, R8 ;  /* 0x0000004009097824 */ /* 0x008fe400078e0208 */
[----:B--2---:R-:W-:Y:S01]  /*5bd0*/  VIADD R6, R4, UR11 ;  /* 0x0000000b04067c36 */ /* 0x004fe20008000000 */
[----:B------:R-:W-:Y:S01]  /*5be0*/  UIADD3 UR11, UR14, UR24, URZ ;  /* 0x000000180e0b7290 */ /* 0x000fe2000fffe03f */
[C---:B------:R-:W-:Y:S02]  /*5bf0*/  VIADD R14, R9.reuse, 0x1 ;  /* 0x00000001090e7836 */ /* 0x040fe40000000000 */
[----:B------:R-:W-:Y:S01]  /*5c00*/  IMAD.U32 R4, RZ, RZ, UR24 ;  /* 0x00000018ff047e24 */ /* 0x000fe2000f8e00ff */
[C---:B------:R-:W-:Y:S01]  /*5c10*/  VIADDMNMX R15, R6.reuse, UR13, RZ, !PT ;  /* 0x0000000d060f7c46 */ /* 0x040fe2000f8001ff */
[----:B------:R-:W-:Y:S02]  /*5c20*/  VIADD R5, R6, 0x8 ;  /* 0x0000000806057836 */ /* 0x000fe40000000000 */
[----:B------:R-:W-:Y:S01]  /*5c30*/  IMAD.U32 R11, RZ, RZ, UR11 ;  /* 0x0000000bff0b7e24 */ /* 0x000fe2000f8e00ff */
[CC--:B------:R-:W-:Y:S01]  /*5c40*/  ISETP.GE.AND P1, PT, R9.reuse, R15.reuse, PT ;  /* 0x0000000f0900720c */ /* 0x0c0fe20003f26270 */
[C---:B------:R-:W-:Y:S01]  /*5c50*/  VIADD R13, R9.reuse, 0x8 ;  /* 0x00000008090d7836 */ /* 0x040fe20000000000 */
[C---:B------:R-:W-:Y:S01]  /*5c60*/  ISETP.GE.AND P0, PT, R14.reuse, R15, PT ;  /* 0x0000000f0e00720c */ /* 0x040fe20003f06270 */
[----:B------:R-:W-:Y:S01]  /*5c70*/  VIADD R12, R9, 0x9 ;  /* 0x00000009090c7836 */ /* 0x000fe20000000000 */
[----:B------:R-:W-:Y:S01]  /*5c80*/  VIADDMNMX R11, R11, R6, UR8, PT ;  /* 0x000000080b0b7e46 */ /* 0x000fe2000b800106 */
[----:B------:R-:W-:Y:S01]  /*5c90*/  VIADD R10, R9, 0x10 ;  /* 0x00000010090a7836 */ /* 0x000fe20000000000 */
[----:B------:R-:W-:Y:S01]  /*5ca0*/  IADD3 R4, R5, UR14, R4 ;  /* 0x0000000e05047c10 */ /* 0x000fe2000fffe004 */
[C---:B------:R-:W-:Y:S01]  /*5cb0*/  VIADD R8, R9.reuse, 0x11 ;  /* 0x0000001109087836 */ /* 0x040fe20000000000 */
[CC--:B------:R-:W-:Y:S01]  /*5cc0*/  ISETP.GE.OR P1, PT, R9.reuse, R11.reuse, !P1 ;  /* 0x0000000b0900720c */ /* 0x0c0fe20004f26670 */
[C---:B------:R-:W-:Y:S01]  /*5cd0*/  VIADD R7, R9.reuse, 0x18 ;  /* 0x0000001809077836 */ /* 0x040fe20000000000 */
[----:B------:R-:W-:Y:S01]  /*5ce0*/  ISETP.GE.OR P0, PT, R14, R11, !P0 ;  /* 0x0000000b0e00720c */ /* 0x000fe20004706670 */
[----:B------:R-:W-:Y:S01]  /*5cf0*/  VIADD R6, R9, 0x19 ;  /* 0x0000001909067836 */ /* 0x000fe20000000000 */
[----:B------:R-:W-:Y:S01]  /*5d00*/  VIADDMNMX R5, R5, UR13, RZ, !PT ;  /* 0x0000000d05057c46 */ /* 0x000fe2000f8001ff */
[----:B------:R-:W-:Y:S01]  /*5d10*/  UMOV UR14, UR10 ;  /* 0x0000000a000e7c82 */ /* 0x000fe20008000000 */
[----:B------:R-:W-:Y:S02]  /*5d20*/  FSEL R99, R121, -INF , !P1 ;  /* 0xff80000079637808 */ /* 0x000fe40004800000 */
[----:B-1----:R-:W-:Y:S02]  /*5d30*/  FSEL R97, R122, -INF , !P0 ;  /* 0xff8000007a617808 */ /* 0x002fe40004000000 */
[-C--:B------:R-:W-:Y:S02]  /*5d40*/  ISETP.GE.AND P6, PT, R13, R15.reuse, PT ;  /* 0x0000000f0d00720c */ /* 0x080fe40003fc6270 */
        /* <DEDUP_REMOVED lines=42> */
.L_x_1637:
[----:B------:R-:W2:Y:S01]  /*5ff0*/  LDL R4, [R1+0x5c] ;  /* 0x00005c0001047983 */ /* 0x000ea20000100800 */
[----:B------:R-:W-:Y:S01]  /*6000*/  LEA R115, R252, UR4, 0x1 ;  /* 0x00000004fc737c11 */ /* 0x000fe2000f8e08ff */
[----:B------:R-:W-:Y:S01]  /*6010*/  UISETP.GT.AND UP3, UPT, UR5, UR20, UPT ;  /* 0x000000140500728c */ /* 0x000fe2000bf64270 */
[----:B------:R-:W-:Y:S01]  /*6020*/  FFMA.FTZ R121, -R121, R121, 1 ;  /* 0x3f80000079797423 */ /* 0x000fe20000010179 */
[----:B------:R-:W3:Y:S01]  /*6030*/  LDL R8, [R1+0x60] ;  /* 0x0000600001087983 */ /* 0x000ee20000100800 */
[-C--:B------:R-:W-:Y:S01]  /*6040*/  IADD3 R114, R242, R115.reuse, RZ ;  /* 0x00000073f2727210 */ /* 0x080fe20007ffe0ff */
[----:B------:R-:W-:Y:S01]  /*6050*/  FFMA.FTZ R122, -R122, R122, 1 ;  /* 0x3f8000007a7a7423 */ /* 0x000fe2000001017a */
[C---:B------:R-:W-:Y:S01]  /*6060*/  IADD3 R113, R241.reuse, R115, RZ ;  /* 0x00000073f1717210 */ /* 0x040fe20007ffe0ff */
[----:B------:R-:W4:Y:S01]  /*6070*/  LDL R222, [R1+0x1c] ;  /* 0x00001c0001de7983 */ /* 0x000f220000100800 */
[----:B------:R-:W-:Y:S01]  /*6080*/  IADD3 R112, R241, R114, RZ ;  /* 0x00000072f1707210 */ /* 0x000fe20007ffe0ff */
[----:B------:R-:W-:Y:S01]  /*6090*/  FFMA.FTZ R123, -R123, R123, 1 ;  /* 0x3f8000007b7b7423 */ /* 0x000fe2000001017b */
[----:B------:R-:W-:Y:S01]  /*60a0*/  FFMA.FTZ R124, -R124, R124, 1 ;  /* 0x3f8000007c7c7423 */ /* 0x000fe2000001017c */
[----:B------:R-:W4:Y:S01]  /*60b0*/  LDL R221, [R1+0x28] ;  /* 0x0000280001dd7983 */ /* 0x000f220000100800 */
[----:B------:R-:W-:Y:S01]  /*60c0*/  FFMA.FTZ R125, -R125, R125, 1 ;  /* 0x3f8000007d7d7423 */ /* 0x000fe2000001017d */
        /* <DEDUP_REMOVED lines=10> */
[----:B------:R1:W5:Y:S01]  /*6170*/  LDL.64 R218, [R1+0x10] ;  /* 0x0000100001da7983 */ /* 0x0003620000100a00 */
[----:B------:R-:W-:Y:S01]  /*6180*/  FFMA.FTZ R198, -R198, R198, 1 ;  /* 0x3f800000c6c67423 */ /* 0x000fe200000101c6 */
[----:B------:R-:W-:Y:S01]  /*6190*/  FFMA.FTZ R199, -R199, R199, 1 ;  /* 0x3f800000c7c77423 */ /* 0x000fe200000101c7 */
[----:B------:R-:W-:Y:S01]  /*61a0*/  FFMA.FTZ R200, -R200, R200, 1 ;  /* 0x3f800000c8c87423 */ /* 0x000fe200000101c8 */
[----:B------:R1:W5:Y:S01]  /*61b0*/  LDL R216, [R1+0x40] ;  /* 0x0000400001d87983 */ /* 0x0003620000100800 */
[----:B------:R-:W-:Y:S01]  /*61c0*/  FMUL.FTZ R121, R121, UR9 ;  /* 0x0000000979797c20 */ /* 0x000fe20008410000 */
[----:B------:R-:W-:Y:S01]  /*61d0*/  FMUL.FTZ R122, R122, UR9 ;  /* 0x000000097a7a7c20 */ /* 0x000fe20008410000 */
[----:B------:R-:W-:Y:S01]  /*61e0*/  FMUL.FTZ R123, R123, UR9 ;  /* 0x000000097b7b7c20 */ /* 0x000fe20008410000 */
        /* <DEDUP_REMOVED lines=28> */
[----:B------:R-:W-:Y:S01]  /*63b0*/  MUFU.EX2 R213, R213 ;  /* 0x000000d500d57308 */ /* 0x000fe20000000800 */
[--C-:B------:R-:W-:Y:S01]  /*63c0*/  FFMA.FTZ R206, R17, UR19, -R6.reuse ;  /* 0x0000001311ce7c23 */ /* 0x100fe20008010806 */
[--C-:B------:R-:W-:Y:S01]  /*63d0*/  FFMA.FTZ R205, R11, UR19, -R6.reuse ;  /* 0x000000130bcd7c23 */ /* 0x100fe20008010806 */
[----:B------:R-:W-:Y:S01]  /*63e0*/  FFMA.FTZ R6, R9, UR19, -R6 ;  /* 0x0000001309067c23 */ /* 0x000fe20008010806 */
[--C-:B------:R-:W-:Y:S01]  /*63f0*/  FFMA.FTZ R203, R87, UR19, -R4.reuse ;  /* 0x0000001357cb7c23 */ /* 0x100fe20008010804 */
[--C-:B------:R-:W-:Y:S01]  /*6400*/  FFMA.FTZ R202, R85, UR19, -R4.reuse ;  /* 0x0000001355ca7c23 */ /* 0x100fe20008010804 */
[--C-:B------:R-:W-:Y:S01]  /*6410*/  FFMA.FTZ R201, R15, UR19, -R4.reuse ;  /* 0x000000130fc97c23 */ /* 0x100fe20008010804 */
[--C-:B------:R-:W-:Y:S03]  /*6420*/  FFMA.FTZ R118, R13, UR19, -R4.reuse ;  /* 0x000000130d767c23 */ /* 0x100fe60008010804 */
        /* <DEDUP_REMOVED lines=12> */
[----:B------:R2:W-:Y:S10]  /*64f0*/  MUFU.EX2 R204, R6 ;  /* 0x0000000600cc7308 */ /* 0x0005f40000000800 */
        /* <DEDUP_REMOVED lines=13> */
[----:B------:R-:W2:Y:S10]  /*65d0*/  MUFU.EX2 R205, R205 ;  /* 0x000000cd00cd7308 */ /* 0x000eb40000000800 */
[----:B------:R-:W4:Y:S01]  /*65e0*/  MUFU.EX2 R117, R117 ;  /* 0x0000007500757308 */ /* 0x000f220000000800 */
[----:B---3--:R-:W-:Y:S05]  /*65f0*/  F2FP.BF16.F32.PACK_AB R13, R118, R201 ;  /* 0x000000c9760d723e */ /* 0x008fea00000010ff */
[----:B------:R-:W-:Y:S01]  /*6600*/  STS [R220+0x2a400], R13 ;  /* 0x02a4000ddc007388 */ /* 0x000fe20000000800 */
[----:B--2---:R-:W-:Y:S05]  /*6610*/  F2FP.BF16.F32.PACK_AB R12, R204, R205 ;  /* 0x000000cdcc0c723e */ /* 0x004fea00000010ff */
[----:B------:R-:W-:Y:S01]  /*6620*/  STS [R217+0x2a000], R12 ;  /* 0x02a0000cd9007388 */ /* 0x000fe20000000800 */
[----:B----4-:R-:W-:Y:S05]  /*6630*/  F2FP.BF16.F32.PACK_AB R100, R116, R117 ;  /* 0x000000757464723e */ /* 0x010fea00000010ff */
        /* <DEDUP_REMOVED lines=8> */
[----:B------:R-:W-:Y:S04]  /*66c0*/  LDSM.16.M88.4 R104, [R248+0x8800] ;  /* 0x00880000f868783b */ /* 0x000fe80000000200 */
[----:B------:R-:W-:Y:S01]  /*66d0*/  LDSM.16.M88.4 R108, [R250+UR4+0x26000] ;  /* 0x02600004fa6c783b */ /* 0x000fe20008000200 */
[C---:B--2---:R-:W-:Y:S06]  /*66e0*/  HMMA.16816.F32.BF16 R4, R16.reuse, R8, RZ ;  /* 0x000000081004723c */ /* 0x044fec00000418ff */
[C---:B------:R-:W-:Y:S06]  /*66f0*/  HMMA.16816.F32.BF16 R8, R16.reuse, R10, RZ ;  /* 0x0000000a1008723c */ /* 0x040fec00000418ff */
[C---:B---3--:R-:W-:Y:S06]  /*6700*/  HMMA.16816.F32.BF16 R12, R16.reuse, R84, RZ ;  /* 0x00000054100c723c */ /* 0x048fec00000418ff */
[----:B------:R-:W-:Y:S01]  /*6710*/  HMMA.16816.F32.BF16 R16, R16, R86, RZ ;  /* 0x000000561010723c */ /* 0x000fe200000418ff */
[----:B------:R-:W2:Y:S05]  /*6720*/  LDSM.16.M88.4 R84, [R113+0x10000] ;  /* 0x010000007154783b */ /* 0x000eaa0000000200 */
[C---:B----4-:R-:W-:Y:S06]  /*6730*/  HMMA.16816.F32.BF16 R4, R88.reuse, R92, R4 ;  /* 0x0000005c5804723c */ /* 0x050fec0000041804 */
[C---:B------:R-:W-:Y:S01]  /*6740*/  HMMA.16816.F32.BF16 R8, R88.reuse, R94, R8 ;  /* 0x0000005e5808723c */ /* 0x040fe20000041808 */
[----:B------:R-:W-:Y:S05]  /*6750*/  LDSM.16.M88.4 R92, [R247+0x8000] ;  /* 0x00800000f75c783b */ /* 0x000fea0000000200 */
[C---:B-1----:R-:W-:Y:S06]  /*6760*/  HMMA.16816.F32.BF16 R12, R88.reuse, R96, R12 ;  /* 0x00000060580c723c */ /* 0x042fec000004180c */
[----:B------:R-:W-:Y:S01]  /*6770*/  HMMA.16816.F32.BF16 R16, R88, R98, R16 ;  /* 0x000000625810723c */ /* 0x000fe20000041810 */
[----:B------:R-:W1:Y:S04]  /*6780*/  LDSM.16.M88.4 R88, [R112+0x10000] ;  /* 0x010000007058783b */ /* 0x000e680000000200 */
[----:B------:R-:W3:Y:S01]  /*6790*/  LDSM.16.M88.4 R96, [R247+0x8800] ;  /* 0x00880000f760783b */ /* 0x000ee20000000200 */
[C---:B--2---:R-:W-:Y:S06]  /*67a0*/  HMMA.16816.F32.BF16 R4, R84.reuse, R100, R4 ;  /* 0x000000645404723c */ /* 0x044fec0000041804 */
[C---:B------:R-:W-:Y:S01]  /*67b0*/  HMMA.16816.F32.BF16 R8, R84.reuse, R102, R8 ;  /* 0x000000665408723c */ /* 0x040fe20000041808 */
[----:B------:R-:W-:Y:S05]  /*67c0*/  LDSM.16.M88.4 R100, [R250+UR4+0x22000] ;  /* 0x02200004fa64783b */ /* 0x000fea0008000200 */
[C---:B------:R-:W-:Y:S06]  /*67d0*/  HMMA.16816.F32.BF16 R12, R84.reuse, R104, R12 ;  /* 0x00000068540c723c */ /* 0x040fec000004180c */
[----:B------:R-:W-:Y:S01]  /*67e0*/  HMMA.16816.F32.BF16 R16, R84, R106, R16 ;  /* 0x0000006a5410723c */ /* 0x000fe20000041810 */
[----:B------:R-:W2:Y:S04]  /*67f0*/  LDSM.16.M88.4 R84, [R115+0x12000] ;  /* 0x012000007354783b */ /* 0x000ea80000000200 */
[----:B------:R-:W4:Y:S01]  /*6800*/  LDSM.16.M88.4 R104, [R250+UR4+0x22800] ;  /* 0x02280004fa68783b */ /* 0x000f220008000200 */
        /* <DEDUP_REMOVED lines=23> */
[----:B------:R-:W-:Y:S05]  /*6980*/  LDSM.16.M88.4 R100, [R250+UR4+0x24000] ;  /* 0x02400004fa64783b */ /* 0x000fea0008000200 */
[C---:B----4-:R-:W-:Y:S06]  /*6990*/  HMMA.16816.F32.BF16 R12, R84.reuse, R104, R12 ;  /* 0x00000068540c723c */ /* 0x050fec000004180c */
        /* <DEDUP_REMOVED lines=26> */
[----:B------:R-:W2:Y:S05]  /*6b40*/  LDSM.16.M88.4 R100, [R115+0x16000] ;  /* 0x016000007364783b */ /* 0x000eaa0000000200 */
        /* <DEDUP_REMOVED lines=190> */
.L_x_1638:
        /* <DEDUP_REMOVED lines=177> */
.L_x_1639:
        /* <DEDUP_REMOVED lines=638> */
.L_x_1641:
        /* <DEDUP_REMOVED lines=21> */
.L_x_1642:
        /* <DEDUP_REMOVED lines=9> */
[----:B------:R-:W-:Y:S01]  /*ac00*/  BSSY B0, `(.L_x_1643) ;  /* 0x0000035000007945 */ /* 0x000fe20003800000 */
[----:B------:R-:W-:Y:S01]  /*ac10*/  USHF.R.S32.HI UR22, URZ, 0x1f, UR54 ;  /* 0x0000001f3f167899 */ /* 0x000fe20008011436 */
[----:B------:R-:W-:-:S03]  /*ac20*/  ULDC.64 UR16, c[0x0][0x468] ;  /* 0x00011a0000107ab9 */ /* 0x000fc60000000a00 */
        /* <DEDUP_REMOVED lines=15> */
[----:B------:R-:W-:Y:S01]  /*ad20*/  IMAD.WIDE.U32 R6, R3, UR5, R58 ;  /* 0x0000000503067c25 */ /* 0x000fe2000f8e003a */
[----:B------:R-:W-:-:S03]  /*ad30*/  SHF.R.S32.HI R3, RZ, 0x3, R5 ;  /* 0x00000003ff037819 */ /* 0x000fc60000011405 */
[----:B------:R-:W-:Y:S01]  /*ad40*/  VIADD R54, R66, 0x80 ;  /* 0x0000008042367836 */ /* 0x000fe20000000000 */
[----:B------:R-:W-:Y:S01]  /*ad50*/  IADD3 R60, P0, R6, UR19, RZ ;  /* 0x00000013063c7c10 */ /* 0x000fe2000ff1e0ff */
[C---:B------:R-:W-:Y:S01]  /*ad60*/  VIADD R4, R3.reuse, 0x20 ;  /* 0x0000002003047836 */ /* 0x040fe20000000000 */
[----:B------:R-:W-:Y:S02]  /*ad70*/  ISETP.GE.AND P5, PT, R3, UR8, PT ;  /* 0x0000000803007c0c */ /* 0x000fe4000bfa6270 */
[----:B------:R-:W-:Y:S02]  /*ad80*/  IADD3.X R61, R7, UR20, R2, P0, !PT ;  /* 0x00000014073d7c10 */ /* 0x000fe400087fe402 */
[----:B------:R-:W-:Y:S02]  /*ad90*/  MOV R2, UR16 ;  /* 0x0000001000027c02 */ /* 0x000fe40008000f00 */
[----:B------:R-:W-:-:S03]  /*ada0*/  ISETP.GE.AND P4, PT, R4, UR8, PT ;  /* 0x0000000804007c0c */ /* 0x000fc6000bf86270 */
[----:B------:R-:W-:Y:S01]  /*adb0*/  IMAD.WIDE.U32 R60, R2, UR54, R60 ;  /* 0x00000036023c7c25 */ /* 0x000fe2000f8e003c */
[----:B------:R-:W-:-:S03]  /*adc0*/  SHF.R.S32.HI R2, RZ, 0x1f, R3 ;  /* 0x0000001fff027819 */ /* 0x000fc60000011403 */
        /* <DEDUP_REMOVED lines=24> */
.L_x_1644:
[----:B------:R-:W-:Y:S05]  /*af50*/  BSYNC B0 ;  /* 0x0000000000007941 */ /* 0x000fea0003800000 */
.L_x_1643:
        /* <DEDUP_REMOVED lines=21> */
.L_x_1646:
[----:B------:R-:W-:Y:S05]  /*b0b0*/  BSYNC B0 ;  /* 0x0000000000007941 */ /* 0x000fea0003800000 */
.L_x_1645:
        /* <DEDUP_REMOVED lines=38> */
.L_x_1648:
[----:B------:R-:W-:Y:S05]  /*b320*/  BSYNC B0 ;  /* 0x0000000000007941 */ /* 0x000fea0003800000 */
.L_x_1647:
        /* <DEDUP_REMOVED lines=12> */
[----:B---34-:R-:W-:-:S03]  /*b3f0*/  LEA R4, P4, R36, UR8, 0x1 ;  /* 0x0000000824047c11 */ /* 0x018fc6000f8808ff */
[----:B------:R-:W-:-:S04]  /*b400*/  IMAD R2, R3, UR13, R2 ;  /* 0x0000000d03027c24 */ /* 0x000fc8000f8e0202 */
[----:B------:R-:W-:-:S05]  /*b410*/  IMAD.IADD R2, R2, 0x1, R37 ;  /* 0x0000000102027824 */ /* 0x000fca00078e0225 */
[----:B------:R-:W-:-:S05]  /*b420*/  LEA.HI.X R5, R36, UR9, R2, 0x1, P4 ;  /* 0x0000000924057c11 */ /* 0x000fca000a0f0c02 */
[----:B------:R3:W-:Y:S04]  /*b430*/  @!P3 STG.E.128 desc[UR6][R4.64], R32 ;  /* 0x000000200400b986 */ /* 0x0007e8000c101d06 */
[----:B------:R3:W-:Y:S04]  /*b440*/  @!P2 STG.E.128 desc[UR6][R4.64+0x80], R28 ;  /* 0x0000801c0400a986 */ /* 0x0007e8000c101d06 */
[----:B------:R3:W-:Y:S04]  /*b450*/  @!P1 STG.E.128 desc[UR6][R4.64+0x100], R24 ;  /* 0x0001001804009986 */ /* 0x0007e8000c101d06 */
[----:B------:R3:W-:Y:S02]  /*b460*/  @!P0 STG.E.128 desc[UR6][R4.64+0x180], R20 ;  /* 0x0001801404008986 */ /* 0x0007e4000c101d06 */
.L_x_1617:
[----:B------:R-:W-:Y:S05]  /*b470*/  BSYNC B1 ;  /* 0x0000000000017941 */ /* 0x000fea0003800000 */
.L_x_1603:
        /* <DEDUP_REMOVED lines=12> */
.L_x_1649:
[----:B------:R-:W-:Y:S05]  /*b540*/  EXIT ;  /* 0x000000000000794d */ /* 0x000fea0003800000 */
.L_x_1651:
        /* <DEDUP_REMOVED lines=11> */
.L_x_2065:


//--------------------- .text._ZN5flash44flash_bwd_dq_dk_dv_loop_seqk_parallel_kernelI23Flash_bwd_kernel_traitsILi256ELi64ELi64ELi8ELi4ELi2ELi2ELb0ELb0EN7cutlass10bfloat16_tE19Flash_kernel_traitsILi256ELi64ELi64ELi8ES3_EELb1ELb0ELb0ELb0ELb0ELb1ELb0EEEvNS_16Flash_bwd_paramsE --------------------------
	.section	.text._ZN5flash44flash_bwd_dq_dk_dv_loop_seqk_parallel_kernelI23Flash_bwd_kernel_traitsILi256ELi64ELi64ELi8ELi4ELi2ELi2ELb0ELb0EN7cutlass10bfloat16_tE19Flash_kernel_traitsILi256ELi64ELi64ELi8ES3_EELb1ELb0ELb0ELb0ELb0ELb1ELb0EEEvNS_16Flash_bwd_paramsE,"ax",@progbits
	.align	128
        .global         _ZN5flash44flash_bwd_dq_dk_dv_loop_seqk_parallel_kernelI23Flash_bwd_kernel_traitsILi256ELi64ELi64ELi8ELi4ELi2ELi2ELb0ELb0EN7cutlass10bfloat16_tE19Flash_kernel_traitsILi256ELi64ELi64ELi8ES3_EELb1ELb0ELb0ELb0ELb0ELb1ELb0EEEvNS_16Flash_bwd_paramsE
        .type           _ZN5flash44flash_bwd_dq_dk_dv_loop_seqk_parallel_kernelI23Flash_bwd_kernel_traitsILi256ELi64ELi64ELi8ELi4ELi2ELi2ELb0ELb0EN7cutlass10bfloat16_tE19Flash_kernel_traitsILi256ELi64ELi64ELi8ES3_EELb1ELb0ELb0ELb0ELb0ELb1ELb0EEEvNS_16Flash_bwd_paramsE,@function
        .size           _ZN5flash44flash_bwd_dq_dk_dv_loop_seqk_parallel_kernelI23Flash_bwd_kernel_traitsILi256ELi64ELi64ELi8ELi4ELi2ELi2ELb0ELb0EN7cutlass10bfloat16_tE19Flash_kernel_traitsILi256ELi64ELi64ELi8ES3_EELb1ELb0ELb0ELb0ELb0ELb1ELb0EEEvNS_16Flash_bwd_paramsE,(.L_x_2066 - _ZN5flash44flash_bwd_dq_dk_dv_loop_seqk_parallel_kernelI23Flash_bwd_kernel_traitsILi256ELi64ELi64ELi8ELi4ELi2ELi2ELb0ELb0EN7cutlass10bfloat16_tE19Flash_kernel_traitsILi256ELi64ELi64ELi8ES3_EELb1ELb0ELb0ELb0ELb0ELb1ELb0EEEvNS_16Flash_bwd_paramsE)
        .other          _ZN5flash44flash_bwd_dq_dk_dv_loop_seqk_parallel_kernelI23Flash_bwd_kernel_traitsILi256ELi64ELi64ELi8ELi4ELi2ELi2ELb0ELb0EN7cutlass10bfloat16_tE19Flash_kernel_traitsILi256ELi64ELi64ELi8ES3_EELb1ELb0ELb0ELb0ELb0ELb1ELb0EEEvNS_16Flash_bwd_paramsE,@"STO_CUDA_ENTRY STV_DEFAULT"
_ZN5flash44flash_bwd_dq_dk_dv_loop_seqk_parallel_kernelI23Flash_bwd_kernel_traitsILi256ELi64ELi64ELi8ELi4ELi2ELi2ELb0ELb0EN7cutlass10bfloat16_tE19Flash_kernel_traitsILi256ELi64ELi64ELi8ES3_EELb1ELb0ELb0ELb0ELb0ELb1ELb0EEEvNS_16Flash_bwd_paramsE:
.text._ZN5flash44flash_bwd_dq_dk_dv_loop_seqk_parallel_kernelI23Flash_bwd_kernel_traitsILi256ELi64ELi64ELi8ELi4ELi2ELi2ELb0ELb0EN7cutlass10bfloat16_tE19Flash_kernel_traitsILi256ELi64ELi64ELi8ES3_EELb1ELb0ELb0ELb0ELb0ELb1ELb0EEEvNS_16Flash_bwd_paramsE:
        /* <DEDUP_REMOVED lines=70> */
[----:B------:R-:W-:Y:S01]  /*0460*/  LOP3.LUT R3, R0, 0x10, R2, 0xf8, !PT ;  /* 0x0000001000037812 */ /* 0x000fe200078ef802 */
[----:B------:R-:W-:Y:S01]  /*0470*/  IMAD R2, R246, 0x800, R214 ;  /* 0x00000800f6027824 */ /* 0x000fe200078e02d6 */
[----:B------:R-:W-:-:S02]  /*0480*/  LOP3.LUT R209, R0, 0x8, R12, 0xf8, !PT ;  /* 0x0000000800d17812 */ /* 0x000fc400078ef80c */
[----:B------:R-:W-:Y:S02]  /*0490*/  SHF.R.U32.HI R0, RZ, 0x3, R0 ;  /* 0x00000003ff007819 */ /* 0x000fe40000011600 */
[----:B------:R-:W-:Y:S02]  /*04a0*/  LOP3.LUT R3, R3, 0x8, R12, 0xf8, !PT ;  /* 0x0000000803037812 */ /* 0x000fe400078ef80c */
[----:B------:R-:W-:Y:S02]  /*04b0*/  LOP3.LUT R4, R6, 0x1, RZ, 0xc0, !PT ;  /* 0x0000000106047812 */ /* 0x000fe400078ec0ff */
[----:B------:R-:W-:Y:S02]  /*04c0*/  LOP3.LUT R209, R209, R0, RZ, 0x3c, !PT ;  /* 0x00000000d1d17212 */ /* 0x000fe400078e3cff */
[----:B------:R-:W-:Y:S01]  /*04d0*/  LOP3.LUT R214, R214, R3, R0, 0xf6, !PT ;  /* 0x00000003d6d67212 */ /* 0x000fe200078ef600 */
[----:B------:R-:W-:Y:S01]  /*04e0*/  IMAD.SHL.U32 R3, R6, 0x40, RZ ;  /* 0x0000004006037824 */ /* 0x000fe200078e00ff */
[----:B------:R-:W-:Y:S01]  /*04f0*/  SHF.R.S32.HI R0, RZ, 0x6, R15 ;  /* 0x00000006ff007819 */ /* 0x000fe2000001140f */
[----:B------:R-:W-:Y:S01]  /*0500*/  IMAD.IADD R209, R2, 0x1, R209 ;  /* 0x0000000102d17824 */ /* 0x000fe200078e02d1 */
[----:B------:R-:W-:-:S02]  /*0510*/  LOP3.LUT P4, RZ, R5, 0x2, RZ, 0xc0, !PT ;  /* 0x0000000205ff7812 */ /* 0x000fc4000788c0ff */
[----:B------:R-:W-:Y:S01]  /*0520*/  LOP3.LUT P3, RZ, R5, 0x4, RZ, 0xc0, !PT ;  /* 0x0000000405ff7812 */ /* 0x000fe2000786c0ff */
[----:B------:R-:W-:Y:S01]  /*0530*/  IMAD R249, R0, 0x200, R8 ;  /* 0x0000020000f97824 */ /* 0x000fe200078e0208 */
[----:B------:R-:W-:Y:S01]  /*0540*/  ISETP.NE.U32.AND P0, PT, R4, 0x1, PT ;  /* 0x000000010400780c */ /* 0x000fe20003f05070 */
[----:B------:R-:W-:Y:S01]  /*0550*/  IMAD.SHL.U32 R2, R0, 0x8, RZ ;  /* 0x0000000800027824 */ /* 0x000fe200078e00ff */
[----:B------:R-:W-:Y:S01]  /*0560*/  LOP3.LUT R5, R10, 0xfffffff8, RZ, 0xc0, !PT ;  /* 0xfffffff80a057812 */ /* 0x000fe200078ec0ff */
[----:B------:R-:W-:Y:S01]  /*0570*/  IMAD.SHL.U32 R4, R14, 0x2, RZ ;  /* 0x000000020e047824 */ /* 0x000fe200078e00ff */
[----:B------:R-:W-:Y:S02]  /*0580*/  LOP3.LUT R0, R3, 0x1c0, RZ, 0xc0, !PT ;  /* 0x000001c003007812 */ /* 0x000fe400078ec0ff */
[----:B------:R-:W-:Y:S01]  /*0590*/  R2P PR, R6, 0x6 ;  /* 0x0000000606007804 */ /* 0x000fe20000000000 */
[----:B------:R-:W-:Y:S01]  /*05a0*/  IMAD.SHL.U32 R6, R246, 0x20, RZ ;  /* 0x00000020f6067824 */ /* 0x000fe200078e00ff */
[----:B------:R-:W-:Y:S01]  /*05b0*/  LOP3.LUT R2, R2, 0x18, RZ, 0xc0, !PT ;  /* 0x0000001802027812 */ /* 0x000fe200078ec0ff */
[----:B------:R-:W-:Y:S01]  /*05c0*/  IMAD.IADD R7, R11, 0x1, -R5 ;  /* 0x000000010b077824 */ /* 0x000fe200078e0a05 */
[----:B------:R-:W-:Y:S01]  /*05d0*/  SHF.R.U32.HI R3, RZ, 0x3, R0 ;  /* 0x00000003ff037819 */ /* 0x000fe20000011600 */
[----:B------:R-:W-:Y:S01]  /*05e0*/  IMAD.SHL.U32 R5, R13, 0x20, RZ ;  /* 0x000000200d057824 */ /* 0x000fe200078e00ff */
[----:B------:R-:W-:Y:S01]  /*05f0*/  LOP3.LUT R6, R0, 0x20, R6, 0xf8, !PT ;  /* 0x0000002000067812 */ /* 0x000fe200078ef806 */
[----:B------:R-:W-:Y:S01]  /*0600*/  IMAD.SHL.U32 R7, R7, 0x40, RZ ;  /* 0x0000004007077824 */ /* 0x000fe200078e00ff */
[----:B------:R-:W-:Y:S01]  /*0610*/  LOP3.LUT R0, R3, R0, R2, 0x1e, !PT ;  /* 0x0000000003007212 */ /* 0x000fe200078e1e02 */
[--C-:B------:R-:W-:Y:S01]  /*0620*/  IMAD R8, R248, 0x400, R4.reuse ;  /* 0x00000400f8087824 */ /* 0x100fe200078e0204 */
[----:B------:R-:W-:Y:S01]  /*0630*/  LOP3.LUT R9, R2, 0x20, R5, 0xf8, !PT ;  /* 0x0000002002097812 */ /* 0x000fe200078ef805 */
[----:B------:R-:W-:Y:S01]  /*0640*/  IMAD R4, R218, 0x400, R4 ;  /* 0x00000400da047824 */ /* 0x000fe200078e0204 */
[----:B------:R-:W-:Y:S01]  /*0650*/  LOP3.LUT R6, R6, R3, RZ, 0x3c, !PT ;  /* 0x0000000306067212 */ /* 0x000fe200078e3cff */
[----:B------:R-:W-:Y:S01]  /*0660*/  IMAD.SHL.U32 R5, R13, 0x8, RZ ;  /* 0x000000080d057824 */ /* 0x000fe200078e00ff */
[----:B------:R-:W-:Y:S01]  /*0670*/  LOP3.LUT R3, R7, 0x1c0, RZ, 0xc0, !PT ;  /* 0x000001c007037812 */ /* 0x000fe200078ec0ff */
[----:B------:R-:W-:Y:S01]  /*0680*/  IMAD.IADD R243, R4, 0x1, R0 ;  /* 0x0000000104f37824 */ /* 0x000fe200078e0200 */
[----:B------:R-:W-:Y:S01]  /*0690*/  SEL R210, R210, 0xffffffe0, !P4 ;  /* 0xffffffe0d2d27807 */ /* 0x000fe20006000000 */
[----:B------:R-:W-:Y:S01]  /*06a0*/  IMAD.SHL.U32 R0, R10, 0x40, RZ ;  /* 0x000000400a007824 */ /* 0x000fe200078e00ff */
[----:B------:R-:W-:Y:S01]  /*06b0*/  SHF.R.U32.HI R2, RZ, 0x3, R3 ;  /* 0x00000003ff027819 */ /* 0x000fe20000011603 */
[----:B------:R-:W-:Y:S01]  /*06c0*/  IMAD.IADD R6, R8, 0x1, R6 ;  /* 0x0000000108067824 */ /* 0x000fe200078e0206 */
[----:B------:R-:W-:Y:S01]  /*06d0*/  LOP3.LUT R4, R3, 0x8, R5, 0xf8, !PT ;  /* 0x0000000803047812 */ /* 0x000fe200078ef805 */
[----:B------:R-:W-:Y:S01]  /*06e0*/  IMAD.U32 R5, RZ, RZ, UR5 ;  /* 0x00000005ff057e24 */ /* 0x000fe2000f8e00ff */
[----:B------:R-:W-:Y:S01]  /*06f0*/  LOP3.LUT R0, R0, 0xfffffe00, RZ, 0xc0, !PT ;  /* 0xfffffe0000007812 */ /* 0x000fe200078ec0ff */
[----:B------:R-:W-:Y:S01]  /*0700*/  USHF.L.U32 UR5, UR45, 0x7, URZ ;  /* 0x000000072d057899 */ /* 0x000fe2000800063f */
[----:B------:R-:W-:-:S02]  /*0710*/  LOP3.LUT R3, R2, R9, R3, 0x1e, !PT ;  /* 0x0000000902037212 */ /* 0x000fc400078e1e03 */
[----:B------:R-:W-:Y:S01]  /*0720*/  LOP3.LUT R2, R4, R2, RZ, 0x3c, !PT ;  /* 0x0000000204027212 */ /* 0x000fe200078e3cff */
[--C-:B------:R-:W-:Y:S01]  /*0730*/  IMAD R4, R248, 0x400, R0.reuse ;  /* 0x00000400f8047824 */ /* 0x100fe200078e0200 */
[----:B------:R-:W-:Y:S01]  /*0740*/  LOP3.LUT R223, R3, R0, RZ, 0xfc, !PT ;  /* 0x0000000003df7212 */ /* 0x000fe200078efcff */
[----:B------:R-:W-:Y:S01]  /*0750*/  IMAD R218, R218, 0x400, R0 ;  /* 0x00000400dada7824 */ /* 0x000fe200078e0200 */
[----:B------:R-:W-:Y:S01]  /*0760*/  LEA R209, R209, UR4, 0x1 ;  /* 0x00000004d1d17c11 */ /* 0x000fe2000f8e08ff */
[----:B------:R-:W-:Y:S01]  /*0770*/  IMAD.U32 R0, RZ, RZ, UR5 ;  /* 0x00000005ff007e24 */ /* 0x000fe2000f8e00ff */
[----:B------:R-:W-:Y:S01]  /*0780*/  USHF.R.S32.HI UR5, URZ, 0x1f, UR55 ;  /* 0x0000001f3f057899 */ /* 0x000fe20008011437 */
[----:B------:R-:W-:Y:S01]  /*0790*/  IMAD.IADD R222, R4, 0x1, R2 ;  /* 0x0000000104de7824 */ /* 0x000fe200078e0202 */
[----:B------:R-:W-:Y:S01]  /*07a0*/  LEA R229, R6, UR4, 0x1 ;  /* 0x0000000406e57c11 */ /* 0x000fe2000f8e08ff */
[----:B------:R-:W-:Y:S01]  /*07b0*/  IMAD.IADD R218, R2, 0x1, R218 ;  /* 0x0000000102da7824 */ /* 0x000fe200078e02da */
[----:B------:R-:W-:Y:S01]  /*07c0*/  SEL R215, R215, 0xffffffc0, !P3 ;  /* 0xffffffc0d7d77807 */ /* 0x000fe20005800000 */
[----:B------:R-:W-:Y:S01]  /*07d0*/  IMAD.U32 R2, RZ, RZ, UR6 ;  /* 0x00000006ff027e24 */ /* 0x000fe2000f8e00ff */
[----:B------:R-:W-:Y:S01]  /*07e0*/  SEL R235, R235, 0x10, !P0 ;  /* 0x00000010ebeb7807 */ /* 0x000fe20004000000 */
[----:B------:R-:W-:Y:S01]  /*07f0*/  IMAD.U32 R0, RZ, RZ, UR5 ;  /* 0x00000005ff007e24 */ /* 0x000fe2000f8e00ff */
[----:B------:R-:W-:Y:S01]  /*0800*/  SHF.R.S32.HI R239, RZ, 0x2, R239 ;  /* 0x00000002ffef7819 */ /* 0x000fe200000114ef */
[----:B------:R-:W-:Y:S01]  /*0810*/  IMAD.U32 R0, RZ, RZ, UR6 ;  /* 0x00000006ff007e24 */ /* 0x000fe2000f8e00ff */
[----:B------:R-:W-:Y:S01]  /*0820*/  UIADD3 UR6, UR4, 0x18000, URZ ;  /* 0x0001800004067890 */ /* 0x000fe2000fffe03f */
[----:B------:R-:W-:Y:S01]  /*0830*/  IMAD.U32 R252, RZ, RZ, UR5 ;  /* 0x00000005fffc7e24 */ /* 0x000fe2000f8e00ff */
[----:B------:R-:W-:Y:S01]  /*0840*/  UIADD3 UR5, UR4, 0x28000, URZ ;  /* 0x0002800004057890 */ /* 0x000fe2000fffe03f */
[----:B------:R-:W-:Y:S01]  /*0850*/  LEA R214, R214, UR4, 0x1 ;  /* 0x00000004d6d67c11 */ /* 0x000fe2000f8e08ff */
[----:B------:R-:W-:-:S02]  /*0860*/  IMAD.IADD R210, R210, 0x1, R209 ;  /* 0x00000001d2d27824 */ /* 0x000fc400078e02d1 */
[----:B------:R-:W-:Y:S01]  /*0870*/  LEA R243, R243, UR6, 0x1 ;  /* 0x00000006f3f37c11 */ /* 0x000fe2000f8e08ff */
[C---:B------:R-:W-:Y:S01]  /*0880*/  VIADD R234, R229.reuse, 0x20 ;  /* 0x00000020e5ea7836 */ /* 0x040fe20000000000 */
[----:B------:R-:W-:Y:S01]  /*0890*/  LEA R218, R218, UR5, 0x1 ;  /* 0x00000005dada7c11 */ /* 0x000fe2000f8e08ff */
[----:B------:R-:W-:Y:S01]  /*08a0*/  @P1 VIADD R234, R229, 0xffffffe0 ;  /* 0xffffffe0e5ea1836 */ /* 0x000fe20000000000 */
[----:B------:R-:W-:Y:S01]  /*08b0*/  ULDC.64 UR6, c[0x0][0x208] ;  /* 0x0000820000067ab9 */ /* 0x000fe20000000a00 */
[C---:B------:R-:W-:Y:S02]  /*08c0*/  IMAD.IADD R212, R215.reuse, 0x1, R209 ;  /* 0x00000001d7d47824 */ /* 0x040fe400078e02d1 */
[----:B------:R-:W-:Y:S02]  /*08d0*/  IMAD.IADD R211, R215, 0x1, R210 ;  /* 0x00000001d7d37824 */ /* 0x000fe400078e02d2 */
[----:B------:R-:W-:Y:S02]  /*08e0*/  VIADD R244, R243, 0x40 ;  /* 0x00000040f3f47836 */ /* 0x000fe40000000000 */
[----:B------:R-:W-:-:S02]  /*08f0*/  IMAD.IADD R236, R229, 0x1, R235 ;  /* 0x00000001e5ec7824 */ /* 0x000fc400078e02eb */
[----:B------:R-:W-:Y:S02]  /*0900*/  IMAD R239, R248, 0x10, R239 ;  /* 0x00000010f8ef7824 */ /* 0x000fe400078e02ef */
[----:B------:R-:W-:Y:S02]  /*0910*/  IMAD.IADD R215, R215, 0x1, R214 ;  /* 0x00000001d7d77824 */ /* 0x000fe400078e02d6 */
[----:B------:R-:W-:Y:S02]  /*0920*/  @P2 VIADD R244, R243, 0xffffffc0 ;  /* 0xffffffc0f3f42836 */ /* 0x000fe40000000000 */
[----:B------:R-:W-:-:S07]  /*0930*/  IMAD.IADD R235, R235, 0x1, R234 ;  /* 0x00000001ebeb7824 */ /* 0x000fce00078e02ea */
.L_x_1686:
        /* <DEDUP_REMOVED lines=23> */
[----:B------:R-:W-:Y:S02]  /*0ab0*/  ULDC.64 UR8, c[0x0][0x2f8] ;  /* 0x0000be0000087ab9 */ /* 0x000fe40000000a00 */
[----:B------:R-:W-:Y:S01]  /*0ac0*/  ULDC.U8 UR15, c[0x0][0x3c2] ;  /* 0x0000f080000f7ab9 */ /* 0x000fe20000000000 */
[----:B------:R-:W-:Y:S01]  /*0ad0*/  IMAD.U32 R5, RZ, RZ, UR13 ;  /* 0x0000000dff057e24 */ /* 0x000fe2000f8e00ff */
[----:B------:R-:W-:Y:S01]  /*0ae0*/  UISETP.NE.AND UP1, UPT, UR15, URZ, UPT ;  /* 0x0000003f0f00728c */ /* 0x000fe2000bf25270 */
[----:B------:R-:W-:Y:S01]  /*0af0*/  PLOP3.LUT P3, PT, PT, PT, UP2, 0x80, 0x0 ;  /* 0x000000000000781c */ /* 0x000fe20003f6f028 */
[----:B------:R-:W-:Y:S02]  /*0b00*/  UISETP.EQ.U32.AND UP4, UPT, UR8, URZ, UPT ;  /* 0x0000003f0800728c */ /* 0x000fe4000bf82070 */
[----:B------:R-:W2:Y:S02]  /*0b10*/  @P1 LDG.E R7, desc[UR6][R4.64] ;  /* 0x0000000604071981 */ /* 0x000ea4000c1e1900 */
[----:B------:R-:W-:-:S02]  /*0b20*/  UISETP.EQ.OR.EX UP4, UPT, UR9, URZ, !UP1, UP4 ;  /* 0x0000003f0900728c */ /* 0x000fc4000cf82740 */
        /* <DEDUP_REMOVED lines=18> */
[----:B------:R-:W-:Y:S01]  /*0c50*/  USHF.L.U32 UR25, UR16, 0x6, URZ ;  /* 0x0000000610197899 */ /* 0x000fe2000800063f */
[----:B--2---:R-:W-:Y:S02]  /*0c60*/  @P1 R2UR UR32, R7 ;  /* 0x00000000072012ca */ /* 0x004fe400000e0000 */
[----:B---3--:R-:W-:-:S02]  /*0c70*/  @P0 R2UR UR13, R5 ;  /* 0x00000000050d02ca */ /* 0x008fc400000e0000 */
[----:B------:R-:W-:Y:S01]  /*0c80*/  ISETP.NE.U32.AND P0, PT, RZ, UR8, PT ;  /* 0x00000008ff007c0c */ /* 0x000fe2000bf05070 */
[----:B------:R-:W-:-:S03]  /*0c90*/  ULDC UR8, c[0x0][0x2c8] ;  /* 0x0000b20000087ab9 */ /* 0x000fc60000000800 */
[----:B------:R-:W-:Y:S01]  /*0ca0*/  ISETP.NE.AND.EX P0, PT, RZ, UR9, PT, P0 ;  /* 0x00000009ff007c0c */ /* 0x000fe2000bf05300 */
[----:B------:R-:W-:-:S06]  /*0cb0*/  @!UP3 USEL UR9, UR5, URZ, UP0 ;  /* 0x0000003f0509b287 */ /* 0x000fcc0008000000 */
        /* <DEDUP_REMOVED lines=11> */
.L_x_1652:
        /* <DEDUP_REMOVED lines=9> */
[----:B------:R-:W-:Y:S01]  /*0e00*/  UISETP.NE.AND UP1, UPT, UR12, -0x1, UPT ;  /* 0xffffffff0c00788c */ /* 0x000fe2000bf25270 */
[----:B------:R-:W-:Y:S01]  /*0e10*/  ULDC.64 UR8, c[0x0][0x228] ;  /* 0x00008a0000087ab9 */ /* 0x000fe20000000a00 */
[----:B------:R-:W-:-:S03]  /*0e20*/  UISETP.NE.AND UP0, UPT, UR33, -0x1, UPT ;  /* 0xffffffff2100788c */ /* 0x000fc6000bf05270 */
[----:B------:R-:W2:Y:S01]  /*0e30*/  S2UR UR13, SR_CTAID.X ;  /* 0x00000000000d79c3 */ /* 0x000ea20000002500 */
[----:B------:R-:W-:Y:S02]  /*0e40*/  UIMAD.WIDE.U32 UR18, UR45, UR8, URZ ;  /* 0x000000082d1272a5 */ /* 0x000fe4000f8e003f */
[----:B------:R-:W-:Y:S02]  /*0e50*/  UIMAD UR8, UR56, UR8, URZ ;  /* 0x00000008380872a4 */ /* 0x000fe4000f8e023f */
[----:B------:R-:W-:Y:S01]  /*0e60*/  USHF.L.U32 UR14, UR45, 0x7, URZ ;  /* 0x000000072d0e7899 */ /* 0x000fe2000800063f */
[----:B------:R-:W-:Y:S01]  /*0e70*/  ULDC UR57, c[0x0][0x2d4] ;  /* 0x0000b50000397ab9 */ /* 0x000fe20000000800 */
[----:B------:R-:W-:Y:S01]  /*0e80*/  ULDC.64 UR28, c[0x0][0x240] ;  /* 0x00009000001c7ab9 */ /* 0x000fe20000000a00 */
[----:B------:R-:W-:Y:S02]  /*0e90*/  UIMAD UR26, UR45, UR9, UR8 ;  /* 0x000000092d1a72a4 */ /* 0x000fe4000f8e0208 */
[----:B------:R-:W-:-:S02]  /*0ea0*/  USEL UR34, UR14, URZ, UP2 ;  /* 0x0000003f0e227287 */ /* 0x000fc40009000000 */
[----:B------:R-:W-:Y:S01]  /*0eb0*/  USHF.R.S32.HI UR35, URZ, 0x1f, UR57 ;  /* 0x0000001f3f237899 */ /* 0x000fe20008011439 */
[----:B------:R-:W-:Y:S01]  /*0ec0*/  @!UP1 ULDC.64 UR8, c[0x0][0x418] ;  /* 0x0001060000089ab9 */ /* 0x000fe20000000a00 */
[----:B-1----:R-:W-:Y:S01]  /*0ed0*/  IABS R5, R6 ;  /* 0x0000000600057213 */ /* 0x002fe20000000000 */
[----:B------:R-:W-:Y:S01]  /*0ee0*/  ULDC.U8 UR23, c[0x0][0x480] ;  /* 0x0001200000177ab9 */ /* 0x000fe20000000000 */
[----:B------:R-:W-:Y:S01]  /*0ef0*/  ULDC.U8 UR22, c[0x0][0x3d8] ;  /* 0x0000f60000167ab9 */ /* 0x000fe20000000000 */
[----:B------:R-:W-:Y:S01]  /*0f00*/  UIMAD.WIDE.U32 UR14, UR12, UR28, URZ ;  /* 0x0000001c0c0e72a5 */ /* 0x000fe2000f8e003f */
[----:B------:R-:W1:Y:S01]  /*0f10*/  I2F.RP R2, R5 ;  /* 0x0000000500027306 */ /* 0x000e620000209400 */
[----:B------:R-:W-:Y:S01]  /*0f20*/  @UP0 UIADD3 UR17, UR32, UR33, URZ ;  /* 0x0000002120110290 */ /* 0x000fe2000fffe03f */
[----:B------:R-:W-:Y:S01]  /*0f30*/  ISETP.NE.AND P3, PT, R6, RZ, PT ;  /* 0x000000ff0600720c */ /* 0x000fe20003f65270 */
[----:B------:R-:W-:Y:S02]  /*0f40*/  UISETP.NE.AND UP4, UPT, UR23, URZ, UPT ;  /* 0x0000003f1700728c */ /* 0x000fe4000bf85270 */
[----:B--2---:R-:W-:-:S02]  /*0f50*/  UIMAD.WIDE.U32 UR30, UR13, UR10, URZ ;  /* 0x0000000a0d1e72a5 */ /* 0x004fc4000f8e003f */
[----:B------:R-:W-:Y:S02]  /*0f60*/  UISETP.NE.AND UP3, UPT, UR22, URZ, UPT ;  /* 0x0000003f1600728c */ /* 0x000fe4000bf65270 */
[----:B------:R-:W-:Y:S02]  /*0f70*/  UIMAD UR49, UR13, UR11, UR31 ;  /* 0x0000000b0d3172a4 */ /* 0x000fe4000f8e021f */
[----:B------:R-:W-:Y:S01]  /*0f80*/  UIADD3 UR13, UR37, 0x3f, URZ ;  /* 0x0000003f250d7890 */ /* 0x000fe2000fffe03f */
[----:B------:R-:W-:Y:S01]  /*0f90*/  @UP1 ULDC.64 UR10, c[0x0][0x420] ;  /* 0x00010800000a1ab9 */ /* 0x000fe20000000a00 */
[----:B------:R-:W-:Y:S01]  /*0fa0*/  @UP0 ULDC.64 UR22, c[0x0][0x248] ;  /* 0x0000920000160ab9 */ /* 0x000fe20000000a00 */
[----:B-1----:R-:W1:Y:S01]  /*0fb0*/  MUFU.RCP R2, R2 ;  /* 0x0000000200027308 */ /* 0x002e620000001000 */
[----:B------:R-:W-:Y:S02]  /*0fc0*/  USHF.R.S32.HI UR21, URZ, 0x1f, UR13 ;  /* 0x0000001f3f157899 */ /* 0x000fe4000801140d */
[----:B------:R-:W-:-:S02]  /*0fd0*/  @UP1 UIMAD.WIDE.U32 UR42, UR12, UR10, URZ ;  /* 0x0000000a0c2a12a5 */ /* 0x000fc4000f8e003f */
[----:B------:R-:W-:Y:S02]  /*0fe0*/  @!UP1 UIMAD UR10, UR56, UR8, URZ ;  /* 0x00000008380a92a4 */ /* 0x000fe4000f8e023f */
[----:B------:R-:W-:Y:S02]  /*0ff0*/  ULEA.HI UR44, UR21, UR13, URZ, 0x6 ;  /* 0x0000000d152c7291 */ /* 0x000fe4000f8f303f */
[----:B------:R-:W-:Y:S02]  /*1000*/  UIMAD UR13, UR35, UR45, URZ ;  /* 0x0000002d230d72a4 */ /* 0x000fe4000f8e023f */
[----:B------:R-:W-:Y:S02]  /*1010*/  USEL UR54, UR18, UR14, !UP1 ;  /* 0x0000000e12367287 */ /* 0x000fe4000c800000 */
[----:B------:R-:W-:Y:S01]  /*1020*/  UIADD3 UR46, UR19, UR26, URZ ;  /* 0x0000001a132e7290 */ /* 0x000fe2000fffe03f */
[----:B------:R-:W-:Y:S01]  /*1030*/  ULDC UR60, c[0x0][0x2dc] ;  /* 0x0000b700003c7ab9 */ /* 0x000fe20000000800 */
[----:B------:R-:W-:Y:S01]  /*1040*/  ULDC UR59, c[0x0][0x270] ;  /* 0x00009c00003b7ab9 */ /* 0x000fe20000000800 */
[----:B-1----:R-:W-:Y:S01]  /*1050*/  VIADD R2, R2, 0xffffffe ;  /* 0x0ffffffe02027836 */ /* 0x002fe20000000000 */
[----:B------:R-:W-:-:S02]  /*1060*/  @UP0 UIMAD.WIDE.U32 UR18, UR17, UR22, URZ ;  /* 0x00000016111202a5 */ /* 0x000fc4000f8e003f */
[----:B------:R-:W-:Y:S01]  /*1070*/  @UP1 UIMAD UR47, UR12, UR11, UR43 ;  /* 0x0000000b0c2f12a4 */ /* 0x000fe2000f8e022b */
[----:B------:R-:W1:Y:S01]  /*1080*/  F2I.FTZ.U32.TRUNC.NTZ R3, R2 ;  /* 0x0000000200037305 */ /* 0x000e62000021f000 */
[----:B------:R-:W-:Y:S02]  /*1090*/  @!UP1 UIMAD.WIDE.U32 UR40, UR45, UR8, URZ ;  /* 0x000000082d2892a5 */ /* 0x000fe4000f8e003f */
[----:B------:R-:W-:Y:S02]  /*10a0*/  @!UP1 UIMAD UR31, UR45, UR9, UR10 ;  /* 0x000000092d1f92a4 */ /* 0x000fe4000f8e020a */
[----:B------:R-:W-:Y:S02]  /*10b0*/  UIMAD UR24, UR12, UR29, URZ ;  /* 0x0000001d0c1872a4 */ /* 0x000fe4000f8e023f */
[----:B------:R-:W-:Y:S02]  /*10c0*/  @UP0 UIMAD UR17, UR17, UR23, URZ ;  /* 0x00000017111102a4 */ /* 0x000fe4000f8e023f */
[----:B------:R-:W-:-:S02]  /*10d0*/  UIMAD.WIDE UR8, UR60, UR59, URZ ;  /* 0x0000003b3c0872a5 */ /* 0x000fc4000f8e023f */
[----:B------:R-:W-:Y:S02]  /*10e0*/  UIMAD.WIDE.U32 UR10, UR45, UR57, URZ ;  /* 0x000000392d0a72a5 */ /* 0x000fe4000f8e003f */
[----:B------:R-:W-:Y:S01]  /*10f0*/  UIMAD UR13, UR56, UR57, UR13 ;  /* 0x00000039380d72a4 */ /* 0x000fe2000f8e020d */
[--C-:B-1----:R-:W-:Y:S01]  /*1100*/  IMAD.MOV R0, RZ, RZ, -R3.reuse ;  /* 0x000000ffff007224 */ /* 0x102fe200078e0a03 */
[----:B------:R-:W-:Y:S01]  /*1110*/  @UP1 UIADD3 UR46, UR15, UR24, URZ ;  /* 0x000000180f2e1290 */ /* 0x000fe2000fffe03f */
[----:B------:R-:W-:Y:S01]  /*1120*/  IMAD.MOV.U32 R2, RZ, RZ, RZ ;  /* 0x000000ffff027224 */ /* 0x000fe200078e00ff */
[----:B------:R-:W-:Y:S01]  /*1130*/  @UP0 UIADD3 UR38, UR19, UR17, URZ ;  /* 0x0000001113260290 */ /* 0x000fe2000fffe03f */
[----:B------:R-:W-:Y:S01]  /*1140*/  IMAD R0, R0, R5, RZ ;  /* 0x0000000500007224 */ /* 0x000fe200078e02ff */
[----:B------:R-:W-:Y:S02]  /*1150*/  UIMAD.WIDE.U32 UR14, UR8, UR10, URZ ;  /* 0x0000000a080e72a5 */ /* 0x000fe4000f8e003f */
[----:B------:R-:W-:Y:S01]  /*1160*/  UIMAD UR17, UR9, UR10, URZ ;  /* 0x0000000a091172a4 */ /* 0x000fe2000f8e023f */
[----:B------:R-:W-:Y:S01]  /*1170*/  IMAD.HI.U32 R0, R3, R0, R2 ;  /* 0x0000000003007227 */ /* 0x000fe200078e0002 */
[----:B------:R-:W-:Y:S01]  /*1180*/  MOV R2, R4 ;  /* 0x0000000400027202 */ /* 0x000fe20000000f00 */
[----:B------:R-:W-:-:S02]  /*1190*/  UIADD3 UR13, UR11, UR13, URZ ;  /* 0x0000000d0b0d7290 */ /* 0x000fc4000fffe03f */
[----:B------:R-:W-:Y:S02]  /*11a0*/  UIMAD.WIDE.U32 UR10, UR8, UR12, URZ ;  /* 0x0000000c080a72a5 */ /* 0x000fe4000f8e003f */
[----:B------:R-:W-:Y:S01]  /*11b0*/  IMAD.HI.U32 R0, R0, R2, RZ ;  /* 0x0000000200007227 */ /* 0x000fe200078e00ff */
[----:B------:R-:W-:Y:S01]  /*11c0*/  ULDC UR50, c[0x0][0x2c4] ;  /* 0x0000b10000327ab9 */ /* 0x000fe20000000800 */
[----:B------:R-:W-:Y:S02]  /*11d0*/  USEL UR53, UR14, UR10, !UP1 ;  /* 0x0000000a0e357287 */ /* 0x000fe4000c800000 */
[----:B------:R-:W-:Y:S01]  /*11e0*/  IMAD.MOV R3, RZ, RZ, -R0 ;  /* 0x000000ffff037224 */ /* 0x000fe200078e0a00 */
[----:B------:R-:W-:Y:S02]  /*11f0*/  ULOP3.LUT UR10, UR44, 0xffffffc0, URZ, 0xc0, !UPT ;  /* 0xffffffc02c0a7892 */ /* 0x000fe4000f8ec03f */
[----:B------:R-:W-:Y:S01]  /*1200*/  UIMAD UR13, UR8, UR13, UR17 ;  /* 0x0000000d080d72a4 */ /* 0x000fe2000f8e0211 */
[----:B------:R-:W-:Y:S01]  /*1210*/  IMAD R2, R5, R3, R2 ;  /* 0x0000000305027224 */ /* 0x000fe200078e0202 */
[----:B------:R-:W-:-:S02]  /*1220*/  @UP3 UIMAD UR17, UR45, UR50, URZ ;  /* 0x000000322d1132a4 */ /* 0x000fc4000f8e023f */
[----:B------:R-:W-:Y:S02]  /*1230*/  USHF.L.U64.HI UR20, UR45, 0x7, UR56 ;  /* 0x000000072d147899 */ /* 0x000fe40008010238 */
[----:B------:R-:W-:Y:S01]  /*1240*/  ISETP.GT.U32.AND P1, PT, R5, R2, PT ;  /* 0x000000020500720c */ /* 0x000fe20003f24070 */
[----:B------:R-:W-:Y:S02]  /*1250*/  @!UP1 UIADD3 UR47, UR41, UR31, URZ ;  /* 0x0000001f292f9290 */ /* 0x000fe4000fffe03f */
[----:B------:R-:W-:Y:S02]  /*1260*/  UIADD3 UR14, UR10, -0x40, URZ ;  /* 0xffffffc00a0e7890 */ /* 0x000fe4000fffe03f */
[----:B------:R-:W-:Y:S02]  /*1270*/  UIADD3 UR31, UR15, UR13, URZ ;  /* 0x0000000d0f1f7290 */ /* 0x000fe4000fffe03f */
[----:B------:R-:W-:Y:S02]  /*1280*/  @UP3 USEL UR13, UR17, UR12, !UP1 ;  /* 0x0000000c110d3287 */ /* 0x000fe4000c800000 */
[----:B------:R-:W-:Y:S01]  /*1290*/  USEL UR20, UR20, URZ, UP2 ;  /* 0x0000003f14147287 */ /* 0x000fe20009000000 */
[----:B------:R-:W-:Y:S01]  /*12a0*/  @UP0 UMOV UR36, UR18 ;  /* 0x0000001200240c82 */ /* 0x000fe20008000000 */
[----:B------:R-:W-:-:S02]  /*12b0*/  @!UP3 UIMAD UR15, UR45, UR59, UR55 ;  /* 0x0000003b2d0fb2a4 */ /* 0x000fc4000f8e0237 */
[----:B------:R-:W-:Y:S01]  /*12c0*/  @!P1 IMAD.IADD R2, R2, 0x1, -R5 ;  /* 0x0000000102029824 */ /* 0x000fe200078e0a05 */
[----:B------:R-:W-:Y:S01]  /*12d0*/  @UP3 ULDC UR18, c[0x0][0x2e4] ;  /* 0x0000b90000123ab9 */ /* 0x000fe20000000800 */
[----:B------:R-:W-:Y:S01]  /*12e0*/  USHF.R.S32.HI UR17, URZ, 0x1f, UR14 ;  /* 0x0000001f3f117899 */ /* 0x000fe2000801140e */
[----:B------:R-:W-:Y:S01]  /*12f0*/  @!P1 IADD3 R0, R0, 0x1, RZ ;  /* 0x0000000100009810 */ /* 0x000fe20007ffe0ff */
[----:B------:R-:W-:Y:S01]  /*1300*/  UIADD3 UR10, UP2, UR14, UR34, URZ ;  /* 0x000000220e0a7290 */ /* 0x000fe2000ff5e03f */
[----:B------:R-:W-:Y:S01]  /*1310*/  ISETP.GE.U32.AND P0, PT, R2, R5, PT ;  /* 0x000000050200720c */ /* 0x000fe20003f06070 */
[----:B------:R-:W-:Y:S01]  /*1320*/  @UP3 UIMAD UR18, UR55, UR18, UR13 ;  /* 0x00000012371232a4 */ /* 0x000fe2000f8e020d */
[----:B------:R-:W-:Y:S01]  /*1330*/  LOP3.LUT R2, R6, UR55, RZ, 0x3c, !PT ;  /* 0x0000003706027c12 */ /* 0x000fe2000f8e3cff */
[----:B------:R-:W-:Y:S01]  /*1340*/  @!UP3 UIMAD UR18, UR15, UR50, URZ ;  /* 0x000000320f12b2a4 */ /* 0x000fe2000f8e023f */
[----:B------:R-:W-:Y:S01]  /*1350*/  PLOP3.LUT P1, PT, PT, PT, UP0, 0x80, 0x0 ;  /* 0x000000000000781c */ /* 0x000fe20003f2f008 */
[----:B------:R-:W-:Y:S01]  /*1360*/  UIMAD UR13, UR9, UR12, URZ ;  /* 0x0000000c090d72a4 */ /* 0x000fe2000f8e023f */
[----:B------:R-:W-:Y:S01]  /*1370*/  ISETP.GE.AND P2, PT, R2, RZ, PT ;  /* 0x000000ff0200720c */ /* 0x000fe20003f46270 */
[----:B------:R-:W-:-:S02]  /*1380*/  UIADD3.X UR15, UR17, UR20, URZ, UP2, !UPT ;  /* 0x00000014110f7290 */ /* 0x000fc400097fe43f */
[----:B------:R-:W-:Y:S02]  /*1390*/  UIMAD UR9, UR9, UR10, URZ ;  /* 0x0000000a090972a4 */ /* 0x000fe4000f8e023f */
[----:B------:R-:W-:Y:S01]  /*13a0*/  @UP0 UIADD3 UR27, UR32, UR33, URZ ;  /* 0x00000021201b0290 */ /* 0x000fe2000fffe03f */
[----:B------:R-:W-:Y:S01]  /*13b0*/  @UP0 ULDC.64 UR20, c[0x0][0x250] ;  /* 0x0000940000140ab9 */ /* 0x000fe20000000a00 */
[----:B------:R-:W-:Y:S01]  /*13c0*/  UIMAD.WIDE.U32 UR34, UR8, UR10, URZ ;  /* 0x0000000a082272a5 */ /* 0x000fe2000f8e003f */
        /* <DEDUP_REMOVED lines=30> */
.L_x_1654:
        /* <DEDUP_REMOVED lines=13> */
.L_x_1655:
        /* <DEDUP_REMOVED lines=11> */
.L_x_1656:
[----:B------:R-:W-:-:S04]  /*1730*/  UIMAD UR8, UR45, UR59, UR55 ;  /* 0x0000003b2d0872a4 */ /* 0x000fc8000f8e0237 */
[----:B------:R-:W-:-:S12]  /*1740*/  UIMAD UR8, UR8, UR57, URZ ;  /* 0x00000039080872a4 */ /* 0x000fd8000f8e023f */
.L_x_1657:
        /* <DEDUP_REMOVED lines=10> */
[----:B------:R-:W-:-:S02]  /*17f0*/  USHF.L.U32 UR8, UR12, 0x6, URZ ;  /* 0x000000060c087899 */ /* 0x000fc4000800063f */
[----:B------:R-:W-:Y:S01]  /*1800*/  IMAD R9, R5, UR28, RZ ;  /* 0x0000001c05097c24 */ /* 0x000fe2000f8e02ff */
[----:B------:R-:W-:Y:S01]  /*1810*/  UIADD3 UR15, UR14, UR18, URZ ;  /* 0x000000120e0f7290 */ /* 0x000fe2000fffe03f */
[----:B------:R-:W-:Y:S02]  /*1820*/  ULDC.64 UR40, c[0x0][0x2b0] ;  /* 0x0000ac0000287ab9 */ /* 0x000fe40000000a00 */
[----:B------:R-:W-:Y:S01]  /*1830*/  IMAD R9, R0, UR29, R9 ;  /* 0x0000001d00097c24 */ /* 0x000fe2000f8e0209 */
[----:B------:R-:W-:Y:S01]  /*1840*/  ULDC.64 UR18, c[0x0][0x258] ;  /* 0x0000960000127ab9 */ /* 0x000fe20000000a00 */
[----:B------:R-:W-:Y:S01]  /*1850*/  ULDC.64 UR42, c[0x0][0x478] ;  /* 0x00011e00002a7ab9 */ /* 0x000fe20000000a00 */
[----:B------:R-:W-:Y:S01]  /*1860*/  ULEA.HI.SX32 UR30, UR44, 0xffffffff, 0x1a ;  /* 0xffffffff2c1e7891 */ /* 0x000fe2000f8fd23f */
[----:B--2---:R-:W-:-:S04]  /*1870*/  IMAD R8, R14, UR17, RZ ;  /* 0x000000110e087c24 */ /* 0x004fc8000f8e02ff */
[----:B------:R-:W-:Y:S01]  /*1880*/  IMAD R8, R15, UR14, R8 ;  /* 0x0000000e0f087c24 */ /* 0x000fe2000f8e0208 */
[----:B-1----:R-:W-:-:S04]  /*1890*/  SHF.R.S32.HI R27, RZ, 0x1f, R26 ;  /* 0x0000001fff1b7819 */ /* 0x002fc8000001141a */
[----:B------:R-:W-:-:S04]  /*18a0*/  LEA.HI R2, R27, R26, RZ, 0x3 ;  /* 0x0000001a1b027211 */ /* 0x000fc800078f18ff */
[----:B------:R-:W-:-:S05]  /*18b0*/  LOP3.LUT R2, R2, 0xfffffff8, RZ, 0xc0, !PT ;  /* 0xfffffff802027812 */ /* 0x000fca00078ec0ff */
[----:B------:R-:W-:-:S04]  /*18c0*/  IMAD.IADD R2, R26, 0x1, -R2 ;  /* 0x000000011a027824 */ /* 0x000fc800078e0a02 */
[----:B------:R-:W-:-:S05]  /*18d0*/  IMAD.SHL.U32 R2, R2, 0x8, RZ ;  /* 0x0000000802027824 */ /* 0x000fca00078e00ff */
[--C-:B------:R-:W-:Y:S02]  /*18e0*/  SHF.R.S32.HI R3, RZ, 0x1f, R2.reuse ;  /* 0x0000001fff037819 */ /* 0x100fe40000011402 */
[----:B------:R-:W-:Y:S01]  /*18f0*/  IADD3 R4, P0, R2, UR9, RZ ;  /* 0x0000000902047c10 */ /* 0x000fe2000ff1e0ff */
[----:B------:R-:W-:Y:S01]  /*1900*/  UIMAD UR9, UR56, UR10, URZ ;  /* 0x0000000a380972a4 */ /* 0x000fe2000f8e023f */
[----:B------:R-:W-:Y:S02]  /*1910*/  IMAD.WIDE.U32 R6, R0, UR28, R2 ;  /* 0x0000001c00067c25 */ /* 0x000fe4000f8e0002 */
[----:B------:R-:W-:Y:S01]  /*1920*/  IADD3.X R5, R3, UR47, RZ, P0, !PT ;  /* 0x0000002f03057c10 */ /* 0x000fe200087fe4ff */
[----:B------:R-:W-:Y:S01]  /*1930*/  UIMAD UR13, UR55, UR11, UR9 ;  /* 0x0000000b370d72a4 */ /* 0x000fe2000f8e0209 */
[----:B------:R-:W-:Y:S01]  /*1940*/  IMAD.U32 R0, RZ, RZ, UR10 ;  /* 0x0000000aff007e24 */ /* 0x000fe2000f8e00ff */
[----:B------:R-:W-:Y:S01]  /*1950*/  IADD3 R6, P0, R6, UR54, RZ ;  /* 0x0000003606067c10 */ /* 0x000fe2000ff1e0ff */
[----:B------:R-:W-:Y:S01]  /*1960*/  IMAD.WIDE.U32 R4, R14, UR14, R4 ;  /* 0x0000000e0e047c25 */ /* 0x000fe2000f8e0004 */
[----:B------:R-:W-:-:S02]  /*1970*/  UIMAD UR9, UR56, UR18, URZ ;  /* 0x00000012380972a4 */ /* 0x000fc4000f8e023f */
[----:B------:R-:W-:Y:S01]  /*1980*/  IADD3.X R7, R7, UR46, R9, P0, !PT ;  /* 0x0000002e07077c10 */ /* 0x000fe200087fe409 */
[----:B------:R-:W-:Y:S01]  /*1990*/  IMAD.IADD R5, R5, 0x1, R8 ;  /* 0x0000000105057824 */ /* 0x000fe200078e0208 */
[----:B------:R-:W-:Y:S01]  /*19a0*/  LEA.HI R9, R27, R26, RZ, 0x5 ;  /* 0x0000001a1b097211 */ /* 0x000fe200078f28ff */
[----:B------:R-:W-:Y:S02]  /*19b0*/  USHF.R.S32.HI UR11, URZ, 0x1f, UR8 ;  /* 0x0000001f3f0b7899 */ /* 0x000fe40008011408 */
[----:B------:R-:W-:Y:S01]  /*19c0*/  UIADD3 UR10, UP1, UP0, UR34, UR8, UR48 ;  /* 0x00000008220a7290 */ /* 0x000fe2000f83e030 */
[----:B------:R-:W-:Y:S01]  /*19d0*/  LOP3.LUT R8, R9, 0xffffffe0, RZ, 0xc0, !PT ;  /* 0xffffffe009087812 */ /* 0x000fe200078ec0ff */
[----:B------:R-:W-:Y:S01]  /*19e0*/  UIMAD UR14, UR55, UR19, UR9 ;  /* 0x00000013370e72a4 */ /* 0x000fe2000f8e0209 */
[----:B------:R-:W-:Y:S01]  /*19f0*/  SHF.R.S32.HI R9, RZ, 0x5, R9 ;  /* 0x00000005ff097819 */ /* 0x000fe20000011409 */
[----:B------:R-:W-:Y:S01]  /*1a00*/  UIADD3.X UR8, UR49, UR11, UR52, UP1, UP0 ;  /* 0x0000000b31087290 */ /* 0x000fe20008fe0434 */
[----:B------:R-:W-:Y:S01]  /*1a10*/  IMAD.WIDE.U32 R4, R0, UR55, R4 ;  /* 0x0000003700047c25 */ /* 0x000fe2000f8e0004 */
[----:B------:R-:W-:-:S03]  /*1a20*/  UIADD3 UR9, UP1, UP0, UR51, UR10, UR53 ;  /* 0x0000000a33097290 */ /* 0x000fc6000f83e035 */
[----:B------:R-:W-:Y:S01]  /*1a30*/  IMAD.IADD R24, R26, 0x1, -R8 ;  /* 0x000000011a187824 */ /* 0x000fe200078e0a08 */
[----:B------:R-:W-:Y:S01]  /*1a40*/  UIADD3.X UR10, UR50, UR8, UR31, UP1, UP0 ;  /* 0x00000008320a7290 */ /* 0x000fe20008fe041f */
[----:B------:R-:W-:Y:S01]  /*1a50*/  IMAD.U32 R0, RZ, RZ, UR18 ;  /* 0x00000012ff007e24 */ /* 0x000fe2000f8e00ff */
[----:B------:R-:W-:Y:S01]  /*1a60*/  UISETP.GE.AND UP0, UPT, UR37, 0x1, UPT ;  /* 0x000000012500788c */ /* 0x000fe2000bf06270 */
[----:B------:R-:W-:Y:S01]  /*1a70*/  IMAD R8, R9, UR12, R24 ;  /* 0x0000000c09087c24 */ /* 0x000fe2000f8e0218 */
[----:B------:R-:W-:Y:S01]  /*1a80*/  UIMAD.WIDE UR18, UR15, 0x4, UR40 ;  /* 0x000000040f1278a5 */ /* 0x000fe2000f8e0228 */
        /* <DEDUP_REMOVED lines=8> */
[----:B------:R-:W-:Y:S01]  /*1b10*/  IMAD.WIDE.U32 R4, R242, R14, R4 ;  /* 0x0000000ef2047225 */ /* 0x000fe200078e0004 */
[----:B------:R-:W-:Y:S01]  /*1b20*/  ULDC.64 UR10, c[0x0][0x3e0] ;  /* 0x0000f800000a7ab9 */ /* 0x000fe20000000a00 */
[----:B------:R-:W-:Y:S02]  /*1b30*/  LEA R10, P2, R6, UR12, 0x1 ;  /* 0x0000000c060a7c11 */ /* 0x000fe4000f8408ff */
        /* <DEDUP_REMOVED lines=10> */
[----:B------:R-:W-:Y:S01]  /*1be0*/  PLOP3.LUT P0, PT, PT, PT, UP4, 0x80, 0x0 ;  /* 0x000000000000781c */ /* 0x000fe20003f0f048 */
[----:B------:R-:W-:Y:S01]  /*1bf0*/  UMOV UR8, UR30 ;  /* 0x0000001e00087c82 */ /* 0x000fe20008000000 */
[----:B------:R-:W-:Y:S01]  /*1c00*/  VIADD R6, R242, 0x20 ;  /* 0x00000020f2067836 */ /* 0x000fe20000000000 */
[----:B------:R-:W-:Y:S01]  /*1c10*/  UIMAD UR13, UR8, -0x40, UR37 ;  /* 0xffffffc0080d78a4 */ /* 0x000fe2000f8e0225 */
[----:B------:R-:W-:Y:S01]  /*1c20*/  IMAD.WIDE.U32 R4, R14, 0x40, RZ ;  /* 0x000000400e047825 */ /* 0x000fe200078e00ff */
[----:B------:R-:W-:Y:S01]  /*1c30*/  LEA R228, R249, UR4, 0x1 ;  /* 0x00000004f9e47c11 */ /* 0x000fe2000f8e08ff */
[----:B------:R-:W-:Y:S01]  /*1c40*/  ULEA.HI UR9, UR8, UR8, URZ, 0x1 ;  /* 0x0000000808097291 */ /* 0x000fe2000f8f083f */
[----:B------:R-:W-:Y:S01]  /*1c50*/  BSSY B0, `(.L_x_1659) ;  /* 0x0000045000007945 */ /* 0x000fe20003800000 */
[----:B------:R-:W-:Y:S01]  /*1c60*/  IMAD.MOV.U32 R232, RZ, RZ, R8 ;  /* 0x000000ffffe87224 */ /* 0x000fe200078e0008 */
[----:B------:R-:W-:Y:S01]  /*1c70*/  ISETP.GE.AND P1, PT, R6, UR13, PT ;  /* 0x0000000d06007c0c */ /* 0x000fe2000bf26270 */
[----:B------:R-:W-:Y:S01]  /*1c80*/  IMAD.MOV.U32 R233, RZ, RZ, R9 ;  /* 0x000000ffffe97224 */ /* 0x000fe200078e0009 */
[----:B------:R-:W-:Y:S01]  /*1c90*/  ISETP.GE.AND P2, PT, R242, UR13, PT ;  /* 0x0000000df2007c0c */ /* 0x000fe2000bf46270 */
[----:B------:R-:W-:Y:S01]  /*1ca0*/  IMAD.SHL.U32 R15, R15, 0x40, RZ ;  /* 0x000000400f0f7824 */ /* 0x000fe200078e00ff */
[----:B------:R-:W-:Y:S01]  /*1cb0*/  @P0 BAR.SYNC.DEFER_BLOCKING 0x0 ;  /* 0x0000000000000b1d */ /* 0x000fe20000010000 */
[----:B------:R-:W-:Y:S01]  /*1cc0*/  ULOP3.LUT UR9, UR9, 0xfffffffe, URZ, 0xc0, !UPT ;  /* 0xfffffffe09097892 */ /* 0x000fe2000f8ec03f */
[----:B------:R-:W-:-:S02]  /*1cd0*/  VIADD R0, R249, 0x4000 ;  /* 0x00004000f9007836 */ /* 0x000fc40000000000 */
[----:B------:R-:W-:Y:S01]  /*1ce0*/  IMAD.MOV.U32 R230, RZ, RZ, R10 ;  /* 0x000000ffffe67224 */ /* 0x000fe200078e000a */
[----:B------:R-:W-:Y:S01]  /*1cf0*/  UIADD3 UR9, UR8, -UR9, URZ ;  /* 0x8000000908097290 */ /* 0x000fe2000fffe03f */
[----:B------:R-:W-:Y:S01]  /*1d00*/  IMAD.MOV.U32 R231, RZ, RZ, R11 ;  /* 0x000000ffffe77224 */ /* 0x000fe200078e000b */
[----:B------:R-:W-:Y:S01]  /*1d10*/  UMOV UR10, UR18 ;  /* 0x00000012000a7c82 */ /* 0x000fe20008000000 */
[----:B------:R-:W-:Y:S01]  /*1d20*/  UMOV UR11, UR19 ;  /* 0x00000013000b7c82 */ /* 0x000fe20008000000 */
[----:B------:R-:W-:Y:S01]  /*1d30*/  @!P1 IADD3 R4, P3, R232, R4, RZ ;  /* 0x00000004e8049210 */ /* 0x000fe20007f7e0ff */
[----:B------:R-:W-:Y:S01]  /*1d40*/  UISETP.NE.AND UP0, UPT, UR9, 0x1, UPT ;  /* 0x000000010900788c */ /* 0x000fe2000bf05270 */
[----:B------:R-:W-:Y:S02]  /*1d50*/  UMOV UR12, UR14 ;  /* 0x0000000e000c7c82 */ /* 0x000fe40008000000 */
[----:B------:R-:W-:Y:S01]  /*1d60*/  @!P1 IADD3.X R5, R233, R5, R15, P3, !PT ;  /* 0x00000005e9059210 */ /* 0x000fe20001ffe40f */
[----:B------:R-:W-:-:S02]  /*1d70*/  UMOV UR9, UR15 ;  /* 0x0000000f00097c82 */ /* 0x000fc40008000000 */
[----:B------:R-:W-:-:S04]  /*1d80*/  PLOP3.LUT P0, PT, PT, PT, UP0, 0x80, 0x0 ;  /* 0x000000000000781c */ /* 0x000fc80003f0f008 */
[----:B------:R-:W-:Y:S01]  /*1d90*/  SEL R0, R0, R249, !P0 ;  /* 0x000000f900007207 */ /* 0x000fe20004000000 */
[----:B------:R1:W-:Y:S03]  /*1da0*/  @P2 STS.128 [R228+0x10000], RZ ;  /* 0x010000ffe4002388 */ /* 0x0003e60000000c00 */
[----:B------:R-:W-:Y:S01]  /*1db0*/  LEA R227, R0, UR4, 0x1 ;  /* 0x0000000400e37c11 */ /* 0x000fe2000f8e08ff */
        /* <DEDUP_REMOVED lines=39> */
.L_x_1660:
[----:B------:R-:W-:Y:S01]  /*2030*/  @!PT LDS RZ, [RZ] ;  /* 0x00000000fffff984 */ /* 0x000fe20000000800 */
[----:B------:R-:W-:Y:S01]  /*2040*/  @!PT LDS RZ, [RZ] ;  /* 0x00000000fffff984 */ /* 0x000fe20000000800 */
[----:B------:R-:W-:Y:S01]  /*2050*/  @!PT LDS RZ, [RZ] ;  /* 0x00000000fffff984 */ /* 0x000fe20000000800 */
[----:B------:R3:W-:Y:S04]  /*2060*/  LDGSTS.E.BYPASS.LTC128B.128 [R227], desc[UR6][R230.64] ;  /* 0x00000000e6e37fae */ /* 0x0007e8000b901d46 */
[----:B------:R3:W-:Y:S04]  /*2070*/  LDGSTS.E.BYPASS.LTC128B.128 [R227+0x2000], desc[UR6][R230.64+0x80] ;  /* 0x02000080e6e37fae */ /* 0x0007e8000b901d46 */
[----:B------:R3:W-:Y:S04]  /*2080*/  LDGSTS.E.BYPASS.LTC128B.128 [R227+0x4000], desc[UR6][R230.64+0x100] ;  /* 0x04000100e6e37fae */ /* 0x0007e8000b901d46 */
[----:B------:R3:W-:Y:S02]  /*2090*/  LDGSTS.E.BYPASS.LTC128B.128 [R227+0x6000], desc[UR6][R230.64+0x180] ;  /* 0x06000180e6e37fae */ /* 0x0007e4000b901d46 */
.L_x_1661:
[----:B------:R-:W-:Y:S05]  /*20a0*/  BSYNC B0 ;  /* 0x0000000000007941 */ /* 0x000fea0003800000 */
.L_x_1659:
        /* <DEDUP_REMOVED lines=21> */
.L_x_1663:
        /* <DEDUP_REMOVED lines=10> */
.L_x_1664:
[----:B------:R-:W-:Y:S05]  /*22a0*/  BSYNC B0 ;  /* 0x0000000000007941 */ /* 0x000fea0003800000 */
.L_x_1662:
[----:B------:R-:W-:Y:S01]  /*22b0*/  UIMAD UR14, UR16, -0x40, UR5 ;  /* 0xffffffc0100e78a4 */ /* 0x000fe2000f8e0205 */
[----:B-1----:R-:W-:Y:S01]  /*22c0*/  IMAD.U32 R4, RZ, RZ, UR22 ;  /* 0x00000016ff047e24 */ /* 0x002fe2000f8e00ff */
[----:B------:R-:W-:Y:S01]  /*22d0*/  UIMAD UR17, UR39, UR22, URZ ;  /* 0x00000016271172a4 */ /* 0x000fe2000f8e023f */
[----:B------:R-:W-:Y:S01]  /*22e0*/  IMAD.U32 R0, RZ, RZ, UR20 ;  /* 0x00000014ff007e24 */ /* 0x000fe2000f8e00ff */
[----:B------:R-:W-:Y:S01]  /*22f0*/  UIMAD UR15, UR39, UR20, URZ ;  /* 0x00000014270f72a4 */ /* 0x000fe2000f8e023f */
[--C-:B------:R-:W-:Y:S01]  /*2300*/  IMAD.WIDE.U32 R4, R4, UR25, R2.reuse ;  /* 0x0000001904047c25 */ /* 0x100fe2000f8e0002 */
[----:B------:R-:W-:Y:S01]  /*2310*/  ISETP.GE.AND P2, PT, R242, UR14, PT ;  /* 0x0000000ef2007c0c */ /* 0x000fe2000bf46270 */
[----:B------:R-:W-:Y:S01]  /*2320*/  UIMAD UR17, UR25, UR23, UR17 ;  /* 0x00000017191172a4 */ /* 0x000fe2000f8e0211 */
[----:B------:R-:W-:Y:S01]  /*2330*/  ISETP.GE.AND P1, PT, R6, UR14, PT ;  /* 0x0000000e06007c0c */ /* 0x000fe2000bf26270 */
[----:B------:R-:W-:Y:S01]  /*2340*/  UIMAD UR15, UR25, UR21, UR15 ;  /* 0x00000015190f72a4 */ /* 0x000fe2000f8e020f */
[----:B------:R-:W-:Y:S01]  /*2350*/  IMAD.WIDE.U32 R2, R0, UR25, R2 ;  /* 0x0000001900027c25 */ /* 0x000fe2000f8e0002 */
[----:B------:R-:W-:Y:S01]  /*2360*/  IADD3 R4, P4, R4, UR36, RZ ;  /* 0x0000002404047c10 */ /* 0x000fe2000ff9e0ff */
[----:B------:R-:W-:Y:S01]  /*2370*/  ULDC.64 UR18, c[0x0][0x260] ;  /* 0x0000980000127ab9 */ /* 0x000fe20000000a00 */
[----:B------:R-:W1:Y:S01]  /*2380*/  LDC R247, c[0x0][0x270] ;  /* 0x00009c00fff77b82 */ /* 0x000e620000000800 */
[----:B------:R-:W-:Y:S01]  /*2390*/  IMAD.U32 R7, RZ, RZ, UR17 ;  /* 0x00000011ff077e24 */ /* 0x000fe2000f8e00ff */
[----:B------:R-:W-:Y:S01]  /*23a0*/  IADD3 R6, P3, R2, UR24, RZ ;  /* 0x0000001802067c10 */ /* 0x000fe2000ff7e0ff */
[----:B------:R-:W-:Y:S01]  /*23b0*/  IMAD.U32 R0, RZ, RZ, UR15 ;  /* 0x0000000fff007e24 */ /* 0x000fe2000f8e00ff */
[----:B------:R-:W-:Y:S01]  /*23c0*/  ULDC.64 UR14, c[0x0][0x268] ;  /* 0x00009a00000e7ab9 */ /* 0x000fe20000000a00 */
[----:B------:R-:W-:Y:S01]  /*23d0*/  IMAD R8, R13, UR18, RZ ;  /* 0x000000120d087c24 */ /* 0x000fe2000f8e02ff */
[----:B------:R-:W-:Y:S01]  /*23e0*/  IADD3.X R5, R5, UR38, R7, P4, !PT ;  /* 0x0000002605057c10 */ /* 0x000fe2000a7fe407 */
[----:B------:R1:W-:Y:S01]  /*23f0*/  @P2 STS.128 [R228+0x18000], RZ ;  /* 0x018000ffe4002388 */ /* 0x0003e20000000c00 */
[----:B------:R-:W2:Y:S01]  /*2400*/  @!P2 LDC.64 R20, c[0x0][0x218] ;  /* 0x00008600ff14ab82 */ /* 0x000ea20000000a00 */
[----:B------:R-:W-:Y:S01]  /*2410*/  IADD3.X R7, R3, UR26, R0, P3, !PT ;  /* 0x0000001a03077c10 */ /* 0x000fe20009ffe400 */
[----:B------:R-:W-:Y:S01]  /*2420*/  IMAD R8, R12, UR19, R8 ;  /* 0x000000130c087c24 */ /* 0x000fe2000f8e0208 */
[----:B------:R-:W-:Y:S01]  /*2430*/  @!P1 IADD3 R0, P3, R242, 0x20, RZ ;  /* 0x00000020f2009810 */ /* 0x000fe20007f7e0ff */
[----:B------:R-:W-:Y:S01]  /*2440*/  IMAD.WIDE.U32 R2, R12, UR18, R4 ;  /* 0x000000120c027c25 */ /* 0x000fe2000f8e0004 */
[----:B------:R1:W-:Y:S01]  /*2450*/  @P2 STS.128 [R228+0x1a000], RZ ;  /* 0x01a000ffe4002388 */ /* 0x0003e20000000c00 */
[----:B------:R-:W-:-:S02]  /*2460*/  ULDC UR34, c[0x0][0x2dc] ;  /* 0x0000b70000227ab9 */ /* 0x000fc40000000800 */
[----:B------:R-:W-:Y:S01]  /*2470*/  IMAD R4, R13, UR14, RZ ;  /* 0x0000000e0d047c24 */ /* 0x000fe2000f8e02ff */
[----:B------:R-:W3:Y:S01]  /*2480*/  @!P1 LDC.64 R22, c[0x0][0x218] ;  /* 0x00008600ff169b82 */ /* 0x000ee20000000a00 */
[----:B------:R-:W-:Y:S01]  /*2490*/  @!P1 IMAD.X R5, RZ, RZ, R25, P3 ;  /* 0x000000ffff059224 */ /* 0x000fe200018e0619 */
[----:B------:R1:W-:Y:S01]  /*24a0*/  @P2 STS.128 [R228+0x1c000], RZ ;  /* 0x01c000ffe4002388 */ /* 0x0003e20000000c00 */
[----:B------:R-:W-:Y:S02]  /*24b0*/  IMAD.IADD R3, R3, 0x1, R8 ;  /* 0x0000000103037824 */ /* 0x000fe400078e0208 */
[C---:B------:R-:W-:Y:S01]  /*24c0*/  IMAD R9, R12.reuse, UR15, R4 ;  /* 0x0000000f0c097c24 */ /* 0x040fe2000f8e0204 */
[----:B------:R1:W-:Y:S01]  /*24d0*/  @P2 STS.128 [R228+0x1e000], RZ ;  /* 0x01e000ffe4002388 */ /* 0x0003e20000000c00 */
[----:B------:R-:W-:Y:S01]  /*24e0*/  @!P1 IMAD R8, R5, UR22, RZ ;  /* 0x0000001605089c24 */ /* 0x000fe2000f8e02ff */
[----:B------:R-:W4:Y:S01]  /*24f0*/  @!P2 LDC.64 R18, c[0x0][0x220] ;  /* 0x00008800ff12ab82 */ /* 0x000f220000000a00 */
[----:B------:R-:W-:-:S04]  /*2500*/  IMAD.WIDE.U32 R4, R12, UR14, R6 ;  /* 0x0000000e0c047c25 */ /* 0x000fc8000f8e0006 */
[----:B------:R-:W-:Y:S02]  /*2510*/  IMAD.MOV.U32 R237, RZ, RZ, 0x7f800000 ;  /* 0x7f800000ffed7424 */ /* 0x000fe400078e00ff */
[----:B------:R-:W-:Y:S01]  /*2520*/  IMAD.MOV.U32 R238, RZ, RZ, 0x7f800000 ;  /* 0x7f800000ffee7424 */ /* 0x000fe200078e00ff */
[----:B------:R-:W1:Y:S01]  /*2530*/  @!P1 LDC.64 R16, c[0x0][0x220] ;  /* 0x00008800ff109b82 */ /* 0x000e620000000a00 */
[----:B------:R-:W-:Y:S02]  /*2540*/  @!P2 IMAD R6, R25, UR22, RZ ;  /* 0x000000161906ac24 */ /* 0x000fe4000f8e02ff */
[----:B------:R-:W-:Y:S02]  /*2550*/  IMAD.MOV.U32 R217, RZ, RZ, 0x20 ;  /* 0x00000020ffd97424 */ /* 0x000fe400078e00ff */
[----:B------:R-:W-:Y:S01]  /*2560*/  IMAD.MOV.U32 R216, RZ, RZ, 0x40 ;  /* 0x00000040ffd87424 */ /* 0x000fe200078e00ff */
[----:B------:R-:W-:Y:S01]  /*2570*/  CS2R R190, SRZ ;  /* 0x0000000000be7805 */ /* 0x000fe2000001ff00 */
[----:B------:R-:W-:Y:S01]  /*2580*/  @!P1 IMAD.MOV.U32 R10, RZ, RZ, R2 ;  /* 0x000000ffff0a9224 */ /* 0x000fe200078e0002 */
[----:B------:R-:W-:Y:S01]  /*2590*/  CS2R R188, SRZ ;  /* 0x0000000000bc7805 */ /* 0x000fe2000001ff00 */
[--C-:B------:R-:W-:Y:S01]  /*25a0*/  @!P1 IMAD.MOV.U32 R11, RZ, RZ, R3.reuse ;  /* 0x000000ffff0b9224 */ /* 0x100fe200078e0003 */
[----:B------:R-:W-:Y:S01]  /*25b0*/  CS2R R194, SRZ ;  /* 0x0000000000c27805 */ /* 0x000fe2000001ff00 */
[----:B------:R-:W-:Y:S01]  /*25c0*/  @!P1 IMAD R15, R0, UR23, R8 ;  /* 0x00000017000f9c24 */ /* 0x000fe2000f8e0208 */
[----:B------:R-:W-:Y:S01]  /*25d0*/  CS2R R192, SRZ ;  /* 0x0000000000c07805 */ /* 0x000fe2000001ff00 */
[C---:B------:R-:W-:Y:S01]  /*25e0*/  @!P2 IMAD R8, R242.reuse, UR23, R6 ;  /* 0x00000017f208ac24 */ /* 0x040fe2000f8e0206 */
[----:B------:R-:W-:Y:S01]  /*25f0*/  CS2R R186, SRZ ;  /* 0x0000000000ba7805 */ /* 0x000fe2000001ff00 */
[----:B------:R-:W-:Y:S01]  /*2600*/  @!P2 IMAD.WIDE.U32 R2, R242, UR22, R2 ;  /* 0x00000016f202ac25 */ /* 0x000fe2000f8e0002 */
[----:B------:R-:W-:-:S02]  /*2610*/  CS2R R184, SRZ ;  /* 0x0000000000b87805 */ /* 0x000fc4000001ff00 */
[----:B------:R-:W-:Y:S02]  /*2620*/  CS2R R182, SRZ ;  /* 0x0000000000b67805 */ /* 0x000fe4000001ff00 */
[----:B------:R-:W-:Y:S01]  /*2630*/  CS2R R180, SRZ ;  /* 0x0000000000b47805 */ /* 0x000fe2000001ff00 */
[----:B------:R-:W-:Y:S01]  /*2640*/  @!P2 IMAD.IADD R3, R3, 0x1, R8 ;  /* 0x000000010303a824 */ /* 0x000fe200078e0208 */
[----:B--2---:R-:W-:Y:S01]  /*2650*/  @!P2 LEA R8, P4, R2, R20, 0x1 ;  /* 0x000000140208a211 */ /* 0x004fe200078808ff */
[----:B------:R-:W-:Y:S01]  /*2660*/  @!P1 IMAD.WIDE.U32 R10, R0, UR22, R10 ;  /* 0x00000016000a9c25 */ /* 0x000fe2000f8e000a */
[----:B------:R-:W-:Y:S02]  /*2670*/  @!P1 IADD3 R0, P3, R242, 0x20, RZ ;  /* 0x00000020f2009810 */ /* 0x000fe40007f7e0ff */
[----:B------:R-:W-:Y:S02]  /*2680*/  CS2R R174, SRZ ;  /* 0x0000000000ae7805 */ /* 0x000fe4000001ff00 */
[----:B------:R-:W-:Y:S01]  /*2690*/  CS2R R172, SRZ ;  /* 0x0000000000ac7805 */ /* 0x000fe2000001ff00 */
[----:B------:R-:W-:Y:S01]  /*26a0*/  IMAD.IADD R5, R5, 0x1, R9 ;  /* 0x0000000105057824 */ /* 0x000fe200078e0209 */
[----:B------:R-:W-:Y:S01]  /*26b0*/  @!P2 LEA.HI.X R9, R2, R21, R3, 0x1, P4 ;  /* 0x000000150209a211 */ /* 0x000fe200020f0c03 */
[----:B------:R-:W-:Y:S01]  /*26c0*/  @!P1 IMAD.X R6, RZ, RZ, R25, P3 ;  /* 0x000000ffff069224 */ /* 0x000fe200018e0619 */
[----:B------:R-:W-:Y:S01]  /*26d0*/  CS2R R178, SRZ ;  /* 0x0000000000b27805 */ /* 0x000fe2000001ff00 */
[----:B------:R-:W-:Y:S01]  /*26e0*/  @!P1 IMAD.IADD R11, R11, 0x1, R15 ;  /* 0x000000010b0b9824 */ /* 0x000fe200078e020f */
[----:B------:R-:W-:Y:S01]  /*26f0*/  CS2R R176, SRZ ;  /* 0x0000000000b07805 */ /* 0x000fe2000001ff00 */
[----:B------:R-:W-:Y:S01]  /*2700*/  @!PT LDS RZ, [RZ] ;  /* 0x00000000fffff984 */ /* 0x000fe20000000800 */
[----:B------:R-:W-:Y:S01]  /*2710*/  @!PT LDS RZ, [RZ] ;  /* 0x00000000fffff984 */ /* 0x000fe20000000800 */
[----:B------:R-:W-:Y:S01]  /*2720*/  @!PT LDS RZ, [RZ] ;  /* 0x00000000fffff984 */ /* 0x000fe20000000800 */
[----:B------:R-:W-:Y:S01]  /*2730*/  @!P2 LDGSTS.E.BYPASS.LTC128B.128 [R228+0x18000], desc[UR6][R8.64] ;  /* 0x1800000008e4afae */ /* 0x000fe2000b901d46 */
[----:B------:R-:W-:Y:S01]  /*2740*/  @!P1 IMAD R7, R6, UR20, RZ ;  /* 0x0000001406079c24 */ /* 0x000fe2000f8e02ff */
[----:B---3--:R-:W-:Y:S01]  /*2750*/  @!P1 LEA R6, P3, R10, R22, 0x1 ;  /* 0x000000160a069211 */ /* 0x008fe200078608ff */
[----:B------:R-:W-:Y:S01]  /*2760*/  @!P1 IMAD.MOV.U32 R12, RZ, RZ, R4 ;  /* 0x000000ffff0c9224 */ /* 0x000fe200078e0004 */
[----:B------:R-:W-:Y:S01]  /*2770*/  @!P2 LDGSTS.E.BYPASS.LTC128B.128 [R228+0x1a000], desc[UR6][R8.64+0x80] ;  /* 0x1a00008008e4afae */ /* 0x000fe2000b901d46 */
[----:B------:R-:W-:Y:S01]  /*2780*/  @!P1 IMAD.MOV.U32 R13, RZ, RZ, R5 ;  /* 0x000000ffff0d9224 */ /* 0x000fe200078e0005 */
[----:B------:R-:W-:Y:S01]  /*2790*/  CS2R R170, SRZ ;  /* 0x0000000000aa7805 */ /* 0x000fe2000001ff00 */
[----:B------:R-:W-:Y:S01]  /*27a0*/  @!P2 IMAD R14, R25, UR20, RZ ;  /* 0x00000014190eac24 */ /* 0x000fe2000f8e02ff */
[----:B------:R-:W-:Y:S01]  /*27b0*/  @!P2 LDGSTS.E.BYPASS.LTC128B.128 [R228+0x1c000], desc[UR6][R8.64+0x100] ;  /* 0x1c00010008e4afae */ /* 0x000fe2000b901d46 */
[----:B------:R-:W-:Y:S01]  /*27c0*/  @!P1 IMAD R15, R0, UR21, R7 ;  /* 0x00000015000f9c24 */ /* 0x000fe2000f8e0207 */
[----:B------:R-:W-:Y:S01]  /*27d0*/  @!P1 LEA.HI.X R7, R10, R23, R11, 0x1, P3 ;  /* 0x000000170a079211 */ /* 0x000fe200018f0c0b */
[----:B------:R-:W-:Y:S01]  /*27e0*/  @!P1 IMAD.WIDE.U32 R12, R0, UR20, R12 ;  /* 0x00000014000c9c25 */ /* 0x000fe2000f8e000c */
[----:B------:R2:W-:Y:S01]  /*27f0*/  @!P2 LDGSTS.E.BYPASS.LTC128B.128 [R228+0x1e000], desc[UR6][R8.64+0x180] ;  /* 0x1e00018008e4afae */ /* 0x0005e2000b901d46 */
[----:B------:R-:W-:-:S02]  /*2800*/  CS2R R168, SRZ ;  /* 0x0000000000a87805 */ /* 0x000fc4000001ff00 */
[----:B------:R-:W-:Y:S01]  /*2810*/  CS2R R166, SRZ ;  /* 0x0000000000a67805 */ /* 0x000fe2000001ff00 */
[C---:B------:R-:W-:Y:S01]  /*2820*/  @!P2 IMAD R0, R242.reuse, UR21, R14 ;  /* 0x00000015f200ac24 */ /* 0x040fe2000f8e020e */
[----:B------:R3:W-:Y:S01]  /*2830*/  @P1 STS.128 [R228+0x19000], RZ ;  /* 0x019000ffe4001388 */ /* 0x0007e20000000c00 */
[----:B------:R-:W-:Y:S01]  /*2840*/  @!P2 IMAD.WIDE.U32 R10, R242, UR20, R4 ;  /* 0x00000014f20aac25 */ /* 0x000fe2000f8e0004 */
[----:B-1----:R-:W-:Y:S02]  /*2850*/  @!P1 LEA R2, P3, R12, R16, 0x1 ;  /* 0x000000100c029211 */ /* 0x002fe400078608ff */
[----:B------:R-:W-:Y:S01]  /*2860*/  CS2R R164, SRZ ;  /* 0x0000000000a47805 */ /* 0x000fe2000001ff00 */
[----:B------:R3:W-:Y:S01]  /*2870*/  @P1 STS.128 [R228+0x1b000], RZ ;  /* 0x01b000ffe4001388 */ /* 0x0007e20000000c00 */
[----:B------:R-:W-:Y:S01]  /*2880*/  @!P2 IMAD.IADD R0, R11, 0x1, R0 ;  /* 0x000000010b00a824 */ /* 0x000fe200078e0200 */
[----:B----4-:R-:W-:Y:S01]  /*2890*/  @!P2 LEA R4, P4, R10, R18, 0x1 ;  /* 0x000000120a04a211 */ /* 0x010fe200078808ff */
[----:B------:R-:W-:Y:S01]  /*28a0*/  @!P1 IMAD.IADD R3, R13, 0x1, R15 ;  /* 0x000000010d039824 */ /* 0x000fe200078e020f */
[----:B------:R3:W-:Y:S01]  /*28b0*/  @P1 STS.128 [R228+0x1d000], RZ ;  /* 0x01d000ffe4001388 */ /* 0x0007e20000000c00 */
[----:B------:R-:W-:Y:S01]  /*28c0*/  IMAD.SHL.U32 R250, R246, 0x20, RZ ;  /* 0x00000020f6fa7824 */ /* 0x000fe200078e00ff */
[----:B------:R-:W-:Y:S01]  /*28d0*/  @!P2 LEA.HI.X R5, R10, R19, R0, 0x1, P4 ;  /* 0x000000130a05a211 */ /* 0x000fe200020f0c00 */
[----:B------:R-:W-:Y:S01]  /*28e0*/  IMAD.MOV.U32 R251, RZ, RZ, 0x4 ;  /* 0x00000004fffb7424 */ /* 0x000fe200078e00ff */
[----:B------:R3:W-:Y:S01]  /*28f0*/  @P1 STS.128 [R228+0x1f000], RZ ;  /* 0x01f000ffe4001388 */ /* 0x0007e20000000c00 */
[----:B------:R-:W-:-:S02]  /*2900*/  @!P1 LEA.HI.X R3, R12, R17, R3, 0x1, P3 ;  /* 0x000000110c039211 */ /* 0x000fc400018f0c03 */
        /* <DEDUP_REMOVED lines=11> */
[----:B------:R-:W-:Y:S01]  /*29c0*/  CS2R R150, SRZ ;  /* 0x0000000000967805 */ /* 0x000fe2000001ff00 */
[----:B--2---:R-:W1:Y:S01]  /*29d0*/  LDC.64 R8, c[0x0][0x3b8] ;  /* 0x0000ee00ff087b82 */ /* 0x004e620000000a00 */
[----:B------:R-:W-:Y:S01]  /*29e0*/  @!P1 LDGSTS.E.BYPASS.LTC128B.128 [R228+0x1d000], desc[UR6][R6.64+0x100] ;  /* 0x1d00010006e49fae */ /* 0x000fe2000b901d46 */
[----:B------:R-:W-:Y:S02]  /*29f0*/  CS2R R148, SRZ ;  /* 0x0000000000947805 */ /* 0x000fe4000001ff00 */
[----:B------:R-:W-:Y:S02]  /*2a00*/  CS2R R142, SRZ ;  /* 0x00000000008e7805 */ /* 0x000fe4000001ff00 */
[----:B------:R-:W-:Y:S01]  /*2a10*/  CS2R R140, SRZ ;  /* 0x00000000008c7805 */ /* 0x000fe2000001ff00 */
[----:B------:R-:W-:Y:S01]  /*2a20*/  @!P1 LDGSTS.E.BYPASS.LTC128B.128 [R228+0x1f000], desc[UR6][R6.64+0x180] ;  /* 0x1f00018006e49fae */ /* 0x000fe2000b901d46 */
[----:B------:R-:W-:Y:S02]  /*2a30*/  CS2R R146, SRZ ;  /* 0x0000000000927805 */ /* 0x000fe4000001ff00 */
[----:B------:R-:W-:-:S02]  /*2a40*/  CS2R R144, SRZ ;  /* 0x0000000000907805 */ /* 0x000fc4000001ff00 */
[----:B------:R-:W-:Y:S01]  /*2a50*/  CS2R R138, SRZ ;  /* 0x00000000008a7805 */ /* 0x000fe2000001ff00 */
[----:B------:R3:W-:Y:S01]  /*2a60*/  @P2 STS.128 [R228+0x20000], RZ ;  /* 0x020000ffe4002388 */ /* 0x0007e20000000c00 */
[----:B------:R-:W-:Y:S02]  /*2a70*/  CS2R R136, SRZ ;  /* 0x0000000000887805 */ /* 0x000fe4000001ff00 */
[----:B------:R-:W-:Y:S02]  /*2a80*/  CS2R R134, SRZ ;  /* 0x0000000000867805 */ /* 0x000fe4000001ff00 */
[----:B------:R-:W-:Y:S01]  /*2a90*/  CS2R R132, SRZ ;  /* 0x0000000000847805 */ /* 0x000fe2000001ff00 */
[----:B------:R3:W-:Y:S01]  /*2aa0*/  @P2 STS.128 [R228+0x22000], RZ ;  /* 0x022000ffe4002388 */ /* 0x0007e20000000c00 */
        /* <DEDUP_REMOVED lines=39> */
[----:B------:R-:W-:Y:S01]  /*2d20*/  CS2R R32, SRZ ;  /* 0x0000000000207805 */ /* 0x000fe2000001ff00 */
[----:B------:R-:W-:Y:S02]  /*2d30*/  ULDC.U8 UR15, c[0x0][0x388] ;  /* 0x0000e200000f7ab9 */ /* 0x000fe40000000000 */
[----:B------:R3:W-:Y:S04]  /*2d40*/  @P1 STS.128 [R228+0x27000], RZ ;  /* 0x027000ffe4001388 */ /* 0x0007e80000000c00 */
[----:B------:R-:W-:Y:S01]  /*2d50*/  @!PT LDS RZ, [RZ] ;  /* 0x00000000fffff984 */ /* 0x000fe20000000800 */
[----:B------:R-:W-:Y:S01]  /*2d60*/  @!PT LDS RZ, [RZ] ;  /* 0x00000000fffff984 */ /* 0x000fe20000000800 */
[----:B------:R-:W-:Y:S01]  /*2d70*/  @!PT LDS RZ, [RZ] ;  /* 0x00000000fffff984 */ /* 0x000fe20000000800 */
[----:B------:R-:W-:Y:S04]  /*2d80*/  @!P1 LDGSTS.E.BYPASS.LTC128B.128 [R228+0x21000], desc[UR6][R2.64] ;  /* 0x2100000002e49fae */ /* 0x000fe8000b901d46 */
[----:B------:R-:W-:Y:S01]  /*2d90*/  @!P1 LDGSTS.E.BYPASS.LTC128B.128 [R228+0x23000], desc[UR6][R2.64+0x80] ;  /* 0x2300008002e49fae */ /* 0x000fe2000b901d46 */
[----:B------:R-:W-:-:S03]  /*2da0*/  ISETP.GE.AND P2, PT, R239, UR13, PT ;  /* 0x0000000def007c0c */ /* 0x000fc6000bf46270 */
[----:B------:R-:W-:Y:S04]  /*2db0*/  @!P1 LDGSTS.E.BYPASS.LTC128B.128 [R228+0x25000], desc[UR6][R2.64+0x100] ;  /* 0x2500010002e49fae */ /* 0x000fe8000b901d46 */
[----:B------:R2:W-:Y:S04]  /*2dc0*/  @!P1 LDGSTS.E.BYPASS.LTC128B.128 [R228+0x27000], desc[UR6][R2.64+0x180] ;  /* 0x2700018002e49fae */ /* 0x0005e8000b901d46 */
[----:B------:R-:W0:Y:S04]  /*2dd0*/  LDGDEPBAR ;  /* 0x00000000000079af */ /* 0x000e280000000000 */
[----:B-1----:R-:W4:Y:S04]  /*2de0*/  LDG.E.64 R4, desc[UR6][R8.64+0x8] ;  /* 0x0000080608047981 */ /* 0x002f28000c1e1b00 */
[----:B------:R-:W3:Y:S01]  /*2df0*/  LDG.E.64 R6, desc[UR6][R8.64] ;  /* 0x0000000608067981 */ /* 0x000ee2000c1e1b00 */
[----:B------:R-:W-:-:S05]  /*2e00*/  VIADD R0, R239, 0x8 ;  /* 0x00000008ef007836 */ /* 0x000fca0000000000 */
[----:B------:R-:W-:Y:S02]  /*2e10*/  ISETP.GE.AND P1, PT, R0, UR13, PT ;  /* 0x0000000d00007c0c */ /* 0x000fe4000bf26270 */
[----:B------:R-:W-:-:S04]  /*2e20*/  LEA.HI R0, R27, R26, RZ, 0x4 ;  /* 0x0000001a1b007211 */ /* 0x000fc800078f20ff */
[----:B------:R-:W-:Y:S01]  /*2e30*/  LOP3.LUT R0, R0, 0xfffffff0, RZ, 0xc0, !PT ;  /* 0xfffffff000007812 */ /* 0x000fe200078ec0ff */
[----:B--2---:R-:W-:-:S04]  /*2e40*/  IMAD.MOV.U32 R2, RZ, RZ, 0x4 ;  /* 0x00000004ff027424 */ /* 0x004fc800078e00ff */
[----:B------:R-:W-:Y:S02]  /*2e50*/  IMAD.IADD R0, R26, 0x1, -R0 ;  /* 0x000000011a007824 */ /* 0x000fe400078e0a00 */
[----:B------:R-:W-:-:S05]  /*2e60*/  IMAD.WIDE R2, R239, R2, UR10 ;  /* 0x0000000aef027e25 */ /* 0x000fca000f8e0202 */
[----:B------:R-:W5:Y:S04]  /*2e70*/  @!P2 LDG.E R237, desc[UR6][R2.64] ;  /* 0x0000000602eda981 */ /* 0x000f68000c1e1900 */
[----:B------:R1:W5:Y:S01]  /*2e80*/  @!P1 LDG.E R238, desc[UR6][R2.64+0x20] ;  /* 0x0000200602ee9981 */ /* 0x000362000c1e1900 */
[----:B------:R-:W-:Y:S01]  /*2e90*/  UIMAD UR13, UR45, UR59, UR55 ;  /* 0x0000003b2d0d72a4 */ /* 0x000fe2000f8e0237 */
[----:B------:R-:W-:Y:S02]  /*2ea0*/  CS2R R26, SRZ ;  /* 0x00000000001a7805 */ /* 0x000fe4000001ff00 */
[----:B------:R-:W-:Y:S02]  /*2eb0*/  CS2R R22, SRZ ;  /* 0x0000000000167805 */ /* 0x000fe4000001ff00 */
[----:B------:R-:W-:Y:S01]  /*2ec0*/  CS2R R20, SRZ ;  /* 0x0000000000147805 */ /* 0x000fe2000001ff00 */
[----:B------:R-:W-:-:S04]  /*2ed0*/  USHF.L.U32 UR13, UR13, 0x5, URZ ;  /* 0x000000050d0d7899 */ /* 0x000fc8000800063f */
[----:B------:R-:W-:Y:S01]  /*2ee0*/  USHF.R.S32.HI UR14, URZ, 0x1f, UR13 ;  /* 0x0000001f3f0e7899 */ /* 0x000fe2000801140d */
[----:B-1----:R-:W-:-:S04]  /*2ef0*/  SHF.R.S32.HI R2, RZ, 0x1f, R0 ;  /* 0x0000001fff027819 */ /* 0x002fc80000011400 */
[----:B------:R-:W-:-:S04]  /*2f00*/  LEA.HI R2, R2, R0, RZ, 0x3 ;  /* 0x0000000002027211 */ /* 0x000fc800078f18ff */
[----:B------:R-:W-:-:S05]  /*2f10*/  LOP3.LUT R2, R2, 0xfffffff8, RZ, 0xc0, !PT ;  /* 0xfffffff802027812 */ /* 0x000fca00078ec0ff */
[----:B------:R-:W-:Y:S01]  /*2f20*/  IMAD.IADD R0, R0, 0x1, -R2 ;  /* 0x0000000100007824 */ /* 0x000fe200078e0a02 */
[--C-:B------:R-:W-:Y:S02]  /*2f30*/  SHF.R.S32.HI R2, RZ, 0x1f, R24.reuse ;  /* 0x0000001fff027819 */ /* 0x100fe40000011418 */
[----:B----4-:R-:W-:Y:S01]  /*2f40*/  IADD3 R240, P4, P3, R4, UR13, R24 ;  /* 0x0000000d04f07c10 */ /* 0x010fe2000fb9e018 */
[----:B------:R-:W-:Y:S01]  /*2f50*/  UIADD3 UR13, UR25, 0x40, URZ ;  /* 0x00000040190d7890 */ /* 0x000fe2000fffe03f */
[----:B------:R-:W-:Y:S02]  /*2f60*/  CS2R R24, SRZ ;  /* 0x0000000000187805 */ /* 0x000fe4000001ff00 */
[----:B------:R-:W-:Y:S01]  /*2f70*/  R2P PR, R0, 0x6 ;  /* 0x0000000600007804 */ /* 0x000fe20000000000 */
[----:B------:R-:W-:Y:S01]  /*2f80*/  VIADD R0, R222, 0x4000 ;  /* 0x00004000de007836 */ /* 0x000fe20000000000 */
[----:B------:R-:W-:Y:S01]  /*2f90*/  IADD3.X R245, R5, UR14, R2, P4, P3 ;  /* 0x0000000e05f57c10 */ /* 0x000fe2000a7e6402 */
[----:B------:R-:W-:Y:S01]  /*2fa0*/  VIADD R2, R223, 0x4000 ;  /* 0x00004000df027836 */ /* 0x000fe20000000000 */
[----:B---3--:R-:W-:Y:S01]  /*2fb0*/  R2UR UR18, R7 ;  /* 0x00000000071272ca */ /* 0x008fe200000e0000 */
[----:B------:R-:W-:Y:S01]  /*2fc0*/  IMAD.WIDE.U32 R240, R240, -0x2daee0ad, RZ ;  /* 0xd2511f53f0f07825 */ /* 0x000fe200078e00ff */
[----:B------:R-:W-:Y:S01]  /*2fd0*/  R2UR UR19, R6 ;  /* 0x00000000061372ca */ /* 0x000fe200000e0000 */
[----:B------:R-:W-:Y:S01]  /*2fe0*/  UISETP.GE.AND UP1, UPT, UR13, UR5, UPT ;  /* 0x000000050d00728c */ /* 0x000fe2000bf26270 */
[----:B------:R-:W-:Y:S01]  /*2ff0*/  SEL R217, R217, 0xffffffe0, !P1 ;  /* 0xffffffe0d9d97807 */ /* 0x000fe20004800000 */
[----:B------:R-:W-:Y:S01]  /*3000*/  ULDC UR14, c[0x0][0x2ec] ;  /* 0x0000bb00000e7ab9 */ /* 0x000fe20000000800 */
[----:B------:R-:W-:-:S02]  /*3010*/  SEL R216, R216, 0xffffffc0, !P2 ;  /* 0xffffffc0d8d87807 */ /* 0x000fc40005000000 */
[----:B------:R-:W-:Y:S01]  /*3020*/  SEL R0, R0, R222, !P0 ;  /* 0x000000de00007207 */ /* 0x000fe20004000000 */
[----:B------:R-:W-:Y:S01]  /*3030*/  IMAD.IADD R219, R218, 0x1, R217 ;  /* 0x00000001dadb7824 */ /* 0x000fe200078e02d9 */
[----:B------:R-:W-:Y:S01]  /*3040*/  SEL R2, R2, R223, !P0 ;  /* 0x000000df02027207 */ /* 0x000fe20004000000 */
[----:B------:R-:W-:Y:S01]  /*3050*/  IMAD.IADD R220, R218, 0x1, R216 ;  /* 0x00000001dadc7824 */ /* 0x000fe200078e02d8 */
[----:B------:R-:W-:Y:S01]  /*3060*/  LEA R213, R0, UR4, 0x1 ;  /* 0x0000000400d57c11 */ /* 0x000fe2000f8e08ff */
[----:B------:R-:W-:Y:S01]  /*3070*/  IMAD.IADD R221, R216, 0x1, R219 ;  /* 0x00000001d8dd7824 */ /* 0x000fe200078e02db */
[----:B------:R-:W-:Y:S01]  /*3080*/  LEA R208, R2, UR4, 0x1 ;  /* 0x0000000402d07c11 */ /* 0x000fe2000f8e08ff */
[----:B------:R-:W-:Y:S02]  /*3090*/  UIADD3 UR31, UR19, -0x61c88647, URZ ;  /* 0x9e3779b9131f7890 */ /* 0x000fe4000fffe03f */
[----:B------:R-:W-:Y:S02]  /*30a0*/  UIADD3 UR30, UR18, -0x4498517b, URZ ;  /* 0xbb67ae85121e7890 */ /* 0x000fe4000fffe03f */
[----:B------:R-:W-:-:S02]  /*30b0*/  UIADD3 UR29, UR19, 0x3c6ef372, URZ ;  /* 0x3c6ef372131d7890 */ /* 0x000fc4000fffe03f */
[----:B------:R-:W-:Y:S02]  /*30c0*/  UIADD3 UR28, UR18, 0x76cf5d0a, URZ ;  /* 0x76cf5d0a121c7890 */ /* 0x000fe4000fffe03f */
[----:B------:R-:W-:Y:S02]  /*30d0*/  UIADD3 UR27, UR19, -0x255992d5, URZ ;  /* 0xdaa66d2b131b7890 */ /* 0x000fe4000fffe03f */
[----:B------:R-:W-:Y:S02]  /*30e0*/  UIADD3 UR26, UR18, 0x32370b8f, URZ ;  /* 0x32370b8f121a7890 */ /* 0x000fe4000fffe03f */
[----:B------:R-:W-:Y:S02]  /*30f0*/  UIADD3 UR25, UR19, 0x78dde6e4, URZ ;  /* 0x78dde6e413197890 */ /* 0x000fe4000fffe03f */
[----:B------:R-:W-:Y:S02]  /*3100*/  UIADD3 UR24, UR18, -0x126145ec, URZ ;  /* 0xed9eba1412187890 */ /* 0x000fe4000fffe03f */
[----:B------:R-:W-:-:S02]  /*3110*/  UIADD3 UR23, UR19, 0x1715609d, URZ ;  /* 0x1715609d13177890 */ /* 0x000fc4000fffe03f */
[----:B------:R-:W-:Y:S02]  /*3120*/  UIADD3 UR22, UR18, -0x56f99767, URZ ;  /* 0xa906689912167890 */ /* 0x000fe4000fffe03f */
[----:B------:R-:W-:Y:S02]  /*3130*/  UIADD3 UR21, UR19, -0x4ab325aa, URZ ;  /* 0xb54cda5613157890 */ /* 0x000fe4000fffe03f */
[----:B------:R-:W-:-:S12]  /*3140*/  UIADD3 UR20, UR18, 0x646e171e, URZ ;  /* 0x646e171e12147890 */ /* 0x000fd8000fffe03f */
.L_x_1667:
[----:B------:R-:W0:Y:S01]  /*3150*/  LDGDEPBAR ;  /* 0x00000000000079af */ /* 0x000e220000000000 */
[C---:B------:R-:W-:Y:S01]  /*3160*/  IMAD.IADD R3, R213.reuse, 0x1, R217 ;  /* 0x00000001d5037824 */ /* 0x040fe200078e02d9 */
[----:B------:R-:W-:Y:S01]  /*3170*/  PLOP3.LUT P0, PT, PT, PT, UP1, 0x80, 0x0 ;  /* 0x000000000000781c */ /* 0x000fe20003f0f018 */
        /* <DEDUP_REMOVED lines=11> */
[----:B------:R-:W-:Y:S05]  /*3230*/  LDSM.16.M88.4 R16, [R213] ;  /* 0x00000000d510783b */ /* 0x000fea0000000200 */
[----:B------:R-:W1:Y:S05]  /*3240*/  LDSM.16.M88.4 R8, [R209+0x18000] ;  /* 0x01800000d108783b */ /* 0x000e6a0000000200 */
        /* <DEDUP_REMOVED lines=89> */
[----:B------:R4:W-:Y:S05]  /*37e0*/  LDSM.16.M88.4 R100, [R2+0x6000] ;  /* 0x006000000264783b */ /* 0x0009ea0000000200 */
[C---:B------:R-:W-:Y:S01]  /*37f0*/  HMMA.16816.F32.BF16 R8, R92.reuse, R106, R8 ;  /* 0x0000006a5c08723c */ /* 0x040fe20000041808 */
[----:B------:R-:W3:Y:S05]  /*3800*/  LDSM.16.M88.4 R104, [R212+0x1e000] ;  /* 0x01e00000d468783b */ /* 0x000eea0000000200 */
[C---:B-1----:R-:W-:Y:S06]  /*3810*/  HMMA.16816.F32.BF16 R12, R92.reuse, R84, R12 ;  /* 0x000000545c0c723c */ /* 0x042fec000004180c */
[----:B------:R-:W-:Y:S01]  /*3820*/  HMMA.16816.F32.BF16 R16, R92, R86, R16 ;  /* 0x000000565c10723c */ /* 0x000fe20000041810 */
[----:B------:R-:W1:Y:S05]  /*3830*/  LDSM.16.M88.4 R84, [R212+0x1e800] ;  /* 0x01e80000d454783b */ /* 0x000e6a0000000200 */
[C---:B--2---:R-:W-:Y:S01]  /*3840*/  HMMA.16816.F32.BF16 R4, R96.reuse, R108, R4 ;  /* 0x0000006c6004723c */ /* 0x044fe20000041804 */
[----:B------:R2:W-:Y:S01]  /*3850*/  LDSM.16.M88.4 R92, [R0+0x6000] ;  /* 0x00600000005c783b */ /* 0x0005e20000000200 */
[----:B----4-:R-:W-:Y:S04]  /*3860*/  IMAD.U32 R2, RZ, RZ, UR16 ;  /* 0x00000010ff027e24 */ /* 0x010fe8000f8e00ff */
[C---:B------:R-:W-:Y:S01]  /*3870*/  HMMA.16816.F32.BF16 R8, R96.reuse, R110, R8 ;  /* 0x0000006e6008723c */ /* 0x040fe20000041808 */
[----:B------:R-:W4:Y:S04]  /*3880*/  LDSM.16.M88.4 R108, [R211+0x1e000] ;  /* 0x01e00000d36c783b */ /* 0x000f280000000200 */
[----:B------:R-:W-:Y:S01]  /*3890*/  IMAD R2, R2, 0x2, R246 ;  /* 0x0000000202027824 */ /* 0x000fe200078e02f6 */
[C---:B---3--:R-:W-:Y:S01]  /*38a0*/  HMMA.16816.F32.BF16 R12, R96.reuse, R88, R12 ;  /* 0x00000058600c723c */ /* 0x048fe2000004180c */
[----:B------:R-:W3:Y:S01]  /*38b0*/  @P0 S2R R88, SR_TID.X ;  /* 0x0000000000580919 */ /* 0x000ee20000002100 */
[----:B------:R-:W-:Y:S04]  /*38c0*/  PLOP3.LUT P0, PT, PT, PT, UP1, 0x80, 0x0 ;  /* 0x000000000000781c */ /* 0x000fe80003f0f018 */
[----:B------:R-:W-:Y:S06]  /*38d0*/  HMMA.16816.F32.BF16 R16, R96, R90, R16 ;  /* 0x0000005a6010723c */ /* 0x000fec0000041810 */
[C---:B------:R-:W-:Y:S01]  /*38e0*/  HMMA.16816.F32.BF16 R4, R100.reuse, R104, R4 ;  /* 0x000000686404723c */ /* 0x040fe20000041804 */
[----:B--2---:R-:W-:Y:S04]  /*38f0*/  IMAD.U32 R0, RZ, RZ, UR8 ;  /* 0x00000008ff007e24 */ /* 0x004fe8000f8e00ff */
[----:B------:R-:W-:Y:S01]  /*3900*/  IMAD R3, R0, 0x4, R248 ;  /* 0x0000000400037824 */ /* 0x000fe200078e02f8 */
[C---:B------:R-:W-:Y:S06]  /*3910*/  HMMA.16816.F32.BF16 R8, R100.reuse, R106, R8 ;  /* 0x0000006a6408723c */ /* 0x040fec0000041808 */
[C---:B-1----:R-:W-:Y:S06]  /*3920*/  HMMA.16816.F32.BF16 R12, R100.reuse, R84, R12 ;  /* 0x00000054640c723c */ /* 0x042fec000004180c */
[----:B------:R-:W-:Y:S01]  /*3930*/  HMMA.16816.F32.BF16 R16, R100, R86, R16 ;  /* 0x000000566410723c */ /* 0x000fe20000041810 */
[----:B------:R-:W-:Y:S04]  /*3940*/  IMAD.U32 R84, RZ, RZ, UR16 ;  /* 0x00000010ff547e24 */ /* 0x000fe8000f8e00ff */
[----:B---3--:R-:W-:Y:S01]  /*3950*/  @P3 IMAD.SHL.U32 R0, R88, 0x2, RZ ;  /* 0x0000000258003824 */ /* 0x008fe200078e00ff */
[C---:B----4-:R-:W-:Y:S01]  /*3960*/  HMMA.16816.F32.BF16 R4, R92.reuse, R108, R4 ;  /* 0x0000006c5c04723c */ /* 0x050fe20000041804 */
[----:B------:R-:W-:Y:S04]  /*3970*/  PLOP3.LUT P3, PT, PT, PT, UP1, 0x80, 0x0 ;  /* 0x000000000000781c */ /* 0x000fe80003f6f018 */
[----:B------:R-:W-:Y:S01]  /*3980*/  LOP3.LUT R86, R241, UR18, R2, 0x96, !PT ;  /* 0x00000012f1567c12 */ /* 0x000fe2000f8e9602 */
[C---:B------:R-:W-:Y:S05]  /*3990*/  HMMA.16816.F32.BF16 R8, R92.reuse, R110, R8 ;  /* 0x0000006e5c08723c */ /* 0x040fea0000041808 */
[----:B------:R-:W-:Y:S01]  /*39a0*/  @P1 LOP3.LUT R0, R250, 0x6, R0, 0xf8, !PT ;  /* 0x00000006fa001812 */ /* 0x000fe200078ef800 */
[----:B------:R-:W-:Y:S01]  /*39b0*/  IMAD.WIDE.U32 R86, R86, -0x326172a9, RZ ;  /* 0xcd9e8d5756567825 */ /* 0x000fe200078e00ff */
[----:B------:R-:W-:Y:S04]  /*39c0*/  PLOP3.LUT P1, PT, PT, PT, UP1, 0x80, 0x0 ;  /* 0x000000000000781c */ /* 0x000fe80003f2f018 */
[----:B------:R-:W-:Y:S03]  /*39d0*/  IMAD.WIDE.U32 R2, R3, -0x326172a9, RZ ;  /* 0xcd9e8d5703027825 */ /* 0x000fe600078e00ff */
[----:B------:R-:W-:Y:S01]  /*39e0*/  LOP3.LUT R98, R87, UR31, R2, 0x96, !PT ;  /* 0x0000001f57627c12 */ /* 0x000fe2000f8e9602 */
[----:B------:R-:W-:Y:S01]  /*39f0*/  @P0 IMAD R2, R84, 0x40, R0 ;  /* 0x0000004054020824 */ /* 0x000fe200078e0200 */
[----:B------:R-:W-:Y:S02]  /*3a00*/  PLOP3.LUT P0, PT, PT, PT, UP1, 0x80, 0x0 ;  /* 0x000000000000781c */ /* 0x000fe40003f0f018 */
[----:B------:R-:W-:Y:S02]  /*3a10*/  LOP3.LUT R85, R3, UR19, R245, 0x96, !PT ;  /* 0x0000001303557c12 */ /* 0x000fe4000f8e96f5 */
[C---:B------:R-:W-:Y:S01]  /*3a20*/  @P1 VIADD R3, R2.reuse, 0x8 ;  /* 0x0000000802031836 */ /* 0x040fe20000000000 */
[----:B------:R-:W-:Y:S01]  /*3a30*/  PLOP3.LUT P1, PT, PT, PT, UP1, 0x80, 0x0 ;  /* 0x000000000000781c */ /* 0x000fe20003f2f018 */
[C---:B------:R-:W-:Y:S01]  /*3a40*/  @P2 VIADD R0, R2.reuse, 0x1 ;  /* 0x0000000102002836 */ /* 0x040fe20000000000 */
[----:B------:R-:W-:Y:S01]  /*3a50*/  @P5 ISETP.GE.AND P5, PT, R2, UR5, PT ;  /* 0x0000000502005c0c */ /* 0x000fe2000bfa6270 */
[----:B------:R-:W-:Y:S01]  /*3a60*/  IMAD.WIDE.U32 R84, R85, -0x2daee0ad, RZ ;  /* 0xd2511f5355547825 */ /* 0x000fe200078e00ff */
[----:B------:R-:W-:Y:S02]  /*3a70*/  PLOP3.LUT P2, PT, PT, PT, UP1, 0x80, 0x0 ;  /* 0x000000000000781c */ /* 0x000fe40003f4f018 */
[----:B------:R-:W-:Y:S01]  /*3a80*/  @P3 ISETP.GE.AND P3, PT, R0, UR5, PT ;  /* 0x0000000500003c0c */ /* 0x000fe2000bf66270 */
[----:B------:R-:W-:Y:S01]  /*3a90*/  IMAD.WIDE.U32 R98, R98, -0x2daee0ad, RZ ;  /* 0xd2511f5362627825 */ /* 0x000fe200078e00ff */
[----:B------:R-:W-:Y:S02]  /*3aa0*/  LOP3.LUT R96, R85, UR30, R240, 0x96, !PT ;  /* 0x0000001e55607c12 */ /* 0x000fe4000f8e96f0 */
[----:B------:R-:W-:Y:S01]  /*3ab0*/  @P0 FSEL R4, R4, -INF , !P5 ;  /* 0xff80000004040808 */ /* 0x000fe20006800000 */
[----:B------:R-:W-:Y:S01]  /*3ac0*/  @P4 VIADD R0, R2, 0x9 ;  /* 0x0000000902004836 */ /* 0x000fe20000000000 */
[----:B------:R-:W-:Y:S01]  /*3ad0*/  PLOP3.LUT P0, PT, PT, PT, UP1, 0x80, 0x0 ;  /* 0x000000000000781c */ /* 0x000fe20003f0f018 */
[----:B------:R-:W-:Y:S01]  /*3ae0*/  IMAD.WIDE.U32 R96, R96, -0x326172a9, RZ ;  /* 0xcd9e8d5760607825 */ /* 0x000fe200078e00ff */
[----:B------:R-:W-:Y:S02]  /*3af0*/  @P1 FSEL R6, R6, -INF , !P5 ;  /* 0xff80000006061808 */ /* 0x000fe40006800000 */
[----:B------:R-:W-:Y:S02]  /*3b00*/  PLOP3.LUT P1, PT, PT, PT, UP1, 0x80, 0x0 ;  /* 0x000000000000781c */ /* 0x000fe40003f2f018 */
[----:B------:R-:W-:Y:S02]  /*3b10*/  PLOP3.LUT P4, PT, PT, PT, UP1, 0x80, 0x0 ;  /* 0x000000000000781c */ /* 0x000fe40003f8f018 */
[----:B------:R-:W-:Y:S02]  /*3b20*/  LOP3.LUT R88, R99, UR28, R84, 0x96, !PT ;  /* 0x0000001c63587c12 */ /* 0x000fe4000f8e9654 */
[----:B------:R-:W-:Y:S02]  /*3b30*/  LOP3.LUT R90, R97, UR29, R86, 0x96, !PT ;  /* 0x0000001d615a7c12 */ /* 0x000fe4000f8e9656 */
[----:B------:R-:W1:Y:S01]  /*3b40*/  LDSM.16.M88.4 R84, [R211+0x1e800] ;  /* 0x01e80000d354783b */ /* 0x000e620000000200 */
[----:B------:R-:W-:Y:S01]  /*3b50*/  @P6 ISETP.GE.AND P6, PT, R3, UR5, PT ;  /* 0x0000000503006c0c */ /* 0x000fe2000bfc6270 */
[----:B-----5:R-:W-:Y:S01]  /*3b60*/  FMUL.FTZ R3, R237, 1.4426950216293334961 ;  /* 0x3fb8aa3bed037820 */ /* 0x020fe20000410000 */
[----:B------:R-:W-:Y:S01]  /*3b70*/  @P0 FSEL R7, R7, -INF , !P3 ;  /* 0xff80000007070808 */ /* 0x000fe20005800000 */
[----:B------:R-:W-:Y:S01]  /*3b80*/  IMAD.WIDE.U32 R88, R88, -0x326172a9, RZ ;  /* 0xcd9e8d5758587825 */ /* 0x000fe200078e00ff */
[----:B------:R-:W-:Y:S02]  /*3b90*/  FSETP.NEU.FTZ.AND P0, PT, R237, -INF , PT ;  /* 0xff800000ed00780b */ /* 0x000fe40003f1d000 */
[----:B------:R-:W-:Y:S01]  /*3ba0*/  PLOP3.LUT P5, PT, PT, PT, UP1, 0x80, 0x0 ;  /* 0x000000000000781c */ /* 0x000fe20003faf018 */
[----:B------:R-:W-:Y:S01]  /*3bb0*/  IMAD.WIDE.U32 R90, R90, -0x2daee0ad, RZ ;  /* 0xd2511f535a5a7825 */ /* 0x000fe200078e00ff */
[----:B------:R-:W-:Y:S02]  /*3bc0*/  @P2 ISETP.GE.AND P2, PT, R0, UR5, PT ;  /* 0x0000000500002c0c */ /* 0x000fe4000bf46270 */
[----:B------:R-:W-:Y:S01]  /*3bd0*/  FSEL R3, R3, RZ, P0 ;  /* 0x000000ff03037208 */ /* 0x000fe20000000000 */
[----:B------:R-:W-:Y:S01]  /*3be0*/  @P1 VIADD R0, R2, 0x10 ;  /* 0x0000001002001836 */ /* 0x000fe20000000000 */
[----:B------:R-:W-:Y:S02]  /*3bf0*/  @P4 FSEL R5, R5, -INF , !P3 ;  /* 0xff80000005054808 */ /* 0x000fe40005800000 */
[----:B------:R-:W-:Y:S01]  /*3c00*/  PLOP3.LUT P1, PT, PT, PT, UP1, 0x80, 0x0 ;  /* 0x000000000000781c */ /* 0x000fe20003f2f018 */
[--C-:B------:R-:W-:Y:S01]  /*3c10*/  FFMA.FTZ R4, R4, UR14, -R3.reuse ;  /* 0x0000000e04047c23 */ /* 0x100fe20008010803 */
[----:B------:R-:W-:Y:S01]  /*3c20*/  PLOP3.LUT P3, PT, PT, PT, UP1, 0x80, 0x0 ;  /* 0x000000000000781c */ /* 0x000fe20003f6f018 */
[--C-:B------:R-:W-:Y:S01]  /*3c30*/  FFMA.FTZ R5, R5, UR14, -R3.reuse ;  /* 0x0000000e05057c23 */ /* 0x100fe20008010803 */
[----:B------:R-:W-:Y:S01]  /*3c40*/  LOP3.LUT R99, R89, UR27, R96, 0x96, !PT ;  /* 0x0000001b59637c12 */ /* 0x000fe2000f8e9660 */
[----:B------:R2:W-:Y:S01]  /*3c50*/  MUFU.EX2 R130, R4 ;  /* 0x0000000400827308 */ /* 0x0005e20000000800 */
[----:B------:R-:W-:Y:S01]  /*3c60*/  LOP3.LUT R96, R91, UR26, R98, 0x96, !PT ;  /* 0x0000001a5b607c12 */ /* 0x000fe2000f8e9662 */
[----:B------:R-:W-:Y:S01]  /*3c70*/  @P5 VIADD R89, R2, 0x11 ;  /* 0x0000001102595836 */ /* 0x000fe20000000000 */
[----:B------:R-:W-:Y:S01]  /*3c80*/  PLOP3.LUT P4, PT, PT, PT, UP1, 0x80, 0x0 ;  /* 0x000000000000781c */ /* 0x000fe20003f8f018 */
[----:B------:R-:W-:Y:S01]  /*3c90*/  IMAD.WIDE.U32 R98, R99, -0x2daee0ad, RZ ;  /* 0xd2511f5363627825 */ /* 0x000fe200078e00ff */
[----:B------:R-:W-:Y:S02]  /*3ca0*/  PLOP3.LUT P5, PT, PT, PT, UP1, 0x80, 0x0 ;  /* 0x000000000000781c */ /* 0x000fe40003faf018 */
[----:B------:R-:W-:Y:S01]  /*3cb0*/  PLOP3.LUT P0, PT, PT, PT, UP1, 0x80, 0x0 ;  /* 0x000000000000781c */ /* 0x000fe20003f0f018 */
[----:B------:R-:W-:Y:S01]  /*3cc0*/  IMAD.WIDE.U32 R96, R96, -0x326172a9, RZ ;  /* 0xcd9e8d5760607825 */ /* 0x000fe200078e00ff */
[----:B------:R-:W-:Y:S01]  /*3cd0*/  @P1 FSEL R8, R8, -INF , !P6 ;  /* 0xff80000008081808 */ /* 0x000fe20007000000 */
[----:B------:R3:W4:Y:S01]  /*3ce0*/  MUFU.EX2 R129, R5 ;  /* 0x0000000500817308 */ /* 0x0007220000000800 */
[----:B------:R-:W-:Y:S02]  /*3cf0*/  @P3 ISETP.GE.AND P3, PT, R89, UR5, PT ;  /* 0x0000000559003c0c */ /* 0x000fe4000bf66270 */
[----:B------:R-:W-:Y:S01]  /*3d00*/  PLOP3.LUT P1, PT, PT, PT, UP1, 0x80, 0x0 ;  /* 0x000000000000781c */ /* 0x000fe20003f2f018 */
[--C-:B------:R-:W-:Y:S01]  /*3d10*/  FFMA.FTZ R8, R8, UR14, -R3.reuse ;  /* 0x0000000e08087c23 */ /* 0x100fe20008010803 */
[----:B------:R-:W-:Y:S02]  /*3d20*/  LOP3.LUT R89, R99, UR24, R90, 0x96, !PT ;  /* 0x0000001863597c12 */ /* 0x000fe4000f8e965a */
[----:B------:R-:W-:Y:S03]  /*3d30*/  LOP3.LUT R90, R97, UR25, R88, 0x96, !PT ;  /* 0x00000019615a7c12 */ /* 0x000fe6000f8e9658 */
[----:B------:R-:W-:Y:S01]  /*3d40*/  MUFU.EX2 R125, R8 ;  /* 0x00000008007d7308 */ /* 0x000fe20000000800 */
[----:B------:R-:W-:Y:S01]  /*3d50*/  @P4 ISETP.GE.AND P4, PT, R0, UR5, PT ;  /* 0x0000000500004c0c */ /* 0x000fe2000bf86270 */
[C---:B-1----:R-:W-:Y:S03]  /*3d60*/  HMMA.16816.F32.BF16 R12, R92.reuse, R84, R12 ;  /* 0x000000545c0c723c */ /* 0x042fe6000004180c */
[----:B------:R-:W-:Y:S04]  /*3d70*/  IMAD.WIDE.U32 R88, R89, -0x326172a9, RZ ;  /* 0xcd9e8d5759587825 */ /* 0x000fe800078e00ff */
[----:B------:R-:W-:Y:S01]  /*3d80*/  FMUL.FTZ R0, R238, 1.4426950216293334961 ;  /* 0x3fb8aa3bee007820 */ /* 0x000fe20000410000 */
[----:B------:R-:W-:Y:S03]  /*3d90*/  HMMA.16816.F32.BF16 R16, R92, R86, R16 ;  /* 0x000000565c10723c */ /* 0x000fe60000041810 */
[----:B------:R-:W-:Y:S01]  /*3da0*/  @P5 FSEL R10, R10, -INF , !P6 ;  /* 0xff8000000a0a5808 */ /* 0x000fe20007000000 */
[----:B------:R-:W-:Y:S01]  /*3db0*/  IMAD.WIDE.U32 R84, R90, -0x2daee0ad, RZ ;  /* 0xd2511f535a547825 */ /* 0x000fe200078e00ff */
[----:B------:R-:W-:Y:S02]  /*3dc0*/  FSETP.NEU.FTZ.AND P6, PT, R238, -INF , PT ;  /* 0xff800000ee00780b */ /* 0x000fe40003fdd000 */
[----:B------:R-:W-:Y:S04]  /*3dd0*/  PLOP3.LUT P5, PT, PT, PT, UP1, 0x80, 0x0 ;  /* 0x000000000000781c */ /* 0x000fe80003faf018 */
[----:B--2---:R-:W-:Y:S01]  /*3de0*/  LOP3.LUT R4, R89, UR23, R96, 0x96, !PT ;  /* 0x0000001759047c12 */ /* 0x004fe2000f8e9660 */
[----:B------:R-:W-:Y:S01]  /*3df0*/  @P0 VIADD R89, R2, 0x18 ;  /* 0x0000001802590836 */ /* 0x000fe20000000000 */
[----:B------:R-:W-:Y:S01]  /*3e00*/  FSEL R0, R0, RZ, P6 ;  /* 0x000000ff00007208 */ /* 0x000fe20003000000 */
[----:B------:R-:W-:Y:S01]  /*3e10*/  @P1 VIADD R2, R2, 0x19 ;  /* 0x0000001902021836 */ /* 0x000fe20000000000 */
[----:B------:R-:W-:Y:S01]  /*3e20*/  PLOP3.LUT P1, PT, PT, PT, UP1, 0x80, 0x0 ;  /* 0x000000000000781c */ /* 0x000fe20003f2f018 */
[----:B---3--:R-:W-:Y:S01]  /*3e30*/  IMAD.WIDE.U32 R4, R4, -0x2daee0ad, RZ ;  /* 0xd2511f5304047825 */ /* 0x008fe200078e00ff */
[----:B------:R-:W-:Y:S03]  /*3e40*/  PLOP3.LUT P0, PT, PT, PT, UP1, 0x80, 0x0 ;  /* 0x000000000000781c */ /* 0x000fe60003f0f018 */
[--C-:B------:R-:W-:Y:S01]  /*3e50*/  FFMA.FTZ R6, R6, UR14, -R0.reuse ;  /* 0x0000000e06067c23 */ /* 0x100fe20008010800 */
[--C-:B------:R-:W-:Y:S01]  /*3e60*/  FFMA.FTZ R7, R7, UR14, -R0.reuse ;  /* 0x0000000e07077c23 */ /* 0x100fe20008010800 */
[----:B------:R-:W-:Y:S01]  /*3e70*/  PLOP3.LUT P6, PT, PT, PT, UP1, 0x80, 0x0 ;  /* 0x000000000000781c */ /* 0x000fe20003fcf018 */
[--C-:B------:R-:W-:Y:S01]  /*3e80*/  FFMA.FTZ R10, R10, UR14, -R0.reuse ;  /* 0x0000000e0a0a7c23 */ /* 0x100fe20008010800 */
[----:B------:R1:W-:Y:S01]  /*3e90*/  MUFU.EX2 R196, R6 ;  /* 0x0000000600c47308 */ /* 0x0003e20000000800 */
[----:B------:R-:W-:Y:S02]  /*3ea0*/  @P5 ISETP.GE.AND P5, PT, R89, UR5, PT ;  /* 0x0000000559005c0c */ /* 0x000fe4000bfa6270 */
[----:B------:R-:W-:Y:S02]  /*3eb0*/  LOP3.LUT R90, R4, 0xff, RZ, 0xc0, !PT ;  /* 0x000000ff045a7812 */ /* 0x000fe400078ec0ff */
[----:B------:R-:W-:Y:S02]  /*3ec0*/  @P1 FSEL R11, R11, -INF , !P2 ;  /* 0xff8000000b0b1808 */ /* 0x000fe40005000000 */
[----:B------:R-:W-:Y:S03]  /*3ed0*/  @P0 FSEL R9, R9, -INF , !P2 ;  /* 0xff80000009090808 */ /* 0x000fe60005000000 */
[----:B------:R2:W3:Y:S01]  /*3ee0*/  MUFU.EX2 R131, R7 ;  /* 0x0000000700837308 */ /* 0x0004e20000000800 */
[----:B------:R-:W-:Y:S01]  /*3ef0*/  PLOP3.LUT P0, PT, PT, PT, UP1, 0x80, 0x0 ;  /* 0x000000000000781c */ /* 0x000fe20003f0f018 */
[----:B------:R-:W-:Y:S01]  /*3f00*/  FFMA.FTZ R11, R11, UR14, -R0 ;  /* 0x0000000e0b0b7c23 */ /* 0x000fe20008010800 */
[----:B------:R-:W-:Y:S01]  /*3f10*/  PLOP3.LUT P1, PT, PT, PT, UP1, 0x80, 0x0 ;  /* 0x000000000000781c */ /* 0x000fe20003f2f018 */
[--C-:B------:R-:W-:Y:S01]  /*3f20*/  FFMA.FTZ R9, R9, UR14, -R3.reuse ;  /* 0x0000000e09097c23 */ /* 0x100fe20008010803 */
[----:B------:R-:W-:Y:S02]  /*3f30*/  PLOP3.LUT P2, PT, PT, PT, UP1, 0x80, 0x0 ;  /* 0x000000000000781c */ /* 0x000fe40003f4f018 */
[----:B------:R-:W-:Y:S03]  /*3f40*/  @P6 ISETP.GE.AND P6, PT, R2, UR5, PT ;  /* 0x0000000502006c0c */ /* 0x000fe6000bfc6270 */
[----:B------:R-:W3:Y:S01]  /*3f50*/  MUFU.EX2 R123, R9 ;  /* 0x00000009007b7308 */ /* 0x000ee20000000800 */
[----:B-1----:R-:W-:Y:S02]  /*3f60*/  LOP3.LUT R6, R85, UR22, R98, 0x96, !PT ;  /* 0x0000001655067c12 */ /* 0x002fe4000f8e9662 */
[--C-:B------:R-:W-:Y:S02]  /*3f70*/  SHF.R.U32.HI R89, RZ, 0x18, R4.reuse ;  /* 0x00000018ff597819 */ /* 0x100fe40000011604 */
[----:B------:R-:W-:Y:S02]  /*3f80*/  SHF.R.U32.HI R91, RZ, 0x10, R4 ;  /* 0x00000010ff5b7819 */ /* 0x000fe40000011604 */
[----:B------:R-:W-:Y:S03]  /*3f90*/  @P0 FSEL R12, R12, -INF , !P4 ;  /* 0xff8000000c0c0808 */ /* 0x000fe60006000000 */
[----:B------:R1:W3:Y:S01]  /*3fa0*/  MUFU.EX2 R128, R10 ;  /* 0x0000000a00807308 */ /* 0x0002e20000000800 */
[----:B------:R-:W-:Y:S01]  /*3fb0*/  @P1 FSEL R14, R14, -INF , !P4 ;  /* 0xff8000000e0e1808 */ /* 0x000fe20006000000 */
[----:B--2---:R-:W-:Y:S01]  /*3fc0*/  IMAD.WIDE.U32 R6, R6, -0x326172a9, RZ ;  /* 0xcd9e8d5706067825 */ /* 0x004fe200078e00ff */
[----:B------:R-:W-:Y:S02]  /*3fd0*/  PLOP3.LUT P0, PT, PT, PT, UP1, 0x80, 0x0 ;  /* 0x000000000000781c */ /* 0x000fe40003f0f018 */
[----:B------:R-:W-:Y:S01]  /*3fe0*/  PLOP3.LUT P1, PT, PT, PT, UP1, 0x80, 0x0 ;  /* 0x000000000000781c */ /* 0x000fe20003f2f018 */
[--C-:B------:R-:W-:Y:S01]  /*3ff0*/  FFMA.FTZ R12, R12, UR14, -R3.reuse ;  /* 0x0000000e0c0c7c23 */ /* 0x100fe20008010803 */
[----:B------:R-:W-:Y:S01]  /*4000*/  LOP3.LUT R2, R7, UR21, R88, 0x96, !PT ;  /* 0x0000001507027c12 */ /* 0x000fe2000f8e9658 */
[--C-:B------:R-:W-:Y:S01]  /*4010*/  FFMA.FTZ R14, R14, UR14, -R0.reuse ;  /* 0x0000000e0e0e7c23 */ /* 0x100fe20008010800 */
[----:B------:R-:W-:Y:S01]  /*4020*/  @P2 FSEL R13, R13, -INF , !P3 ;  /* 0xff8000000d0d2808 */ /* 0x000fe20005800000 */
[----:B------:R-:W2:Y:S01]  /*4030*/  MUFU.EX2 R122, R12 ;  /* 0x0000000c007a7308 */ /* 0x000ea20000000800 */
[----:B------:R-:W-:Y:S02]  /*4040*/  PLOP3.LUT P2, PT, PT, PT, UP1, 0x80, 0x0 ;  /* 0x000000000000781c */ /* 0x000fe40003f4f018 */
[----:B------:R-:W-:Y:S01]  /*4050*/  LOP3.LUT R96, R4, 0xffff, RZ, 0xc0, !PT ;  /* 0x0000ffff04607812 */ /* 0x000fe200078ec0ff */
[--C-:B------:R-:W-:Y:S01]  /*4060*/  FFMA.FTZ R13, R13, UR14, -R3.reuse ;  /* 0x0000000e0d0d7c23 */ /* 0x100fe20008010803 */
[----:B------:R-:W-:Y:S02]  /*4070*/  LOP3.LUT R4, R2, 0xffff, RZ, 0xc0, !PT ;  /* 0x0000ffff02047812 */ /* 0x000fe400078ec0ff */
[----:B------:R-:W-:Y:S03]  /*4080*/  @P0 FSEL R15, R15, -INF , !P3 ;  /* 0xff8000000f0f0808 */ /* 0x000fe60005800000 */
[----:B------:R-:W2:Y:S01]  /*4090*/  MUFU.EX2 R127, R11 ;  /* 0x0000000b007f7308 */ /* 0x000ea20000000800 */
[----:B------:R-:W-:Y:S02]  /*40a0*/  @P1 FSEL R16, R16, -INF , !P5 ;  /* 0xff80000010101808 */ /* 0x000fe40006800000 */
[----:B------:R-:W-:Y:S01]  /*40b0*/  PLOP3.LUT P0, PT, PT, PT, UP1, 0x80, 0x0 ;  /* 0x000000000000781c */ /* 0x000fe20003f0f018 */
[----:B------:R-:W-:Y:S01]  /*40c0*/  FFMA.FTZ R15, R15, UR14, -R0 ;  /* 0x0000000e0f0f7c23 */ /* 0x000fe20008010800 */
[----:B------:R-:W-:Y:S01]  /*40d0*/  PLOP3.LUT P1, PT, PT, PT, UP1, 0x80, 0x0 ;  /* 0x000000000000781c */ /* 0x000fe20003f2f018 */
[--C-:B------:R-:W-:Y:S01]  /*40e0*/  FFMA.FTZ R16, R16, UR14, -R3.reuse ;  /* 0x0000000e10107c23 */ /* 0x100fe20008010803 */
[----:B------:R-:W-:Y:S03]  /*40f0*/  SHF.R.U32.HI R4, RZ, 0x8, R4 ;  /* 0x00000008ff047819 */ /* 0x000fe60000011604 */
[----:B------:R-:W2:Y:S01]  /*4100*/  MUFU.EX2 R120, R13 ;  /* 0x0000000d00787308 */ /* 0x000ea20000000800 */
[----:B------:R-:W-:Y:S02]  /*4110*/  LOP3.LUT R84, R5, UR20, R84, 0x96, !PT ;  /* 0x0000001405547c12 */ /* 0x000fe4000f8e9654 */
[C---:B------:R-:W-:Y:S02]  /*4120*/  LOP3.LUT R8, R6.reuse, 0xffff, RZ, 0xc0, !PT ;  /* 0x0000ffff06087812 */ /* 0x040fe400078ec0ff */
[----:B------:R-:W-:Y:S02]  /*4130*/  LOP3.LUT R85, R6, 0xff, RZ, 0xc0, !PT ;  /* 0x000000ff06557812 */ /* 0x000fe400078ec0ff */
[--C-:B-1----:R-:W-:Y:S03]  /*4140*/  SHF.R.U32.HI R10, RZ, 0x18, R6.reuse ;  /* 0x00000018ff0a7819 */ /* 0x102fe60000011606 */
[----:B------:R-:W-:Y:S01]  /*4150*/  MUFU.EX2 R126, R14 ;  /* 0x0000000e007e7308 */ /* 0x000fe20000000800 */
[----:B------:R-:W-:Y:S02]  /*4160*/  SHF.R.U32.HI R9, RZ, 0x10, R6 ;  /* 0x00000010ff097819 */ /* 0x000fe40000011606 */
[----:B------:R-:W-:Y:S02]  /*4170*/  LOP3.LUT R5, R4, 0xffff, RZ, 0xc0, !PT ;  /* 0x0000ffff04057812 */ /* 0x000fe400078ec0ff */
[----:B------:R-:W-:Y:S02]  /*4180*/  SHF.R.U32.HI R6, RZ, 0x10, R2 ;  /* 0x00000010ff067819 */ /* 0x000fe40000011602 */
[----:B------:R-:W-:Y:S03]  /*4190*/  @P2 FSEL R18, R18, -INF , !P5 ;  /* 0xff80000012122808 */ /* 0x000fe60006800000 */
[----:B------:R-:W-:Y:S01]  /*41a0*/  MUFU.EX2 R124, R15 ;  /* 0x0000000f007c7308 */ /* 0x000fe20000000800 */
[----:B------:R-:W-:Y:S02]  /*41b0*/  LOP3.LUT R7, R2, 0xff, RZ, 0xc0, !PT ;  /* 0x000000ff02077812 */ /* 0x000fe400078ec0ff */
[----:B------:R-:W-:Y:S01]  /*41c0*/  ISETP.LE.U32.AND P2, PT, R5, UR15, PT ;  /* 0x0000000f05007c0c */ /* 0x000fe2000bf43070 */
[----:B------:R-:W-:Y:S01]  /*41d0*/  FFMA.FTZ R18, R18, UR14, -R0 ;  /* 0x0000000e12127c23 */ /* 0x000fe20008010800 */
[----:B------:R-:W-:Y:S02]  /*41e0*/  SHF.R.U32.HI R2, RZ, 0x18, R2 ;  /* 0x00000018ff027819 */ /* 0x000fe40000011602 */
[----:B------:R-:W-:Y:S03]  /*41f0*/  LOP3.LUT R4, R6, 0xff, RZ, 0xc0, !PT ;  /* 0x000000ff06047812 */ /* 0x000fe600078ec0ff */
[----:B------:R-:W-:Y:S01]  /*4200*/  MUFU.EX2 R121, R18 ;  /* 0x0000001200797308 */ /* 0x000fe20000000800 */
[----:B------:R-:W-:Y:S02]  /*4210*/  @P0 FSEL R17, R17, -INF , !P6 ;  /* 0xff80000011110808 */ /* 0x000fe40007000000 */
[----:B------:R-:W-:Y:S02]  /*4220*/  @P1 FSEL R19, R19, -INF , !P6 ;  /* 0xff80000013131808 */ /* 0x000fe40007000000 */
[----:B------:R-:W-:Y:S01]  /*4230*/  ISETP.LE.U32.AND P6, PT, R2, UR15, PT ;  /* 0x0000000f02007c0c */ /* 0x000fe2000bfc3070 */
[----:B------:R-:W-:Y:S01]  /*4240*/  FFMA.FTZ R3, R17, UR14, -R3 ;  /* 0x0000000e11037c23 */ /* 0x000fe20008010803 */
[----:B------:R-:W-:Y:S01]  /*4250*/  ISETP.LE.U32.AND P0, PT, R4, UR15, PT ;  /* 0x0000000f04007c0c */ /* 0x000fe2000bf03070 */
[----:B----4-:R-:W-:Y:S01]  /*4260*/  @!P2 FADD.FTZ R129, -R129, -RZ ;  /* 0x800000ff8181a221 */ /* 0x010fe20000010100 */
[----:B------:R-:W-:Y:S01]  /*4270*/  SHF.R.U32.HI R4, RZ, 0x8, R8 ;  /* 0x00000008ff047819 */ /* 0x000fe20000011608 */
[----:B------:R1:W4:Y:S01]  /*4280*/  MUFU.EX2 R115, R3 ;  /* 0x0000000300737308 */ /* 0x0003220000000800 */
[----:B------:R-:W-:Y:S01]  /*4290*/  ISETP.LE.U32.AND P5, PT, R7, UR15, PT ;  /* 0x0000000f07007c0c */ /* 0x000fe2000bfa3070 */
[----:B------:R-:W-:Y:S01]  /*42a0*/  FFMA.FTZ R0, R19, UR14, -R0 ;  /* 0x0000000e13007c23 */ /* 0x000fe20008010800 */
[----:B------:R-:W-:Y:S02]  /*42b0*/  LOP3.LUT R2, R4, 0xffff, RZ, 0xc0, !PT ;  /* 0x0000ffff04027812 */ /* 0x000fe400078ec0ff */
[----:B------:R-:W-:Y:S02]  /*42c0*/  LOP3.LUT R4, R9, 0xff, RZ, 0xc0, !PT ;  /* 0x000000ff09047812 */ /* 0x000fe400078ec0ff */
[----:B------:R-:W-:Y:S01]  /*42d0*/  ISETP.LE.U32.AND P2, PT, R2, UR15, PT ;  /* 0x0000000f02007c0c */ /* 0x000fe2000bf43070 */
[----:B---3--:R-:W-:Y:S01]  /*42e0*/  @!P6 FADD.FTZ R131, -R131, -RZ ;  /* 0x800000ff8383e221 */ /* 0x008fe20000010100 */
[----:B------:R-:W-:Y:S01]  /*42f0*/  LOP3.LUT R2, R84, 0xff, RZ, 0xc0, !PT ;  /* 0x000000ff54027812 */ /* 0x000fe200078ec0ff */
[----:B------:R-:W-:Y:S01]  /*4300*/  @!P0 FADD.FTZ R196, -R196, -RZ ;  /* 0x800000ffc4c48221 */ /* 0x000fe20000010100 */
[----:B------:R-:W-:Y:S01]  /*4310*/  ISETP.LE.U32.AND P6, PT, R4, UR15, PT ;  /* 0x0000000f04007c0c */ /* 0x000fe2000bfc3070 */
[----:B------:R3:W4:Y:S01]  /*4320*/  MUFU.EX2 R119, R0 ;  /* 0x0000000000777308 */ /* 0x0007220000000800 */
[----:B------:R-:W-:Y:S01]  /*4330*/  ISETP.LE.U32.AND P0, PT, R2, UR15, PT ;  /* 0x0000000f02007c0c */ /* 0x000fe2000bf03070 */
[----:B------:R-:W-:Y:S01]  /*4340*/  @!P5 FADD.FTZ R130, -R130, -RZ ;  /* 0x800000ff8282d221 */ /* 0x000fe20000010100 */
[----:B------:R-:W-:Y:S02]  /*4350*/  LOP3.LUT R2, R84, 0xffff, RZ, 0xc0, !PT ;  /* 0x0000ffff54027812 */ /* 0x000fe400078ec0ff */
[----:B------:R-:W-:Y:S02]  /*4360*/  ISETP.LE.U32.AND P1, PT, R85, UR15, PT ;  /* 0x0000000f55007c0c */ /* 0x000fe4000bf23070 */
[----:B------:R-:W-:Y:S01]  /*4370*/  SHF.R.U32.HI R2, RZ, 0x8, R2 ;  /* 0x00000008ff027819 */ /* 0x000fe20000011602 */
[----:B------:R-:W-:Y:S01]  /*4380*/  @!P2 FADD.FTZ R123, -R123, -RZ ;  /* 0x800000ff7b7ba221 */ /* 0x000fe20000010100 */
[----:B-1----:R-:W-:Y:S01]  /*4390*/  SHF.R.U32.HI R3, RZ, 0x8, R96 ;  /* 0x00000008ff037819 */ /* 0x002fe20000011660 */
[----:B------:R-:W1:Y:S01]  /*43a0*/  MUFU.EX2 R118, R16 ;  /* 0x0000001000767308 */ /* 0x000e620000000800 */
[----:B------:R-:W-:Y:S01]  /*43b0*/  LOP3.LUT R2, R2, 0xffff, RZ, 0xc0, !PT ;  /* 0x0000ffff02027812 */ /* 0x000fe200078ec0ff */
[----:B------:R-:W-:Y:S01]  /*43c0*/  @!P6 FADD.FTZ R128, -R128, -RZ ;  /* 0x800000ff8080e221 */ /* 0x000fe20000010100 */
[----:B------:R-:W-:Y:S01]  /*43d0*/  ISETP.LE.U32.AND P5, PT, R10, UR15, PT ;  /* 0x0000000f0a007c0c */ /* 0x000fe2000bfa3070 */
[----:B--2---:R-:W-:Y:S01]  /*43e0*/  @!P0 FADD.FTZ R122, -R122, -RZ ;  /* 0x800000ff7a7a8221 */ /* 0x004fe20000010100 */
[----:B------:R-:W-:Y:S02]  /*43f0*/  ISETP.LE.U32.AND P6, PT, R2, UR15, PT ;  /* 0x0000000f02007c0c */ /* 0x000fe4000bfc3070 */
[----:B------:R-:W-:Y:S01]  /*4400*/  LOP3.LUT R2, R3, 0xffff, RZ, 0xc0, !PT ;  /* 0x0000ffff03027812 */ /* 0x000fe200078ec0ff */
[----:B------:R-:W-:Y:S01]  /*4410*/  @!P1 FADD.FTZ R125, -R125, -RZ ;  /* 0x800000ff7d7d9221 */ /* 0x000fe20000010100 */
[----:B------:R-:W-:Y:S02]  /*4420*/  F2FP.RELU.BF16.F32.PACK_AB R3, R129, R130 ;  /* 0x000000828103723e */ /* 0x000fe400000018ff */
[----:B------:R-:W-:Y:S02]  /*4430*/  ISETP.LE.U32.AND P0, PT, R2, UR15, PT ;  /* 0x0000000f02007c0c */ /* 0x000fe4000bf03070 */
[----:B------:R-:W-:Y:S01]  /*4440*/  F2FP.RELU.BF16.F32.PACK_AB R2, R131, R196 ;  /* 0x000000c48302723e */ /* 0x000fe200000018ff */
[----:B------:R-:W-:Y:S01]  /*4450*/  STS [R229+0x2a000], R3 ;  /* 0x02a00003e5007388 */ /* 0x000fe20000000800 */
[----:B---3--:R-:W-:Y:S01]  /*4460*/  F2FP.RELU.BF16.F32.PACK_AB R0, R123, R125 ;  /* 0x0000007d7b00723e */ /* 0x008fe200000018ff */
[----:B------:R-:W-:Y:S01]  /*4470*/  @!P5 FADD.FTZ R127, -R127, -RZ ;  /* 0x800000ff7f7fd221 */ /* 0x000fe20000010100 */
[--C-:B------:R-:W-:Y:S02]  /*4480*/  SHF.R.U32.HI R4, RZ, 0x18, R84.reuse ;  /* 0x00000018ff047819 */ /* 0x100fe40000011654 */
[----:B------:R-:W-:Y:S01]  /*4490*/  STS [R229+0x2a400], R2 ;  /* 0x02a40002e5007388 */ /* 0x000fe20000000800 */
[----:B------:R-:W-:Y:S01]  /*44a0*/  SHF.R.U32.HI R84, RZ, 0x10, R84 ;  /* 0x00000010ff547819 */ /* 0x000fe20000011654 */
[----:B------:R-:W-:Y:S01]  /*44b0*/  @!P6 FADD.FTZ R120, -R120, -RZ ;  /* 0x800000ff7878e221 */ /* 0x000fe20000010100 */
[----:B------:R-:W-:Y:S02]  /*44c0*/  ISETP.LE.U32.AND P1, PT, R4, UR15, PT ;  /* 0x0000000f04007c0c */ /* 0x000fe4000bf23070 */
[----:B------:R2:W-:Y:S01]  /*44d0*/  STS [R236+0x2a000], R0 ;  /* 0x02a00000ec007388 */ /* 0x0005e20000000800 */
[----:B------:R-:W-:Y:S01]  /*44e0*/  LOP3.LUT R84, R84, 0xff, RZ, 0xc0, !PT ;  /* 0x000000ff54547812 */ /* 0x000fe200078ec0ff */
[----:B----4-:R-:W-:Y:S01]  /*44f0*/  @!P0 FADD.FTZ R115, -R115, -RZ ;  /* 0x800000ff73738221 */ /* 0x010fe20000010100 */
[----:B------:R-:W-:Y:S02]  /*4500*/  LOP3.LUT R4, R91, 0xff, RZ, 0xc0, !PT ;  /* 0x000000ff5b047812 */ /* 0x000fe400078ec0ff */
[----:B------:R-:W-:Y:S02]  /*4510*/  ISETP.LE.U32.AND P5, PT, R84, UR15, PT ;  /* 0x0000000f54007c0c */ /* 0x000fe4000bfa3070 */
[----:B------:R-:W-:Y:S02]  /*4520*/  ISETP.LE.U32.AND P3, PT, R89, UR15, PT ;  /* 0x0000000f59007c0c */ /* 0x000fe4000bf63070 */
[----:B------:R-:W-:Y:S02]  /*4530*/  ISETP.LE.U32.AND P2, PT, R4, UR15, PT ;  /* 0x0000000f04007c0c */ /* 0x000fe4000bf43070 */
[----:B------:R-:W-:Y:S01]  /*4540*/  ISETP.LE.U32.AND P4, PT, R90, UR15, PT ;  /* 0x0000000f5a007c0c */ /* 0x000fe2000bf83070 */
[----:B------:R-:W-:Y:S01]  /*4550*/  @!P1 FADD.FTZ R124, -R124, -RZ ;  /* 0x800000ff7c7c9221 */ /* 0x000fe20000010100 */
[----:B------:R-:W-:Y:S02]  /*4560*/  F2FP.RELU.BF16.F32.PACK_AB R5, R120, R122 ;  /* 0x0000007a7805723e */ /* 0x000fe400000018ff */
[----:B------:R-:W-:Y:S03]  /*4570*/  FSETP.GE.FTZ.AND P1, PT, R129, RZ, PT ;  /* 0x000000ff8100720b */ /* 0x000fe60003f36000 */
[----:B------:R-:W-:Y:S02]  /*4580*/  @!P5 FADD.FTZ R126, -R126, -RZ ;  /* 0x800000ff7e7ed221 */ /* 0x000fe40000010100 */
[----:B------:R-:W-:Y:S01]  /*4590*/  @!P3 FADD.FTZ R119, -R119, -RZ ;  /* 0x800000ff7777b221 */ /* 0x000fe20000010100 */
[----:B------:R-:W-:Y:S01]  /*45a0*/  FSETP.GE.FTZ.AND P3, PT, R196, RZ, PT ;  /* 0x000000ffc400720b */ /* 0x000fe20003f76000 */
[----:B------:R-:W-:Y:S01]  /*45b0*/  @!P2 FADD.FTZ R121, -R121, -RZ ;  /* 0x800000ff7979a221 */ /* 0x000fe20000010100 */
[----:B------:R-:W-:Y:S01]  /*45c0*/  F2FP.RELU.BF16.F32.PACK_AB R4, R124, R126 ;  /* 0x0000007e7c04723e */ /* 0x000fe200000018ff */
[----:B-1----:R-:W-:Y:S01]  /*45d0*/  @!P4 FADD.FTZ R118, -R118, -RZ ;  /* 0x800000ff7676c221 */ /* 0x002fe20000010100 */
[----:B--2---:R-:W-:Y:S02]  /*45e0*/  F2FP.RELU.BF16.F32.PACK_AB R0, R127, R128 ;  /* 0x000000807f00723e */ /* 0x004fe400000018ff */
[----:B------:R-:W-:Y:S02]  /*45f0*/  F2FP.RELU.BF16.F32.PACK_AB R2, R119, R121 ;  /* 0x000000797702723e */ /* 0x000fe400000018ff */
[----:B------:R-:W-:Y:S01]  /*4600*/  F2FP.RELU.BF16.F32.PACK_AB R3, R115, R118 ;  /* 0x000000767303723e */ /* 0x000fe200000018ff */
[----:B------:R1:W-:Y:S01]  /*4610*/  STS [R236+0x2a400], R0 ;  /* 0x02a40000ec007388 */ /* 0x0003e20000000800 */
[----:B------:R-:W-:Y:S04]  /*4620*/  FSETP.GE.FTZ.AND P2, PT, R130, RZ, PT ;  /* 0x000000ff8200720b */ /* 0x000fe80003f56000 */
[----:B------:R-:W-:Y:S05]  /*4630*/  STS [R234+0x2a000], R5 ;  /* 0x02a00005ea007388 */ /* 0x000fea0000000800 */
[----:B------:R-:W-:Y:S05]  /*4640*/  STS [R234+0x2a400], R4 ;  /* 0x02a40004ea007388 */ /* 0x000fea0000000800 */
[----:B------:R2:W-:Y:S05]  /*4650*/  STS [R235+0x2a400], R2 ;  /* 0x02a40002eb007388 */ /* 0x0005ea0000000800 */
[----:B------:R3:W-:Y:S05]  /*4660*/  STS [R235+0x2a000], R3 ;  /* 0x02a00003eb007388 */ /* 0x0007ea0000000800 */
[----:B------:R-:W-:Y:S01]  /*4670*/  LDSM.16.M88.4 R8, [R209+0x20000] ;  /* 0x02000000d108783b */ /* 0x000fe20000000200 */
[----:B-1----:R-:W-:Y:S04]  /*4680*/  LEA R0, R222, UR4, 0x1 ;  /* 0x00000004de007c11 */ /* 0x002fe8000f8e08ff */
[----:B------:R-:W-:Y:S05]  /*4690*/  LDSM.16.M88.4 R84, [R209+0x20800] ;  /* 0x02080000d154783b */ /* 0x000fea0000000200 */
[----:B------:R-:W1:Y:S05]  /*46a0*/  LDSM.16.M88.4 R16, [R0+0x10000] ;  /* 0x010000000010783b */ /* 0x000e6a0000000200 */
[----:B------:R-:W-:Y:S01]  /*46b0*/  LDSM.16.M88.4 R92, [R210+0x20000] ;  /* 0x02000000d25c783b */ /* 0x000fe20000000200 */
[--C-:B--2---:R-:W-:Y:S04]  /*46c0*/  IMAD.IADD R2, R217, 0x1, R0.reuse ;  /* 0x00000001d9027824 */ /* 0x104fe800078e0200 */
[----:B------:R-:W-:Y:S01]  /*46d0*/  LDSM.16.M88.4 R96, [R210+0x20800] ;  /* 0x02080000d260783b */ /* 0x000fe20000000200 */
[C---:B---3--:R-:W-:Y:S02]  /*46e0*/  IMAD.IADD R3, R216.reuse, 0x1, R0 ;  /* 0x00000001d8037824 */ /* 0x048fe400078e0200 */
[----:B------:R-:W-:Y:S02]  /*46f0*/  IMAD.IADD R112, R216, 0x1, R2 ;  /* 0x00000001d8707824 */ /* 0x000fe400078e0202 */
[----:B------:R-:W2:Y:S05]  /*4700*/  LDSM.16.M88.4 R88, [R2+0x10000] ;  /* 0x010000000258783b */ /* 0x000eaa0000000200 */
[----:B------:R-:W-:Y:S05]  /*4710*/  LDSM.16.M88.4 R100, [R3+0x10000] ;  /* 0x010000000364783b */ /* 0x000fea0000000200 */
[----:B------:R-:W3:Y:S05]  /*4720*/  LDSM.16.M88.4 R104, [R212+0x20000] ;  /* 0x02000000d468783b */ /* 0x000eea0000000200 */
[----:B------:R-:W-:Y:S01]  /*4730*/  LDSM.16.M88.4 R108, [R211+0x20000] ;  /* 0x02000000d36c783b */ /* 0x000fe20000000200 */
[C---:B-1----:R-:W-:Y:S06]  /*4740*/  HMMA.16816.F32.BF16 R4, R16.reuse, R8, RZ ;  /* 0x000000081004723c */ /* 0x042fec00000418ff */
[C---:B------:R-:W-:Y:S06]  /*4750*/  HMMA.16816.F32.BF16 R8, R16.reuse, R10, RZ ;  /* 0x0000000a1008723c */ /* 0x040fec00000418ff */
[C---:B------:R-:W-:Y:S06]  /*4760*/  HMMA.16816.F32.BF16 R12, R16.reuse, R84, RZ ;  /* 0x00000054100c723c */ /* 0x040fec00000418ff */
[----:B------:R-:W-:Y:S01]  /*4770*/  HMMA.16816.F32.BF16 R16, R16, R86, RZ ;  /* 0x000000561010723c */ /* 0x000fe200000418ff */
[----:B------:R-:W1:Y:S05]  /*4780*/  LDSM.16.M88.4 R84, [R212+0x20800] ;  /* 0x02080000d454783b */ /* 0x000e6a0000000200 */
[C---:B--2---:R-:W-:Y:S06]  /*4790*/  HMMA.16816.F32.BF16 R4, R88.reuse, R92, R4 ;  /* 0x0000005c5804723c */ /* 0x044fec0000041804 */
[C---:B------:R-:W-:Y:S01]  /*47a0*/  HMMA.16816.F32.BF16 R8, R88.reuse, R94, R8 ;  /* 0x0000005e5808723c */ /* 0x040fe20000041808 */
[----:B------:R-:W2:Y:S05]  /*47b0*/  LDSM.16.M88.4 R92, [R112+0x10000] ;  /* 0x01000000705c783b */ /* 0x000eaa0000000200 */
[C---:B------:R-:W-:Y:S06]  /*47c0*/  HMMA.16816.F32.BF16 R12, R88.reuse, R96, R12 ;  /* 0x00000060580c723c */ /* 0x040fec000004180c */
[----:B------:R-:W-:Y:S01]  /*47d0*/  HMMA.16816.F32.BF16 R16, R88, R98, R16 ;  /* 0x000000625810723c */ /* 0x000fe20000041810 */
[----:B------:R-:W4:Y:S05]  /*47e0*/  LDSM.16.M88.4 R88, [R211+0x20800] ;  /* 0x02080000d358783b */ /* 0x000f2a0000000200 */
[C---:B---3--:R-:W-:Y:S01]  /*47f0*/  HMMA.16816.F32.BF16 R4, R100.reuse, R104, R4 ;  /* 0x000000686404723c */ /* 0x048fe20000041804 */
[----:B------:R-:W-:Y:S05]  /*4800*/  LDSM.16.M88.4 R96, [R0+0x12000] ;  /* 0x012000000060783b */ /* 0x000fea0000000200 */
[C---:B------:R-:W-:Y:S01]  /*4810*/  HMMA.16816.F32.BF16 R8, R100.reuse, R106, R8 ;  /* 0x0000006a6408723c */ /* 0x040fe20000041808 */
[----:B------:R-:W3:Y:S05]  /*4820*/  LDSM.16.M88.4 R104, [R209+0x22000] ;  /* 0x02200000d168783b */ /* 0x000eea0000000200 */
        /* <DEDUP_REMOVED lines=9> */
[C---:B----4-:R-:W-:Y:S05]  /*48c0*/  HMMA.16816.F32.BF16 R12, R92.reuse, R88, R12 ;  /* 0x000000585c0c723c */ /* 0x050fea000004180c */
[----:B------:R-:W-:Y:S01]  /*48d0*/  LEA.HI.X.SX32 R117, R239, R101, 0x2, P0 ;  /* 0x00000065ef757211 */ /* 0x000fe200000f16ff */
[----:B------:R-:W-:Y:S01]  /*48e0*/  HMMA.16816.F32.BF16 R16, R92, R90, R16 ;  /* 0x0000005a5c10723c */ /* 0x000fe20000041810 */
[----:B------:R-:W2:Y:S02]  /*48f0*/  LDSM.16.M88.4 R100, [R2+0x12000] ;  /* 0x012000000264783b */ /* 0x000ea40000000200 */
[----:B------:R-:W-:Y:S03]  /*4900*/  FSETP.GE.FTZ.AND P0, PT, R125, RZ, PT ;  /* 0x000000ff7d00720b */ /* 0x000fe60003f16000 */
[C---:B---3--:R-:W-:Y:S01]  /*4910*/  HMMA.16816.F32.BF16 R4, R96.reuse, R104, R4 ;  /* 0x000000686004723c */ /* 0x048fe20000041804 */
        /* <DEDUP_REMOVED lines=87> */
[C---:B------:R-:W-:Y:S01]  /*4e90*/  FADD.FTZ R13, -R114.reuse, R13 ;  /* 0x0000000d720d7221 */ /* 0x040fe20000010100 */
[----:B------:R-:W-:Y:S01]  /*4ea0*/  FSETP.GE.FTZ.AND P0, PT, R123, RZ, PT ;  /* 0x000000ff7b00720b */ /* 0x000fe20003f16000 */
[----:B------:R-:W-:Y:S01]  /*4eb0*/  FADD.FTZ R12, -R114, R12 ;  /* 0x0000000c720c7221 */ /* 0x000fe20000010100 */
[----:B------:R-:W-:Y:S01]  /*4ec0*/  FSEL R0, R0, R114, P2 ;  /* 0x0000007200007208 */ /* 0x000fe20001000000 */
[----:B------:R-:W-:Y:S01]  /*4ed0*/  FMUL.FTZ R3, R125, R8 ;  /* 0x000000087d037220 */ /* 0x000fe20000410000 */
[----:B------:R-:W-:Y:S01]  /*4ee0*/  FSEL R9, R9, R114, P0 ;  /* 0x0000007209097208 */ /* 0x000fe20000000000 */
[----:B------:R-:W-:Y:S01]  /*4ef0*/  FADD.FTZ R16, -R114, R16 ;  /* 0x0000001072107221 */ /* 0x000fe20000010100 */
[----:B------:R-:W-:Y:S01]  /*4f00*/  FSETP.GE.FTZ.AND P0, PT, R115, RZ, PT ;  /* 0x000000ff7300720b */ /* 0x000fe20003f16000 */
[----:B------:R-:W-:Y:S01]  /*4f10*/  FMUL.FTZ R2, R130, R0 ;  /* 0x0000000082027220 */ /* 0x000fe20000410000 */
[-C--:B------:R-:W-:Y:S01]  /*4f20*/  FSEL R13, R13, R114.reuse, P1 ;  /* 0x000000720d0d7208 */ /* 0x080fe20000800000 */
[----:B------:R-:W-:Y:S01]  /*4f30*/  FMUL.FTZ R0, R129, R5 ;  /* 0x0000000581007220 */ /* 0x000fe20000410000 */
        /* <DEDUP_REMOVED lines=9> */
[----:B------:R-:W-:Y:S01]  /*4fd0*/  @P0 FADD.FTZ R114, -R114, R17 ;  /* 0x0000001172720221 */ /* 0x000fe20000010100 */
[----:B------:R-:W-:Y:S01]  /*4fe0*/  PLOP3.LUT P0, PT, PT, PT, UP2, 0x80, 0x0 ;  /* 0x000000000000781c */ /* 0x000fe20003f0f028 */
[----:B------:R-:W-:Y:S01]  /*4ff0*/  FMUL.FTZ R12, R122, R12 ;  /* 0x0000000c7a0c7220 */ /* 0x000fe20000410000 */
[----:B------:R-:W-:Y:S01]  /*5000*/  FSETP.GE.FTZ.AND P2, PT, R131, RZ, PT ;  /* 0x000000ff8300720b */ /* 0x000fe20003f56000 */
[----:B------:R-:W-:Y:S01]  /*5010*/  FMUL.FTZ R16, R118, R16 ;  /* 0x0000001076107220 */ /* 0x000fe20000410000 */
[----:B------:R-:W-:Y:S01]  /*5020*/  F2FP.BF16.F32.PACK_AB R8, R8, R3 ;  /* 0x000000030808723e */ /* 0x000fe200000010ff */
[----:B------:R-:W-:Y:S01]  /*5030*/  FMUL.FTZ R114, R115, R114 ;  /* 0x0000007273727220 */ /* 0x000fe20000410000 */
[----:B------:R-:W-:Y:S07]  /*5040*/  F2FP.BF16.F32.PACK_AB R5, R5, R12 ;  /* 0x0000000c0505723e */ /* 0x000fee00000010ff */
[----:B------:R-:W-:Y:S05]  /*5050*/  @!P0 BRA `(.L_x_1665) ;  /* 0x0000000000688947 */ /* 0x000fea0003800000 */
        /* <DEDUP_REMOVED lines=26> */
.L_x_1665:
[----:B------:R2:W-:Y:S01]  /*5200*/  STS [R229+0x28000], R0 ;  /* 0x02800000e5007388 */ /* 0x0005e20000000800 */
[-C--:B-1----:R-:W-:Y:S01]  /*5210*/  FSEL R3, R6, R113.reuse, P3 ;  /* 0x0000007106037208 */ /* 0x082fe20001800000 */
[----:B------:R-:W-:Y:S01]  /*5220*/  FADD.FTZ R11, -R113, R11 ;  /* 0x0000000b710b7221 */ /* 0x000fe20000010100 */
[----:B------:R-:W-:Y:S01]  /*5230*/  FSEL R2, R7, R113, P2 ;  /* 0x0000007107027208 */ /* 0x000fe20001000000 */
[----:B------:R-:W-:Y:S01]  /*5240*/  FADD.FTZ R14, -R113, R14 ;  /* 0x0000000e710e7221 */ /* 0x000fe20000010100 */
[----:B------:R-:W-:Y:S01]  /*5250*/  FSETP.GE.FTZ.AND P1, PT, R128, RZ, PT ;  /* 0x000000ff8000720b */ /* 0x000fe20003f36000 */
[----:B------:R-:W-:Y:S01]  /*5260*/  FMUL.FTZ R4, R196, R3 ;  /* 0x00000003c4047220 */ /* 0x000fe20000410000 */
[----:B------:R-:W-:Y:S01]  /*5270*/  FSETP.GE.FTZ.AND P2, PT, R127, RZ, PT ;  /* 0x000000ff7f00720b */ /* 0x000fe20003f56000 */
[----:B------:R-:W-:Y:S01]  /*5280*/  FMUL.FTZ R3, R131, R2 ;  /* 0x0000000283037220 */ /* 0x000fe20000410000 */
[C---:B------:R-:W-:Y:S01]  /*5290*/  FADD.FTZ R15, -R113.reuse, R15 ;  /* 0x0000000f710f7221 */ /* 0x040fe20000010100 */
[----:B------:R-:W-:Y:S01]  /*52a0*/  FSETP.GE.FTZ.AND P4, PT, R126, RZ, PT ;  /* 0x000000ff7e00720b */ /* 0x000fe20003f96000 */
[----:B------:R-:W-:Y:S01]  /*52b0*/  FADD.FTZ R18, -R113, R18 ;  /* 0x0000001271127221 */ /* 0x000fe20000010100 */
[----:B------:R-:W-:Y:S01]  /*52c0*/  FSETP.GE.FTZ.AND P3, PT, R124, RZ, PT ;  /* 0x000000ff7c00720b */ /* 0x000fe20003f76000 */
[----:B------:R-:W-:Y:S01]  /*52d0*/  IMAD R226, R247, UR34, RZ ;  /* 0x00000022f7e27c24 */ /* 0x000fe2000f8e02ff */
[----:B------:R-:W-:Y:S02]  /*52e0*/  F2FP.BF16.F32.PACK_AB R3, R3, R4 ;  /* 0x000000040303723e */ /* 0x000fe400000010ff */
[-C--:B------:R-:W-:Y:S02]  /*52f0*/  FSEL R15, R15, R113.reuse, P3 ;  /* 0x000000710f0f7208 */ /* 0x080fe40001800000 */
[----:B------:R-:W-:Y:S01]  /*5300*/  F2FP.BF16.F32.PACK_AB R4, R114, R16 ;  /* 0x000000107204723e */ /* 0x000fe200000010ff */
[----:B------:R1:W-:Y:S04]  /*5310*/  STS [R229+0x28400], R3 ;  /* 0x02840003e5007388 */ /* 0x0003e80000000800 */
[----:B------:R-:W-:Y:S01]  /*5320*/  STS [R236+0x28000], R8 ;  /* 0x02800008ec007388 */ /* 0x000fe20000000800 */
[----:B--2---:R-:W-:Y:S05]  /*5330*/  FADD.FTZ R0, -R113, R10 ;  /* 0x0000000a71007221 */ /* 0x004fea0000010100 */
[-C--:B------:R-:W-:Y:S02]  /*5340*/  FSEL R0, R0, R113.reuse, P1 ;  /* 0x0000007100007208 */ /* 0x080fe40000800000 */
[----:B------:R-:W-:Y:S03]  /*5350*/  FSETP.GE.FTZ.AND P1, PT, R119, RZ, PT ;  /* 0x000000ff7700720b */ /* 0x000fe60003f36000 */
[----:B------:R-:W-:Y:S01]  /*5360*/  FMUL.FTZ R7, R128, R0 ;  /* 0x0000000080077220 */ /* 0x000fe20000410000 */
[-C--:B------:R-:W-:Y:S02]  /*5370*/  FSEL R0, R11, R113.reuse, P2 ;  /* 0x000000710b007208 */ /* 0x080fe40001000000 */
[----:B------:R-:W-:Y:S03]  /*5380*/  FSETP.GE.FTZ.AND P2, PT, R121, RZ, PT ;  /* 0x000000ff7900720b */ /* 0x000fe60003f56000 */
[----:B------:R-:W-:Y:S01]  /*5390*/  FMUL.FTZ R2, R127, R0 ;  /* 0x000000007f027220 */ /* 0x000fe20000410000 */
[-C--:B------:R-:W-:Y:S02]  /*53a0*/  FSEL R0, R14, R113.reuse, P4 ;  /* 0x000000710e007208 */ /* 0x080fe40002000000 */
[----:B------:R-:W-:Y:S01]  /*53b0*/  FSEL R18, R18, R113, P2 ;  /* 0x0000007112127208 */ /* 0x000fe20001000000 */
[----:B------:R-:W-:Y:S01]  /*53c0*/  @P1 FADD.FTZ R113, -R113, R19 ;  /* 0x0000001371711221 */ /* 0x000fe20000010100 */
[----:B------:R-:W-:Y:S01]  /*53d0*/  F2FP.BF16.F32.PACK_AB R2, R2, R7 ;  /* 0x000000070202723e */ /* 0x000fe200000010ff */
[----:B------:R-:W-:Y:S01]  /*53e0*/  FMUL.FTZ R6, R126, R0 ;  /* 0x000000007e067220 */ /* 0x000fe20000410000 */
[----:B------:R-:W-:Y:S01]  /*53f0*/  FMUL.FTZ R0, R124, R15 ;  /* 0x0000000f7c007220 */ /* 0x000fe20000410000 */
[----:B------:R-:W-:Y:S01]  /*5400*/  FMUL.FTZ R18, R121, R18 ;  /* 0x0000001279127220 */ /* 0x000fe20000410000 */
[----:B------:R-:W-:Y:S01]  /*5410*/  FMUL.FTZ R113, R119, R113 ;  /* 0x0000007177717220 */ /* 0x000fe20000410000 */
[----:B------:R2:W-:Y:S02]  /*5420*/  STS [R236+0x28400], R2 ;  /* 0x02840002ec007388 */ /* 0x0005e40000000800 */
[----:B------:R-:W-:Y:S02]  /*5430*/  F2FP.BF16.F32.PACK_AB R0, R0, R6 ;  /* 0x000000060000723e */ /* 0x000fe400000010ff */
[----:B-1----:R-:W-:Y:S01]  /*5440*/  F2FP.BF16.F32.PACK_AB R3, R113, R18 ;  /* 0x000000127103723e */ /* 0x002fe200000010ff */
[----:B------:R-:W-:Y:S04]  /*5450*/  STS [R234+0x28000], R5 ;  /* 0x02800005ea007388 */ /* 0x000fe80000000800 */
[----:B------:R1:W-:Y:S04]  /*5460*/  STS [R234+0x28400], R0 ;  /* 0x02840000ea007388 */ /* 0x0003e80000000800 */
[----:B------:R-:W-:Y:S04]  /*5470*/  STS [R235+0x28000], R4 ;  /* 0x02800004eb007388 */ /* 0x000fe80000000800 */
[----:B------:R-:W-:Y:S01]  /*5480*/  STS [R235+0x28400], R3 ;  /* 0x02840003eb007388 */ /* 0x000fe20000000800 */
[----:B------:R-:W-:Y:S01]  /*5490*/  BAR.SYNC.DEFER_BLOCKING 0x0 ;  /* 0x0000000000007b1d */ /* 0x000fe20000010000 */
[----:B--2---:R-:W-:Y:S05]  /*54a0*/  IMAD.U32 R2, R226, -0x40, RZ ;  /* 0xffffffc0e2027824 */ /* 0x004fea00078e00ff */
[C---:B------:R-:W-:Y:S02]  /*54b0*/  LEA R224, P1, R2.reuse, R224, 0x2 ;  /* 0x000000e002e07211 */ /* 0x040fe400078210ff */
[----:B-1----:R-:W-:Y:S02]  /*54c0*/  LEA R0, R223, UR4, 0x1 ;  /* 0x00000004df007c11 */ /* 0x002fe4000f8e08ff */
[----:B------:R-:W-:Y:S01]  /*54d0*/  LEA.HI.X.SX32 R225, R2, R225, 0x2, P1 ;  /* 0x000000e102e17211 */ /* 0x000fe200008f16ff */
[----:B------:R-:W-:Y:S04]  /*54e0*/  LDSM.16.MT88.4 R4, [R214+0x2a000] ;  /* 0x02a00000d604783b */ /* 0x000fe80000004200 */
[----:B------:R-:W1:Y:S04]  /*54f0*/  LDSM.16.MT88.4 R8, [R0+0x10000] ;  /* 0x010000000008783b */ /* 0x000e680000004200 */
[----:B------:R-:W2:Y:S04]  /*5500*/  LDSM.16.MT88.4 R12, [R215+0x2a000] ;  /* 0x02a00000d70c783b */ /* 0x000ea80000004200 */
[----:B------:R-:W3:Y:S04]  /*5510*/  LDSM.16.MT88.4 R16, [R0+0x12000] ;  /* 0x012000000010783b */ /* 0x000ee80000004200 */
[----:B------:R-:W4:Y:S04]  /*5520*/  LDSM.16.MT88.4 R84, [R0+0x14000] ;  /* 0x014000000054783b */ /* 0x000f280000004200 */
[----:B------:R-:W5:Y:S04]  /*5530*/  LDSM.16.MT88.4 R88, [R0+0x16000] ;  /* 0x016000000058783b */ /* 0x000f680000004200 */
[----:B------:R-:W-:Y:S04]  /*5540*/  LDSM.16.MT88.4 R92, [R214+0x2a800] ;  /* 0x02a80000d65c783b */ /* 0x000fe80000004200 */
[----:B------:R-:W5:Y:S04]  /*5550*/  LDSM.16.MT88.4 R96, [R0+0x10800] ;  /* 0x010800000060783b */ /* 0x000f680000004200 */
[----:B------:R-:W5:Y:S04]  /*5560*/  LDSM.16.MT88.4 R100, [R215+0x2a800] ;  /* 0x02a80000d764783b */ /* 0x000f680000004200 */
[----:B------:R-:W-:Y:S04]  /*5570*/  LDSM.16.MT88.4 R104, [R0+0x17000] ;  /* 0x017000000068783b */ /* 0x000fe80000004200 */
[----:B------:R-:W-:Y:S01]  /*5580*/  LDSM.16.MT88.4 R108, [R0+0x15800] ;  /* 0x01580000006c783b */ /* 0x000fe20000004200 */
[-C--:B-1----:R-:W-:Y:S03]  /*5590*/  HMMA.16816.F32.BF16 R20, R4, R8.reuse, R20 ;  /* 0x000000080414723c */ /* 0x082fe60000041814 */
[----:B------:R-:W-:Y:S03]  /*55a0*/  LDSM.16.MT88.4 R112, [R0+0x17800] ;  /* 0x017800000070783b */ /* 0x000fe60000004200 */
        /* <DEDUP_REMOVED lines=19> */
[----:B------:R-:W4:Y:S04]  /*56e0*/  LDSM.16.MT88.4 R4, [R214+0x2b000] ;  /* 0x02b00000d604783b */ /* 0x000f280000004200 */
        /* <DEDUP_REMOVED lines=23> */
[-C--:B----4-:R-:W-:Y:S01]  /*5860*/  HMMA.16816.F32.BF16 R20, R4, R12.reuse, R20 ;  /* 0x0000000c0414723c */ /* 0x090fe20000041814 */
[----:B------:R-:W-:Y:S05]  /*5870*/  BAR.SYNC.DEFER_BLOCKING 0x0 ;  /* 0x0000000000007b1d */ /* 0x000fea0000010000 */
[C---:B-----5:R-:W-:Y:S06]  /*5880*/  HMMA.16816.F32.BF16 R24, R88.reuse, R12, R24 ;  /* 0x0000000c5818723c */ /* 0x060fec0000041818 */
        /* <DEDUP_REMOVED lines=54> */
.L_x_1666:
[----:B------:R-:W-:Y:S01]  /*5bf0*/  LDSM.16.M88.4 R128, [R218] ;  /* 0x00000000da80783b */ /* 0x000fe20000000200 */
[----:B------:R-:W-:Y:S03]  /*5c00*/  @UP2 UIADD3 UR17, UP0, UR10, -0x100, URZ ;  /* 0xffffff000a112890 */ /* 0x000fe6000ff1e03f */
[----:B------:R-:W2:Y:S01]  /*5c10*/  LDSM.16.MT88.4 R16, [R0+0x18000] ;  /* 0x018000000010783b */ /* 0x000ea20000004200 */
[----:B------:R-:W-:Y:S03]  /*5c20*/  @UP2 UIADD3.X UR13, UR11, -0x1, URZ, UP0, !UPT ;  /* 0xffffffff0b0d2890 */ /* 0x000fe600087fe43f */
[----:B------:R-:W3:Y:S01]  /*5c30*/  LDSM.16.M88.4 R124, [R218+0x1000] ;  /* 0x00100000da7c783b */ /* 0x000ee20000000200 */
[----:B------:R-:W-:Y:S03]  /*5c40*/  @UP2 UMOV UR10, UR17 ;  /* 0x00000011000a2c82 */ /* 0x000fe60008000000 */
[----:B------:R-:W4:Y:S01]  /*5c50*/  LDSM.16.MT88.4 R96, [R0+0x1a000] ;  /* 0x01a000000060783b */ /* 0x000f220000004200 */
[----:B------:R-:W-:Y:S01]  /*5c60*/  @UP2 UMOV UR11, UR13 ;  /* 0x0000000d000b2c82 */ /* 0x000fe20008000000 */
[----:B------:R-:W-:Y:S01]  /*5c70*/  ULOP3.LUT UR13, UR8, 0x1, URZ, 0xc0, !UPT ;  /* 0x00000001080d7892 */ /* 0x000fe2000f8ec03f */
[----:B-1----:R-:W-:Y:S01]  /*5c80*/  @P0 IMAD.WIDE R2, R239, R251, UR10 ;  /* 0x0000000aef020e25 */ /* 0x002fe2000f8e02fb */
[----:B------:R-:W1:Y:S02]  /*5c90*/  LDSM.16.MT88.4 R112, [R0+0x1c000] ;  /* 0x01c000000070783b */ /* 0x000e640000004200 */
[----:B------:R-:W-:Y:S02]  /*5ca0*/  UISETP.NE.U32.AND UP0, UPT, UR13, 0x1, UPT ;  /* 0x000000010d00788c */ /* 0x000fe4000bf05070 */
[----:B------:R-:W1:Y:S01]  /*5cb0*/  LDSM.16.MT88.4 R196, [R0+0x1e000] ;  /* 0x01e0000000c4783b */ /* 0x000e620000004200 */
[----:B------:R-:W-:Y:S03]  /*5cc0*/  UIADD3 UR13, UR8, -0x1, URZ ;  /* 0xffffffff080d7890 */ /* 0x000fe6000fffe03f */
[----:B------:R-:W-:Y:S04]  /*5cd0*/  LDSM.16.M88.4 R200, [R219] ;  /* 0x00000000dbc8783b */ /* 0x000fe80000000200 */
[----:B------:R-:W1:Y:S04]  /*5ce0*/  LDSM.16.MT88.4 R204, [R0+0x18800] ;  /* 0x0188000000cc783b */ /* 0x000e680000004200 */
[----:B------:R-:W5:Y:S04]  /*5cf0*/  @P0 LDG.E R237, desc[UR6][R2.64] ;  /* 0x0000000602ed0981 */ /* 0x000f68000c1e1900 */
[----:B------:R1:W5:Y:S01]  /*5d00*/  @P0 LDG.E R238, desc[UR6][R2.64+0x20] ;  /* 0x0000200602ee0981 */ /* 0x000362000c1e1900 */
[-C--:B--2---:R-:W-:Y:S06]  /*5d10*/  HMMA.16816.F32.BF16 R4, R128, R16.reuse, RZ ;  /* 0x000000108004723c */ /* 0x084fec00000418ff */
[C---:B---3--:R-:W-:Y:S06]  /*5d20*/  HMMA.16816.F32.BF16 R8, R124.reuse, R16, RZ ;  /* 0x000000107c08723c */ /* 0x048fec00000418ff */
[-C--:B------:R-:W-:Y:S06]  /*5d30*/  HMMA.16816.F32.BF16 R12, R124, R18.reuse, RZ ;  /* 0x000000127c0c723c */ /* 0x080fec00000418ff */
[C---:B------:R-:W-:Y:S06]  /*5d40*/  HMMA.16816.F32.BF16 R16, R128.reuse, R18, RZ ;  /* 0x000000128010723c */ /* 0x040fec00000418ff */
[-C--:B----4-:R-:W-:Y:S06]  /*5d50*/  HMMA.16816.F32.BF16 R84, R128, R96.reuse, RZ ;  /* 0x000000608054723c */ /* 0x090fec00000418ff */
[C---:B------:R-:W-:Y:S06]  /*5d60*/  HMMA.16816.F32.BF16 R88, R124.reuse, R96, RZ ;  /* 0x000000607c58723c */ /* 0x040fec00000418ff */
[-C--:B------:R-:W-:Y:S06]  /*5d70*/  HMMA.16816.F32.BF16 R92, R124, R98.reuse, RZ ;  /* 0x000000627c5c723c */ /* 0x080fec00000418ff */
[C---:B------:R-:W-:Y:S06]  /*5d80*/  HMMA.16816.F32.BF16 R96, R128.reuse, R98, RZ ;  /* 0x000000628060723c */ /* 0x040fec00000418ff */
[-C--:B-1----:R-:W-:Y:S06]  /*5d90*/  HMMA.16816.F32.BF16 R100, R128, R112.reuse, RZ ;  /* 0x000000708064723c */ /* 0x082fec00000418ff */
        /* <DEDUP_REMOVED lines=75> */
[C---:B------:R-:W-:Y:S04]  /*6250*/  IMAD.SHL.U32 R200, R226.reuse, 0x10, RZ ;  /* 0x00000010e2c87824 */ /* 0x040fe800078e00ff */
[CC--:B------:R-:W-:Y:S01]  /*6260*/  LEA R2, P0, R201.reuse, R224.reuse, 0x2 ;  /* 0x000000e0c9027211 */ /* 0x0c0fe200078010ff */
        /* <DEDUP_REMOVED lines=16> */
[-C--:B------:R-:W-:Y:S02]  /*6370*/  LEA R4, P1, R0, R224.reuse, 0x2 ;  /* 0x000000e000047211 */ /* 0x080fe400078210ff */
[-C--:B--2---:R-:W-:Y:S01]  /*6380*/  LEA R8, P0, R226, R224.reuse, 0x2 ;  /* 0x000000e0e2087211 */ /* 0x084fe200078010ff */
        /* <DEDUP_REMOVED lines=287> */
[----:B------:R-:W-:-:S05]  /*7580*/  UISETP.NE.AND UP0, UPT, UR33, -0x1, UPT ;  /* 0xffffffff2100788c */ /* 0x000fca000bf05270 */
        /* <DEDUP_REMOVED lines=233> */
[----:B------:R-:W-:Y:S01]  /*8420*/  PLOP3.LUT P0, PT, PT, PT, UP0, 0x80, 0x0 ;  /* 0x000000000000781c */ /* 0x000fe20003f0f008 */
[----:B------:R-:W-:Y:S01]  /*8430*/  STS [R243+0x9000], R30 ;  /* 0x0090001ef3007388 */ /* 0x000fe20000000800 */
[----:B------:R-:W-:Y:S01]  /*8440*/  F2FP.BF16.F32.PACK_AB R0, R0, R78 ;  /* 0x0000004e0000723e */ /* 0x000fe200000010ff */
[----:B------:R-:W-:-:S02]  /*8450*/  @UP0 UIADD3 UR21, UR11, UR12, URZ ;  /* 0x0000000c0b150290 */ /* 0x000fc4000fffe03f */
[----:B------:R-:W-:Y:S01]  /*8460*/  STS [R243+0x9400], R29 ;  /* 0x0094001df3007388 */ /* 0x000fe20000000800 */
[----:B------:R-:W-:-:S03]  /*8470*/  @UP0 UMOV UR20, UR10 ;  /* 0x0000000a00140c82 */ /* 0x000fc60008000000 */
        /* <DEDUP_REMOVED lines=27> */
[----:B-1----:R-:W-:-:S04]  /*8630*/  SHF.R.S32.HI R0, RZ, 0x1f, R19 ;  /* 0x0000001fff007819 */ /* 0x002fc80000011413 */
[----:B------:R-:W-:Y:S01]  /*8640*/  LEA.HI R0, R0, R19, RZ, 0x3 ;  /* 0x0000001300007211 */ /* 0x000fe200078f18ff */
        /* <DEDUP_REMOVED lines=14> */
.L_x_1668:
[----:B------:R-:W-:Y:S01]  /*8730*/  @UP0 UIADD3 UR13, UR32, UR33, URZ ;  /* 0x00000021200d0290 */ /* 0x000fe2000fffe03f */
[----:B------:R-:W-:Y:S01]  /*8740*/  LOP3.LUT R0, R0, 0xfffffff8, RZ, 0xc0, !PT ;  /* 0xfffffff800007812 */ /* 0x000fe200078ec0ff */
[----:B------:R-:W-:Y:S01]  /*8750*/  @UP0 ULDC.64 UR10, c[0x0][0x458] ;  /* 0x00011600000a0ab9 */ /* 0x000fe20000000a00 */
[----:B------:R-:W-:Y:S02]  /*8760*/  USHF.L.U32 UR12, UR16, 0x6, URZ ;  /* 0x00000006100c7899 */ /* 0x000fe4000800063f */
[----:B------:R-:W-:Y:S01]  /*8770*/  @UP0 UIMAD.WIDE.U32 UR14, UR13, UR10, URZ ;  /* 0x0000000a0d0e02a5 */ /* 0x000fe2000f8e003f */
[----:B------:R-:W-:Y:S01]  /*8780*/  IMAD.IADD R2, R19, 0x1, -R0 ;  /* 0x0000000113027824 */ /* 0x000fe200078e0a00 */
[----:B------:R-:W-:Y:S01]  /*8790*/  @UP0 UIMAD UR13, UR13, UR11, URZ ;  /* 0x0000000b0d0d02a4 */ /* 0x000fe2000f8e023f */
[----:B------:R-:W-:-:S03]  /*87a0*/  LEA R0, R249, UR4, 0x1 ;  /* 0x00000004f9007c11 */ /* 0x000fc6000f8e08ff */
        /* <DEDUP_REMOVED lines=14> */
.L_x_1669:
        /* <DEDUP_REMOVED lines=18> */
[----:B------:R-:W-:Y:S02]  /*89b0*/  SHF.R.S32.HI R60, RZ, 0x1f, R242 ;  /* 0x0000001fff3c7819 */ /* 0x000fe400000114f2 */
        /* <DEDUP_REMOVED lines=31> */
.L_x_1671:
[----:B------:R-:W-:Y:S05]  /*8bb0*/  BSYNC B0 ;  /* 0x0000000000007941 */ /* 0x000fea0003800000 */
.L_x_1670:
        /* <DEDUP_REMOVED lines=16> */
.L_x_1673:
[----:B------:R-:W-:Y:S05]  /*8cc0*/  BSYNC B0 ;  /* 0x0000000000007941 */ /* 0x000fea0003800000 */
.L_x_1672:
        /* <DEDUP_REMOVED lines=33> */
.L_x_1675:
[----:B------:R-:W-:Y:S05]  /*8ee0*/  BSYNC B0 ;  /* 0x0000000000007941 */ /* 0x000fea0003800000 */
.L_x_1674:
        /* <DEDUP_REMOVED lines=17> */
.L_x_1658:
        /* <DEDUP_REMOVED lines=23> */
.L_x_1677:
        /* <DEDUP_REMOVED lines=21> */
.L_x_1678:
        /* <DEDUP_REMOVED lines=8> */
[----:B------:R-:W-:Y:S01]  /*9340*/  ISETP.GE.AND P2, PT, R242, UR5, PT ;  /* 0x00000005f2007c0c */ /* 0x000fe2000bf46270 */
        /* <DEDUP_REMOVED lines=25> */
.L_x_1680:
[----:B------:R-:W-:Y:S05]  /*94e0*/  BSYNC B0 ;  /* 0x0000000000007941 */ /* 0x000fea0003800000 */
.L_x_1679:
        /* <DEDUP_REMOVED lines=16> */
.L_x_1682:
[----:B------:R-:W-:Y:S05]  /*95f0*/  BSYNC B0 ;  /* 0x0000000000007941 */ /* 0x000fea0003800000 */
.L_x_1681:
        /* <DEDUP_REMOVED lines=29> */
.L_x_1684:
[----:B------:R-:W-:Y:S05]  /*97d0*/  BSYNC B0 ;  /* 0x0000000000007941 */ /* 0x000fea0003800000 */
.L_x_1683:
        /* <DEDUP_REMOVED lines=15> */
.L_x_1676:
[----:B------:R-:W-:Y:S05]  /*98d0*/  BSYNC B1 ;  /* 0x0000000000017941 */ /* 0x000fea0003800000 */
.L_x_1653:
[----:B------:R-:W-:Y:S02]  /*98e0*/  ULDC UR5, c[0x0][0xc] ;  /* 0x0000030000057ab9 */ /* 0x000fe40000000800 */
[----:B------:R-:W-:-:S04]  /*98f0*/  UIADD3 UR16, UR5, UR16, URZ ;  /* 0x0000001005107290 */ /* 0x000fc8000fffe03f */
[----:B------:R-:W-:-:S06]  /*9900*/  UISETP.GE.AND UP0, UPT, UR16, UR61, UPT ;  /* 0x0000003d1000728c */ /* 0x000fcc000bf06270 */
[----:B------:R-:W-:-:S13]  /*9910*/  PLOP3.LUT P0, PT, PT, PT, UP0, 0x80, 0x0 ;  /* 0x000000000000781c */ /* 0x000fda0003f0f008 */
[----:B------:R-:W-:Y:S05]  /*9920*/  @P0 BRA `(.L_x_1685) ;  /* 0x0000000000040947 */ /* 0x000fea0003800000 */
[----:B------:R-:W-:Y:S05]  /*9930*/  BRA `(.L_x_1686) ;  /* 0xffffff7000007947 */ /* 0x000fea000383ffff */
.L_x_1685:
[----:B------:R-:W-:Y:S05]  /*9940*/  EXIT ;  /* 0x000000000000794d */ /* 0x000fea0003800000 */
.L_x_1687:
        /* <DEDUP_REMOVED lines=11> */
.L_x_2066:


//--------------------- .text._ZN5flash44flash_bwd_dq_dk_dv_loop_seqk_parallel_kernelI23Flash_bwd_kernel_traitsILi256ELi64ELi64ELi8ELi4ELi2ELi2ELb0ELb0EN7cutlass10bfloat16_tE19Flash_kernel_traitsILi256ELi64ELi64ELi8ES3_EELb0ELb0ELb0ELb0ELb0ELb1ELb1EEEvNS_16Flash_bwd_paramsE --------------------------
	.section	.text._ZN5flash44flash_bwd_dq_dk_dv_loop_seqk_parallel_kernelI23Flash_bwd_kernel_traitsILi256ELi64ELi64ELi8ELi4ELi2ELi2ELb0ELb0EN7cutlass10bfloat16_tE19Flash_kernel_traitsILi256ELi64ELi64ELi8ES3_EELb0ELb0ELb0ELb0ELb0ELb1ELb1EEEvNS_16Flash_bwd_paramsE,"ax",@progbits
	.align	128
        .global         _ZN5flash44flash_bwd_dq_dk_dv_loop_seqk_parallel_kernelI23Flash_bwd_kernel_traitsILi256ELi64ELi64ELi8ELi4ELi2ELi2ELb0ELb0EN7cutlass10bfloat16_tE19Flash_kernel_traitsILi256ELi64ELi64ELi8ES3_EELb0ELb0ELb0ELb0ELb0ELb1ELb1EEEvNS_16Flash_bwd_paramsE
        .type           _ZN5flash44flash_bwd_dq_dk_dv_loop_seqk_parallel_kernelI23Flash_bwd_kernel_traitsILi256ELi64ELi64ELi8ELi4ELi2ELi2ELb0ELb0EN7cutlass10bfloat16_tE19Flash_kernel_traitsILi256ELi64ELi64ELi8ES3_EELb0ELb0ELb0ELb0ELb0ELb1ELb1EEEvNS_16Flash_bwd_paramsE,@function
        .size           _ZN5flash44flash_bwd_dq_dk_dv_loop_seqk_parallel_kernelI23Flash_bwd_kernel_traitsILi256ELi64ELi64ELi8ELi4ELi2ELi2ELb0ELb0EN7cutlass10bfloat16_tE19Flash_kernel_traitsILi256ELi64ELi64ELi8ES3_EELb0ELb0ELb0ELb0ELb0ELb1ELb1EEEvNS_16Flash_bwd_paramsE,(.L_x_2067 - _ZN5flash44flash_bwd_dq_dk_dv_loop_seqk_parallel_kernelI23Flash_bwd_kernel_traitsILi256ELi64ELi64ELi8ELi4ELi2ELi2ELb0ELb0EN7cutlass10bfloat16_tE19Flash_kernel_traitsILi256ELi64ELi64ELi8ES3_EELb0ELb0ELb0ELb0ELb0ELb1ELb1EEEvNS_16Flash_bwd_paramsE)
        .other          _ZN5flash44flash_bwd_dq_dk_dv_loop_seqk_parallel_kernelI23Flash_bwd_kernel_traitsILi256ELi64ELi64ELi8ELi4ELi2ELi2ELb0ELb0EN7cutlass10bfloat16_tE19Flash_kernel_traitsILi256ELi64ELi64ELi8ES3_EELb0ELb0ELb0ELb0ELb0ELb1ELb1EEEvNS_16Flash_bwd_paramsE,@"STO_CUDA_ENTRY STV_DEFAULT"
_ZN5flash44flash_bwd_dq_dk_dv_loop_seqk_parallel_kernelI23Flash_bwd_kernel_traitsILi256ELi64ELi64ELi8ELi4ELi2ELi2ELb0ELb0EN7cutlass10bfloat16_tE19Flash_kernel_traitsILi256ELi64ELi64ELi8ES3_EELb0ELb0ELb0ELb0ELb0ELb1ELb1EEEvNS_16Flash_bwd_paramsE:
.text._ZN5flash44flash_bwd_dq_dk_dv_loop_seqk_parallel_kernelI23Flash_bwd_kernel_traitsILi256ELi64ELi64ELi8ELi4ELi2ELi2ELb0ELb0EN7cutlass10bfloat16_tE19Flash_kernel_traitsILi256ELi64ELi64ELi8ES3_EELb0ELb0ELb0ELb0ELb0ELb1ELb1EEEvNS_16Flash_bwd_paramsE:
        /* <DEDUP_REMOVED lines=17> */
[----:B------:R-:W-:Y:S01]  /*0110*/  UMOV UR59, 0xffff8000 ;  /* 0xffff8000003b7882 */ /* 0x000fe20000000000 */
[----:B------:R-:W-:Y:S02]  /*0120*/  IMAD.MOV.U32 R219, RZ, RZ, 0x40 ;  /* 0x00000040ffdb7424 */ /* 0x000fe400078e00ff */
[----:B------:R-:W-:Y:S02]  /*0130*/  IMAD.MOV.U32 R243, RZ, RZ, -0x10 ;  /* 0xfffffff0fff37424 */ /* 0x000fe400078e00ff */
[----:B------:R-:W4:Y:S08]  /*0140*/  S2UR UR55, SR_CTAID.Z ;  /* 0x00000000003779c3 */ /* 0x000f300000002700 */
[----:B------:R-:W5:Y:S01]  /*0150*/  S2UR UR46, SR_CTAID.Y ;  /* 0x00000000002e79c3 */ /* 0x000f620000002600 */
[----:B---3--:R-:W-:Y:S01]  /*0160*/  ULEA UR4, UR4, UR5, 0x18 ;  /* 0x0000000504047291 */ /* 0x008fe2000f8ec03f */
[----:B--2---:R-:W-:Y:S01]  /*0170*/  SHF.R.S32.HI R16, RZ, 0x1f, R15 ;  /* 0x0000001fff107819 */ /* 0x004fe2000001140f */
[----:B----4-:R-:W-:-:S03]  /*0180*/  USHF.R.S32.HI UR6, URZ, 0x1f, UR55 ;  /* 0x0000001f3f067899 */ /* 0x010fc60008011437 */
[CC--:B------:R-:W-:Y:S02]  /*0190*/  LEA.HI R2, R16.reuse, R15.reuse, RZ, 0x5 ;  /* 0x0000000f10027211 */ /* 0x0c0fe400078f28ff */
[----:B------:R-:W-:Y:S02]  /*01a0*/  LEA.HI R5, R16, R15, RZ, 0x4 ;  /* 0x0000000f10057211 */ /* 0x000fe400078f20ff */
[--C-:B-1----:R-:W-:Y:S01]  /*01b0*/  SHF.R.S32.HI R0, RZ, 0x5, R2.reuse ;  /* 0x00000005ff007819 */ /* 0x102fe20000011402 */
[----:B-----5:R-:W-:Y:S01]  /*01c0*/  USHF.L.U32 UR5, UR46, 0x7, URZ ;  /* 0x000000072e057899 */ /* 0x020fe2000800063f */
        /* <DEDUP_REMOVED lines=122> */
.L_x_1722:
        /* <DEDUP_REMOVED lines=16> */
[----:B------:R-:W-:Y:S01]  /*0a70*/  IMAD.U32 R2, RZ, RZ, UR8 ;  /* 0x00000008ff027e24 */ /* 0x000fe2000f8e00ff */
        /* <DEDUP_REMOVED lines=50> */
.L_x_1688:
        /* <DEDUP_REMOVED lines=81> */
[----:B------:R-:W-:Y:S01]  /*12b0*/  UIADD3 UR17, UR12, -0x40, URZ ;  /* 0xffffffc00c117890 */ /* 0x000fe2000fffe03f */
[----:B------:R-:W-:Y:S01]  /*12c0*/  @UP3 ULDC UR19, c[0x0][0x2e4] ;  /* 0x0000b90000133ab9 */ /* 0x000fe20000000800 */
[----:B------:R-:W-:Y:S02]  /*12d0*/  UIADD3 UR45, UR13, UR14, URZ ;  /* 0x0000000e0d2d7290 */ /* 0x000fe4000fffe03f */
[----:B------:R-:W-:-:S02]  /*12e0*/  @!UP3 UIMAD UR13, UR46, UR60, UR55 ;  /* 0x0000003c2e0db2a4 */ /* 0x000fc4000f8e0237 */
        /* <DEDUP_REMOVED lines=26> */
[----:B------:R-:W-:Y:S01]  /*1490*/  USHF.R.S32.HI UR39, URZ, 0x1f, UR27 ;  /* 0x0000001f3f277899 */ /* 0x000fe2000801141b */
[----:B------:R-:W-:Y:S01]  /*14a0*/  @!P3 LOP3.LUT R12, RZ, R6, RZ, 0x33, !PT ;  /* 0x00000006ff0cb212 */ /* 0x000fe200078e33ff */
[----:B------:R-:W-:Y:S02]  /*14b0*/  @!UP1 UIADD3 UR48, UR41, UR33, URZ ;  /* 0x0000002129309290 */ /* 0x000fe4000fffe03f */
        /* <DEDUP_REMOVED lines=18> */
.L_x_1690:
        /* <DEDUP_REMOVED lines=13> */
.L_x_1691:
        /* <DEDUP_REMOVED lines=11> */
.L_x_1692:
[----:B------:R-:W-:-:S04]  /*1760*/  UIMAD UR8, UR46, UR60, UR55 ;  /* 0x0000003c2e0872a4 */ /* 0x000fc8000f8e0237 */
[----:B------:R-:W-:-:S12]  /*1770*/  UIMAD UR8, UR8, UR58, URZ ;  /* 0x0000003a080872a4 */ /* 0x000fd8000f8e023f */
.L_x_1693:
        /* <DEDUP_REMOVED lines=53> */
[----:B------:R-:W-:Y:S01]  /*1ad0*/  IADD3 R0, P0, R8, UR9, RZ ;  /* 0x0000000908007c10 */ /* 0x000fe2000ff1e0ff */
[----:B------:R-:W-:Y:S01]  /*1ae0*/  ULDC.64 UR8, c[0x0][0x400] ;  /* 0x0001000000087ab9 */ /* 0x000fe20000000a00 */
[----:B------:R-:W-:Y:S01]  /*1af0*/  VIADD R5, R5, UR12 ;  /* 0x0000000c05057c36 */ /* 0x000fe20008000000 */
[----:B------:R-:W-:Y:S01]  /*1b00*/  LEA R10, P2, R6, UR16, 0x1 ;  /* 0x00000010060a7c11 */ /* 0x000fe2000f8408ff */
[-C--:B------:R-:W-:Y:S01]  /*1b10*/  IMAD R9, R24, R14.reuse, RZ ;  /* 0x0000000e18097224 */ /* 0x080fe200078e02ff */
[----:B------:R-:W-:Y:S01]  /*1b20*/  LEA.HI.X.SX32 R8, R8, UR10, 0x1, P0 ;  /* 0x0000000a08087c11 */ /* 0x000fe200080f0eff */
[C---:B------:R-:W-:Y:S01]  /*1b30*/  IMAD.WIDE.U32 R4, R249.reuse, R14, R4 ;  /* 0x0000000ef9047225 */ /* 0x040fe200078e0004 */
[C---:B------:R-:W-:Y:S01]  /*1b40*/  LEA R232, P0, R0.reuse, UR8, 0x2 ;  /* 0x0000000800e87c11 */ /* 0x040fe2000f8010ff */
[----:B------:R-:W-:Y:S01]  /*1b50*/  ULDC.64 UR10, c[0x0][0x3e0] ;  /* 0x0000f800000a7ab9 */ /* 0x000fe20000000a00 */
[----:B------:R-:W-:Y:S01]  /*1b60*/  UIMAD.WIDE UR12, UR29, 0x4, UR40 ;  /* 0x000000041d0c78a5 */ /* 0x000fe2000f8e0228 */
        /* <DEDUP_REMOVED lines=25> */
[----:B------:R-:W-:Y:S01]  /*1d00*/  IMAD.MOV.U32 R238, RZ, RZ, R10 ;  /* 0x000000ffffee7224 */ /* 0x000fe200078e000a */
[----:B------:R-:W-:Y:S01]  /*1d10*/  UMOV UR12, UR15 ;  /* 0x0000000f000c7c82 */ /* 0x000fe20008000000 */
        /* <DEDUP_REMOVED lines=53> */
.L_x_1696:
[----:B------:R-:W-:Y:S01]  /*2070*/  @!PT LDS RZ, [RZ] ;  /* 0x00000000fffff984 */ /* 0x000fe20000000800 */
[----:B------:R-:W-:Y:S01]  /*2080*/  @!PT LDS RZ, [RZ] ;  /* 0x00000000fffff984 */ /* 0x000fe20000000800 */
[----:B------:R-:W-:Y:S01]  /*2090*/  @!PT LDS RZ, [RZ] ;  /* 0x00000000fffff984 */ /* 0x000fe20000000800 */
[----:B------:R3:W-:Y:S04]  /*20a0*/  LDGSTS.E.BYPASS.LTC128B.128 [R235], desc[UR6][R238.64] ;  /* 0x00000000eeeb7fae */ /* 0x0007e8000b901d46 */
[----:B------:R3:W-:Y:S04]  /*20b0*/  LDGSTS.E.BYPASS.LTC128B.128 [R235+0x2000], desc[UR6][R238.64+0x80] ;  /* 0x02000080eeeb7fae */ /* 0x0007e8000b901d46 */
[----:B------:R3:W-:Y:S04]  /*20c0*/  LDGSTS.E.BYPASS.LTC128B.128 [R235+0x4000], desc[UR6][R238.64+0x100] ;  /* 0x04000100eeeb7fae */ /* 0x0007e8000b901d46 */
[----:B------:R3:W-:Y:S02]  /*20d0*/  LDGSTS.E.BYPASS.LTC128B.128 [R235+0x6000], desc[UR6][R238.64+0x180] ;  /* 0x06000180eeeb7fae */ /* 0x0007e4000b901d46 */
.L_x_1697:
[----:B------:R-:W-:Y:S05]  /*20e0*/  BSYNC B0 ;  /* 0x0000000000007941 */ /* 0x000fea0003800000 */
.L_x_1695:
        /* <DEDUP_REMOVED lines=21> */
.L_x_1699:
        /* <DEDUP_REMOVED lines=10> */
.L_x_1700:
[----:B------:R-:W-:Y:S05]  /*22e0*/  BSYNC B0 ;  /* 0x0000000000007941 */ /* 0x000fea0003800000 */
.L_x_1698:
        /* <DEDUP_REMOVED lines=27> */
[----:B------:R-:W-:Y:S01]  /*24a0*/  ULDC.64 UR14, c[0x0][0x268] ;  /* 0x00009a00000e7ab9 */ /* 0x000fe20000000a00 */
[----:B------:R-:W-:-:S02]  /*24b0*/  IMAD.MOV.U32 R225, RZ, RZ, 0x20 ;  /* 0x00000020ffe17424 */ /* 0x000fc400078e00ff */
[----:B------:R-:W-:Y:S01]  /*24c0*/  IMAD.MOV.U32 R224, RZ, RZ, 0x40 ;  /* 0x00000040ffe07424 */ /* 0x000fe200078e00ff */
[----:B------:R-:W-:Y:S01]  /*24d0*/  IADD3.X R5, R3, UR28, R2, P3, !PT ;  /* 0x0000001c03057c10 */ /* 0x000fe20009ffe402 */
[----:B------:R-:W-:Y:S01]  /*24e0*/  IMAD R2, R16, UR16, RZ ;  /* 0x0000001010027c24 */ /* 0x000fe2000f8e02ff */
[C---:B------:R-:W-:Y:S01]  /*24f0*/  @!P1 IADD3 R10, P3, R249.reuse, 0x20, RZ ;  /* 0x00000020f90a9810 */ /* 0x040fe20007f7e0ff */
[----:B------:R-:W-:Y:S01]  /*2500*/  IMAD R0, R8, 0x10, R0 ;  /* 0x0000001008007824 */ /* 0x000fe200078e0200 */
[----:B------:R-:W2:Y:S01]  /*2510*/  @!P2 LDC.64 R18, c[0x0][0x218] ;  /* 0x00008600ff12ab82 */ /* 0x000ea20000000a00 */
[----:B------:R-:W-:Y:S01]  /*2520*/  IMAD R8, R16, UR14, RZ ;  /* 0x0000000e10087c24 */ /* 0x000fe2000f8e02ff */
[----:B------:R1:W-:Y:S01]  /*2530*/  @P2 STS.128 [R236+0x18000], RZ ;  /* 0x018000ffec002388 */ /* 0x0003e20000000c00 */
[C---:B------:R-:W-:Y:S01]  /*2540*/  IMAD R9, R12.reuse, UR17, R2 ;  /* 0x000000110c097c24 */ /* 0x040fe2000f8e0202 */
[----:B------:R-:W-:Y:S01]  /*2550*/  CS2R R190, SRZ ;  /* 0x0000000000be7805 */ /* 0x000fe2000001ff00 */
[----:B------:R-:W-:Y:S01]  /*2560*/  IMAD.WIDE.U32 R2, R12, UR16, R6 ;  /* 0x000000100c027c25 */ /* 0x000fe2000f8e0006 */
[----:B------:R1:W-:Y:S01]  /*2570*/  @P2 STS.128 [R236+0x1a000], RZ ;  /* 0x01a000ffec002388 */ /* 0x0003e20000000c00 */
[----:B------:R-:W-:Y:S01]  /*2580*/  CS2R R188, SRZ ;  /* 0x0000000000bc7805 */ /* 0x000fe2000001ff00 */
[----:B------:R-:W3:Y:S01]  /*2590*/  @!P1 LDC.64 R20, c[0x0][0x218] ;  /* 0x00008600ff149b82 */ /* 0x000ee20000000a00 */
[----:B------:R-:W-:Y:S01]  /*25a0*/  VIADD R6, R0, 0x8 ;  /* 0x0000000800067836 */ /* 0x000fe20000000000 */
[----:B------:R1:W-:Y:S01]  /*25b0*/  @P2 STS.128 [R236+0x1c000], RZ ;  /* 0x01c000ffec002388 */ /* 0x0003e20000000c00 */
[C---:B------:R-:W-:Y:S01]  /*25c0*/  IMAD R8, R12.reuse, UR15, R8 ;  /* 0x0000000f0c087c24 */ /* 0x040fe2000f8e0208 */
[----:B------:R-:W-:Y:S01]  /*25d0*/  CS2R R194, SRZ ;  /* 0x0000000000c27805 */ /* 0x000fe2000001ff00 */
[----:B------:R-:W-:Y:S01]  /*25e0*/  IMAD.WIDE.U32 R4, R12, UR14, R4 ;  /* 0x0000000e0c047c25 */ /* 0x000fe2000f8e0004 */
[----:B------:R-:W-:Y:S01]  /*25f0*/  ISETP.GE.AND P5, PT, R6, UR9, PT ;  /* 0x0000000906007c0c */ /* 0x000fe2000bfa6270 */
[----:B------:R1:W-:Y:S01]  /*2600*/  @P2 STS.128 [R236+0x1e000], RZ ;  /* 0x01e000ffec002388 */ /* 0x0003e20000000c00 */
[----:B------:R-:W4:Y:S01]  /*2610*/  @!P2 LDC.64 R22, c[0x0][0x220] ;  /* 0x00008800ff16ab82 */ /* 0x000f220000000a00 */
        /* <DEDUP_REMOVED lines=151> */
[----:B------:R-:W-:Y:S01]  /*2f90*/  ULDC UR9, c[0x0][0x39c] ;  /* 0x0000e70000097ab9 */ /* 0x000fe20000000800 */
        /* <DEDUP_REMOVED lines=16> */
.L_x_1703:
        /* <DEDUP_REMOVED lines=8> */
[----:B-----5:R-:W-:Y:S02]  /*3120*/  FSETP.NEU.FTZ.AND P2, PT, R245, -INF , PT ;  /* 0xff800000f500780b */ /* 0x020fe40003f5d000 */
[----:B------:R-:W-:Y:S02]  /*3130*/  PLOP3.LUT P0, PT, PT, PT, UP0, 0x80, 0x0 ;  /* 0x000000000000781c */ /* 0x000fe40003f0f008 */
[----:B------:R-:W-:Y:S02]  /*3140*/  PLOP3.LUT P3, PT, PT, PT, UP0, 0x80, 0x0 ;  /* 0x000000000000781c */ /* 0x000fe40003f6f008 */
[----:B------:R-:W-:Y:S02]  /*3150*/  PLOP3.LUT P4, PT, PT, PT, UP0, 0x80, 0x0 ;  /* 0x000000000000781c */ /* 0x000fe40003f8f008 */
[----:B------:R-:W-:Y:S01]  /*3160*/  PLOP3.LUT P6, PT, PT, PT, UP0, 0x80, 0x0 ;  /* 0x000000000000781c */ /* 0x000fe20003fcf008 */
[----:B------:R-:W-:Y:S04]  /*3170*/  DEPBAR.LE SB0, 0x0 ;  /* 0x000080000000791a */ /* 0x000fe80000000000 */
[----:B------:R-:W-:Y:S06]  /*3180*/  BAR.SYNC.DEFER_BLOCKING 0x0 ;  /* 0x0000000000007b1d */ /* 0x000fec0000010000 */
[----:B------:R-:W-:Y:S05]  /*3190*/  LDSM.16.M88.4 R16, [R221] ;  /* 0x00000000dd10783b */ /* 0x000fea0000000200 */
[----:B------:R-:W1:Y:S05]  /*31a0*/  LDSM.16.M88.4 R8, [R218+UR4+0x18000] ;  /* 0x01800004da08783b */ /* 0x000e6a0008000200 */
[----:B------:R-:W3:Y:S05]  /*31b0*/  LDSM.16.M88.4 R84, [R218+UR4+0x18800] ;  /* 0x01880004da54783b */ /* 0x000eea0008000200 */
[----:B------:R-:W-:Y:S05]  /*31c0*/  LDSM.16.M88.4 R88, [R3] ;  /* 0x000000000358783b */ /* 0x000fea0000000200 */
[----:B------:R-:W4:Y:S05]  /*31d0*/  LDSM.16.M88.4 R92, [R217] ;  /* 0x00000000d95c783b */ /* 0x000f2a0000000200 */
        /* <DEDUP_REMOVED lines=239> */
[----:B------:R-:W-:Y:S02]  /*40d0*/  @P1 FSEL R3, R115, -INF , !P4 ;  /* 0xff80000073031808 */ /* 0x000fe40006000000 */
[----:B------:R-:W-:Y:S01]  /*40e0*/  PLOP3.LUT P1, PT, PT, PT, UP3, 0x80, 0x0 ;  /* 0x000000000000781c */ /* 0x000fe20003f2f038 */
[--C-:B--2---:R-:W-:Y:S02]  /*40f0*/  FFMA.FTZ R4, R5, UR15, -R2.reuse ;  /* 0x0000000f05047c23 */ /* 0x104fe40008010802 */
[----:B------:R-:W-:Y:S01]  /*4100*/  FFMA.FTZ R2, R3, UR15, -R2 ;  /* 0x0000000f03027c23 */ /* 0x000fe20008010802 */
[----:B-1----:R-:W-:Y:S03]  /*4110*/  MOV R3, R125 ;  /* 0x0000007d00037202 */ /* 0x002fe60000000f00 */
[----:B------:R1:W-:Y:S01]  /*4120*/  MUFU.EX2 R198, R4 ;  /* 0x0000000400c67308 */ /* 0x0003e20000000800 */
[----:B------:R-:W-:Y:S02]  /*4130*/  @P0 FSEL R3, R125, -INF , !P4 ;  /* 0xff8000007d030808 */ /* 0x000fe40006000000 */
[----:B------:R-:W-:Y:S02]  /*4140*/  F2FP.BF16.F32.PACK_AB R5, R201, R203 ;  /* 0x000000cbc905723e */ /* 0x000fe400000010ff */
[----:B------:R-:W-:Y:S05]  /*4150*/  IADD3 R116, P0, R247, UR13, RZ ;  /* 0x0000000df7747c10 */ /* 0x000fea000ff1e0ff */
[----:B------:R2:W4:Y:S01]  /*4160*/  MUFU.EX2 R197, R2 ;  /* 0x0000000200c57308 */ /* 0x0005220000000800 */
[----:B------:R-:W-:Y:S05]  /*4170*/  IADD3.X R117, R248, UR12, RZ, P0, !PT ;  /* 0x0000000cf8757c10 */ /* 0x000fea00087fe4ff */
        /* <DEDUP_REMOVED lines=64> */
[----:B------:R-:W3:Y:S05]  /*4580*/  LDSM.16.M88.4 R104, [R220+0xa000] ;  /* 0x00a00000dc68783b */ /* 0x000eea0000000200 */
[C---:B--2---:R-:W-:Y:S06]  /*4590*/  HMMA.16816.F32.BF16 R12, R96.reuse, R84, R12 ;  /* 0x00000054600c723c */ /* 0x044fec000004180c */
[----:B------:R-:W-:Y:S01]  /*45a0*/  HMMA.16816.F32.BF16 R16, R96, R86, R16 ;  /* 0x000000566010723c */ /* 0x000fe20000041810 */
[----:B------:R-:W2:Y:S05]  /*45b0*/  LDSM.16.M88.4 R84, [R220+0xa800] ;  /* 0x00a80000dc54783b */ /* 0x000eaa0000000200 */
        /* <DEDUP_REMOVED lines=36> */
[----:B------:R3:W-:Y:S05]  /*4800*/  LDSM.16.M88.4 R92, [R0+0x16000] ;  /* 0x01600000005c783b */ /* 0x0007ea0000000200 */
[C---:B------:R-:W-:Y:S01]  /*4810*/  HMMA.16816.F32.BF16 R8, R96.reuse, R106, R8 ;  /* 0x0000006a6008723c */ /* 0x040fe20000041808 */
[----:B------:R-:W4:Y:S05]  /*4820*/  LDSM.16.M88.4 R104, [R218+UR4+0x26000] ;  /* 0x02600004da68783b */ /* 0x000f2a0008000200 */
[C---:B--2---:R-:W-:Y:S06]  /*4830*/  HMMA.16816.F32.BF16 R12, R96.reuse, R84, R12 ;  /* 0x00000054600c723c */ /* 0x044fec000004180c */
[----:B------:R-:W-:Y:S01]  /*4840*/  HMMA.16816.F32.BF16 R16, R96, R86, R16 ;  /* 0x000000566010723c */ /* 0x000fe20000041810 */
[----:B------:R-:W2:Y:S05]  /*4850*/  LDSM.16.M88.4 R84, [R218+UR4+0x26800] ;  /* 0x02680004da54783b */ /* 0x000eaa0008000200 */
[C---:B-1----:R-:W-:Y:S01]  /*4860*/  HMMA.16816.F32.BF16 R4, R100.reuse, R108, R4 ;  /* 0x0000006c6404723c */ /* 0x042fe20000041804 */
[----:B------:R-:W-:Y:S04]  /*4870*/  LDSM.16.M88.4 R96, [R2+0x16000] ;  /* 0x016000000260783b */ /* 0x000fe80000000200 */
[----:B---3--:R-:W-:Y:S01]  /*4880*/  FFMA.FTZ R0, -R123, R123, 1 ;  /* 0x3f8000007b007423 */ /* 0x008fe2000001017b */
[C---:B------:R-:W-:Y:S01]  /*4890*/  HMMA.16816.F32.BF16 R8, R100.reuse, R110, R8 ;  /* 0x0000006e6408723c */ /* 0x040fe20000041808 */
[----:B------:R-:W1:Y:S04]  /*48a0*/  LDSM.16.M88.4 R108, [R217+0xe000] ;  /* 0x00e00000d96c783b */ /* 0x000e680000000200 */
[----:B------:R-:W-:Y:S01]  /*48b0*/  FMUL.FTZ R0, R0, UR9 ;  /* 0x0000000900007c20 */ /* 0x000fe20008410000 */
[C---:B----4-:R-:W-:Y:S06]  /*48c0*/  HMMA.16816.F32.BF16 R12, R100.reuse, R88, R12 ;  /* 0x00000058640c723c */ /* 0x050fec000004180c */
[----:B------:R-:W-:Y:S01]  /*48d0*/  HMMA.16816.F32.BF16 R16, R100, R90, R16 ;  /* 0x0000005a6410723c */ /* 0x000fe20000041810 */
[----:B------:R-:W3:Y:S05]  /*48e0*/  LDSM.16.M88.4 R88, [R217+0xe800] ;  /* 0x00e80000d958783b */ /* 0x000eea0000000200 */
[C---:B------:R-:W-:Y:S01]  /*48f0*/  HMMA.16816.F32.BF16 R4, R92.reuse, R104, R4 ;  /* 0x000000685c04723c */ /* 0x040fe20000041804 */
[----:B------:R4:W-:Y:S05]  /*4900*/  LDSM.16.M88.4 R100, [R3+0x16000] ;  /* 0x016000000364783b */ /* 0x0009ea0000000200 */
[C---:B------:R-:W-:Y:S01]  /*4910*/  HMMA.16816.F32.BF16 R8, R92.reuse, R106, R8 ;  /* 0x0000006a5c08723c */ /* 0x040fe20000041808 */
[----:B------:R-:W3:Y:S05]  /*4920*/  LDSM.16.M88.4 R104, [R220+0xe000] ;  /* 0x00e00000dc68783b */ /* 0x000eea0000000200 */
[C---:B--2---:R-:W-:Y:S06]  /*4930*/  HMMA.16816.F32.BF16 R12, R92.reuse, R84, R12 ;  /* 0x000000545c0c723c */ /* 0x044fec000004180c */
[----:B------:R-:W-:Y:S01]  /*4940*/  HMMA.16816.F32.BF16 R16, R92, R86, R16 ;  /* 0x000000565c10723c */ /* 0x000fe20000041810 */
[----:B------:R-:W2:Y:S05]  /*4950*/  LDSM.16.M88.4 R84, [R220+0xe800] ;  /* 0x00e80000dc54783b */ /* 0x000eaa0000000200 */
[C---:B-1----:R-:W-:Y:S01]  /*4960*/  HMMA.16816.F32.BF16 R4, R96.reuse, R108, R4 ;  /* 0x0000006c6004723c */ /* 0x042fe20000041804 */
[----:B------:R-:W-:Y:S04]  /*4970*/  LDSM.16.M88.4 R92, [R112+0x16000] ;  /* 0x01600000705c783b */ /* 0x000fe80000000200 */
[----:B----4-:R-:W-:Y:S01]  /*4980*/  FFMA.FTZ R3, -R124, R124, 1 ;  /* 0x3f8000007c037423 */ /* 0x010fe2000001017c */
[C---:B------:R-:W-:Y:S01]  /*4990*/  HMMA.16816.F32.BF16 R8, R96.reuse, R110, R8 ;  /* 0x0000006e6008723c */ /* 0x040fe20000041808 */
[----:B------:R-:W1:Y:S04]  /*49a0*/  LDSM.16.M88.4 R108, [R219+0xe000] ;  /* 0x00e00000db6c783b */ /* 0x000e680000000200 */
[----:B------:R-:W-:Y:S01]  /*49b0*/  FMUL.FTZ R3, R3, UR9 ;  /* 0x0000000903037c20 */ /* 0x000fe20008410000 */
[C---:B---3--:R-:W-:Y:S06]  /*49c0*/  HMMA.16816.F32.BF16 R12, R96.reuse, R88, R12 ;  /* 0x00000058600c723c */ /* 0x048fec000004180c */
[----:B------:R-:W-:Y:S01]  /*49d0*/  HMMA.16816.F32.BF16 R16, R96, R90, R16 ;  /* 0x0000005a6010723c */ /* 0x000fe20000041810 */
[----:B------:R-:W3:Y:S05]  /*49e0*/  LDSM.16.M88.4 R88, [R219+0xe800] ;  /* 0x00e80000db58783b */ /* 0x000eea0000000200 */
[C---:B------:R-:W-:Y:S06]  /*49f0*/  HMMA.16816.F32.BF16 R4, R100.reuse, R104, R4 ;  /* 0x000000686404723c */ /* 0x040fec0000041804 */
[C---:B------:R-:W-:Y:S06]  /*4a00*/  HMMA.16816.F32.BF16 R8, R100.reuse, R106, R8 ;  /* 0x0000006a6408723c */ /* 0x040fec0000041808 */
[C---:B--2---:R-:W-:Y:S06]  /*4a10*/  HMMA.16816.F32.BF16 R12, R100.reuse, R84, R12 ;  /* 0x00000054640c723c */ /* 0x044fec000004180c */
        /* <DEDUP_REMOVED lines=14> */
[----:B------:R-:W-:Y:S01]  /*4b00*/  FFMA.FTZ R8, -R121, R121, 1 ;  /* 0x3f80000079087423 */ /* 0x000fe20000010179 */
[----:B------:R-:W-:Y:S01]  /*4b10*/  FMUL.FTZ R0, R4, R0 ;  /* 0x0000000004007220 */ /* 0x000fe20000410000 */
[----:B------:R-:W-:Y:S01]  /*4b20*/  FMUL.FTZ R5, R200, R5 ;  /* 0x00000005c8057220 */ /* 0x000fe20000410000 */
[----:B------:R-:W-:Y:S01]  /*4b30*/  FADD.FTZ R12, -R114, R12 ;  /* 0x0000000c720c7221 */ /* 0x000fe20000010100 */
[----:B------:R-:W-:Y:S01]  /*4b40*/  FMUL.FTZ R2, R2, UR9 ;  /* 0x0000000902027c20 */ /* 0x000fe20008410000 */
[----:B------:R-:W-:Y:S01]  /*4b50*/  FMUL.FTZ R9, R199, R9 ;  /* 0x00000009c7097220 */ /* 0x000fe20000410000 */
[----:B------:R-:W-:Y:S01]  /*4b60*/  F2FP.BF16.F32.PACK_AB R0, R0, R3 ;  /* 0x000000030000723e */ /* 0x000fe200000010ff */
[----:B------:R-:W-:Y:S01]  /*4b70*/  FADD.FTZ R4, -R114, R16 ;  /* 0x0000001072047221 */ /* 0x000fe20000010100 */
[----:B------:R-:W-:Y:S01]  /*4b80*/  FMUL.FTZ R8, R8, UR9 ;  /* 0x0000000908087c20 */ /* 0x000fe20008410000 */
[----:B------:R-:W-:Y:S01]  /*4b90*/  FMUL.FTZ R16, R203, R12 ;  /* 0x0000000ccb107220 */ /* 0x000fe20000410000 */
[----:B------:R-:W-:Y:S01]  /*4ba0*/  FMUL.FTZ R2, R5, R2 ;  /* 0x0000000205027220 */ /* 0x000fe20000410000 */
[----:B------:R-:W-:Y:S01]  /*4bb0*/  FADD.FTZ R13, -R114, R13 ;  /* 0x0000000d720d7221 */ /* 0x000fe20000010100 */
[----:B------:R-:W-:Y:S01]  /*4bc0*/  FMUL.FTZ R8, R9, R8 ;  /* 0x0000000809087220 */ /* 0x000fe20000410000 */
[----:B------:R-:W-:Y:S01]  /*4bd0*/  FMUL.FTZ R12, R198, R4 ;  /* 0x00000004c60c7220 */ /* 0x000fe20000410000 */
[----:B------:R-:W-:Y:S01]  /*4be0*/  FFMA.FTZ R3, -R120, R120, 1 ;  /* 0x3f80000078037423 */ /* 0x000fe20000010178 */
[----:B------:R-:W-:Y:S01]  /*4bf0*/  FFMA.FTZ R5, -R119, R119, 1 ;  /* 0x3f80000077057423 */ /* 0x000fe20000010177 */
[----:B------:R-:W-:Y:S01]  /*4c00*/  FADD.FTZ R114, -R114, R17 ;  /* 0x0000001172727221 */ /* 0x000fe20000010100 */
[----:B------:R-:W-:Y:S01]  /*4c10*/  FFMA.FTZ R9, -R118, R118, 1 ;  /* 0x3f80000076097423 */ /* 0x000fe20000010176 */
[----:B------:R-:W-:Y:S01]  /*4c20*/  FFMA.FTZ R4, -R115, R115, 1 ;  /* 0x3f80000073047423 */ /* 0x000fe20000010173 */
[----:B------:R-:W-:Y:S01]  /*4c30*/  FMUL.FTZ R17, R201, R13 ;  /* 0x0000000dc9117220 */ /* 0x000fe20000410000 */
[----:B------:R-:W-:Y:S01]  /*4c40*/  FMUL.FTZ R3, R3, UR9 ;  /* 0x0000000903037c20 */ /* 0x000fe20008410000 */
[----:B------:R-:W-:Y:S01]  /*4c50*/  FMUL.FTZ R5, R5, UR9 ;  /* 0x0000000905057c20 */ /* 0x000fe20008410000 */
        /* <DEDUP_REMOVED lines=9> */
[----:B------:R-:W-:Y:S01]  /*4cf0*/  F2FP.BF16.F32.PACK_AB R5, R5, R3 ;  /* 0x000000030505723e */ /* 0x000fe200000010ff */
[----:B------:R-:W-:Y:S01]  /*4d00*/  FFMA.FTZ R13, -R131, R131, 1 ;  /* 0x3f800000830d7423 */ /* 0x000fe20000010183 */
[----:B------:R-:W-:Y:S01]  /*4d10*/  F2FP.BF16.F32.PACK_AB R6, R4, R9 ;  /* 0x000000090406723e */ /* 0x000fe200000010ff */
[----:B------:R-:W-:Y:S01]  /*4d20*/  FMUL.FTZ R3, R212, R2 ;  /* 0x00000002d4037220 */ /* 0x000fe20000410000 */
[----:B------:R-:W-:Y:S01]  /*4d30*/  FFMA.FTZ R2, -R196, R196, 1 ;  /* 0x3f800000c4027423 */ /* 0x000fe200000101c4 */
[----:B------:R-:W-:Y:S01]  /*4d40*/  FFMA.FTZ R4, -R130, R130, 1 ;  /* 0x3f80000082047423 */ /* 0x000fe20000010182 */
[C---:B------:R-:W-:Y:S01]  /*4d50*/  FADD.FTZ R9, -R113.reuse, R10 ;  /* 0x0000000a71097221 */ /* 0x040fe20000010100 */
[----:B------:R-:W-:Y:S01]  /*4d60*/  FADD.FTZ R10, -R113, R11 ;  /* 0x0000000b710a7221 */ /* 0x000fe20000010100 */
[----:B------:R-:W-:Y:S01]  /*4d70*/  FFMA.FTZ R12, -R127, R127, 1 ;  /* 0x3f8000007f0c7423 */ /* 0x000fe2000001017f */
[----:B------:R-:W-:Y:S01]  /*4d80*/  FMUL.FTZ R7, R211, R7 ;  /* 0x00000007d3077220 */ /* 0x000fe20000410000 */
[----:B------:R-:W-:Y:S01]  /*4d90*/  FMUL.FTZ R2, R2, UR9 ;  /* 0x0000000902027c20 */ /* 0x000fe20008410000 */
[----:B------:R-:W-:Y:S01]  /*4da0*/  FMUL.FTZ R4, R4, UR9 ;  /* 0x0000000904047c20 */ /* 0x000fe20008410000 */
[----:B------:R-:W-:Y:S01]  /*4db0*/  FMUL.FTZ R9, R210, R9 ;  /* 0x00000009d2097220 */ /* 0x000fe20000410000 */
[----:B------:R-:W-:Y:S01]  /*4dc0*/  FMUL.FTZ R10, R207, R10 ;  /* 0x0000000acf0a7220 */ /* 0x000fe20000410000 */
[----:B------:R-:W-:Y:S01]  /*4dd0*/  FMUL.FTZ R13, R13, UR9 ;  /* 0x000000090d0d7c20 */ /* 0x000fe20008410000 */
[----:B------:R-:W-:Y:S01]  /*4de0*/  FMUL.FTZ R12, R12, UR9 ;  /* 0x000000090c0c7c20 */ /* 0x000fe20008410000 */
        /* <DEDUP_REMOVED lines=8> */
[----:B------:R-:W-:Y:S01]  /*4e70*/  FFMA.FTZ R9, -R129, R129, 1 ;  /* 0x3f80000081097423 */ /* 0x000fe20000010181 */
[----:B------:R-:W-:Y:S01]  /*4e80*/  FFMA.FTZ R7, -R128, R128, 1 ;  /* 0x3f80000080077423 */ /* 0x000fe20000010180 */
[----:B------:R-:W-:Y:S01]  /*4e90*/  FFMA.FTZ R11, -R126, R126, 1 ;  /* 0x3f8000007e0b7423 */ /* 0x000fe2000001017e */
[----:B------:R-:W-:Y:S01]  /*4ea0*/  FFMA.FTZ R10, -R125, R125, 1 ;  /* 0x3f8000007d0a7423 */ /* 0x000fe2000001017d */
[----:B------:R-:W-:Y:S01]  /*4eb0*/  FMUL.FTZ R15, R209, R14 ;  /* 0x0000000ed10f7220 */ /* 0x000fe20000410000 */
[----:B------:R-:W-:Y:S01]  /*4ec0*/  FMUL.FTZ R14, R208, R3 ;  /* 0x00000003d00e7220 */ /* 0x000fe20000410000 */
[----:B------:R-:W-:Y:S01]  /*4ed0*/  F2FP.BF16.F32.PACK_AB R4, R4, R2 ;  /* 0x000000020404723e */ /* 0x000fe200000010ff */
        /* <DEDUP_REMOVED lines=37> */
.L_x_1701:
        /* <DEDUP_REMOVED lines=130> */
.L_x_1702:
        /* <DEDUP_REMOVED lines=628> */
.L_x_1704:
        /* <DEDUP_REMOVED lines=23> */
.L_x_1705:
        /* <DEDUP_REMOVED lines=50> */
.L_x_1707:
[----:B------:R-:W-:Y:S05]  /*8520*/  BSYNC B0 ;  /* 0x0000000000007941 */ /* 0x000fea0003800000 */
.L_x_1706:
        /* <DEDUP_REMOVED lines=16> */
.L_x_1709:
[----:B------:R-:W-:Y:S05]  /*8630*/  BSYNC B0 ;  /* 0x0000000000007941 */ /* 0x000fea0003800000 */
.L_x_1708:
        /* <DEDUP_REMOVED lines=33> */
.L_x_1711:
[----:B------:R-:W-:Y:S05]  /*8850*/  BSYNC B0 ;  /* 0x0000000000007941 */ /* 0x000fea0003800000 */
.L_x_1710:
        /* <DEDUP_REMOVED lines=17> */
.L_x_1694:
        /* <DEDUP_REMOVED lines=23> */
.L_x_1713:
        /* <DEDUP_REMOVED lines=21> */
.L_x_1714:
        /* <DEDUP_REMOVED lines=34> */
.L_x_1716:
[----:B------:R-:W-:Y:S05]  /*8e50*/  BSYNC B0 ;  /* 0x0000000000007941 */ /* 0x000fea0003800000 */
.L_x_1715:
        /* <DEDUP_REMOVED lines=16> */
.L_x_1718:
[----:B------:R-:W-:Y:S05]  /*8f60*/  BSYNC B0 ;  /* 0x0000000000007941 */ /* 0x000fea0003800000 */
.L_x_1717:
        /* <DEDUP_REMOVED lines=29> */
.L_x_1720:
[----:B------:R-:W-:Y:S05]  /*9140*/  BSYNC B0 ;  /* 0x0000000000007941 */ /* 0x000fea0003800000 */
.L_x_1719:
        /* <DEDUP_REMOVED lines=15> */
.L_x_1712:
[----:B------:R-:W-:Y:S05]  /*9240*/  BSYNC B1 ;  /* 0x0000000000017941 */ /* 0x000fea0003800000 */
.L_x_1689:
        /* <DEDUP_REMOVED lines=8> */
.L_x_1721:
[----:B------:R-:W-:Y:S05]  /*92d0*/  EXIT ;  /* 0x000000000000794d */ /* 0x000fea0003800000 */
.L_x_1723:
        /* <DEDUP_REMOVED lines=10> */
.L_x_2067:


//--------------------- .text._ZN5flash44flash_bwd_dq_dk_dv_loop_seqk_parallel_kernelI23Flash_bwd_kernel_traitsILi256ELi64ELi64ELi8ELi4ELi2ELi2ELb0ELb0EN7cutlass10bfloat16_tE19Flash_kernel_traitsILi256ELi64ELi64ELi8ES3_EELb1ELb0ELb0ELb1ELb0ELb0ELb0EEEvNS_16Flash_bwd_paramsE --------------------------
	.section	.text._ZN5flash44flash_bwd_dq_dk_dv_loop_seqk_parallel_kernelI23Flash_bwd_kernel_traitsILi256ELi64ELi64ELi8ELi4ELi2ELi2ELb0ELb0EN7cutlass10bfloat16_tE19Flash_kernel_traitsILi256ELi64ELi64ELi8ES3_EELb1ELb0ELb0ELb1ELb0ELb0ELb0EEEvNS_16Flash_bwd_paramsE,"ax",@progbits
	.align	128
        .global         _ZN5flash44flash_bwd_dq_dk_dv_loop_seqk_parallel_kernelI23Flash_bwd_kernel_traitsILi256ELi64ELi64ELi8ELi4ELi2ELi2ELb0ELb0EN7cutlass10bfloat16_tE19Flash_kernel_traitsILi256ELi64ELi64ELi8ES3_EELb1ELb0ELb0ELb1ELb0ELb0ELb0EEEvNS_16Flash_bwd_paramsE
        .type           _ZN5flash44flash_bwd_dq_dk_dv_loop_seqk_parallel_kernelI23Flash_bwd_kernel_traitsILi256ELi64ELi64ELi8ELi4ELi2ELi2ELb0ELb0EN7cutlass10bfloat16_tE19Flash_kernel_traitsILi256ELi64ELi64ELi8ES3_EELb1ELb0ELb0ELb1ELb0ELb0ELb0EEEvNS_16Flash_bwd_paramsE,@function
        .size           _ZN5flash44flash_bwd_dq_dk_dv_loop_seqk_parallel_kernelI23Flash_bwd_kernel_traitsILi256ELi64ELi64ELi8ELi4ELi2ELi2ELb0ELb0EN7cutlass10bfloat16_tE19Flash_kernel_traitsILi256ELi64ELi64ELi8ES3_EELb1ELb0ELb0ELb1ELb0ELb0ELb0EEEvNS_16Flash_bwd_paramsE,(.L_x_2068 - _ZN5flash44flash_bwd_dq_dk_dv_loop_seqk_parallel_kernelI23Flash_bwd_kernel_traitsILi256ELi64ELi64ELi8ELi4ELi2ELi2ELb0ELb0EN7cutlass10bfloat16_tE19Flash_kernel_traitsILi256ELi64ELi64ELi8ES3_EELb1ELb0ELb0ELb1ELb0ELb0ELb0EEEvNS_16Flash_bwd_paramsE)
        .other          _ZN5flash44flash_bwd_dq_dk_dv_loop_seqk_parallel_kernelI23Flash_bwd_kernel_traitsILi256ELi64ELi64ELi8ELi4ELi2ELi2ELb0ELb0EN7cutlass10bfloat16_tE19Flash_kernel_traitsILi256ELi64ELi64ELi8ES3_EELb1ELb0ELb0ELb1ELb0ELb0ELb0EEEvNS_16Flash_bwd_paramsE,@"STO_CUDA_ENTRY STV_DEFAULT"
_ZN5flash44flash_bwd_dq_dk_dv_loop_seqk_parallel_kernelI23Flash_bwd_kernel_traitsILi256ELi64ELi64ELi8ELi4ELi2ELi2ELb0ELb0EN7cutlass10bfloat16_tE19Flash_kernel_traitsILi256ELi64ELi64ELi8ES3_EELb1ELb0ELb0ELb1ELb0ELb0ELb0EEEvNS_16Flash_bwd_paramsE:
.text._ZN5flash44flash_bwd_dq_dk_dv_loop_seqk_parallel_kernelI23Flash_bwd_kernel_traitsILi256ELi64ELi64ELi8ELi4ELi2ELi2ELb0ELb0EN7cutlass10bfloat16_tE19Flash_kernel_traitsILi256ELi64ELi64ELi8ES3_EELb1ELb0ELb0ELb1ELb0ELb0ELb0EEEvNS_16Flash_bwd_paramsE:
        /* <DEDUP_REMOVED lines=42> */
[----:B------:R-:W-:Y:S02]  /*02a0*/  LEA.HI R0, R0, R5, RZ, 0x1 ;  /* 0x0000000500007211 */ /* 0x000fe400078f08ff */
[----:B------:R-:W-:Y:S01]  /*02b0*/  SHF.R.S32.HI R19, RZ, 0x1f, R7 ;  /* 0x0000001fff137819 */ /* 0x000fe20000011407 */
[----:B------:R-:W-:Y:S01]  /*02c0*/  IMAD.SHL.U32 R13, R13, 0x40, RZ ;  /* 0x000000400d0d7824 */ /* 0x000fe200078e00ff */
[----:B------:R-:W-:Y:S02]  /*02d0*/  SHF.R.S32.HI R9, RZ, 0x1f, R9 ;  /* 0x0000001fff097819 */ /* 0x000fe40000011409 */
[----:B------:R-:W-:Y:S02]  /*02e0*/  LEA.HI R7, R7, R8, RZ, 0x1 ;  /* 0x0000000807077211 */ /* 0x000fe400078f08ff */
[----:B------:R-:W-:Y:S02]  /*02f0*/  LOP3.LUT R0, R0, 0xfffffffe, RZ, 0xc0, !PT ;  /* 0xfffffffe00007812 */ /* 0x000fe400078ec0ff */
[----:B------:R-:W-:-:S02]  /*0300*/  LEA.HI R9, R9, R6, RZ, 0x3 ;  /* 0x0000000609097211 */ /* 0x000fc400078f18ff */
[----:B------:R-:W-:Y:S01]  /*0310*/  LOP3.LUT R7, R7, 0xfffffffe, RZ, 0xc0, !PT ;  /* 0xfffffffe07077812 */ /* 0x000fe200078ec0ff */
[----:B------:R-:W-:Y:S01]  /*0320*/  IMAD.IADD R0, R5, 0x1, -R0 ;  /* 0x0000000105007824 */ /* 0x000fe200078e0a00 */
[----:B------:R-:W-:Y:S02]  /*0330*/  LOP3.LUT R9, R9, 0xfffffff8, RZ, 0xc0, !PT ;  /* 0xfffffff809097812 */ /* 0x000fe400078ec0ff */
[----:B------:R-:W-:Y:S01]  /*0340*/  SHF.R.S32.HI R5, RZ, 0x1f, R4 ;  /* 0x0000001fff057819 */ /* 0x000fe20000011404 */
[----:B------:R-:W-:Y:S01]  /*0350*/  IMAD.IADD R7, R8, 0x1, -R7 ;  /* 0x0000000108077824 */ /* 0x000fe200078e0a07 */
[----:B------:R-:W-:Y:S01]  /*0360*/  LOP3.LUT R13, R13, 0x1c0, RZ, 0xc0, !PT ;  /* 0x000001c00d0d7812 */ /* 0x000fe200078ec0ff */
[----:B------:R-:W-:Y:S01]  /*0370*/  IMAD.IADD R9, R6, 0x1, -R9 ;  /* 0x0000000106097824 */ /* 0x000fe200078e0a09 */
[----:B------:R-:W-:Y:S01]  /*0380*/  LOP3.LUT P4, RZ, R17, 0x4, RZ, 0xc0, !PT ;  /* 0x0000000411ff7812 */ /* 0x000fe2000788c0ff */
[----:B------:R-:W-:Y:S01]  /*0390*/  IMAD.SHL.U32 R6, R7, 0x10, RZ ;  /* 0x0000001007067824 */ /* 0x000fe200078e00ff */
[C---:B------:R-:W-:Y:S01]  /*03a0*/  LOP3.LUT P3, RZ, R17.reuse, 0x2, RZ, 0xc0, !PT ;  /* 0x0000000211ff7812 */ /* 0x040fe2000786c0ff */
[----:B------:R-:W-:Y:S01]  /*03b0*/  IMAD.SHL.U32 R17, R17, 0x40, RZ ;  /* 0x0000004011117824 */ /* 0x000fe200078e00ff */
[----:B------:R-:W-:Y:S01]  /*03c0*/  LEA.HI R19, R19, R8, RZ, 0x2 ;  /* 0x0000000813137211 */ /* 0x000fe200078f10ff */
[----:B------:R-:W-:Y:S01]  /*03d0*/  IMAD.SHL.U32 R249, R0, 0x8, RZ ;  /* 0x0000000800f97824 */ /* 0x000fe200078e00ff */
[----:B------:R-:W-:-:S02]  /*03e0*/  LEA.HI R5, R5, R4, RZ, 0x2 ;  /* 0x0000000405057211 */ /* 0x000fc400078f10ff */
[----:B------:R-:W-:Y:S02]  /*03f0*/  SHF.R.U32.HI R10, RZ, 0x3, R13 ;  /* 0x00000003ff0a7819 */ /* 0x000fe4000001160d */
[----:B------:R-:W-:Y:S02]  /*0400*/  SHF.R.S32.HI R4, RZ, 0x1f, R15 ;  /* 0x0000001fff047819 */ /* 0x000fe4000001140f */
[----:B------:R-:W-:Y:S02]  /*0410*/  LOP3.LUT R13, R13, 0x38, R20, 0xf8, !PT ;  /* 0x000000380d0d7812 */ /* 0x000fe400078ef814 */
[----:B------:R-:W-:Y:S02]  /*0420*/  LOP3.LUT R19, R19, 0xfffffffc, RZ, 0xc0, !PT ;  /* 0xfffffffc13137812 */ /* 0x000fe400078ec0ff */
[----:B------:R-:W-:Y:S02]  /*0430*/  LOP3.LUT R17, R17, 0x1c0, RZ, 0xc0, !PT ;  /* 0x000001c011117812 */ /* 0x000fe400078ec0ff */
[----:B------:R-:W-:Y:S01]  /*0440*/  LEA.HI R4, R4, R15, RZ, 0x3 ;  /* 0x0000000f04047211 */ /* 0x000fe200078f18ff */
[----:B------:R-:W-:Y:S01]  /*0450*/  IMAD.IADD R18, R8, 0x1, -R19 ;  /* 0x0000000108127824 */ /* 0x000fe200078e0a13 */
[----:B------:R-:W-:-:S02]  /*0460*/  LOP3.LUT R10, R13, R10, RZ, 0x3c, !PT ;  /* 0x0000000a0d0a7212 */ /* 0x000fc400078e3cff */
[----:B------:R-:W-:Y:S02]  /*0470*/  SHF.R.S32.HI R3, RZ, 0x7, R3 ;  /* 0x00000007ff037819 */ /* 0x000fe40000011403 */
[C---:B------:R-:W-:Y:S01]  /*0480*/  LOP3.LUT R241, R17.reuse, 0x8, R16, 0xf8, !PT ;  /* 0x0000000811f17812 */ /* 0x040fe200078ef810 */
[----:B------:R-:W-:Y:S01]  /*0490*/  STL [R1], R18 ;  /* 0x0000001201007387 */ /* 0x000fe20000100800 */
[----:B------:R-:W-:Y:S01]  /*04a0*/  LOP3.LUT R13, R17, 0x10, R6, 0xf8, !PT ;  /* 0x00000010110d7812 */ /* 0x000fe200078ef806 */
[----:B------:R-:W-:Y:S01]  /*04b0*/  IMAD.SHL.U32 R6, R0, 0x200, RZ ;  /* 0x0000020000067824 */ /* 0x000fe200078e00ff */
[----:B------:R-:W-:Y:S01]  /*04c0*/  SHF.R.U32.HI R250, RZ, 0x3, R17 ;  /* 0x00000003fffa7819 */ /* 0x000fe20000011611 */
[----:B------:R-:W-:Y:S01]  /*04d0*/  STL [R1+0x8], R20 ;  /* 0x0000081401007387 */ /* 0x000fe20000100800 */
[----:B------:R-:W-:Y:S01]  /*04e0*/  LOP3.LUT R8, R4, 0xfffffff8, RZ, 0xc0, !PT ;  /* 0xfffffff804087812 */ /* 0x000fe200078ec0ff */
[----:B------:R-:W-:Y:S01]  /*04f0*/  IMAD R14, R3, 0x800, R6 ;  /* 0x00000800030e7824 */ /* 0x000fe200078e0206 */
[----:B------:R-:W-:-:S02]  /*0500*/  LOP3.LUT R12, R9, 0x1, RZ, 0xc0, !PT ;  /* 0x00000001090c7812 */ /* 0x000fc400078ec0ff */
[----:B------:R-:W-:Y:S01]  /*0510*/  LOP3.LUT R241, R241, R250, RZ, 0x3c, !PT ;  /* 0x000000faf1f17212 */ /* 0x000fe200078e3cff */
[----:B------:R-:W-:Y:S01]  /*0520*/  IMAD.IADD R8, R15, 0x1, -R8 ;  /* 0x000000010f087824 */ /* 0x000fe200078e0a08 */
[----:B------:R-:W-:Y:S01]  /*0530*/  ISETP.NE.U32.AND P0, PT, R12, 0x1, PT ;  /* 0x000000010c00780c */ /* 0x000fe20003f05070 */
[----:B------:R-:W-:Y:S01]  /*0540*/  IMAD.SHL.U32 R12, R2, 0x2, RZ ;  /* 0x00000002020c7824 */ /* 0x000fe200078e00ff */
[----:B------:R-:W-:Y:S01]  /*0550*/  SHF.R.S32.HI R11, RZ, 0x6, R11 ;  /* 0x00000006ff0b7819 */ /* 0x000fe2000001140b */
[----:B------:R-:W-:Y:S01]  /*0560*/  IMAD.IADD R241, R14, 0x1, R241 ;  /* 0x000000010ef17824 */ /* 0x000fe200078e02f1 */
[C---:B------:R-:W-:Y:S01]  /*0570*/  R2P PR, R9.reuse, 0x6 ;  /* 0x0000000609007804 */ /* 0x040fe20000000000 */
[----:B------:R-:W-:Y:S01]  /*0580*/  IMAD.SHL.U32 R14, R9, 0x40, RZ ;  /* 0x00000040090e7824 */ /* 0x000fe200078e00ff */
[----:B------:R-:W-:Y:S01]  /*0590*/  LOP3.LUT R13, R13, 0x8, R16, 0xf8, !PT ;  /* 0x000000080d0d7812 */ /* 0x000fe200078ef810 */
[----:B------:R-:W-:Y:S01]  /*05a0*/  IMAD.SHL.U32 R9, R11, 0x8, RZ ;  /* 0x000000080b097824 */ /* 0x000fe200078e00ff */
[----:B------:R-:W-:Y:S01]  /*05b0*/  SEL R240, R240, 0xffffffe0, !P3 ;  /* 0xffffffe0f0f07807 */ /* 0x000fe20005800000 */
[----:B------:R-:W-:Y:S01]  /*05c0*/  IMAD.SHL.U32 R8, R8, 0x40, RZ ;  /* 0x0000004008087824 */ /* 0x000fe200078e00ff */
[----:B------:R-:W-:Y:S01]  /*05d0*/  LOP3.LUT R250, R6, R13, R250, 0xf6, !PT ;  /* 0x0000000d06fa7212 */ /* 0x000fe200078ef6fa */
[----:B------:R-:W-:Y:S01]  /*05e0*/  IMAD.SHL.U32 R16, R0, 0x20, RZ ;  /* 0x0000002000107824 */ /* 0x000fe200078e00ff */
[----:B------:R-:W-:Y:S01]  /*05f0*/  LOP3.LUT R9, R9, 0x18, RZ, 0xc0, !PT ;  /* 0x0000001809097812 */ /* 0x000fe200078ec0ff */
[----:B------:R-:W-:Y:S01]  /*0600*/  IMAD.SHL.U32 R0, R4, 0x40, RZ ;  /* 0x0000004004007824 */ /* 0x000fe200078e00ff */
[----:B------:R-:W-:Y:S01]  /*0610*/  LOP3.LUT R8, R8, 0x1c0, RZ, 0xc0, !PT ;  /* 0x000001c008087812 */ /* 0x000fe200078ec0ff */
[----:B------:R-:W-:Y:S01]  /*0620*/  IMAD R10, R11, 0x200, R10 ;  /* 0x000002000b0a7824 */ /* 0x000fe200078e020a */
[----:B------:R-:W-:Y:S01]  /*0630*/  LOP3.LUT R251, R9, 0x20, R16, 0xf8, !PT ;  /* 0x0000002009fb7812 */ /* 0x000fe200078ef810 */
[----:B------:R-:W-:Y:S01]  /*0640*/  IMAD.SHL.U32 R11, R3, 0x20, RZ ;  /* 0x00000020030b7824 */ /* 0x000fe200078e00ff */
[----:B------:R-:W-:-:S02]  /*0650*/  SHF.R.U32.HI R6, RZ, 0x3, R8 ;  /* 0x00000003ff067819 */ /* 0x000fc40000011608 */
[----:B------:R-:W-:Y:S01]  /*0660*/  LOP3.LUT R249, R8, 0x8, R249, 0xf8, !PT ;  /* 0x0000000808f97812 */ /* 0x000fe200078ef8f9 */
[----:B------:R1:W-:Y:S01]  /*0670*/  STL [R1+0x4], R10 ;  /* 0x0000040a01007387 */ /* 0x0003e20000100800 */
[----:B------:R-:W-:Y:S02]  /*0680*/  LOP3.LUT R251, R6, R251, R8, 0x1e, !PT ;  /* 0x000000fb06fb7212 */ /* 0x000fe400078e1e08 */
[----:B------:R-:W-:Y:S01]  /*0690*/  LOP3.LUT R249, R249, R6, RZ, 0x3c, !PT ;  /* 0x00000006f9f97212 */ /* 0x000fe200078e3cff */
[----:B------:R-:W-:Y:S01]  /*06a0*/  IMAD.U32 R6, RZ, RZ, UR6 ;  /* 0x00000006ff067e24 */ /* 0x000fe2000f8e00ff */
[----:B------:R-:W-:Y:S01]  /*06b0*/  LOP3.LUT R14, R14, 0x1c0, RZ, 0xc0, !PT ;  /* 0x000001c00e0e7812 */ /* 0x000fe200078ec0ff */
[----:B------:R-:W-:Y:S01]  /*06c0*/  IMAD.U32 R6, RZ, RZ, UR5 ;  /* 0x00000005ff067e24 */ /* 0x000fe2000f8e00ff */
[----:B------:R-:W-:Y:S01]  /*06d0*/  LOP3.LUT R0, R0, 0xfffffe00, RZ, 0xc0, !PT ;  /* 0xfffffe0000007812 */ /* 0x000fe200078ec0ff */
[----:B------:R-:W-:Y:S01]  /*06e0*/  USHF.R.S32.HI UR5, URZ, 0x1f, UR47 ;  /* 0x0000001f3f057899 */ /* 0x000fe2000801142f */
[----:B------:R-:W-:Y:S01]  /*06f0*/  SHF.R.U32.HI R3, RZ, 0x3, R14 ;  /* 0x00000003ff037819 */ /* 0x000fe2000001160e */
[----:B------:R-:W-:Y:S01]  /*0700*/  USHF.R.S32.HI UR6, URZ, 0x1f, UR47 ;  /* 0x0000001f3f067899 */ /* 0x000fe2000801142f */
[----:B------:R-:W-:Y:S01]  /*0710*/  LOP3.LUT R251, R251, R0, RZ, 0xfc, !PT ;  /* 0x00000000fbfb7212 */ /* 0x000fe200078efcff */
[--C-:B------:R-:W-:Y:S01]  /*0720*/  IMAD R252, R18, 0x400, R0.reuse ;  /* 0x0000040012fc7824 */ /* 0x100fe200078e0200 */
[----:B------:R-:W-:Y:S01]  /*0730*/  LOP3.LUT R2, R3, R14, R9, 0x1e, !PT ;  /* 0x0000000e03027212 */ /* 0x000fe200078e1e09 */
[----:B------:R-:W-:Y:S01]  /*0740*/  IMAD R4, R7, 0x400, R0 ;  /* 0x0000040007047824 */ /* 0x000fe200078e0200 */
[----:B------:R-:W-:Y:S01]  /*0750*/  LEA R241, R241, UR4, 0x1 ;  /* 0x00000004f1f17c11 */ /* 0x000fe2000f8e08ff */
[----:B------:R-:W-:Y:S01]  /*0760*/  IMAD.U32 R0, RZ, RZ, UR5 ;  /* 0x00000005ff007e24 */ /* 0x000fe2000f8e00ff */
[----:B------:R-:W-:Y:S01]  /*0770*/  USHF.R.S32.HI UR5, URZ, 0x1f, UR55 ;  /* 0x0000001f3f057899 */ /* 0x000fe20008011437 */
[----:B------:R-:W-:Y:S01]  /*0780*/  IMAD R9, R7, 0x400, R12 ;  /* 0x0000040007097824 */ /* 0x000fe200078e020c */
[----:B------:R-:W-:Y:S01]  /*0790*/  LEA R250, R250, UR4, 0x1 ;  /* 0x00000004fafa7c11 */ /* 0x000fe2000f8e08ff */
[----:B------:R-:W-:-:S02]  /*07a0*/  IMAD.IADD R252, R252, 0x1, R249 ;  /* 0x00000001fcfc7824 */ /* 0x000fc400078e02f9 */
[----:B------:R-:W-:Y:S02]  /*07b0*/  IMAD.MOV.U32 R0, RZ, RZ, 0x40 ;  /* 0x00000040ff007424 */ /* 0x000fe400078e00ff */
[----:B------:R-:W-:Y:S01]  /*07c0*/  IMAD.U32 R6, RZ, RZ, UR6 ;  /* 0x00000006ff067e24 */ /* 0x000fe2000f8e00ff */
[----:B-1----:R-:W-:Y:S01]  /*07d0*/  LOP3.LUT R10, R14, 0x20, R11, 0xf8, !PT ;  /* 0x000000200e0a7812 */ /* 0x002fe200078ef80b */
[----:B------:R-:W-:Y:S01]  /*07e0*/  IMAD.IADD R249, R249, 0x1, R4 ;  /* 0x00000001f9f97824 */ /* 0x000fe200078e0204 */
[----:B------:R-:W-:Y:S01]  /*07f0*/  SHF.R.S32.HI R6, RZ, 0x2, R5 ;  /* 0x00000002ff067819 */ /* 0x000fe20000011405 */
[----:B------:R-:W-:Y:S01]  /*0800*/  IMAD.U32 R4, RZ, RZ, UR5 ;  /* 0x00000005ff047e24 */ /* 0x000fe2000f8e00ff */
[----:B------:R-:W-:Y:S01]  /*0810*/  LOP3.LUT R3, R10, R3, RZ, 0x3c, !PT ;  /* 0x000000030a037212 */ /* 0x000fe200078e3cff */
[----:B------:R-:W-:Y:S01]  /*0820*/  IMAD R10, R18, 0x400, R12 ;  /* 0x00000400120a7824 */ /* 0x000fe200078e020c */
[----:B------:R-:W-:Y:S01]  /*0830*/  UIADD3 UR6, UR4, 0x18000, URZ ;  /* 0x0001800004067890 */ /* 0x000fe2000fffe03f */
[----:B------:R-:W-:Y:S01]  /*0840*/  IMAD.MOV.U32 R4, RZ, RZ, -0x10 ;  /* 0xfffffff0ff047424 */ /* 0x000fe200078e00ff */
[----:B------:R-:W-:Y:S01]  /*0850*/  SEL R5, R0, 0xffffffc0, !P4 ;  /* 0xffffffc000057807 */ /* 0x000fe20006000000 */
[----:B------:R-:W-:-:S02]  /*0860*/  IMAD.IADD R3, R10, 0x1, R3 ;  /* 0x000000010a037824 */ /* 0x000fc400078e0203 */
[----:B------:R-:W-:Y:S01]  /*0870*/  IMAD.IADD R2, R9, 0x1, R2 ;  /* 0x0000000109027824 */ /* 0x000fe200078e0202 */
[----:B------:R-:W-:Y:S01]  /*0880*/  SEL R4, R4, 0x10, !P0 ;  /* 0x0000001004047807 */ /* 0x000fe20004000000 */
[----:B------:R-:W-:Y:S01]  /*0890*/  IMAD R0, R18, 0x10, R6 ;  /* 0x0000001012007824 */ /* 0x000fe200078e0206 */
[----:B------:R-:W-:Y:S01]  /*08a0*/  LEA R9, R3, UR4, 0x1 ;  /* 0x0000000403097c11 */ /* 0x000fe2000f8e08ff */
        /* <DEDUP_REMOVED lines=22> */
.L_x_1770:
        /* <DEDUP_REMOVED lines=23> */
[----:B--2-4-:R-:W-:Y:S01]  /*0b80*/  IMAD.U32 R6, RZ, RZ, UR10 ;  /* 0x0000000aff067e24 */ /* 0x014fe2000f8e00ff */
        /* <DEDUP_REMOVED lines=14> */
[----:B------:R-:W-:Y:S01]  /*0c70*/  UMOV UR33, URZ ;  /* 0x0000003f00217c82 */ /* 0x000fe20008000000 */
[----:B------:R-:W-:Y:S01]  /*0c80*/  IMAD.U32 R12, RZ, RZ, UR10 ;  /* 0x0000000aff0c7e24 */ /* 0x000fe2000f8e00ff */
[----:B------:R-:W-:Y:S01]  /*0c90*/  @!UP3 ULDC.64 UR8, c[0x0][0x318] ;  /* 0x0000c6000008bab9 */ /* 0x000fe20000000a00 */
[----:B------:R-:W-:Y:S01]  /*0ca0*/  IMAD.U32 R13, RZ, RZ, UR5 ;  /* 0x00000005ff0d7e24 */ /* 0x000fe2000f8e00ff */
[----:B------:R-:W4:Y:S04]  /*0cb0*/  @P3 LDG.E R8, desc[UR6][R14.64] ;  /* 0x000000060e083981 */ /* 0x000f28000c1e1900 */
[----:B------:R-:W5:Y:S04]  /*0cc0*/  @P3 LDG.E R5, desc[UR6][R14.64+0x4] ;  /* 0x000004060e053981 */ /* 0x000f68000c1e1900 */
        /* <DEDUP_REMOVED lines=17> */
[----:B---3--:R-:W-:Y:S02]  /*0de0*/  @P1 R2UR UR33, R6 ;  /* 0x00000000062112ca */ /* 0x008fe400000e0000 */
[----:B----4-:R-:W-:Y:S02]  /*0df0*/  @P3 R2UR UR5, R8 ;  /* 0x00000000080532ca */ /* 0x010fe400000e0000 */
[----:B-----5:R-:W-:-:S09]  /*0e00*/  @P3 R2UR UR12, R5 ;  /* 0x00000000050c32ca */ /* 0x020fd200000e0000 */
        /* <DEDUP_REMOVED lines=9> */
.L_x_1724:
        /* <DEDUP_REMOVED lines=58> */
[----:B------:R-:W-:-:S02]  /*1240*/  UIMAD.WIDE.U32 UR22, UR10, UR12, URZ ;  /* 0x0000000c0a1672a5 */ /* 0x000fc4000f8e003f */
[----:B------:R-:W-:Y:S02]  /*1250*/  USHF.L.U64.HI UR16, UR47, 0x7, UR56 ;  /* 0x000000072f107899 */ /* 0x000fe40008010238 */
[----:B------:R-:W-:Y:S02]  /*1260*/  UIMAD.WIDE.U32 UR12, UR10, UR5, URZ ;  /* 0x000000050a0c72a5 */ /* 0x000fe4000f8e003f */
[----:B------:R-:W-:Y:S01]  /*1270*/  UIMAD UR14, UR10, UR8, UR14 ;  /* 0x000000080a0e72a4 */ /* 0x000fe2000f8e020e */
[----:B------:R-:W-:Y:S01]  /*1280*/  ULDC.U8 UR17, c[0x0][0x3d8] ;  /* 0x0000f60000117ab9 */ /* 0x000fe20000000000 */
[----:B------:R-:W-:Y:S01]  /*1290*/  UIADD3 UR8, UR15, -0x40, URZ ;  /* 0xffffffc00f087890 */ /* 0x000fe2000fffe03f */
[----:B-1----:R-:W-:Y:S01]  /*12a0*/  IMAD.MOV R8, RZ, RZ, -R15 ;  /* 0x000000ffff087224 */ /* 0x002fe200078e0a0f */
[----:B------:R-:W-:Y:S01]  /*12b0*/  UISETP.NE.AND UP3, UPT, UR17, URZ, UPT ;  /* 0x0000003f1100728c */ /* 0x000fe2000bf65270 */
[----:B------:R-:W-:Y:S01]  /*12c0*/  IMAD.MOV.U32 R14, RZ, RZ, RZ ;  /* 0x000000ffff0e7224 */ /* 0x000fe200078e00ff */
[----:B------:R-:W-:Y:S01]  /*12d0*/  USEL UR29, UR16, URZ, UP2 ;  /* 0x0000003f101d7287 */ /* 0x000fe20009000000 */
[----:B------:R-:W-:Y:S01]  /*12e0*/  IMAD R8, R8, R11, RZ ;  /* 0x0000000b08087224 */ /* 0x000fe200078e02ff */
[----:B------:R-:W-:-:S02]  /*12f0*/  USEL UR54, UR22, UR12, !UP1 ;  /* 0x0000000c16367287 */ /* 0x000fc4000c800000 */
[----:B------:R-:W-:Y:S01]  /*1300*/  USHF.R.S32.HI UR39, URZ, 0x1f, UR8 ;  /* 0x0000001f3f277899 */ /* 0x000fe20008011408 */
[----:B------:R-:W-:Y:S01]  /*1310*/  IMAD.HI.U32 R8, R15, R8, R14 ;  /* 0x000000080f087227 */ /* 0x000fe200078e000e */
[----:B------:R-:W-:Y:S02]  /*1320*/  UIADD3 UR22, UP2, UR8, UR27, URZ ;  /* 0x0000001b08167290 */ /* 0x000fe4000ff5e03f */
[----:B------:R-:W-:Y:S02]  /*1330*/  UISETP.NE.AND UP0, UPT, UR36, -0x1, UPT ;  /* 0xffffffff2400788c */ /* 0x000fe4000bf05270 */
[----:B------:R-:W-:Y:S01]  /*1340*/  UIMAD UR24, UR11, UR5, URZ ;  /* 0x000000050b1872a4 */ /* 0x000fe2000f8e023f */
[----:B------:R-:W-:Y:S01]  /*1350*/  IMAD.HI.U32 R14, R8, R5, RZ ;  /* 0x00000005080e7227 */ /* 0x000fe200078e00ff */
[----:B------:R-:W-:Y:S02]  /*1360*/  UIADD3.X UR12, UR39, UR29, URZ, UP2, !UPT ;  /* 0x0000001d270c7290 */ /* 0x000fe400097fe43f */
[----:B------:R-:W-:-:S02]  /*1370*/  UIMAD UR11, UR11, UR22, URZ ;  /* 0x000000160b0b72a4 */ /* 0x000fc4000f8e023f */
[----:B------:R-:W-:Y:S01]  /*1380*/  IADD3 R8, -R14, RZ, RZ ;  /* 0x000000ff0e087210 */ /* 0x000fe20007ffe1ff */
[----:B------:R-:W-:Y:S02]  /*1390*/  UIADD3 UR48, UR23, UR14, URZ ;  /* 0x0000000e17307290 */ /* 0x000fe4000fffe03f */
[----:B------:R-:W-:Y:S02]  /*13a0*/  @!UP1 UIADD3 UR38, UR43, UR30, URZ ;  /* 0x0000001e2b269290 */ /* 0x000fe4000fffe03f */
[C---:B------:R-:W-:Y:S01]  /*13b0*/  IMAD R8, R11.reuse, R8, R5 ;  /* 0x000000080b087224 */ /* 0x040fe200078e0205 */
[----:B------:R-:W-:Y:S01]  /*13c0*/  ULDC UR27, c[0x0][0x2c4] ;  /* 0x0000b100001b7ab9 */ /* 0x000fe20000000800 */
[----:B------:R-:W-:Y:S01]  /*13d0*/  UIMAD UR23, UR10, UR12, UR11 ;  /* 0x0000000c0a1772a4 */ /* 0x000fe2000f8e020b */
[----:B------:R-:W-:Y:S01]  /*13e0*/  LOP3.LUT R5, R4, UR55, RZ, 0x3c, !PT ;  /* 0x0000003704057c12 */ /* 0x000fe2000f8e3cff */
[----:B------:R-:W-:Y:S01]  /*13f0*/  UIMAD.WIDE.U32 UR30, UR10, UR22, URZ ;  /* 0x000000160a1e72a5 */ /* 0x000fe2000f8e003f */
[----:B------:R-:W-:Y:S01]  /*1400*/  ISETP.GT.U32.AND P1, PT, R11, R8, PT ;  /* 0x000000080b00720c */ /* 0x000fe20003f24070 */
[----:B------:R-:W-:Y:S01]  /*1410*/  @UP3 UIMAD UR10, UR47, UR27, URZ ;  /* 0x0000001b2f0a32a4 */ /* 0x000fe2000f8e023f */
[----:B------:R-:W-:Y:S01]  /*1420*/  ISETP.GE.AND P2, PT, R5, RZ, PT ;  /* 0x000000ff0500720c */ /* 0x000fe20003f46270 */
[----:B------:R-:W-:Y:S01]  /*1430*/  ULDC.U8 UR19, c[0x0][0x480] ;  /* 0x0001200000137ab9 */ /* 0x000fe20000000000 */
[----:B------:R-:W-:-:S02]  /*1440*/  @UP0 UIADD3 UR25, UR33, UR36, URZ ;  /* 0x0000002421190290 */ /* 0x000fc4000fffe03f */
[----:B------:R-:W-:Y:S02]  /*1450*/  @UP0 UIADD3 UR26, UR33, UR36, URZ ;  /* 0x00000024211a0290 */ /* 0x000fe4000fffe03f */
[----:B------:R-:W-:Y:S02]  /*1460*/  UISETP.NE.AND UP4, UPT, UR19, URZ, UPT ;  /* 0x0000003f1300728c */ /* 0x000fe4000bf85270 */
[----:B------:R-:W-:Y:S01]  /*1470*/  @UP3 USEL UR11, UR10, UR5, !UP1 ;  /* 0x000000050a0b3287 */ /* 0x000fe2000c800000 */
[----:B------:R-:W-:Y:S02]  /*1480*/  @UP0 ULDC.64 UR16, c[0x0][0x248] ;  /* 0x0000920000100ab9 */ /* 0x000fe40000000a00 */
[----:B------:R-:W-:Y:S01]  /*1490*/  @!P1 IMAD.IADD R8, R8, 0x1, -R11 ;  /* 0x0000000108089824 */ /* 0x000fe200078e0a0b */
[----:B------:R-:W-:Y:S01]  /*14a0*/  @UP0 ULDC.64 UR18, c[0x0][0x250] ;  /* 0x0000940000120ab9 */ /* 0x000fe20000000a00 */
[----:B------:R-:W-:Y:S01]  /*14b0*/  @!P1 VIADD R14, R14, 0x1 ;  /* 0x000000010e0e9836 */ /* 0x000fe20000000000 */
[----:B------:R-:W-:Y:S01]  /*14c0*/  PLOP3.LUT P1, PT, PT, PT, UP0, 0x80, 0x0 ;  /* 0x000000000000781c */ /* 0x000fe20003f2f008 */
[----:B------:R-:W-:Y:S01]  /*14d0*/  @UP1 UIADD3 UR48, UR13, UR24, URZ ;  /* 0x000000180d301290 */ /* 0x000fe2000fffe03f */
[----:B------:R-:W-:Y:S01]  /*14e0*/  ISETP.GE.U32.AND P0, PT, R8, R11, PT ;  /* 0x0000000b0800720c */ /* 0x000fe20003f06070 */
[----:B------:R-:W-:Y:S01]  /*14f0*/  @UP3 ULDC UR10, c[0x0][0x2e4] ;  /* 0x0000b900000a3ab9 */ /* 0x000fe20000000800 */
[----:B------:R-:W-:-:S02]  /*1500*/  @UP0 UIMAD.WIDE.U32 UR14, UR25, UR16, URZ ;  /* 0x00000010190e02a5 */ /* 0x000fc4000f8e003f */
[----:B------:R-:W-:Y:S02]  /*1510*/  @UP0 UIMAD.WIDE.U32 UR12, UR26, UR18, URZ ;  /* 0x000000121a0c02a5 */ /* 0x000fe4000f8e003f */
[----:B------:R-:W-:Y:S02]  /*1520*/  @UP0 UIMAD UR24, UR26, UR19, URZ ;  /* 0x000000131a1802a4 */ /* 0x000fe4000f8e023f */
[----:B------:R-:W-:Y:S02]  /*1530*/  @UP3 UIMAD UR26, UR55, UR10, UR11 ;  /* 0x0000000a371a32a4 */ /* 0x000fe4000f8e020b */
[----:B------:R-:W-:Y:S02]  /*1540*/  @!UP3 UIMAD UR10, UR47, UR60, UR55 ;  /* 0x0000003c2f0ab2a4 */ /* 0x000fe4000f8e0237 */
[----:B------:R-:W-:Y:S01]  /*1550*/  UIMAD UR49, UR55, UR61, URZ ;  /* 0x0000003d373172a4 */ /* 0x000fe2000f8e023f */
        /* <DEDUP_REMOVED lines=28> */
.L_x_1726:
        /* <DEDUP_REMOVED lines=13> */
.L_x_1727:
        /* <DEDUP_REMOVED lines=11> */
.L_x_1728:
[----:B------:R-:W-:-:S04]  /*18a0*/  UIMAD UR5, UR47, UR60, UR55 ;  /* 0x0000003c2f0572a4 */ /* 0x000fc8000f8e0237 */
[----:B------:R-:W-:-:S12]  /*18b0*/  UIMAD UR5, UR5, UR57, URZ ;  /* 0x00000039050572a4 */ /* 0x000fd8000f8e023f */
.L_x_1729:
[----:B------:R-:W2:Y:S01]  /*18c0*/  LDL.64 R16, [R1+0x8] ;  /* 0x0000080001107983 */ /* 0x000ea20000100a00 */
[----:B------:R-:W1:Y:S03]  /*18d0*/  LDC.64 R4, c[0x0][0x420] ;  /* 0x00010800ff047b82 */ /* 0x000e660000000a00 */
        /* <DEDUP_REMOVED lines=15> */
[----:B------:R-:W-:-:S02]  /*19d0*/  UIMAD UR26, UR43, UR12, URZ ;  /* 0x0000000c2b1a72a4 */ /* 0x000fc4000f8e023f */
[----:B------:R-:W-:Y:S01]  /*19e0*/  UIMAD.WIDE UR22, UR22, 0x4, UR24 ;  /* 0x00000004161678a5 */ /* 0x000fe2000f8e0218 */
[----:B------:R-:W-:Y:S01]  /*19f0*/  IMAD R28, R5, UR8, R28 ;  /* 0x00000008051c7c24 */ /* 0x000fe2000f8e021c */
[----:B------:R-:W-:Y:S01]  /*1a00*/  ULDC.64 UR30, c[0x0][0x400] ;  /* 0x00010000001e7ab9 */ /* 0x000fe20000000a00 */
[----:B------:R-:W-:Y:S01]  /*1a10*/  ULDC.64 UR24, c[0x0][0x258] ;  /* 0x0000960000187ab9 */ /* 0x000fe20000000a00 */
[----:B------:R-:W-:Y:S01]  /*1a20*/  UIMAD UR26, UR55, UR13, UR26 ;  /* 0x0000000d371a72a4 */ /* 0x000fe2000f8e021a */
[----:B------:R-:W-:Y:S01]  /*1a30*/  ULDC.64 UR44, c[0x0][0x2b0] ;  /* 0x0000ac00002c7ab9 */ /* 0x000fe20000000a00 */
[----:B------:R-:W-:Y:S01]  /*1a40*/  ULEA.HI.SX32 UR42, UR46, 0xffffffff, 0x1a ;  /* 0xffffffff2e2a7891 */ /* 0x000fe2000f8fd23f */
[----:B--2---:R-:W-:-:S05]  /*1a50*/  IMAD.MOV.U32 R38, RZ, RZ, R16 ;  /* 0x000000ffff267224 */ /* 0x004fca00078e0010 */
[----:B------:R-:W-:Y:S02]  /*1a60*/  SHF.R.S32.HI R39, RZ, 0x1f, R38 ;  /* 0x0000001fff277819 */ /* 0x000fe40000011426 */
[----:B------:R-:W-:-:S03]  /*1a70*/  IADD3 R16, P0, R38, UR15, RZ ;  /* 0x0000000f26107c10 */ /* 0x000fc6000ff1e0ff */
[----:B------:R3:W-:Y:S01]  /*1a80*/  STL [R1+0xc], R39 ;  /* 0x00000c2701007387 */ /* 0x0007e20000100800 */
[----:B------:R-:W-:Y:S02]  /*1a90*/  IADD3.X R17, R39, UR38, RZ, P0, !PT ;  /* 0x0000002627117c10 */ /* 0x000fe400087fe4ff */
[----:B------:R-:W-:Y:S01]  /*1aa0*/  IADD3 R18, P0, R6, UR8, RZ ;  /* 0x0000000806127c10 */ /* 0x000fe2000ff1e0ff */
[----:B------:R-:W-:Y:S01]  /*1ab0*/  IMAD.WIDE.U32 R16, R4, UR8, R16 ;  /* 0x0000000804107c25 */ /* 0x000fe2000f8e0010 */
[----:B------:R-:W-:Y:S02]  /*1ac0*/  UIADD3 UR8, UP1, UP0, UR52, UR11, UR54 ;  /* 0x0000000b34087290 */ /* 0x000fe4000f83e036 */
[----:B------:R-:W-:Y:S01]  /*1ad0*/  IADD3.X R21, R7, UR39, RZ, P0, !PT ;  /* 0x0000002707157c10 */ /* 0x000fe200087fe4ff */
[----:B------:R-:W-:Y:S01]  /*1ae0*/  IMAD.IADD R29, R17, 0x1, R28 ;  /* 0x00000001111d7824 */ /* 0x000fe200078e021c */
[----:B------:R-:W-:Y:S01]  /*1af0*/  LOP3.LUT R17, R15, 0xffffffe0, RZ, 0xc0, !PT ;  /* 0xffffffe00f117812 */ /* 0x000fe200078ec0ff */
[----:B------:R-:W-:Y:S01]  /*1b00*/  UIADD3.X UR5, UR51, UR5, UR48, UP1, UP0 ;  /* 0x0000000533057290 */ /* 0x000fe20008fe0430 */
[----:B------:R-:W-:Y:S01]  /*1b10*/  SHF.R.S32.HI R15, RZ, 0x5, R15 ;  /* 0x00000005ff0f7819 */ /* 0x000fe2000001140f */
[----:B------:R-:W-:Y:S01]  /*1b20*/  IMAD.MOV.U32 R28, RZ, RZ, R16 ;  /* 0x000000ffff1c7224 */ /* 0x000fe200078e0010 */
[----:B------:R-:W-:Y:S01]  /*1b30*/  PLOP3.LUT P0, PT, PT, PT, UP2, 0x80, 0x0 ;  /* 0x000000000000781c */ /* 0x000fe20003f0f028 */
[----:B------:R-:W-:-:S02]  /*1b40*/  IMAD.IADD R8, R10, 0x1, -R17 ;  /* 0x000000010a087824 */ /* 0x000fc400078e0a11 */
[----:B------:R-:W-:Y:S02]  /*1b50*/  IMAD R19, R21, UR20, RZ ;  /* 0x0000001415137c24 */ /* 0x000fe4000f8e02ff */
[----:B------:R-:W-:Y:S01]  /*1b60*/  IMAD R15, R15, UR10, R8 ;  /* 0x0000000a0f0f7c24 */ /* 0x000fe2000f8e0208 */
[----:B------:R-:W-:Y:S01]  /*1b70*/  UIMAD.WIDE UR10, UR14, 0x4, UR44 ;  /* 0x000000040e0a78a5 */ /* 0x000fe2000f8e022c */
[----:B------:R-:W-:-:S03]  /*1b80*/  IMAD.WIDE.U32 R22, R18, UR20, R38 ;  /* 0x0000001412167c25 */ /* 0x000fc6000f8e0026 */
[C---:B------:R-:W-:Y:S01]  /*1b90*/  IADD3 R20, P1, R15.reuse, UR8, RZ ;  /* 0x000000080f147c10 */ /* 0x040fe2000ff3e0ff */
[----:B------:R-:W-:Y:S01]  /*1ba0*/  IMAD.U32 R16, RZ, RZ, UR12 ;  /* 0x0000000cff107e24 */ /* 0x000fe2000f8e00ff */
[----:B------:R-:W-:Y:S01]  /*1bb0*/  UIMAD UR12, UR43, UR24, URZ ;  /* 0x000000182b0c72a4 */ /* 0x000fe2000f8e023f */
[----:B------:R-:W-:Y:S01]  /*1bc0*/  IMAD R19, R18, UR21, R19 ;  /* 0x0000001512137c24 */ /* 0x000fe2000f8e0213 */
[----:B------:R-:W-:Y:S01]  /*1bd0*/  LEA.HI.X.SX32 R15, R15, UR5, 0x1, P1 ;  /* 0x000000050f0f7c11 */ /* 0x000fe200088f0eff */
[----:B------:R-:W-:Y:S01]  /*1be0*/  IMAD.WIDE.U32 R28, R16, UR55, R28 ;  /* 0x00000037101c7c25 */ /* 0x000fe2000f8e001c */
[----:B------:R-:W-:Y:S01]  /*1bf0*/  LEA R26, P1, R20, UR30, 0x2 ;  /* 0x0000001e141a7c11 */ /* 0x000fe2000f8210ff */
[----:B------:R-:W-:Y:S01]  /*1c00*/  UIMAD UR12, UR55, UR25, UR12 ;  /* 0x00000019370c72a4 */ /* 0x000fe2000f8e020c */
[----:B------:R-:W-:Y:S01]  /*1c10*/  IADD3 R30, P2, R22, UR40, RZ ;  /* 0x00000028161e7c10 */ /* 0x000fe2000ff5e0ff */
[----:B------:R-:W-:Y:S01]  /*1c20*/  VIADD R29, R29, UR26 ;  /* 0x0000001a1d1d7c36 */ /* 0x000fe20008000000 */
[----:B------:R-:W-:-:S02]  /*1c30*/  LEA.HI.X R27, R20, UR31, R15, 0x2, P1 ;  /* 0x0000001f141b7c11 */ /* 0x000fc400088f140f */
[----:B------:R-:W-:Y:S01]  /*1c40*/  IADD3.X R31, R23, UR35, R19, P2, !PT ;  /* 0x00000023171f7c10 */ /* 0x000fe200097fe413 */
        /* <DEDUP_REMOVED lines=80> */
.L_x_1732:
[----:B------:R-:W-:Y:S05]  /*2150*/  BSYNC B0 ;  /* 0x0000000000007941 */ /* 0x000fea0003800000 */
.L_x_1731:
        /* <DEDUP_REMOVED lines=51> */
.L_x_1734:
[----:B------:R-:W-:Y:S05]  /*2490*/  BSYNC B0 ;  /* 0x0000000000007941 */ /* 0x000fea0003800000 */
.L_x_1733:
        /* <DEDUP_REMOVED lines=24> */
.L_x_1736:
        /* <DEDUP_REMOVED lines=50> */
.L_x_1737:
[----:B------:R-:W-:Y:S05]  /*2940*/  BSYNC B0 ;  /* 0x0000000000007941 */ /* 0x000fea0003800000 */
.L_x_1735:
        /* <DEDUP_REMOVED lines=21> */
.L_x_1739:
        /* <DEDUP_REMOVED lines=51> */
.L_x_1740:
[----:B------:R-:W-:Y:S05]  /*2dd0*/  BSYNC B0 ;  /* 0x0000000000007941 */ /* 0x000fea0003800000 */
.L_x_1738:
[----:B------:R-:W5:Y:S01]  /*2de0*/  LDL R84, [R1+0x10] ;  /* 0x0000100001547983 */ /* 0x000f620000100800 */
        /* <DEDUP_REMOVED lines=34> */
[----:B---3--:R-:W-:Y:S01]  /*3010*/  @!P2 MOV R27, R15 ;  /* 0x0000000f001ba202 */ /* 0x008fe20000000f00 */
        /* <DEDUP_REMOVED lines=36> */
.L_x_1742:
[----:B------:R-:W-:Y:S05]  /*3260*/  BSYNC B0 ;  /* 0x0000000000007941 */ /* 0x000fea0003800000 */
.L_x_1741:
        /* <DEDUP_REMOVED lines=9> */
[----:B-1-3--:R-:W1:Y:S01]  /*3300*/  LDC.64 R22, c[0x0][0x218] ;  /* 0x00008600ff167b82 */ /* 0x00ae620000000a00 */
[----:B------:R-:W-:Y:S01]  /*3310*/  ISETP.GE.AND P2, PT, R38, UR5, PT ;  /* 0x0000000526007c0c */ /* 0x000fe2000bf46270 */
[----:B------:R-:W-:Y:S01]  /*3320*/  IMAD.U32 R24, RZ, RZ, UR27 ;  /* 0x0000001bff187e24 */ /* 0x000fe2000f8e00ff */
[----:B------:R-:W-:Y:S01]  /*3330*/  IADD3 R19, P1, R13, 0x20, RZ ;  /* 0x000000200d137810 */ /* 0x000fe20007f3e0ff */
[----:B------:R-:W-:Y:S01]  /*3340*/  IMAD.MOV.U32 R21, RZ, RZ, R15 ;  /* 0x000000ffff157224 */ /* 0x000fe200078e000f */
[----:B------:R-:W-:-:S03]  /*3350*/  MOV R25, UR28 ;  /* 0x0000001c00197c02 */ /* 0x000fc60008000f00 */
[----:B------:R-:W-:Y:S02]  /*3360*/  IMAD.X R18, RZ, RZ, R12, P1 ;  /* 0x000000ffff127224 */ /* 0x000fe400008e060c */
[----:B------:R-:W-:-:S04]  /*3370*/  IMAD.WIDE.U32 R24, R19, UR16, R24 ;  /* 0x0000001013187c25 */ /* 0x000fc8000f8e0018 */
[----:B------:R-:W3:Y:S01]  /*3380*/  @!P2 LDC.64 R4, c[0x0][0x218] ;  /* 0x00008600ff04ab82 */ /* 0x000ee20000000a00 */
        /* <DEDUP_REMOVED lines=14> */
[----:B---3--:R-:W-:Y:S01]  /*3470*/  @!P2 LEA R4, P1, R20, R4, 0x1 ;  /* 0x000000041404a211 */ /* 0x008fe200078208ff */
        /* <DEDUP_REMOVED lines=25> */
.L_x_1744:
[----:B------:R-:W-:Y:S05]  /*3610*/  BSYNC B0 ;  /* 0x0000000000007941 */ /* 0x000fea0003800000 */
.L_x_1743:
[----:B------:R-:W-:Y:S01]  /*3620*/  UIMAD UR5, UR12, UR18, URZ ;  /* 0x000000120c0572a4 */ /* 0x000fe2000f8e023f */
[----:B------:R2:W-:Y:S01]  /*3630*/  @P3 STS.128 [R34+0x20000], RZ ;  /* 0x020000ff22003388 */ /* 0x0005e20000000c00 */
[----:B-1-3--:R-:W-:Y:S01]  /*3640*/  IMAD.WIDE.U32 R4, R17, UR37, R38 ;  /* 0x0000002511047c25 */ /* 0x00afe2000f8e0026 */
        /* <DEDUP_REMOVED lines=61> */
.L_x_1746:
[----:B------:R-:W-:Y:S05]  /*3a20*/  BSYNC B0 ;  /* 0x0000000000007941 */ /* 0x000fea0003800000 */
.L_x_1745:
        /* <DEDUP_REMOVED lines=8> */
[----:B-1-3--:R-:W1:Y:S01]  /*3ab0*/  LDC.64 R20, c[0x0][0x220] ;  /* 0x00008800ff147b82 */ /* 0x00ae620000000a00 */
        /* <DEDUP_REMOVED lines=10> */
[----:B------:R-:W3:Y:S01]  /*3b60*/  @!P1 LDC.64 R4, c[0x0][0x220] ;  /* 0x00008800ff049b82 */ /* 0x000ee20000000a00 */
        /* <DEDUP_REMOVED lines=8> */
[----:B---3--:R-:W-:Y:S02]  /*3bf0*/  @!P1 LEA R6, P2, R18, R4, 0x1 ;  /* 0x0000000412069211 */ /* 0x008fe400078408ff */
        /* <DEDUP_REMOVED lines=26> */
.L_x_1748:
[----:B------:R-:W-:Y:S05]  /*3da0*/  BSYNC B0 ;  /* 0x0000000000007941 */ /* 0x000fea0003800000 */
.L_x_1747:
[----:B------:R-:W-:Y:S01]  /*3db0*/  ULDC.64 UR18, c[0x0][0x3c8] ;  /* 0x0000f20000127ab9 */ /* 0x000fe20000000a00 */
[----:B-1----:R-:W-:Y:S01]  /*3dc0*/  IMAD.MOV.U32 R5, RZ, RZ, 0x4 ;  /* 0x00000004ff057424 */ /* 0x002fe200078e00ff */
[----:B------:R-:W-:Y:S01]  /*3dd0*/  UISETP.NE.U32.AND UP0, UPT, UR18, URZ, UPT ;  /* 0x0000003f1200728c */ /* 0x000fe2000bf05070 */
[----:B------:R-:W-:Y:S01]  /*3de0*/  IMAD.MOV.U32 R11, RZ, RZ, 0x7f800000 ;  /* 0x7f800000ff0b7424 */ /* 0x000fe200078e00ff */
[----:B------:R-:W-:Y:S01]  /*3df0*/  USHF.R.S32.HI UR12, URZ, 0x1f, UR55 ;  /* 0x0000001f3f0c7899 */ /* 0x000fe20008011437 */
[----:B------:R-:W-:Y:S01]  /*3e00*/  IMAD.WIDE R16, R84, R5, UR10 ;  /* 0x0000000a54107e25 */ /* 0x000fe2000f8e0205 */
[----:B------:R-:W-:Y:S01]  /*3e10*/  UISETP.NE.AND.EX UP0, UPT, UR19, URZ, UPT, UP0 ;  /* 0x0000003f1300728c */ /* 0x000fe2000bf05300 */
[----:B------:R-:W1:Y:S01]  /*3e20*/  LDC.64 R18, c[0x0][0x3b8] ;  /* 0x0000ee00ff127b82 */ /* 0x000e620000000a00 */
[----:B------:R-:W0:Y:S01]  /*3e30*/  LDGDEPBAR ;  /* 0x00000000000079af */ /* 0x000e220000000000 */
[----:B---3--:R-:W-:Y:S01]  /*3e40*/  IMAD.MOV.U32 R20, RZ, RZ, 0x7f800000 ;  /* 0x7f800000ff147424 */ /* 0x008fe200078e00ff */
[----:B------:R-:W-:-:S02]  /*3e50*/  ULDC UR35, c[0x0][0x2dc] ;  /* 0x0000b70000237ab9 */ /* 0x000fc40000000800 */
[----:B------:R-:W3:Y:S01]  /*3e60*/  @!P5 LDG.E R11, desc[UR6][R16.64+0x20] ;  /* 0x00002006100bd981 */ /* 0x000ee2000c1e1900 */
[----:B------:R-:W-:-:S03]  /*3e70*/  PLOP3.LUT P3, PT, PT, PT, UP0, 0x80, 0x0 ;  /* 0x000000000000781c */ /* 0x000fc60003f6f008 */
[----:B------:R-:W5:Y:S01]  /*3e80*/  @!P6 LDG.E R20, desc[UR6][R16.64] ;  /* 0x000000061014e981 */ /* 0x000f62000c1e1900 */
[----:B------:R-:W-:Y:S01]  /*3e90*/  @UP0 ULDC.64 UR20, c[0x0][0x3d0] ;  /* 0x0000f40000140ab9 */ /* 0x000fe20000000a00 */
[----:B------:R-:W-:Y:S01]  /*3ea0*/  @UP0 UMOV UR16, UR55 ;  /* 0x0000003700100c82 */ /* 0x000fe20008000000 */
[----:B------:R-:W-:Y:S01]  /*3eb0*/  @UP0 UIMAD UR5, UR56, UR20, URZ ;  /* 0x00000014380502a4 */ /* 0x000fe2000f8e023f */
[----:B------:R-:W-:Y:S02]  /*3ec0*/  @UP0 UMOV UR17, UR12 ;  /* 0x0000000c00110c82 */ /* 0x000fe40008000000 */
[----:B------:R-:W-:Y:S02]  /*3ed0*/  @UP0 UIMAD.WIDE.U32 UR16, UR47, UR20, UR16 ;  /* 0x000000142f1002a5 */ /* 0x000fe4000f8e0010 */
[----:B------:R-:W-:Y:S02]  /*3ee0*/  @UP0 UIMAD UR5, UR47, UR21, UR5 ;  /* 0x000000152f0502a4 */ /* 0x000fe4000f8e0205 */
[----:B------:R-:W-:-:S02]  /*3ef0*/  @UP0 ULEA UR18, UP1, UR16, UR18, 0x2 ;  /* 0x0000001210120291 */ /* 0x000fc4000f82103f */
[----:B------:R-:W-:Y:S01]  /*3f00*/  @UP0 UIADD3 UR5, UR17, UR5, URZ ;  /* 0x0000000511050290 */ /* 0x000fe2000fffe03f */
[----:B-1----:R-:W5:Y:S01]  /*3f10*/  LDG.E.64 R12, desc[UR6][R18.64+0x8] ;  /* 0x00000806120c7981 */ /* 0x002f62000c1e1b00 */
[----:B------:R-:W-:Y:S02]  /*3f20*/  IMAD.MOV.U32 R246, RZ, RZ, 0x20 ;  /* 0x00000020fff67424 */ /* 0x000fe400078e00ff */
[----:B------:R-:W-:Y:S01]  /*3f30*/  @UP0 ULEA.HI.X UR19, UR16, UR19, UR5, 0x2, UP1 ;  /* 0x0000001310130291 */ /* 0x000fe200088f1405 */
[----:B------:R-:W-:Y:S01]  /*3f40*/  IMAD.U32 R14, RZ, RZ, UR18 ;  /* 0x00000012ff0e7e24 */ /* 0x000fe2000f8e00ff */
[----:B------:R-:W5:Y:S01]  /*3f50*/  LDG.E.64 R6, desc[UR6][R18.64] ;  /* 0x0000000612067981 */ /* 0x000f62000c1e1b00 */
[----:B------:R-:W-:Y:S01]  /*3f60*/  @UP0 ULDC UR5, c[0x0][0x2e8] ;  /* 0x0000ba0000050ab9 */ /* 0x000fe20000000800 */
[----:B------:R-:W-:Y:S02]  /*3f70*/  IMAD.MOV.U32 R245, RZ, RZ, 0x40 ;  /* 0x00000040fff57424 */ /* 0x000fe400078e00ff */
[----:B------:R-:W-:Y:S01]  /*3f80*/  VIADD R248, R251, 0x4000 ;  /* 0x00004000fbf87836 */ /* 0x000fe20000000000 */
[----:B------:R-:W1:Y:S01]  /*3f90*/  S2R R5, SR_TID.X ;  /* 0x0000000000057919 */ /* 0x000e620000002100 */
[----:B------:R-:W-:-:S02]  /*3fa0*/  IMAD.U32 R15, RZ, RZ, UR19 ;  /* 0x00000013ff0f7e24 */ /* 0x000fc4000f8e00ff */
[----:B------:R-:W-:Y:S01]  /*3fb0*/  VIADD R247, R252, 0x4000 ;  /* 0x00004000fcf77836 */ /* 0x000fe20000000000 */
[----:B------:R-:W-:Y:S02]  /*3fc0*/  CS2R R190, SRZ ;  /* 0x0000000000be7805 */ /* 0x000fe4000001ff00 */
[----:B------:R-:W-:Y:S01]  /*3fd0*/  CS2R R188, SRZ ;  /* 0x0000000000bc7805 */ /* 0x000fe2000001ff00 */
[----:B------:R2:W5:Y:S01]  /*3fe0*/  @P3 LDG.E R4, desc[UR6][R14.64] ;  /* 0x000000060e043981 */ /* 0x000562000c1e1900 */
        /* <DEDUP_REMOVED lines=24> */
[----:B--2---:R-:W-:Y:S02]  /*4170*/  LEA.HI R14, R9, R10, RZ, 0x7 ;  /* 0x0000000a090e7211 */ /* 0x004fe400078f38ff */
[----:B------:R-:W-:Y:S02]  /*4180*/  CS2R R146, SRZ ;  /* 0x0000000000927805 */ /* 0x000fe4000001ff00 */
[----:B------:R-:W-:Y:S02]  /*4190*/  CS2R R144, SRZ ;  /* 0x0000000000907805 */ /* 0x000fe4000001ff00 */
[----:B------:R-:W-:-:S02]  /*41a0*/  CS2R R138, SRZ ;  /* 0x00000000008a7805 */ /* 0x000fc4000001ff00 */
[----:B------:R-:W-:Y:S01]  /*41b0*/  SHF.R.S32.HI R15, RZ, 0x7, R14 ;  /* 0x00000007ff0f7819 */ /* 0x000fe2000001140e */
[----:B-1----:R-:W-:Y:S01]  /*41c0*/  IMAD.SHL.U32 R14, R5, 0x2, RZ ;  /* 0x00000002050e7824 */ /* 0x002fe200078e00ff */
[----:B------:R-:W-:Y:S02]  /*41d0*/  CS2R R136, SRZ ;  /* 0x0000000000887805 */ /* 0x000fe4000001ff00 */
[----:B------:R-:W-:Y:S02]  /*41e0*/  CS2R R134, SRZ ;  /* 0x0000000000867805 */ /* 0x000fe4000001ff00 */
[----:B------:R-:W-:Y:S01]  /*41f0*/  CS2R R132, SRZ ;  /* 0x0000000000847805 */ /* 0x000fe2000001ff00 */
[----:B------:R-:W-:Y:S01]  /*4200*/  IMAD.SHL.U32 R5, R15, 0x20, RZ ;  /* 0x000000200f057824 */ /* 0x000fe200078e00ff */
[----:B------:R-:W-:Y:S02]  /*4210*/  CS2R R78, SRZ ;  /* 0x00000000004e7805 */ /* 0x000fe4000001ff00 */
[----:B------:R-:W-:-:S02]  /*4220*/  CS2R R76, SRZ ;  /* 0x00000000004c7805 */ /* 0x000fc4000001ff00 */
[----:B------:R-:W-:Y:S02]  /*4230*/  CS2R R82, SRZ ;  /* 0x0000000000527805 */ /* 0x000fe4000001ff00 */
[----:B------:R-:W-:Y:S02]  /*4240*/  CS2R R80, SRZ ;  /* 0x0000000000507805 */ /* 0x000fe4000001ff00 */
[----:B------:R-:W-:Y:S02]  /*4250*/  LOP3.LUT R5, R5, 0x6, R14, 0xf8, !PT ;  /* 0x0000000605057812 */ /* 0x000fe400078ef80e */
[----:B------:R-:W-:Y:S02]  /*4260*/  CS2R R74, SRZ ;  /* 0x00000000004a7805 */ /* 0x000fe4000001ff00 */
[----:B------:R-:W-:Y:S02]  /*4270*/  SEL R248, R248, R251, !P0 ;  /* 0x000000fbf8f87207 */ /* 0x000fe40004000000 */
[----:B------:R-:W-:-:S02]  /*4280*/  CS2R R72, SRZ ;  /* 0x0000000000487805 */ /* 0x000fc4000001ff00 */
[----:B------:R-:W-:Y:S02]  /*4290*/  SEL R247, R247, R252, !P0 ;  /* 0x000000fcf7f77207 */ /* 0x000fe40004000000 */
        /* <DEDUP_REMOVED lines=19> */
[----:B----4-:R-:W-:Y:S02]  /*43d0*/  CS2R R34, SRZ ;  /* 0x0000000000227805 */ /* 0x010fe4000001ff00 */
[----:B------:R-:W-:Y:S02]  /*43e0*/  CS2R R32, SRZ ;  /* 0x0000000000207805 */ /* 0x000fe4000001ff00 */
[----:B------:R-:W-:Y:S02]  /*43f0*/  CS2R R26, SRZ ;  /* 0x00000000001a7805 */ /* 0x000fe4000001ff00 */
[----:B------:R-:W-:-:S02]  /*4400*/  CS2R R24, SRZ ;  /* 0x0000000000187805 */ /* 0x000fc4000001ff00 */
[----:B------:R-:W-:Y:S02]  /*4410*/  CS2R R22, SRZ ;  /* 0x0000000000167805 */ /* 0x000fe4000001ff00 */
[----:B------:R-:W-:Y:S01]  /*4420*/  LEA R248, R248, UR4, 0x1 ;  /* 0x00000004f8f87c11 */ /* 0x000fe2000f8e08ff */
[----:B------:R-:W-:Y:S01]  /*4430*/  ULDC UR20, c[0x0][0x2d0] ;  /* 0x0000b40000147ab9 */ /* 0x000fe20000000800 */
[----:B------:R-:W-:Y:S01]  /*4440*/  LEA R247, R247, UR4, 0x1 ;  /* 0x00000004f7f77c11 */ /* 0x000fe2000f8e08ff */
[----:B------:R-:W-:Y:S01]  /*4450*/  ULDC.U8 UR16, c[0x0][0x388] ;  /* 0x0000e20000107ab9 */ /* 0x000fe20000000000 */
[----:B---3--:R1:W-:Y:S02]  /*4460*/  STL [R1+0x5c], R11 ;  /* 0x00005c0b01007387 */ /* 0x0083e40000100800 */
[----:B-1----:R-:W-:-:S04]  /*4470*/  LEA.HI R11, R9, R10, RZ, 0x4 ;  /* 0x0000000a090b7211 */ /* 0x002fc800078f20ff */
[----:B------:R-:W-:-:S05]  /*4480*/  LOP3.LUT R11, R11, 0xfffffff0, RZ, 0xc0, !PT ;  /* 0xfffffff00b0b7812 */ /* 0x000fca00078ec0ff */
[----:B------:R-:W-:Y:S01]  /*4490*/  IMAD.IADD R11, R10, 0x1, -R11 ;  /* 0x000000010a0b7824 */ /* 0x000fe200078e0a0b */
[----:B------:R-:W5:Y:S04]  /*44a0*/  @P3 MUFU.RCP R9, UR5 ;  /* 0x0000000500093d08 */ /* 0x000f680008001000 */
[----:B------:R-:W-:-:S04]  /*44b0*/  SHF.R.S32.HI R10, RZ, 0x1f, R11 ;  /* 0x0000001fff0a7819 */ /* 0x000fc8000001140b */
[----:B------:R-:W-:Y:S01]  /*44c0*/  LEA.HI R10, R10, R11, RZ, 0x3 ;  /* 0x0000000b0a0a7211 */ /* 0x000fe200078f18ff */
[----:B------:R-:W-:-:S03]  /*44d0*/  UIMAD UR5, UR47, UR60, UR55 ;  /* 0x0000003c2f0572a4 */ /* 0x000fc6000f8e0237 */
[----:B------:R-:W-:Y:S01]  /*44e0*/  LOP3.LUT R14, R10, 0xfffffff8, RZ, 0xc0, !PT ;  /* 0xfffffff80a0e7812 */ /* 0x000fe200078ec0ff */
[----:B------:R-:W-:Y:S01]  /*44f0*/  USHF.L.U32 UR5, UR5, 0x5, URZ ;  /* 0x0000000505057899 */ /* 0x000fe2000800063f */
[----:B------:R-:W-:-:S03]  /*4500*/  IMAD.U32 R10, RZ, RZ, UR34 ;  /* 0x00000022ff0a7e24 */ /* 0x000fc6000f8e00ff */
[----:B------:R-:W-:Y:S01]  /*4510*/  IMAD.IADD R11, R11, 0x1, -R14 ;  /* 0x000000010b0b7824 */ /* 0x000fe200078e0a0e */
[----:B------:R-:W-:Y:S01]  /*4520*/  USHF.R.S32.HI UR12, URZ, 0x1f, UR5 ;  /* 0x0000001f3f0c7899 */ /* 0x000fe20008011405 */
[----:B------:R-:W-:Y:S02]  /*4530*/  IMAD R15, R10, 0x40, R5 ;  /* 0x000000400a0f7824 */ /* 0x000fe400078e0205 */
[----:B-----5:R-:W-:Y:S01]  /*4540*/  @P3 FMUL.FTZ R9, R4, R9 ;  /* 0x0000000904093220 */ /* 0x020fe20000410000 */
[--C-:B------:R-:W-:Y:S02]  /*4550*/  SHF.R.S32.HI R5, RZ, 0x1f, R8.reuse ;  /* 0x0000001fff057819 */ /* 0x100fe40000011408 */
[----:B------:R-:W-:Y:S02]  /*4560*/  R2P PR, R11, 0x6 ;  /* 0x000000060b007804 */ /* 0x000fe40000000000 */
[----:B------:R-:W-:Y:S01]  /*4570*/  IADD3 R4, P5, P4, R12, UR5, R8 ;  /* 0x000000050c047c10 */ /* 0x000fe2000fcbe008 */
[----:B------:R-:W-:Y:S03]  /*4580*/  STL [R1+0x38], R15 ;  /* 0x0000380f01007387 */ /* 0x000fe60000100800 */
[----:B------:R-:W-:Y:S01]  /*4590*/  IADD3.X R5, R13, UR12, R5, P5, P4 ;  /* 0x0000000c0d057c10 */ /* 0x000fe2000afe8405 */
[----:B------:R-:W-:Y:S04]  /*45a0*/  STL [R1+0x58], R20 ;  /* 0x0000581401007387 */ /* 0x000fe80000100800 */
[----:B------:R1:W-:Y:S02]  /*45b0*/  STL [R1+0x50], R5 ;  /* 0x0000500501007387 */ /* 0x0003e40000100800 */
[----:B-1----:R-:W-:-:S05]  /*45c0*/  IMAD.MOV.U32 R5, RZ, RZ, R28 ;  /* 0x000000ffff057224 */ /* 0x002fca00078e001c */
[----:B------:R1:W-:Y:S02]  /*45d0*/  STL [R1+0x54], R5 ;  /* 0x0000540501007387 */ /* 0x0003e40000100800 */
[----:B-1----:R-:W-:-:S05]  /*45e0*/  IADD3 R5, R84, -UR41, -R15 ;  /* 0x8000002954057c10 */ /* 0x002fca000fffe80f */
[----:B------:R-:W-:-:S05]  /*45f0*/  VIADD R5, R5, UR9 ;  /* 0x0000000905057c36 */ /* 0x000fca0008000000 */
[----:B------:R1:W-:Y:S01]  /*4600*/  STL [R1+0x64], R5 ;  /* 0x0000640501007387 */ /* 0x0003e20000100800 */
[----:B------:R-:W-:Y:S02]  /*4610*/  @P3 R2UR UR15, R9 ;  /* 0x00000000090f32ca */ /* 0x000fe400000e0000 */
[----:B------:R-:W-:Y:S02]  /*4620*/  R2UR UR18, R7 ;  /* 0x00000000071272ca */ /* 0x000fe400000e0000 */
[----:B------:R-:W-:Y:S02]  /*4630*/  R2UR UR19, R6 ;  /* 0x00000000061372ca */ /* 0x000fe400000e0000 */
[----:B------:R-:W-:Y:S01]  /*4640*/  SEL R246, R246, 0xffffffe0, !P1 ;  /* 0xffffffe0f6f67807 */ /* 0x000fe20004800000 */
[----:B-1----:R-:W-:-:S05]  /*4650*/  IMAD.WIDE.U32 R4, R4, -0x2daee0ad, RZ ;  /* 0xd2511f5304047825 */ /* 0x002fca00078e00ff */
[----:B------:R1:W-:Y:S01]  /*4660*/  STL.64 [R1+0x70], R4 ;  /* 0x0000700401007387 */ /* 0x0003e20000100a00 */
[----:B------:R-:W-:Y:S01]  /*4670*/  SEL R245, R245, 0xffffffc0, !P2 ;  /* 0xffffffc0f5f57807 */ /* 0x000fe20005000000 */
[C---:B------:R-:W-:Y:S01]  /*4680*/  IMAD.IADD R244, R249.reuse, 0x1, R246 ;  /* 0x00000001f9f47824 */ /* 0x040fe200078e02f6 */
[----:B------:R-:W-:Y:S01]  /*4690*/  UIADD3 UR12, UR37, 0x40, URZ ;  /* 0x00000040250c7890 */ /* 0x000fe2000fffe03f */
[----:B------:R-:W-:Y:S02]  /*46a0*/  CS2R R28, SRZ ;  /* 0x00000000001c7805 */ /* 0x000fe4000001ff00 */
[----:B------:R-:W-:Y:S01]  /*46b0*/  CS2R R20, SRZ ;  /* 0x0000000000147805 */ /* 0x000fe2000001ff00 */
[----:B------:R-:W-:Y:S01]  /*46c0*/  IMAD.IADD R242, R249, 0x1, R245 ;  /* 0x00000001f9f27824 */ /* 0x000fe200078e02f5 */
[----:B------:R-:W-:Y:S01]  /*46d0*/  UMOV UR5, URZ ;  /* 0x0000003f00057c82 */ /* 0x000fe20008000000 */
[----:B------:R-:W-:Y:S01]  /*46e0*/  IMAD.IADD R243, R245, 0x1, R244 ;  /* 0x00000001f5f37824 */ /* 0x000fe200078e02f4 */
[----:B------:R-:W-:Y:S01]  /*46f0*/  @UP0 UMOV UR5, UR15 ;  /* 0x0000000f00050c82 */ /* 0x000fe20008000000 */
[----:B------:R-:W-:-:S02]  /*4700*/  UISETP.GE.AND UP1, UPT, UR12, UR9, UPT ;  /* 0x000000090c00728c */ /* 0x000fc4000bf26270 */
[----:B------:R-:W-:Y:S02]  /*4710*/  UIADD3 UR32, UR18, 0x646e171e, URZ ;  /* 0x646e171e12207890 */ /* 0x000fe4000fffe03f */
[----:B------:R-:W-:Y:S02]  /*4720*/  UIADD3 UR31, UR19, -0x4ab325aa, URZ ;  /* 0xb54cda56131f7890 */ /* 0x000fe4000fffe03f */
[----:B------:R-:W-:Y:S02]  /*4730*/  UIADD3 UR30, UR18, -0x56f99767, URZ ;  /* 0xa9066899121e7890 */ /* 0x000fe4000fffe03f */
[----:B------:R-:W-:Y:S02]  /*4740*/  UIADD3 UR29, UR19, 0x1715609d, URZ ;  /* 0x1715609d131d7890 */ /* 0x000fe4000fffe03f */
[----:B------:R-:W-:Y:S02]  /*4750*/  UIADD3 UR28, UR18, -0x126145ec, URZ ;  /* 0xed9eba14121c7890 */ /* 0x000fe4000fffe03f */
[----:B------:R-:W-:-:S02]  /*4760*/  UIADD3 UR27, UR19, 0x78dde6e4, URZ ;  /* 0x78dde6e4131b7890 */ /* 0x000fc4000fffe03f */
[----:B------:R-:W-:Y:S02]  /*4770*/  UIADD3 UR26, UR18, 0x32370b8f, URZ ;  /* 0x32370b8f121a7890 */ /* 0x000fe4000fffe03f */
[----:B------:R-:W-:Y:S02]  /*4780*/  UIADD3 UR25, UR19, -0x255992d5, URZ ;  /* 0xdaa66d2b13197890 */ /* 0x000fe4000fffe03f */
[----:B------:R-:W-:Y:S02]  /*4790*/  UIADD3 UR24, UR18, 0x76cf5d0a, URZ ;  /* 0x76cf5d0a12187890 */ /* 0x000fe4000fffe03f */
[----:B------:R-:W-:Y:S02]  /*47a0*/  UIADD3 UR23, UR19, 0x3c6ef372, URZ ;  /* 0x3c6ef37213177890 */ /* 0x000fe4000fffe03f */
[----:B------:R-:W-:Y:S02]  /*47b0*/  UIADD3 UR22, UR18, -0x4498517b, URZ ;  /* 0xbb67ae8512167890 */ /* 0x000fe4000fffe03f */
[----:B------:R-:W-:Y:S01]  /*47c0*/  UIADD3 UR21, UR19, -0x61c88647, URZ ;  /* 0x9e3779b913157890 */ /* 0x000fe2000fffe03f */
[----:B-1----:R-:W-:-:S11]  /*47d0*/  ULDC UR15, c[0x0][0x2ec] ;  /* 0x0000bb00000f7ab9 */ /* 0x002fd60000000800 */
.L_x_1751:
[----:B------:R-:W0:Y:S01]  /*47e0*/  LDGDEPBAR ;  /* 0x00000000000079af */ /* 0x000e220000000000 */
[C---:B------:R-:W-:Y:S01]  /*47f0*/  IMAD.IADD R114, R247.reuse, 0x1, R246 ;  /* 0x00000001f7727824 */ /* 0x040fe200078e02f6 */
[----:B------:R-:W-:Y:S01]  /*4800*/  PLOP3.LUT P0, PT, PT, PT, UP1, 0x80, 0x0 ;  /* 0x000000000000781c */ /* 0x000fe20003f0f018 */
[--C-:B------:R-:W-:Y:S02]  /*4810*/  IMAD.IADD R113, R247, 0x1, R245.reuse ;  /* 0x00000001f7717824 */ /* 0x100fe400078e02f5 */
[----:B------:R-:W2:Y:S01]  /*4820*/  LDL R121, [R1] ;  /* 0x0000000001797983 */ /* 0x000ea20000100800 */
[----:B------:R-:W-:Y:S01]  /*4830*/  IMAD.IADD R112, R114, 0x1, R245 ;  /* 0x0000000172707824 */ /* 0x000fe200078e02f5 */
[----:B------:R-:W-:Y:S01]  /*4840*/  PLOP3.LUT P6, PT, PT, PT, UP1, 0x80, 0x0 ;  /* 0x000000000000781c */ /* 0x000fe20003fcf018 */
[----:B------:R-:W-:Y:S02]  /*4850*/  IMAD.U32 R127, RZ, RZ, UR8 ;  /* 0x00000008ff7f7e24 */ /* 0x000fe4000f8e00ff */
[----:B------:R-:W3:Y:S01]  /*4860*/  LDL R118, [R1+0x50] ;  /* 0x0000500001767983 */ /* 0x000ee20000100800 */
[----:B------:R-:W-:Y:S01]  /*4870*/  IMAD.U32 R116, RZ, RZ, UR8 ;  /* 0x00000008ff747e24 */ /* 0x000fe2000f8e00ff */
[----:B------:R-:W-:Y:S01]  /*4880*/  UISETP.GE.AND UP2, UPT, UR8, 0x1, UPT ;  /* 0x000000010800788c */ /* 0x000fe2000bf46270 */
[----:B------:R-:W-:Y:S02]  /*4890*/  IMAD.U32 R115, RZ, RZ, UR34 ;  /* 0x00000022ff737e24 */ /* 0x000fe4000f8e00ff */
[----:B------:R-:W4:Y:S05]  /*48a0*/  LDL R120, [R1+0x64] ;  /* 0x0000640001787983 */ /* 0x000f2a0000100800 */
[----:B------:R-:W3:Y:S05]  /*48b0*/  LDL.64 R122, [R1+0x70] ;  /* 0x00007000017a7983 */ /* 0x000eea0000100a00 */
[----:B------:R-:W3:Y:S05]  /*48c0*/  LDL R200, [R1+0x38] ;  /* 0x0000380001c87983 */ /* 0x000eea0000100800 */
[----:B------:R-:W3:Y:S05]  /*48d0*/  LDL R211, [R1+0x14] ;  /* 0x0000140001d37983 */ /* 0x000eea0000100800 */
[----:B------:R-:W3:Y:S05]  /*48e0*/  LDL R210, [R1+0x24] ;  /* 0x0000240001d27983 */ /* 0x000eea0000100800 */
[----:B------:R-:W3:Y:S05]  /*48f0*/  LDL R209, [R1+0x1c] ;  /* 0x00001c0001d17983 */ /* 0x000eea0000100800 */
[----:B------:R-:W3:Y:S05]  /*4900*/  LDL R208, [R1+0x3c] ;  /* 0x00003c0001d07983 */ /* 0x000eea0000100800 */
[----:B------:R-:W3:Y:S05]  /*4910*/  LDL R203, [R1+0x10] ;  /* 0x0000100001cb7983 */ /* 0x000eea0000100800 */
[----:B------:R-:W5:Y:S01]  /*4920*/  LDL.64 R206, [R1+0x8] ;  /* 0x0000080001ce7983 */ /* 0x000f620000100a00 */
[----:B------:R-:W1:Y:S01]  /*4930*/  S2R R119, SR_TID.X ;  /* 0x0000000000777919 */ /* 0x000e620000002100 */
[----:B------:R-:W1:Y:S01]  /*4940*/  S2R R117, SR_TID.X ;  /* 0x0000000000757919 */ /* 0x000e620000002100 */
[----:B------:R-:W-:Y:S04]  /*4950*/  DEPBAR.LE SB0, 0x0 ;  /* 0x000080000000791a */ /* 0x000fe80000000000 */
[----:B------:R-:W-:Y:S06]  /*4960*/  BAR.SYNC.DEFER_BLOCKING 0x0 ;  /* 0x0000000000007b1d */ /* 0x000fec0000010000 */
[----:B------:R-:W-:Y:S01]  /*4970*/  LDSM.16.M88.4 R84, [R247] ;  /* 0x00000000f754783b */ /* 0x000fe20000000200 */
[----:B-1----:R-:W-:Y:S04]  /*4980*/  SHF.R.S32.HI R117, RZ, 0x1f, R117 ;  /* 0x0000001fff757819 */ /* 0x002fe80000011475 */
[----:B------:R-:W1:Y:S01]  /*4990*/  LDSM.16.M88.4 R88, [R241+0x18000] ;  /* 0x01800000f158783b */ /* 0x000e620000000200 */
[----:B------:R-:W-:Y:S04]  /*49a0*/  LEA.HI R117, R117, R119, RZ, 0x7 ;  /* 0x0000007775757211 */ /* 0x000fe800078f38ff */
[----:B------:R-:W1:Y:S01]  /*49b0*/  LDSM.16.M88.4 R92, [R241+0x18800] ;  /* 0x01880000f15c783b */ /* 0x000e620000000200 */
[----:B------:R-:W-:Y:S04]  /*49c0*/  SHF.R.S32.HI R117, RZ, 0x7, R117 ;  /* 0x00000007ff757819 */ /* 0x000fe80000011475 */
[----:B------:R-:W-:Y:S01]  /*49d0*/  LDSM.16.M88.4 R96, [R114] ;  /* 0x000000007260783b */ /* 0x000fe20000000200 */
[----:B------:R-:W-:Y:S04]  /*49e0*/  IMAD R115, R115, 0x2, R117 ;  /* 0x0000000273737824 */ /* 0x000fe800078e0275 */
[----:B------:R-:W1:Y:S01]  /*49f0*/  LDSM.16.M88.4 R100, [R240+0x18000] ;  /* 0x01800000f064783b */ /* 0x000e620000000200 */
[----:B------:R-:W-:Y:S04]  /*4a00*/  LOP3.LUT R115, R115, UR18, RZ, 0x3c, !PT ;  /* 0x0000001273737c12 */ /* 0x000fe8000f8e3cff */
[----:B------:R-:W1:Y:S05]  /*4a10*/  LDSM.16.M88.4 R104, [R240+0x18800] ;  /* 0x01880000f068783b */ /* 0x000e6a0000000200 */
[----:B------:R-:W-:Y:S01]  /*4a20*/  LDSM.16.M88.4 R108, [R3+0x18000] ;  /* 0x01800000036c783b */ /* 0x000fe20000000200 */
[C---:B-1----:R-:W-:Y:S06]  /*4a30*/  HMMA.16816.F32.BF16 R4, R84.reuse, R88, RZ ;  /* 0x000000585404723c */ /* 0x042fec00000418ff */
[C---:B------:R-:W-:Y:S01]  /*4a40*/  HMMA.16816.F32.BF16 R8, R84.reuse, R90, RZ ;  /* 0x0000005a5408723c */ /* 0x040fe200000418ff */
[----:B------:R-:W1:Y:S05]  /*4a50*/  LDSM.16.M88.4 R88, [R113] ;  /* 0x000000007158783b */ /* 0x000e6a0000000200 */
[C---:B------:R-:W-:Y:S06]  /*4a60*/  HMMA.16816.F32.BF16 R12, R84.reuse, R92, RZ ;  /* 0x0000005c540c723c */ /* 0x040fec00000418ff */
[----:B------:R-:W-:Y:S01]  /*4a70*/  HMMA.16816.F32.BF16 R16, R84, R94, RZ ;  /* 0x0000005e5410723c */ /* 0x000fe200000418ff */
[----:B------:R-:W1:Y:S05]  /*4a80*/  LDSM.16.M88.4 R84, [R3+0x18800] ;  /* 0x018800000354783b */ /* 0x000e6a0000000200 */
[C---:B------:R-:W-:Y:S01]  /*4a90*/  HMMA.16816.F32.BF16 R4, R96.reuse, R100, R4 ;  /* 0x000000646004723c */ /* 0x040fe20000041804 */
[----:B------:R-:W-:Y:S05]  /*4aa0*/  LDSM.16.M88.4 R92, [R112] ;  /* 0x00000000705c783b */ /* 0x000fea0000000200 */
[C---:B------:R-:W-:Y:S01]  /*4ab0*/  HMMA.16816.F32.BF16 R8, R96.reuse, R102, R8 ;  /* 0x000000666008723c */ /* 0x040fe20000041808 */
[----:B------:R-:W1:Y:S05]  /*4ac0*/  LDSM.16.M88.4 R100, [R2+0x18000] ;  /* 0x018000000264783b */ /* 0x000e6a0000000200 */
[C---:B------:R-:W-:Y:S06]  /*4ad0*/  HMMA.16816.F32.BF16 R12, R96.reuse, R104, R12 ;  /* 0x00000068600c723c */ /* 0x040fec000004180c */
[----:B------:R-:W-:Y:S01]  /*4ae0*/  HMMA.16816.F32.BF16 R16, R96, R106, R16 ;  /* 0x0000006a6010723c */ /* 0x000fe20000041810 */
[----:B------:R-:W1:Y:S05]  /*4af0*/  LDSM.16.M88.4 R96, [R2+0x18800] ;  /* 0x018800000260783b */ /* 0x000e6a0000000200 */
[C---:B-1----:R-:W-:Y:S01]  /*4b00*/  HMMA.16816.F32.BF16 R4, R88.reuse, R108, R4 ;  /* 0x0000006c5804723c */ /* 0x042fe20000041804 */
[----:B------:R-:W-:Y:S05]  /*4b10*/  LDSM.16.M88.4 R104, [R247+0x2000] ;  /* 0x00200000f768783b */ /* 0x000fea0000000200 */
[C---:B------:R-:W-:Y:S01]  /*4b20*/  HMMA.16816.F32.BF16 R8, R88.reuse, R110, R8 ;  /* 0x0000006e5808723c */ /* 0x040fe20000041808 */
[----:B------:R-:W1:Y:S05]  /*4b30*/  LDSM.16.M88.4 R108, [R241+0x1a000] ;  /* 0x01a00000f16c783b */ /* 0x000e6a0000000200 */
[C---:B------:R-:W-:Y:S06]  /*4b40*/  HMMA.16816.F32.BF16 R12, R88.reuse, R84, R12 ;  /* 0x00000054580c723c */ /* 0x040fec000004180c */
[----:B------:R-:W-:Y:S01]  /*4b50*/  HMMA.16816.F32.BF16 R16, R88, R86, R16 ;  /* 0x000000565810723c */ /* 0x000fe20000041810 */
[----:B------:R-:W1:Y:S05]  /*4b60*/  LDSM.16.M88.4 R84, [R241+0x1a800] ;  /* 0x01a80000f154783b */ /* 0x000e6a0000000200 */
[C---:B------:R-:W-:Y:S01]  /*4b70*/  HMMA.16816.F32.BF16 R4, R92.reuse, R100, R4 ;  /* 0x000000645c04723c */ /* 0x040fe20000041804 */
[----:B------:R-:W-:Y:S05]  /*4b80*/  LDSM.16.M88.4 R88, [R114+0x2000] ;  /* 0x002000007258783b */ /* 0x000fea0000000200 */
        /* <DEDUP_REMOVED lines=15> */
[----:B------:R-:W2:Y:S05]  /*4c80*/  LDSM.16.M88.4 R100, [R112+0x2000] ;  /* 0x002000007064783b */ /* 0x000eaa0000000200 */
[C---:B------:R-:W-:Y:S06]  /*4c90*/  HMMA.16816.F32.BF16 R12, R88.reuse, R92, R12 ;  /* 0x0000005c580c723c */ /* 0x040fec000004180c */
        /* <DEDUP_REMOVED lines=8> */
[----:B------:R-:W3:Y:S05]  /*4d20*/  LDSM.16.M88.4 R84, [R241+0x1c800] ;  /* 0x01c80000f154783b */ /* 0x000eea0000000200 */
[C---:B--2---:R-:W-:Y:S01]  /*4d30*/  HMMA.16816.F32.BF16 R4, R100.reuse, R104, R4 ;  /* 0x000000686404723c */ /* 0x044fe20000041804 */
[----:B------:R-:W-:Y:S05]  /*4d40*/  LDSM.16.M88.4 R96, [R114+0x4000] ;  /* 0x004000007260783b */ /* 0x000fea0000000200 */
[C---:B------:R-:W-:Y:S01]  /*4d50*/  HMMA.16816.F32.BF16 R8, R100.reuse, R106, R8 ;  /* 0x0000006a6408723c */ /* 0x040fe20000041808 */
[----:B------:R-:W2:Y:S04]  /*4d60*/  LDSM.16.M88.4 R104, [R240+0x1c000] ;  /* 0x01c00000f068783b */ /* 0x000ea80000000200 */
[----:B------:R-:W-:Y:S01]  /*4d70*/  IMAD R116, R116, 0x4, R121 ;  /* 0x0000000474747824 */ /* 0x000fe200078e0279 */
[C---:B----4-:R-:W-:Y:S05]  /*4d80*/  HMMA.16816.F32.BF16 R12, R100.reuse, R88, R12 ;  /* 0x00000058640c723c */ /* 0x050fea000004180c */
[----:B------:R-:W-:Y:S01]  /*4d90*/  IMAD.WIDE.U32 R116, R116, -0x326172a9, RZ ;  /* 0xcd9e8d5774747825 */ /* 0x000fe200078e00ff */
[----:B------:R-:W-:Y:S01]  /*4da0*/  HMMA.16816.F32.BF16 R16, R100, R90, R16 ;  /* 0x0000005a6410723c */ /* 0x000fe20000041810 */
[----:B------:R-:W4:Y:S04]  /*4db0*/  LDSM.16.M88.4 R88, [R240+0x1c800] ;  /* 0x01c80000f058783b */ /* 0x000f280000000200 */
[----:B------:R-:W-:Y:S01]  /*4dc0*/  IMAD R127, R127, 0x40, R120 ;  /* 0x000000407f7f7824 */ /* 0x000fe200078e0278 */
[C---:B-1----:R-:W-:Y:S01]  /*4dd0*/  HMMA.16816.F32.BF16 R4, R92.reuse, R108, R4 ;  /* 0x0000006c5c04723c */ /* 0x042fe20000041804 */
[----:B------:R-:W-:Y:S04]  /*4de0*/  LDSM.16.M88.4 R100, [R113+0x4000] ;  /* 0x004000007164783b */ /* 0x000fe80000000200 */
[C---:B------:R-:W-:Y:S01]  /*4df0*/  VIADD R126, R127.reuse, 0xffffffff ;  /* 0xffffffff7f7e7836 */ /* 0x040fe20000000000 */
[C---:B------:R-:W-:Y:S01]  /*4e00*/  HMMA.16816.F32.BF16 R8, R92.reuse, R110, R8 ;  /* 0x0000006e5c08723c */ /* 0x040fe20000041808 */
[----:B------:R-:W1:Y:S04]  /*4e10*/  LDSM.16.M88.4 R108, [R3+0x1c000] ;  /* 0x01c00000036c783b */ /* 0x000e680000000200 */
[----:B------:R-:W-:Y:S01]  /*4e20*/  VIADD R121, R127, 0xffffffef ;  /* 0xffffffef7f797836 */ /* 0x000fe20000000000 */
[C---:B---3--:R-:W-:Y:S05]  /*4e30*/  HMMA.16816.F32.BF16 R12, R92.reuse, R84, R12 ;  /* 0x000000545c0c723c */ /* 0x048fea000004180c */
[----:B------:R-:W-:Y:S01]  /*4e40*/  LOP3.LUT R117, R117, UR19, R118, 0x96, !PT ;  /* 0x0000001375757c12 */ /* 0x000fe2000f8e9676 */
[----:B------:R-:W-:Y:S01]  /*4e50*/  HMMA.16816.F32.BF16 R16, R92, R86, R16 ;  /* 0x000000565c10723c */ /* 0x000fe20000041810 */
[----:B------:R-:W3:Y:S04]  /*4e60*/  LDSM.16.M88.4 R84, [R3+0x1c800] ;  /* 0x01c800000354783b */ /* 0x000ee80000000200 */
[----:B------:R-:W-:Y:S01]  /*4e70*/  IMAD.WIDE.U32 R118, R117, -0x2daee0ad, RZ ;  /* 0xd2511f5375767825 */ /* 0x000fe200078e00ff */
[C---:B--2---:R-:W-:Y:S01]  /*4e80*/  HMMA.16816.F32.BF16 R4, R96.reuse, R104, R4 ;  /* 0x000000686004723c */ /* 0x044fe20000041804 */
[----:B------:R-:W-:Y:S04]  /*4e90*/  LDSM.16.M88.4 R92, [R112+0x4000] ;  /* 0x00400000705c783b */ /* 0x000fe80000000200 */
[----:B------:R-:W-:Y:S01]  /*4ea0*/  @P0 VIADD R117, R200, 0x1 ;  /* 0x00000001c8750836 */ /* 0x000fe20000000000 */
[C---:B------:R-:W-:Y:S01]  /*4eb0*/  HMMA.16816.F32.BF16 R8, R96.reuse, R106, R8 ;  /* 0x0000006a6008723c */ /* 0x040fe20000041808 */
[----:B------:R-:W2:Y:S02]  /*4ec0*/  LDSM.16.M88.4 R104, [R2+0x1c000] ;  /* 0x01c000000268783b */ /* 0x000ea40000000200 */
[----:B------:R-:W-:Y:S02]  /*4ed0*/  ISETP.GE.AND P0, PT, R126, RZ, PT ;  /* 0x000000ff7e00720c */ /* 0x000fe40003f06270 */
[----:B------:R-:W-:Y:S01]  /*4ee0*/  @P6 ISETP.GE.AND P6, PT, R117, UR9, PT ;  /* 0x0000000975006c0c */ /* 0x000fe2000bfc6270 */
[C---:B----4-:R-:W-:Y:S05]  /*4ef0*/  HMMA.16816.F32.BF16 R12, R96.reuse, R88, R12 ;  /* 0x00000058600c723c */ /* 0x050fea000004180c */
[----:B------:R-:W-:Y:S01]  /*4f00*/  LOP3.LUT R130, R119, UR22, R122, 0x96, !PT ;  /* 0x0000001677827c12 */ /* 0x000fe2000f8e967a */
[----:B------:R-:W-:Y:S01]  /*4f10*/  HMMA.16816.F32.BF16 R16, R96, R90, R16 ;  /* 0x0000005a6010723c */ /* 0x000fe20000041810 */
[----:B------:R-:W4:Y:S04]  /*4f20*/  LDSM.16.M88.4 R88, [R2+0x1c800] ;  /* 0x01c800000258783b */ /* 0x000f280000000200 */
[C---:B------:R-:W-:Y:S01]  /*4f30*/  @!P0 IADD3 R126, -R127.reuse, 0x1, RZ ;  /* 0x000000017f7e8810 */ /* 0x040fe20007ffe1ff */
[C---:B-1----:R-:W-:Y:S01]  /*4f40*/  HMMA.16816.F32.BF16 R4, R100.reuse, R108, R4 ;  /* 0x0000006c6404723c */ /* 0x042fe20000041804 */
[----:B------:R-:W-:Y:S04]  /*4f50*/  LDSM.16.M88.4 R96, [R247+0x6000] ;  /* 0x00600000f760783b */ /* 0x000fe80000000200 */
[C---:B------:R-:W-:Y:S01]  /*4f60*/  VIADD R128, R127.reuse, 0x8 ;  /* 0x000000087f807836 */ /* 0x040fe20000000000 */
[C---:B------:R-:W-:Y:S01]  /*4f70*/  HMMA.16816.F32.BF16 R8, R100.reuse, R110, R8 ;  /* 0x0000006e6408723c */ /* 0x040fe20000041808 */
[----:B------:R-:W1:Y:S03]  /*4f80*/  LDSM.16.M88.4 R108, [R241+0x1e000] ;  /* 0x01e00000f16c783b */ /* 0x000e660000000200 */
[----:B------:R-:W-:Y:S01]  /*4f90*/  ISETP.GE.AND P2, PT, R128, RZ, PT ;  /* 0x000000ff8000720c */ /* 0x000fe20003f46270 */
[C---:B------:R-:W-:Y:S01]  /*4fa0*/  VIADD R120, R127.reuse, 0x7 ;  /* 0x000000077f787836 */ /* 0x040fe20000000000 */
[C---:B---3--:R-:W-:Y:S04]  /*4fb0*/  HMMA.16816.F32.BF16 R12, R100.reuse, R84, R12 ;  /* 0x00000054640c723c */ /* 0x048fe8000004180c */
[----:B------:R-:W-:Y:S01]  /*4fc0*/  ISETP.GE.AND P1, PT, R120, RZ, PT ;  /* 0x000000ff7800720c */ /* 0x000fe20003f26270 */
[----:B------:R-:W-:Y:S01]  /*4fd0*/  IMAD.WIDE.U32 R130, R130, -0x326172a9, RZ ;  /* 0xcd9e8d5782827825 */ /* 0x000fe200078e00ff */
[----:B------:R-:W-:Y:S01]  /*4fe0*/  HMMA.16816.F32.BF16 R16, R100, R86, R16 ;  /* 0x000000566410723c */ /* 0x000fe20000041810 */
[----:B------:R-:W3:Y:S04]  /*4ff0*/  LDSM.16.M88.4 R84, [R241+0x1e800] ;  /* 0x01e80000f154783b */ /* 0x000ee80000000200 */
[----:B------:R-:W-:Y:S01]  /*5000*/  @!P2 IADD3 R128, -R127, -0x8, RZ ;  /* 0xfffffff87f80a810 */ /* 0x000fe20007ffe1ff */
[C---:B--2---:R-:W-:Y:S01]  /*5010*/  HMMA.16816.F32.BF16 R4, R92.reuse, R104, R4 ;  /* 0x000000685c04723c */ /* 0x044fe20000041804 */
[----:B------:R-:W-:Y:S04]  /*5020*/  LDSM.16.M88.4 R100, [R114+0x6000] ;  /* 0x006000007264783b */ /* 0x000fe80000000200 */
[----:B------:R-:W-:Y:S01]  /*5030*/  ISETP.GE.AND P2, PT, R121, RZ, PT ;  /* 0x000000ff7900720c */ /* 0x000fe20003f46270 */
[C---:B------:R-:W-:Y:S01]  /*5040*/  HMMA.16816.F32.BF16 R8, R92.reuse, R106, R8 ;  /* 0x0000006a5c08723c */ /* 0x040fe20000041808 */
[----:B------:R-:W2:Y:S04]  /*5050*/  LDSM.16.M88.4 R104, [R240+0x1e000] ;  /* 0x01e00000f068783b */ /* 0x000ea80000000200 */
[----:B------:R-:W-:Y:S01]  /*5060*/  @!P1 IADD3 R120, -R127, -0x7, RZ ;  /* 0xfffffff97f789810 */ /* 0x000fe20007ffe1ff */
[C---:B----4-:R-:W-:Y:S05]  /*5070*/  HMMA.16816.F32.BF16 R12, R92.reuse, R88, R12 ;  /* 0x000000585c0c723c */ /* 0x050fea000004180c */
[----:B------:R-:W-:Y:S01]  /*5080*/  LOP3.LUT R115, R115, R123, RZ, 0x3c, !PT ;  /* 0x0000007b73737212 */ /* 0x000fe200078e3cff */
[----:B------:R-:W-:Y:S01]  /*5090*/  HMMA.16816.F32.BF16 R16, R92, R90, R16 ;  /* 0x0000005a5c10723c */ /* 0x000fe20000041810 */
[----:B------:R-:W4:Y:S04]  /*50a0*/  LDSM.16.M88.4 R88, [R240+0x1e800] ;  /* 0x01e80000f058783b */ /* 0x000f280000000200 */
[----:B------:R-:W-:Y:S01]  /*50b0*/  @!P2 IADD3 R121, -R127, 0x11, RZ ;  /* 0x000000117f79a810 */ /* 0x000fe20007ffe1ff */
[C---:B-1----:R-:W-:Y:S01]  /*50c0*/  HMMA.16816.F32.BF16 R4, R96.reuse, R108, R4 ;  /* 0x0000006c6004723c */ /* 0x042fe20000041804 */
[----:B------:R-:W-:Y:S04]  /*50d0*/  LDSM.16.M88.4 R92, [R113+0x6000] ;  /* 0x00600000715c783b */ /* 0x000fe80000000200 */
[----:B------:R-:W-:Y:S01]  /*50e0*/  IMAD.WIDE.U32 R124, R115, -0x326172a9, RZ ;  /* 0xcd9e8d57737c7825 */ /* 0x000fe200078e00ff */
[C---:B------:R-:W-:Y:S01]  /*50f0*/  HMMA.16816.F32.BF16 R8, R96.reuse, R110, R8 ;  /* 0x0000006e6008723c */ /* 0x040fe20000041808 */
[----:B------:R-:W1:Y:S04]  /*5100*/  LDSM.16.M88.4 R108, [R3+0x1e000] ;  /* 0x01e00000036c783b */ /* 0x000e680000000200 */
[----:B------:R-:W-:Y:S01]  /*5110*/  LOP3.LUT R196, R125, UR21, R116, 0x96, !PT ;  /* 0x000000157dc47c12 */ /* 0x000fe2000f8e9674 */
[C---:B---3--:R-:W-:Y:S05]  /*5120*/  HMMA.16816.F32.BF16 R12, R96.reuse, R84, R12 ;  /* 0x00000054600c723c */ /* 0x048fea000004180c */
[----:B------:R-:W-:Y:S01]  /*5130*/  IMAD.WIDE.U32 R196, R196, -0x2daee0ad, RZ ;  /* 0xd2511f53c4c47825 */ /* 0x000fe200078e00ff */
[----:B------:R-:W-:Y:S01]  /*5140*/  HMMA.16816.F32.BF16 R16, R96, R86, R16 ;  /* 0x000000566010723c */ /* 0x000fe20000041810 */
[----:B------:R-:W3:Y:S04]  /*5150*/  LDSM.16.M88.4 R84, [R3+0x1e800] ;  /* 0x01e800000354783b */ /* 0x000ee80000000200 */
[----:B------:R-:W-:Y:S01]  /*5160*/  LOP3.LUT R116, R197, UR24, R118, 0x96, !PT ;  /* 0x00000018c5747c12 */ /* 0x000fe2000f8e9676 */
[C---:B--2---:R-:W-:Y:S01]  /*5170*/  HMMA.16816.F32.BF16 R4, R100.reuse, R104, R4 ;  /* 0x000000686404723c */ /* 0x044fe20000041804 */
[----:B------:R-:W-:Y:S04]  /*5180*/  LDSM.16.M88.4 R96, [R112+0x6000] ;  /* 0x006000007060783b */ /* 0x000fe80000000200 */
[----:B------:R-:W-:Y:S01]  /*5190*/  IMAD.WIDE.U32 R198, R116, -0x326172a9, RZ ;  /* 0xcd9e8d5774c67825 */ /* 0x000fe200078e00ff */
[C---:B------:R-:W-:Y:S01]  /*51a0*/  HMMA.16816.F32.BF16 R8, R100.reuse, R106, R8 ;  /* 0x0000006a6408723c */ /* 0x040fe20000041808 */
[----:B------:R-:W2:Y:S04]  /*51b0*/  LDSM.16.M88.4 R104, [R2+0x1e000] ;  /* 0x01e000000268783b */ /* 0x000ea80000000200 */
[----:B------:R-:W-:Y:S01]  /*51c0*/  LOP3.LUT R119, R199, UR25, R130, 0x96, !PT ;  /* 0x00000019c7777c12 */ /* 0x000fe2000f8e9682 */
[C---:B----4-:R-:W-:Y:S01]  /*51d0*/  HMMA.16816.F32.BF16 R12, R100.reuse, R88, R12 ;  /* 0x00000058640c723c */ /* 0x050fe2000004180c */
[----:B------:R-:W4:Y:S04]  /*51e0*/  LDL R88, [R1+0x5c] ;  /* 0x00005c0001587983 */ /* 0x000f280000100800 */
[----:B------:R-:W-:Y:S01]  /*51f0*/  LOP3.LUT R124, R131, UR23, R124, 0x96, !PT ;  /* 0x00000017837c7c12 */ /* 0x000fe2000f8e967c */
[----:B------:R-:W-:Y:S05]  /*5200*/  HMMA.16816.F32.BF16 R16, R100, R90, R16 ;  /* 0x0000005a6410723c */ /* 0x000fea0000041810 */
[----:B------:R-:W-:Y:S01]  /*5210*/  IMAD.WIDE.U32 R124, R124, -0x2daee0ad, RZ ;  /* 0xd2511f537c7c7825 */ /* 0x000fe200078e00ff */
[C---:B-1----:R-:W-:Y:S05]  /*5220*/  HMMA.16816.F32.BF16 R4, R92.reuse, R108, R4 ;  /* 0x0000006c5c04723c */ /* 0x042fea0000041804 */
[----:B------:R-:W-:Y:S01]  /*5230*/  LOP3.LUT R116, R125, UR26, R196, 0x96, !PT ;  /* 0x0000001a7d747c12 */ /* 0x000fe2000f8e96c4 */
[C---:B------:R-:W-:Y:S05]  /*5240*/  HMMA.16816.F32.BF16 R8, R92.reuse, R110, R8 ;  /* 0x0000006e5c08723c */ /* 0x040fea0000041808 */
[----:B------:R-:W-:Y:S01]  /*5250*/  IMAD.WIDE.U32 R196, R119, -0x2daee0ad, RZ ;  /* 0xd2511f5377c47825 */ /* 0x000fe200078e00ff */
[C---:B---3--:R-:W-:Y:S01]  /*5260*/  HMMA.16816.F32.BF16 R12, R92.reuse, R84, R12 ;  /* 0x000000545c0c723c */ /* 0x048fe2000004180c */
[----:B------:R-:W3:Y:S04]  /*5270*/  LDL R84, [R1+0x58] ;  /* 0x0000580001547983 */ /* 0x000ee80000100800 */
[----:B------:R-:W-:Y:S01]  /*5280*/  VIADD R123, R127, 0xfffffff8 ;  /* 0xfffffff87f7b7836 */ /* 0x000fe20000000000 */
[----:B------:R-:W-:Y:S04]  /*5290*/  HMMA.16816.F32.BF16 R16, R92, R86, R16 ;  /* 0x000000565c10723c */ /* 0x000fe80000041810 */
[----:B------:R-:W-:Y:S01]  /*52a0*/  ISETP.GE.AND P3, PT, R123, RZ, PT ;  /* 0x000000ff7b00720c */ /* 0x000fe20003f66270 */
[----:B------:R-:W-:Y:S01]  /*52b0*/  VIADD R115, R127, 0xffffffe7 ;  /* 0xffffffe77f737836 */ /* 0x000fe20000000000 */
[C---:B--2---:R-:W-:Y:S05]  /*52c0*/  HMMA.16816.F32.BF16 R4, R96.reuse, R104, R4 ;  /* 0x000000686004723c */ /* 0x044fea0000041804 */
[----:B------:R-:W-:Y:S01]  /*52d0*/  ISETP.GE.AND P0, PT, R115, RZ, PT ;  /* 0x000000ff7300720c */ /* 0x000fe20003f06270 */
[C---:B------:R-:W-:Y:S05]  /*52e0*/  HMMA.16816.F32.BF16 R8, R96.reuse, R106, R8 ;  /* 0x0000006a6008723c */ /* 0x040fea0000041808 */
[C---:B------:R-:W-:Y:S01]  /*52f0*/  VIADD R202, R127.reuse, 0xfffffff7 ;  /* 0xfffffff77fca7836 */ /* 0x040fe20000000000 */
[C---:B------:R-:W-:Y:S01]  /*5300*/  @!P3 IADD3 R123, -R127.reuse, 0x8, RZ ;  /* 0x000000087f7bb810 */ /* 0x040fe20007ffe1ff */
[C---:B------:R-:W-:Y:S01]  /*5310*/  VIADD R118, R127.reuse, 0xfffffff0 ;  /* 0xfffffff07f767836 */ /* 0x040fe20000000000 */
[----:B------:R-:W-:Y:S02]  /*5320*/  PLOP3.LUT P3, PT, PT, PT, UP1, 0x80, 0x0 ;  /* 0x000000000000781c */ /* 0x000fe40003f6f018 */
[----:B------:R-:W-:Y:S01]  /*5330*/  ISETP.GE.AND P5, PT, R202, RZ, PT ;  /* 0x000000ffca00720c */ /* 0x000fe20003fa6270 */
[C---:B------:R-:W-:Y:S01]  /*5340*/  VIADD R122, R127.reuse, 0xffffffe8 ;  /* 0xffffffe87f7a7836 */ /* 0x040fe20000000000 */
[----:B------:R-:W-:Y:S01]  /*5350*/  ISETP.GE.AND P4, PT, R118, RZ, PT ;  /* 0x000000ff7600720c */ /* 0x000fe20003f86270 */
[----:B------:R-:W-:Y:S01]  /*5360*/  IMAD.WIDE.U32 R116, R116, -0x326172a9, RZ ;  /* 0xcd9e8d5774747825 */ /* 0x000fe200078e00ff */
[----:B------:R-:W-:Y:S02]  /*5370*/  @!P0 IADD3 R115, -R127, 0x19, RZ ;  /* 0x000000197f738810 */ /* 0x000fe40007ffe1ff */
[----:B------:R-:W-:Y:S02]  /*5380*/  ISETP.GE.AND P1, PT, R122, RZ, PT ;  /* 0x000000ff7a00720c */ /* 0x000fe40003f26270 */
[----:B------:R-:W-:Y:S02]  /*5390*/  IABS R125, R127 ;  /* 0x0000007f007d7213 */ /* 0x000fe40000000000 */
[----:B------:R-:W-:Y:S02]  /*53a0*/  PLOP3.LUT P0, PT, PT, PT, UP1, 0x80, 0x0 ;  /* 0x000000000000781c */ /* 0x000fe40003f0f018 */
[----:B------:R-:W-:Y:S02]  /*53b0*/  LOP3.LUT R198, R117, UR27, R198, 0x96, !PT ;  /* 0x0000001b75c67c12 */ /* 0x000fe4000f8e96c6 */
[----:B------:R-:W-:Y:S02]  /*53c0*/  I2FP.F32.S32 R117, R125 ;  /* 0x0000007d00757245 */ /* 0x000fe40000201400 */
[C---:B------:R-:W-:Y:S01]  /*53d0*/  @!P5 IADD3 R202, -R127.reuse, 0x9, RZ ;  /* 0x000000097fcad810 */ /* 0x040fe20007ffe1ff */
[----:B------:R-:W-:Y:S01]  /*53e0*/  IMAD.WIDE.U32 R198, R198, -0x2daee0ad, RZ ;  /* 0xd2511f53c6c67825 */ /* 0x000fe200078e00ff */
[----:B------:R-:W-:Y:S03]  /*53f0*/  @!P4 IADD3 R118, -R127, 0x10, RZ ;  /* 0x000000107f76c810 */ /* 0x000fe60007ffe1ff */
[----:B------:R-:W-:Y:S01]  /*5400*/  FFMA.FTZ R4, R117, -UR5, R4 ;  /* 0x8000000575047c23 */ /* 0x000fe20008010004 */
[----:B------:R-:W-:Y:S01]  /*5410*/  @!P1 IADD3 R122, -R127, 0x18, RZ ;  /* 0x000000187f7a9810 */ /* 0x000fe20007ffe1ff */
[----:B------:R-:W-:Y:S01]  /*5420*/  FFMA.FTZ R10, R117, -UR5, R10 ;  /* 0x80000005750a7c23 */ /* 0x000fe2000801000a */
[----:B------:R-:W-:Y:S02]  /*5430*/  @P3 ISETP.GE.AND P3, PT, R200, UR9, PT ;  /* 0x00000009c8003c0c */ /* 0x000fe4000bf66270 */
[----:B------:R-:W-:Y:S02]  /*5440*/  I2FP.F32.S32 R127, R128 ;  /* 0x00000080007f7245 */ /* 0x000fe40000201400 */
[----:B------:R-:W-:Y:S02]  /*5450*/  I2FP.F32.S32 R128, R120 ;  /* 0x0000007800807245 */ /* 0x000fe40000201400 */
[----:B------:R-:W-:Y:S01]  /*5460*/  I2FP.F32.S32 R120, R126 ;  /* 0x0000007e00787245 */ /* 0x000fe20000201400 */
[----:B------:R-:W-:Y:S01]  /*5470*/  FFMA.FTZ R6, R127, -UR5, R6 ;  /* 0x800000057f067c23 */ /* 0x000fe20008010006 */
[----:B------:R-:W-:Y:S01]  /*5480*/  @P0 FSEL R4, R4, -INF , !P3 ;  /* 0xff80000004040808 */ /* 0x000fe20005800000 */
[----:B------:R-:W-:Y:S01]  /*5490*/  FFMA.FTZ R7, R128, -UR5, R7 ;  /* 0x8000000580077c23 */ /* 0x000fe20008010007 */
[----:B------:R-:W-:Y:S01]  /*54a0*/  PLOP3.LUT P0, PT, PT, PT, UP1, 0x80, 0x0 ;  /* 0x000000000000781c */ /* 0x000fe20003f0f018 */
[C---:B------:R-:W-:Y:S01]  /*54b0*/  FFMA.FTZ R5, R120.reuse, -UR5, R5 ;  /* 0x8000000578057c23 */ /* 0x040fe20008010005 */
[----:B------:R-:W-:Y:S01]  /*54c0*/  PLOP3.LUT P1, PT, PT, PT, UP1, 0x80, 0x0 ;  /* 0x000000000000781c */ /* 0x000fe20003f2f018 */
[----:B------:R-:W-:Y:S01]  /*54d0*/  FFMA.FTZ R11, R120, -UR5, R11 ;  /* 0x80000005780b7c23 */ /* 0x000fe2000801000b */
[----:B------:R-:W-:Y:S02]  /*54e0*/  I2FP.F32.S32 R123, R123 ;  /* 0x0000007b007b7245 */ /* 0x000fe40000201400 */
[----:B------:R-:W-:Y:S02]  /*54f0*/  PLOP3.LUT P4, PT, PT, PT, UP1, 0x80, 0x0 ;  /* 0x000000000000781c */ /* 0x000fe40003f8f018 */
[----:B------:R-:W-:Y:S01]  /*5500*/  PLOP3.LUT P5, PT, PT, PT, UP1, 0x80, 0x0 ;  /* 0x000000000000781c */ /* 0x000fe20003faf018 */
[----:B------:R-:W-:Y:S01]  /*5510*/  FFMA.FTZ R8, R123, -UR5, R8 ;  /* 0x800000057b087c23 */ /* 0x000fe20008010008 */
[----:B------:R-:W-:Y:S02]  /*5520*/  I2FP.F32.S32 R202, R202 ;  /* 0x000000ca00ca7245 */ /* 0x000fe40000201400 */
[----:B------:R-:W-:Y:S01]  /*5530*/  LOP3.LUT R119, R199, UR30, R196, 0x96, !PT ;  /* 0x0000001ec7777c12 */ /* 0x000fe2000f8e96c4 */
[----:B------:R-:W-:Y:S01]  /*5540*/  @P0 VIADD R128, R200, 0x8 ;  /* 0x00000008c8800836 */ /* 0x000fe20000000000 */
[----:B------:R-:W-:Y:S01]  /*5550*/  PLOP3.LUT P0, PT, PT, PT, UP1, 0x80, 0x0 ;  /* 0x000000000000781c */ /* 0x000fe20003f0f018 */
[----:B------:R-:W-:Y:S01]  /*5560*/  FFMA.FTZ R9, R202, -UR5, R9 ;  /* 0x80000005ca097c23 */ /* 0x000fe20008010009 */
[----:B------:R-:W-:Y:S02]  /*5570*/  @P1 FSEL R6, R6, -INF , !P3 ;  /* 0xff80000006061808 */ /* 0x000fe40005800000 */
[----:B------:R-:W-:Y:S02]  /*5580*/  PLOP3.LUT P1, PT, PT, PT, UP1, 0x80, 0x0 ;  /* 0x000000000000781c */ /* 0x000fe40003f2f018 */
[----:B------:R-:W-:Y:S02]  /*5590*/  @P4 FSEL R5, R5, -INF , !P6 ;  /* 0xff80000005054808 */ /* 0x000fe40007000000 */
[----:B------:R-:W-:Y:S02]  /*55a0*/  PLOP3.LUT P3, PT, PT, PT, UP1, 0x80, 0x0 ;  /* 0x000000000000781c */ /* 0x000fe40003f6f018 */
[----:B------:R-:W-:Y:S02]  /*55b0*/  PLOP3.LUT P4, PT, PT, PT, UP1, 0x80, 0x0 ;  /* 0x000000000000781c */ /* 0x000fe40003f8f018 */
[----:B------:R-:W-:Y:S02]  /*55c0*/  @P5 FSEL R7, R7, -INF , !P6 ;  /* 0xff80000007075808 */ /* 0x000fe40007000000 */
[----:B------:R-:W-:Y:S02]  /*55d0*/  PLOP3.LUT P6, PT, PT, PT, UP1, 0x80, 0x0 ;  /* 0x000000000000781c */ /* 0x000fe40003fcf018 */
[----:B------:R-:W-:Y:S01]  /*55e0*/  LOP3.LUT R124, R197, UR28, R124, 0x96, !PT ;  /* 0x0000001cc57c7c12 */ /* 0x000fe2000f8e967c */
[C---:B------:R-:W-:Y:S01]  /*55f0*/  @P1 VIADD R129, R200.reuse, 0x9 ;  /* 0x00000009c8811836 */ /* 0x040fe20000000000 */
[----:B------:R-:W-:Y:S02]  /*5600*/  PLOP3.LUT P1, PT, PT, PT, UP1, 0x80, 0x0 ;  /* 0x000000000000781c */ /* 0x000fe40003f2f018 */
[----:B------:R-:W-:Y:S01]  /*5610*/  PLOP3.LUT P5, PT, PT, PT, UP1, 0x80, 0x0 ;  /* 0x000000000000781c */ /* 0x000fe20003faf018 */
[C---:B------:R-:W-:Y:S01]  /*5620*/  @P3 VIADD R130, R200.reuse, 0x10 ;  /* 0x00000010c8823836 */ /* 0x040fe20000000000 */
[----:B------:R-:W-:Y:S01]  /*5630*/  PLOP3.LUT P3, PT, PT, PT, UP1, 0x80, 0x0 ;  /* 0x000000000000781c */ /* 0x000fe20003f6f018 */
[C---:B------:R-:W-:Y:S01]  /*5640*/  @P4 VIADD R131, R200.reuse, 0x11 ;  /* 0x00000011c8834836 */ /* 0x040fe20000000000 */
[----:B------:R-:W-:Y:S03]  /*5650*/  PLOP3.LUT P4, PT, PT, PT, UP1, 0x80, 0x0 ;  /* 0x000000000000781c */ /* 0x000fe60003f8f018 */
[C---:B------:R-:W-:Y:S01]  /*5660*/  @P6 VIADD R127, R200.reuse, 0x19 ;  /* 0x00000019c87f6836 */ /* 0x040fe20000000000 */
[----:B------:R-:W-:Y:S03]  /*5670*/  PLOP3.LUT P6, PT, PT, PT, UP1, 0x80, 0x0 ;  /* 0x000000000000781c */ /* 0x000fe60003fcf018 */
[----:B------:R-:W-:Y:S02]  /*5680*/  @P1 ISETP.GE.AND P1, PT, R129, UR9, PT ;  /* 0x0000000981001c0c */ /* 0x000fe4000bf26270 */
[----:B------:R-:W-:Y:S01]  /*5690*/  @P5 VIADD R125, R200, 0x18 ;  /* 0x00000018c87d5836 */ /* 0x000fe20000000000 */
[----:B------:R-:W-:Y:S02]  /*56a0*/  PLOP3.LUT P5, PT, PT, PT, UP1, 0x80, 0x0 ;  /* 0x000000000000781c */ /* 0x000fe40003faf018 */
[----:B------:R-:W-:Y:S02]  /*56b0*/  @P3 ISETP.GE.AND P3, PT, R130, UR9, PT ;  /* 0x0000000982003c0c */ /* 0x000fe4000bf66270 */
[----:B------:R-:W-:Y:S01]  /*56c0*/  @P4 ISETP.GE.AND P4, PT, R131, UR9, PT ;  /* 0x0000000983004c0c */ /* 0x000fe2000bf86270 */
[----:B------:R-:W-:Y:S02]  /*56d0*/  IMAD.WIDE.U32 R130, R119, -0x326172a9, RZ ;  /* 0xcd9e8d5777827825 */ /* 0x000fe400078e00ff */
[----:B------:R-:W-:Y:S06]  /*56e0*/  @P6 ISETP.GE.AND P6, PT, R127, UR9, PT ;  /* 0x000000097f006c0c */ /* 0x000fec000bfc6270 */
[----:B------:R-:W-:Y:S02]  /*56f0*/  @P5 ISETP.GE.AND P5, PT, R125, UR9, PT ;  /* 0x000000097d005c0c */ /* 0x000fe4000bfa6270 */
[----:B------:R-:W-:Y:S01]  /*5700*/  LOP3.LUT R125, R130, 0xff, RZ, 0xc0, !PT ;  /* 0x000000ff827d7812 */ /* 0x000fe200078ec0ff */
[----:B----4-:R-:W-:Y:S01]  /*5710*/  FMUL.FTZ R196, R88, 1.4426950216293334961 ;  /* 0x3fb8aa3b58c47820 */ /* 0x010fe20000410000 */
[C---:B---3--:R-:W-:Y:S01]  /*5720*/  FSETP.NEU.FTZ.AND P2, PT, R84.reuse, -INF , PT ;  /* 0xff8000005400780b */ /* 0x048fe20003f5d000 */
[----:B------:R-:W-:Y:S02]  /*5730*/  FMUL.FTZ R126, R84, 1.4426950216293334961 ;  /* 0x3fb8aa3b547e7820 */ /* 0x000fe40000410000 */
[----:B------:R-:W1:Y:S03]  /*5740*/  LDSM.16.M88.4 R84, [R2+0x1e800] ;  /* 0x01e800000254783b */ /* 0x000e660000000200 */
[----:B------:R-:W-:Y:S02]  /*5750*/  FSEL R126, R126, RZ, P2 ;  /* 0x000000ff7e7e7208 */ /* 0x000fe40001000000 */
[----:B------:R-:W-:Y:S03]  /*5760*/  PLOP3.LUT P2, PT, PT, PT, UP1, 0x80, 0x0 ;  /* 0x000000000000781c */ /* 0x000fe60003f4f018 */
[----:B------:R-:W-:Y:S06]  /*5770*/  FFMA.FTZ R117, R4, UR15, -R126 ;  /* 0x0000000f04757c23 */ /* 0x000fec000801087e */
[----:B------:R-:W-:Y:S04]  /*5780*/  MUFU.EX2 R117, R117 ;  /* 0x0000007500757308 */ /* 0x000fe80000000800 */
[----:B------:R-:W-:Y:S01]  /*5790*/  @P2 ISETP.GE.AND P2, PT, R128, UR9, PT ;  /* 0x0000000980002c0c */ /* 0x000fe2000bf46270 */
[----:B------:R-:W-:Y:S01]  /*57a0*/  IMAD.WIDE.U32 R128, R124, -0x326172a9, RZ ;  /* 0xcd9e8d577c807825 */ /* 0x000fe200078e00ff */
[----:B------:R-:W-:Y:S02]  /*57b0*/  SHF.R.U32.HI R124, RZ, 0x18, R130 ;  /* 0x00000018ff7c7819 */ /* 0x000fe40000011682 */
[----:B------:R-:W-:Y:S02]  /*57c0*/  @P0 FSEL R8, R8, -INF , !P2 ;  /* 0xff80000008080808 */ /* 0x000fe40005000000 */
[----:B------:R-:W-:Y:S02]  /*57d0*/  PLOP3.LUT P0, PT, PT, PT, UP1, 0x80, 0x0 ;  /* 0x000000000000781c */ /* 0x000fe40003f0f018 */
[----:B------:R-:W-:Y:S01]  /*57e0*/  LOP3.LUT R204, R129, UR29, R116, 0x96, !PT ;  /* 0x0000001d81cc7c12 */ /* 0x000fe2000f8e9674 */
[--C-:B------:R-:W-:Y:S01]  /*57f0*/  FFMA.FTZ R116, R5, UR15, -R126.reuse ;  /* 0x0000000f05747c23 */ /* 0x100fe2000801087e */
[----:B------:R-:W-:Y:S01]  /*5800*/  FFMA.FTZ R120, R8, UR15, -R126 ;  /* 0x0000000f08787c23 */ /* 0x000fe2000801087e */
[----:B------:R-:W-:Y:S02]  /*5810*/  I2FP.F32.S32 R129, R118 ;  /* 0x0000007600817245 */ /* 0x000fe40000201400 */
[----:B------:R-:W-:Y:S01]  /*5820*/  IMAD.WIDE.U32 R204, R204, -0x2daee0ad, RZ ;  /* 0xd2511f53cccc7825 */ /* 0x000fe200078e00ff */
[----:B------:R-:W-:Y:S01]  /*5830*/  LOP3.LUT R127, R131, UR31, R128, 0x96, !PT ;  /* 0x0000001f837f7c12 */ /* 0x000fe2000f8e9680 */
[----:B------:R-:W-:Y:S01]  /*5840*/  MUFU.EX2 R116, R116 ;  /* 0x0000007400747308 */ /* 0x000fe20000000800 */
[----:B------:R-:W-:Y:S02]  /*5850*/  LOP3.LUT R128, R130, 0xffff, RZ, 0xc0, !PT ;  /* 0x0000ffff82807812 */ /* 0x000fe400078ec0ff */
[----:B------:R-:W-:Y:S02]  /*5860*/  LOP3.LUT R197, R205, UR32, R198, 0x96, !PT ;  /* 0x00000020cdc57c12 */ /* 0x000fe4000f8e96c6 */
[----:B------:R-:W-:Y:S01]  /*5870*/  LOP3.LUT R198, R204, 0xffff, RZ, 0xc0, !PT ;  /* 0x0000ffffccc67812 */ /* 0x000fe200078ec0ff */
[C---:B-1----:R-:W-:Y:S01]  /*5880*/  HMMA.16816.F32.BF16 R12, R96.reuse, R84, R12 ;  /* 0x00000054600c723c */ /* 0x042fe2000004180c */
[----:B------:R-:W5:Y:S03]  /*5890*/  LDL R205, [R1+0x34] ;  /* 0x0000340001cd7983 */ /* 0x000f660000100800 */
[----:B------:R-:W1:Y:S01]  /*58a0*/  MUFU.EX2 R120, R120 ;  /* 0x0000007800787308 */ /* 0x000e620000000800 */
[----:B------:R-:W-:Y:S02]  /*58b0*/  @P0 FSEL R10, R10, -INF , !P2 ;  /* 0xff8000000a0a0808 */ /* 0x000fe40005000000 */
[----:B------:R-:W-:Y:S01]  /*58c0*/  PLOP3.LUT P2, PT, PT, PT, UP1, 0x80, 0x0 ;  /* 0x000000000000781c */ /* 0x000fe20003f4f018 */
[----:B------:R-:W-:Y:S03]  /*58d0*/  HMMA.16816.F32.BF16 R16, R96, R86, R16 ;  /* 0x000000566010723c */ /* 0x000fe60000041810 */
[----:B------:R-:W-:Y:S02]  /*58e0*/  FSETP.NEU.FTZ.AND P0, PT, R88, -INF , PT ;  /* 0xff8000005800780b */ /* 0x000fe40003f1d000 */
[----:B------:R-:W-:Y:S02]  /*58f0*/  LOP3.LUT R200, R204, 0xff, RZ, 0xc0, !PT ;  /* 0x000000ffccc87812 */ /* 0x000fe400078ec0ff */
[----:B------:R-:W-:Y:S02]  /*5900*/  FSEL R196, R196, RZ, P0 ;  /* 0x000000ffc4c47208 */ /* 0x000fe40000000000 */
[----:B------:R-:W-:Y:S02]  /*5910*/  PLOP3.LUT P0, PT, PT, PT, UP1, 0x80, 0x0 ;  /* 0x000000000000781c */ /* 0x000fe40003f0f018 */
[----:B------:R-:W-:Y:S01]  /*5920*/  SHF.R.U32.HI R131, RZ, 0x18, R204 ;  /* 0x00000018ff837819 */ /* 0x000fe200000116cc */
[--C-:B------:R-:W-:Y:S01]  /*5930*/  FFMA.FTZ R201, R7, UR15, -R196.reuse ;  /* 0x0000000f07c97c23 */ /* 0x100fe200080108c4 */
[----:B------:R-:W-:Y:S01]  /*5940*/  @P2 FSEL R9, R9, -INF , !P1 ;  /* 0xff80000009092808 */ /* 0x000fe20004800000 */
[----:B------:R-:W-:Y:S01]  /*5950*/  FFMA.FTZ R119, R6, UR15, -R196 ;  /* 0x0000000f06777c23 */ /* 0x000fe200080108c4 */
[----:B------:R-:W-:Y:S01]  /*5960*/  PLOP3.LUT P2, PT, PT, PT, UP1, 0x80, 0x0 ;  /* 0x000000000000781c */ /* 0x000fe20003f4f018 */
[----:B------:R2:W-:Y:S01]  /*5970*/  MUFU.EX2 R118, R201 ;  /* 0x000000c900767308 */ /* 0x0005e20000000800 */
[----:B------:R-:W-:Y:S01]  /*5980*/  SHF.R.U32.HI R199, RZ, 0x10, R204 ;  /* 0x00000010ffc77819 */ /* 0x000fe200000116cc */
[----:B------:R-:W-:Y:S01]  /*5990*/  FFMA.FTZ R12, R129, -UR5, R12 ;  /* 0x80000005810c7c23 */ /* 0x000fe2000801000c */
[----:B------:R-:W-:Y:S01]  /*59a0*/  I2FP.F32.S32 R204, R121 ;  /* 0x0000007900cc7245 */ /* 0x000fe20000201400 */
[----:B------:R-:W-:Y:S01]  /*59b0*/  FFMA.FTZ R14, R123, -UR5, R14 ;  /* 0x800000057b0e7c23 */ /* 0x000fe2000801000e */
[----:B------:R-:W-:Y:S01]  /*59c0*/  FFMA.FTZ R15, R202, -UR5, R15 ;  /* 0x80000005ca0f7c23 */ /* 0x000fe2000801000f */
[----:B------:R-:W-:Y:S01]  /*59d0*/  @P0 FSEL R11, R11, -INF , !P1 ;  /* 0xff8000000b0b0808 */ /* 0x000fe20004800000 */
[----:B------:R-:W-:Y:S01]  /*59e0*/  FFMA.FTZ R202, R10, UR15, -R196 ;  /* 0x0000000f0aca7c23 */ /* 0x000fe200080108c4 */
[----:B------:R-:W-:Y:S01]  /*59f0*/  PLOP3.LUT P0, PT, PT, PT, UP1, 0x80, 0x0 ;  /* 0x000000000000781c */ /* 0x000fe20003f0f018 */
[----:B------:R-:W-:Y:S01]  /*5a00*/  FFMA.FTZ R13, R204, -UR5, R13 ;  /* 0x80000005cc0d7c23 */ /* 0x000fe2000801000d */
[----:B------:R-:W-:Y:S01]  /*5a10*/  PLOP3.LUT P1, PT, PT, PT, UP1, 0x80, 0x0 ;  /* 0x000000000000781c */ /* 0x000fe20003f2f018 */
[----:B------:R-:W-:Y:S01]  /*5a20*/  FFMA.FTZ R18, R129, -UR5, R18 ;  /* 0x8000000581127c23 */ /* 0x000fe20008010012 */
[----:B------:R-:W-:Y:S01]  /*5a30*/  @P2 FSEL R12, R12, -INF , !P3 ;  /* 0xff8000000c0c2808 */ /* 0x000fe20005800000 */
[----:B------:R-:W-:Y:S01]  /*5a40*/  FFMA.FTZ R19, R204, -UR5, R19 ;  /* 0x80000005cc137c23 */ /* 0x000fe20008010013 */
[----:B------:R-:W-:Y:S01]  /*5a50*/  PLOP3.LUT P2, PT, PT, PT, UP1, 0x80, 0x0 ;  /* 0x000000000000781c */ /* 0x000fe20003f4f018 */
[----:B------:R-:W-:Y:S01]  /*5a60*/  MUFU.EX2 R119, R119 ;  /* 0x0000007700777308 */ /* 0x000fe20000000800 */
[----:B------:R-:W-:Y:S01]  /*5a70*/  LOP3.LUT R123, R127, 0xff, RZ, 0xc0, !PT ;  /* 0x000000ff7f7b7812 */ /* 0x000fe200078ec0ff */
[--C-:B------:R-:W-:Y:S01]  /*5a80*/  FFMA.FTZ R121, R9, UR15, -R126.reuse ;  /* 0x0000000f09797c23 */ /* 0x100fe2000801087e */
[----:B--2---:R-:W-:Y:S01]  /*5a90*/  I2FP.F32.S32 R201, R122 ;  /* 0x0000007a00c97245 */ /* 0x004fe20000201400 */
[----:B------:R-:W-:Y:S01]  /*5aa0*/  FFMA.FTZ R129, R12, UR15, -R126 ;  /* 0x0000000f0c817c23 */ /* 0x000fe2000801087e */
[----:B------:R-:W-:Y:S01]  /*5ab0*/  SHF.R.U32.HI R128, RZ, 0x8, R128 ;  /* 0x00000008ff807819 */ /* 0x000fe20000011680 */
[----:B------:R-:W5:Y:S01]  /*5ac0*/  LDL R204, [R1+0x2c] ;  /* 0x00002c0001cc7983 */ /* 0x000f620000100800 */
[----:B------:R-:W-:Y:S03]  /*5ad0*/  @P0 FSEL R14, R14, -INF , !P3 ;  /* 0xff8000000e0e0808 */ /* 0x000fe60005800000 */
[----:B------:R2:W-:Y:S01]  /*5ae0*/  MUFU.EX2 R122, R202 ;  /* 0x000000ca007a7308 */ /* 0x0005e20000000800 */
[----:B------:R-:W-:Y:S01]  /*5af0*/  @P1 FSEL R13, R13, -INF , !P4 ;  /* 0xff8000000d0d1808 */ /* 0x000fe20006000000 */
[----:B------:R-:W-:Y:S01]  /*5b00*/  FFMA.FTZ R16, R201, -UR5, R16 ;  /* 0x80000005c9107c23 */ /* 0x000fe20008010010 */
[----:B------:R-:W-:Y:S01]  /*5b10*/  ISETP.LE.U32.AND P3, PT, R125, UR16, PT ;  /* 0x000000107d007c0c */ /* 0x000fe2000bf63070 */
[----:B------:R-:W-:Y:S01]  /*5b20*/  FFMA.FTZ R125, R11, UR15, -R196 ;  /* 0x0000000f0b7d7c23 */ /* 0x000fe200080108c4 */
[----:B------:R-:W-:Y:S01]  /*5b30*/  PLOP3.LUT P0, PT, PT, PT, UP1, 0x80, 0x0 ;  /* 0x000000000000781c */ /* 0x000fe20003f0f018 */
[----:B------:R-:W-:Y:S01]  /*5b40*/  FFMA.FTZ R201, R13, UR15, -R126 ;  /* 0x0000000f0dc97c23 */ /* 0x000fe2000801087e */
[----:B------:R-:W-:Y:S03]  /*5b50*/  PLOP3.LUT P1, PT, PT, PT, UP1, 0x80, 0x0 ;  /* 0x000000000000781c */ /* 0x000fe60003f2f018 */
[----:B------:R-:W-:Y:S01]  /*5b60*/  MUFU.EX2 R121, R121 ;  /* 0x0000007900797308 */ /* 0x000fe20000000800 */
[----:B------:R-:W-:Y:S02]  /*5b70*/  @P2 FSEL R15, R15, -INF , !P4 ;  /* 0xff8000000f0f2808 */ /* 0x000fe40006000000 */
[----:B------:R-:W-:Y:S02]  /*5b80*/  ISETP.LE.U32.AND P4, PT, R123, UR16, PT ;  /* 0x000000107b007c0c */ /* 0x000fe4000bf83070 */
[----:B------:R-:W-:Y:S02]  /*5b90*/  ISETP.LE.U32.AND P2, PT, R124, UR16, PT ;  /* 0x000000107c007c0c */ /* 0x000fe4000bf43070 */
[----:B------:R-:W-:Y:S03]  /*5ba0*/  LOP3.LUT R124, R127, 0xffff, RZ, 0xc0, !PT ;  /* 0x0000ffff7f7c7812 */ /* 0x000fe600078ec0ff */
[----:B------:R3:W4:Y:S01]  /*5bb0*/  MUFU.EX2 R123, R125 ;  /* 0x0000007d007b7308 */ /* 0x0007220000000800 */
[----:B--2---:R-:W-:Y:S01]  /*5bc0*/  I2FP.F32.S32 R202, R115 ;  /* 0x0000007300ca7245 */ /* 0x004fe20000201400 */
[----:B-1----:R-:W-:Y:S01]  /*5bd0*/  @!P3 FADD.FTZ R120, -R120, -RZ ;  /* 0x800000ff7878b221 */ /* 0x002fe20000010100 */
[----:B------:R-:W-:Y:S02]  /*5be0*/  @P0 FSEL R16, R16, -INF , !P5 ;  /* 0xff80000010100808 */ /* 0x000fe40006800000 */
[----:B------:R-:W-:Y:S01]  /*5bf0*/  @P1 FSEL R18, R18, -INF , !P5 ;  /* 0xff80000012121808 */ /* 0x000fe20006800000 */
[----:B------:R-:W-:Y:S01]  /*5c00*/  FFMA.FTZ R17, R202, -UR5, R17 ;  /* 0x80000005ca117c23 */ /* 0x000fe20008010011 */
[----:B------:R-:W-:Y:S01]  /*5c10*/  PLOP3.LUT P0, PT, PT, PT, UP1, 0x80, 0x0 ;  /* 0x000000000000781c */ /* 0x000fe20003f0f018 */
[----:B------:R-:W-:Y:S01]  /*5c20*/  @!P4 FADD.FTZ R117, -R117, -RZ ;  /* 0x800000ff7575c221 */ /* 0x000fe20000010100 */
[----:B------:R-:W-:Y:S02]  /*5c30*/  PLOP3.LUT P1, PT, PT, PT, UP1, 0x80, 0x0 ;  /* 0x000000000000781c */ /* 0x000fe40003f2f018 */
[----:B------:R-:W-:Y:S02]  /*5c40*/  SHF.R.U32.HI R115, RZ, 0x8, R124 ;  /* 0x00000008ff737819 */ /* 0x000fe4000001167c */
[----:B------:R-:W-:Y:S01]  /*5c50*/  SHF.R.U32.HI R130, RZ, 0x10, R130 ;  /* 0x00000010ff827819 */ /* 0x000fe20000011682 */
[----:B------:R1:W2:Y:S01]  /*5c60*/  MUFU.EX2 R124, R129 ;  /* 0x00000081007c7308 */ /* 0x0002a20000000800 */
[----:B------:R-:W-:Y:S02]  /*5c70*/  LOP3.LUT R115, R115, 0xffff, RZ, 0xc0, !PT ;  /* 0x0000ffff73737812 */ /* 0x000fe400078ec0ff */
[--C-:B---3--:R-:W-:Y:S01]  /*5c80*/  SHF.R.U32.HI R125, RZ, 0x10, R127.reuse ;  /* 0x00000010ff7d7819 */ /* 0x108fe2000001167f */
[----:B----4-:R-:W-:Y:S01]  /*5c90*/  @!P2 FADD.FTZ R123, -R123, -RZ ;  /* 0x800000ff7b7ba221 */ /* 0x010fe20000010100 */
[----:B------:R-:W-:Y:S02]  /*5ca0*/  SHF.R.U32.HI R127, RZ, 0x18, R127 ;  /* 0x00000018ff7f7819 */ /* 0x000fe4000001167f */
[----:B------:R-:W-:Y:S02]  /*5cb0*/  ISETP.LE.U32.AND P5, PT, R115, UR16, PT ;  /* 0x0000001073007c0c */ /* 0x000fe4000bfa3070 */
[----:B------:R-:W-:Y:S02]  /*5cc0*/  LOP3.LUT R115, R125, 0xff, RZ, 0xc0, !PT ;  /* 0x000000ff7d737812 */ /* 0x000fe400078ec0ff */
[----:B------:R-:W-:Y:S01]  /*5cd0*/  @P0 FSEL R17, R17, -INF , !P6 ;  /* 0xff80000011110808 */ /* 0x000fe20007000000 */
[----:B------:R-:W-:Y:S01]  /*5ce0*/  MUFU.EX2 R125, R201 ;  /* 0x000000c9007d7308 */ /* 0x000fe20000000800 */
[----:B------:R-:W-:Y:S02]  /*5cf0*/  @P1 FSEL R19, R19, -INF , !P6 ;  /* 0xff80000013131808 */ /* 0x000fe40007000000 */
[----:B------:R-:W-:Y:S01]  /*5d00*/  ISETP.LE.U32.AND P6, PT, R127, UR16, PT ;  /* 0x000000107f007c0c */ /* 0x000fe2000bfc3070 */
[--C-:B------:R-:W-:Y:S01]  /*5d10*/  FFMA.FTZ R127, R15, UR15, -R196.reuse ;  /* 0x0000000f0f7f7c23 */ /* 0x100fe200080108c4 */
[----:B------:R-:W-:Y:S01]  /*5d20*/  ISETP.LE.U32.AND P0, PT, R115, UR16, PT ;  /* 0x0000001073007c0c */ /* 0x000fe2000bf03070 */
[--C-:B-1----:R-:W-:Y:S01]  /*5d30*/  FFMA.FTZ R129, R14, UR15, -R196.reuse ;  /* 0x0000000f0e817c23 */ /* 0x102fe200080108c4 */
[----:B------:R-:W-:Y:S01]  /*5d40*/  LOP3.LUT R115, R128, 0xffff, RZ, 0xc0, !PT ;  /* 0x0000ffff80737812 */ /* 0x000fe200078ec0ff */
[----:B------:R-:W-:Y:S02]  /*5d50*/  @!P5 FADD.FTZ R116, -R116, -RZ ;  /* 0x800000ff7474d221 */ /* 0x000fe40000010100 */
[----:B------:R1:W3:Y:S01]  /*5d60*/  MUFU.EX2 R128, R127 ;  /* 0x0000007f00807308 */ /* 0x0002e20000000800 */
[----:B------:R-:W-:Y:S02]  /*5d70*/  LOP3.LUT R130, R130, 0xff, RZ, 0xc0, !PT ;  /* 0x000000ff82827812 */ /* 0x000fe400078ec0ff */
[----:B------:R-:W-:Y:S02]  /*5d80*/  ISETP.LE.U32.AND P5, PT, R115, UR16, PT ;  /* 0x0000001073007c0c */ /* 0x000fe4000bfa3070 */
[----:B------:R-:W-:Y:S01]  /*5d90*/  LOP3.LUT R115, R197, 0xff, RZ, 0xc0, !PT ;  /* 0x000000ffc5737812 */ /* 0x000fe200078ec0ff */
[----:B------:R-:W-:Y:S01]  /*5da0*/  @!P6 FADD.FTZ R118, -R118, -RZ ;  /* 0x800000ff7676e221 */ /* 0x000fe20000010100 */
[----:B------:R-:W-:Y:S01]  /*5db0*/  LOP3.LUT R199, R199, 0xff, RZ, 0xc0, !PT ;  /* 0x000000ffc7c77812 */ /* 0x000fe200078ec0ff */
[----:B------:R-:W-:Y:S01]  /*5dc0*/  @!P0 FADD.FTZ R119, -R119, -RZ ;  /* 0x800000ff77778221 */ /* 0x000fe20000010100 */
[----:B------:R-:W-:Y:S01]  /*5dd0*/  ISETP.LE.U32.AND P0, PT, R130, UR16, PT ;  /* 0x0000001082007c0c */ /* 0x000fe2000bf03070 */
[----:B------:R-:W-:Y:S01]  /*5de0*/  MUFU.EX2 R129, R129 ;  /* 0x0000008100817308 */ /* 0x000fe20000000800 */
[----:B------:R-:W-:Y:S02]  /*5df0*/  ISETP.LE.U32.AND P6, PT, R115, UR16, PT ;  /* 0x0000001073007c0c */ /* 0x000fe4000bfc3070 */
[----:B------:R-:W-:Y:S03]  /*5e00*/  SHF.R.U32.HI R115, RZ, 0x18, R197 ;  /* 0x00000018ff737819 */ /* 0x000fe600000116c5 */
[----:B------:R-:W-:Y:S01]  /*5e10*/  @!P5 FADD.FTZ R121, -R121, -RZ ;  /* 0x800000ff7979d221 */ /* 0x000fe20000010100 */
[----:B-1----:R-:W-:Y:S02]  /*5e20*/  LOP3.LUT R127, R197, 0xffff, RZ, 0xc0, !PT ;  /* 0x0000ffffc57f7812 */ /* 0x002fe400078ec0ff */
[----:B------:R-:W-:Y:S01]  /*5e30*/  ISETP.LE.U32.AND P3, PT, R115, UR16, PT ;  /* 0x0000001073007c0c */ /* 0x000fe2000bf63070 */
[--C-:B------:R-:W-:Y:S01]  /*5e40*/  FFMA.FTZ R115, R18, UR15, -R196.reuse ;  /* 0x0000000f12737c23 */ /* 0x100fe200080108c4 */
[----:B------:R-:W-:Y:S01]  /*5e50*/  SHF.R.U32.HI R127, RZ, 0x8, R127 ;  /* 0x00000008ff7f7819 */ /* 0x000fe2000001167f */
[----:B------:R-:W-:Y:S01]  /*5e60*/  FFMA.FTZ R196, R19, UR15, -R196 ;  /* 0x0000000f13c47c23 */ /* 0x000fe200080108c4 */
[----:B------:R-:W-:Y:S01]  /*5e70*/  ISETP.LE.U32.AND P5, PT, R199, UR16, PT ;  /* 0x00000010c7007c0c */ /* 0x000fe2000bfa3070 */
[----:B------:R-:W-:Y:S01]  /*5e80*/  @!P0 FADD.FTZ R122, -R122, -RZ ;  /* 0x800000ff7a7a8221 */ /* 0x000fe20000010100 */
[----:B------:R-:W-:Y:S01]  /*5e90*/  LOP3.LUT R199, R127, 0xffff, RZ, 0xc0, !PT ;  /* 0x0000ffff7fc77812 */ /* 0x000fe200078ec0ff */
[----:B--2---:R-:W-:Y:S01]  /*5ea0*/  @!P6 FADD.FTZ R124, -R124, -RZ ;  /* 0x800000ff7c7ce221 */ /* 0x004fe20000010100 */
[----:B------:R1:W2:Y:S01]  /*5eb0*/  MUFU.EX2 R127, R115 ;  /* 0x00000073007f7308 */ /* 0x0002a20000000800 */
[----:B------:R-:W-:Y:S02]  /*5ec0*/  SHF.R.U32.HI R198, RZ, 0x8, R198 ;  /* 0x00000008ffc67819 */ /* 0x000fe400000116c6 */
[----:B------:R-:W-:Y:S02]  /*5ed0*/  SHF.R.U32.HI R197, RZ, 0x10, R197 ;  /* 0x00000010ffc57819 */ /* 0x000fe400000116c5 */
[----:B------:R-:W-:Y:S01]  /*5ee0*/  ISETP.LE.U32.AND P0, PT, R199, UR16, PT ;  /* 0x00000010c7007c0c */ /* 0x000fe2000bf03070 */
[----:B---3--:R-:W-:Y:S01]  /*5ef0*/  @!P3 FADD.FTZ R128, -R128, -RZ ;  /* 0x800000ff8080b221 */ /* 0x008fe20000010100 */
[----:B------:R-:W-:Y:S02]  /*5f00*/  LOP3.LUT R197, R197, 0xff, RZ, 0xc0, !PT ;  /* 0x000000ffc5c57812 */ /* 0x000fe400078ec0ff */
[----:B------:R-:W-:Y:S02]  /*5f10*/  LOP3.LUT R199, R198, 0xffff, RZ, 0xc0, !PT ;  /* 0x0000ffffc6c77812 */ /* 0x000fe400078ec0ff */
[----:B------:R-:W-:Y:S02]  /*5f20*/  F2FP.RELU.BF16.F32.PACK_AB R198, R116, R117 ;  /* 0x0000007574c6723e */ /* 0x000fe400000018ff */
[----:B------:R-:W-:Y:S02]  /*5f30*/  ISETP.LE.U32.AND P2, PT, R197, UR16, PT ;  /* 0x00000010c5007c0c */ /* 0x000fe4000bf43070 */
[----:B------:R-:W-:Y:S01]  /*5f40*/  F2FP.RELU.BF16.F32.PACK_AB R197, R118, R119 ;  /* 0x0000007776c5723e */ /* 0x000fe200000018ff */
[----:B------:R3:W-:Y:S01]  /*5f50*/  STS [R211+0x2a000], R198 ;  /* 0x02a000c6d3007388 */ /* 0x0007e20000000800 */
[----:B------:R-:W-:Y:S01]  /*5f60*/  ISETP.LE.U32.AND P4, PT, R131, UR16, PT ;  /* 0x0000001083007c0c */ /* 0x000fe2000bf83070 */
[--C-:B------:R-:W-:Y:S01]  /*5f70*/  FFMA.FTZ R131, R16, UR15, -R126.reuse ;  /* 0x0000000f10837c23 */ /* 0x100fe2000801087e */
[----:B------:R-:W-:Y:S02]  /*5f80*/  FFMA.FTZ R126, R17, UR15, -R126 ;  /* 0x0000000f117e7c23 */ /* 0x000fe4000801087e */
[----:B------:R-:W-:Y:S01]  /*5f90*/  STS [R211+0x2a400], R197 ;  /* 0x02a400c5d3007388 */ /* 0x000fe20000000800 */
[----:B-1----:R-:W-:Y:S01]  /*5fa0*/  F2FP.RELU.BF16.F32.PACK_AB R115, R121, R120 ;  /* 0x000000787973723e */ /* 0x002fe200000018ff */
[----:B------:R-:W-:Y:S01]  /*5fb0*/  @!P0 FADD.FTZ R125, -R125, -RZ ;  /* 0x800000ff7d7d8221 */ /* 0x000fe20000010100 */
[----:B------:R-:W1:Y:S01]  /*5fc0*/  MUFU.EX2 R130, R126 ;  /* 0x0000007e00827308 */ /* 0x000e620000000800 */
[----:B------:R-:W-:Y:S01]  /*5fd0*/  ISETP.LE.U32.AND P1, PT, R200, UR16, PT ;  /* 0x00000010c8007c0c */ /* 0x000fe2000bf23070 */
[----:B--2---:R-:W-:Y:S01]  /*5fe0*/  @!P5 FADD.FTZ R127, -R127, -RZ ;  /* 0x800000ff7f7fd221 */ /* 0x004fe20000010100 */
[----:B------:R-:W-:Y:S01]  /*5ff0*/  ISETP.LE.U32.AND P6, PT, R199, UR16, PT ;  /* 0x00000010c7007c0c */ /* 0x000fe2000bfc3070 */
[----:B------:R2:W-:Y:S01]  /*6000*/  STS [R210+0x2a000], R115 ;  /* 0x02a00073d2007388 */ /* 0x0005e20000000800 */
[----:B------:R-:W-:Y:S01]  /*6010*/  F2FP.RELU.BF16.F32.PACK_AB R200, R123, R122 ;  /* 0x0000007a7bc8723e */ /* 0x000fe200000018ff */
[----:B------:R-:W-:Y:S01]  /*6020*/  @!P2 FADD.FTZ R129, -R129, -RZ ;  /* 0x800000ff8181a221 */ /* 0x000fe20000010100 */
[----:B------:R-:W-:Y:S03]  /*6030*/  F2FP.RELU.BF16.F32.PACK_AB R199, R125, R124 ;  /* 0x0000007c7dc7723e */ /* 0x000fe600000018ff */
[----:B------:R-:W4:Y:S01]  /*6040*/  MUFU.EX2 R131, R131 ;  /* 0x0000008300837308 */ /* 0x000f220000000800 */
[----:B------:R-:W-:Y:S01]  /*6050*/  FSETP.GE.FTZ.AND P2, PT, R116, RZ, PT ;  /* 0x000000ff7400720b */ /* 0x000fe20003f56000 */
[----:B------:R-:W-:Y:S01]  /*6060*/  STS [R210+0x2a400], R200 ;  /* 0x02a400c8d2007388 */ /* 0x000fe20000000800 */
[----:B------:R-:W-:Y:S04]  /*6070*/  FSETP.GE.FTZ.AND P3, PT, R117, RZ, PT ;  /* 0x000000ff7500720b */ /* 0x000fe80003f76000 */
[----:B------:R-:W-:Y:S03]  /*6080*/  STS [R209+0x2a000], R199 ;  /* 0x02a000c7d1007388 */ /* 0x000fe60000000800 */
[----:B------:R-:W2:Y:S01]  /*6090*/  MUFU.EX2 R126, R196 ;  /* 0x000000c4007e7308 */ /* 0x000ea20000000800 */
[----:B-1----:R-:W-:Y:S01]  /*60a0*/  @!P6 FADD.FTZ R130, -R130, -RZ ;  /* 0x800000ff8282e221 */ /* 0x002fe20000010100 */
[----:B---3--:R-:W-:Y:S02]  /*60b0*/  F2FP.RELU.BF16.F32.PACK_AB R198, R128, R129 ;  /* 0x0000008180c6723e */ /* 0x008fe400000018ff */
[----:B------:R-:W-:Y:S03]  /*60c0*/  FSETP.GE.FTZ.AND P6, PT, R119, RZ, PT ;  /* 0x000000ff7700720b */ /* 0x000fe60003fd6000 */
[----:B------:R-:W-:Y:S01]  /*60d0*/  STS [R209+0x2a400], R198 ;  /* 0x02a400c6d1007388 */ /* 0x000fe20000000800 */
[----:B----4-:R-:W-:Y:S01]  /*60e0*/  @!P1 FADD.FTZ R131, -R131, -RZ ;  /* 0x800000ff83839221 */ /* 0x010fe20000010100 */
[----:B------:R-:W-:Y:S02]  /*60f0*/  FSETP.GE.FTZ.AND P1, PT, R120, RZ, PT ;  /* 0x000000ff7800720b */ /* 0x000fe40003f36000 */
[----:B--2---:R-:W-:Y:S02]  /*6100*/  LEA R115, R252, UR4, 0x1 ;  /* 0x00000004fc737c11 */ /* 0x004fe4000f8e08ff */
[----:B------:R-:W-:Y:S01]  /*6110*/  F2FP.RELU.BF16.F32.PACK_AB R197, R130, R131 ;  /* 0x0000008382c5723e */ /* 0x000fe200000018ff */
[----:B------:R-:W-:Y:S02]  /*6120*/  @!P4 FADD.FTZ R126, -R126, -RZ ;  /* 0x800000ff7e7ec221 */ /* 0x000fe40000010100 */
[--C-:B------:R-:W-:Y:S02]  /*6130*/  IMAD.IADD R114, R246, 0x1, R115.reuse ;  /* 0x00000001f6727824 */ /* 0x100fe400078e0273 */
[----:B------:R1:W-:Y:S01]  /*6140*/  STS [R208+0x2a000], R197 ;  /* 0x02a000c5d0007388 */ /* 0x0003e20000000800 */
[C---:B------:R-:W-:Y:S01]  /*6150*/  IMAD.IADD R113, R245.reuse, 0x1, R115 ;  /* 0x00000001f5717824 */ /* 0x040fe200078e0273 */
[----:B------:R-:W-:Y:S01]  /*6160*/  F2FP.RELU.BF16.F32.PACK_AB R196, R126, R127 ;  /* 0x0000007f7ec4723e */ /* 0x000fe200000018ff */
[----:B------:R-:W-:Y:S04]  /*6170*/  IMAD.IADD R112, R245, 0x1, R114 ;  /* 0x00000001f5707824 */ /* 0x000fe800078e0272 */
[----:B------:R2:W-:Y:S05]  /*6180*/  STS [R208+0x2a400], R196 ;  /* 0x02a400c4d0007388 */ /* 0x0005ea0000000800 */
[----:B------:R-:W-:Y:S05]  /*6190*/  LDSM.16.M88.4 R84, [R115+0x10000] ;  /* 0x010000007354783b */ /* 0x000fea0000000200 */
[----:B------:R-:W3:Y:S05]  /*61a0*/  LDSM.16.M88.4 R88, [R241+0x20000] ;  /* 0x02000000f158783b */ /* 0x000eea0000000200 */
[----:B------:R-:W4:Y:S01]  /*61b0*/  LDSM.16.M88.4 R92, [R241+0x20800] ;  /* 0x02080000f15c783b */ /* 0x000f220000000200 */
[----:B-1----:R-:W-:Y:S04]  /*61c0*/  IMAD.U32 R197, RZ, RZ, UR13 ;  /* 0x0000000dffc57e24 */ /* 0x002fe8000f8e00ff */
[----:B------:R-:W-:Y:S05]  /*61d0*/  LDSM.16.M88.4 R96, [R114+0x10000] ;  /* 0x010000007260783b */ /* 0x000fea0000000200 */
[----:B------:R-:W1:Y:S01]  /*61e0*/  LDSM.16.M88.4 R100, [R240+0x20000] ;  /* 0x02000000f064783b */ /* 0x000e620000000200 */
[----:B--2---:R-:W-:Y:S04]  /*61f0*/  IMAD.U32 R196, RZ, RZ, UR14 ;  /* 0x0000000effc47e24 */ /* 0x004fe8000f8e00ff */
[----:B------:R-:W2:Y:S01]  /*6200*/  LDSM.16.M88.4 R104, [R240+0x20800] ;  /* 0x02080000f068783b */ /* 0x000ea20000000200 */
[C---:B------:R-:W-:Y:S04]  /*6210*/  LEA R198, P0, R203.reuse, R196, 0x2 ;  /* 0x000000c4cbc67211 */ /* 0x040fe800078010ff */
[----:B------:R-:W-:Y:S01]  /*6220*/  LDSM.16.M88.4 R108, [R3+0x20000] ;  /* 0x02000000036c783b */ /* 0x000fe20000000200 */
[----:B------:R-:W-:Y:S02]  /*6230*/  LEA.HI.X.SX32 R199, R203, R197, 0x2, P0 ;  /* 0x000000c5cbc77211 */ /* 0x000fe400000f16ff */
[----:B------:R-:W-:Y:S02]  /*6240*/  FSETP.GE.FTZ.AND P0, PT, R121, RZ, PT ;  /* 0x000000ff7900720b */ /* 0x000fe40003f16000 */
[----:B------:R-:W5:Y:S05]  /*6250*/  LDL R203, [R1+0x28] ;  /* 0x0000280001cb7983 */ /* 0x000f6a0000100800 */
[----:B------:R-:W2:Y:S01]  /*6260*/  LDG.E R197, desc[UR6][R198.64] ;  /* 0x00000006c6c57981 */ /* 0x000ea2000c1e1900 */
[C---:B---3--:R-:W-:Y:S06]  /*6270*/  HMMA.16816.F32.BF16 R4, R84.reuse, R88, RZ ;  /* 0x000000585404723c */ /* 0x048fec00000418ff */
[C---:B------:R-:W-:Y:S01]  /*6280*/  HMMA.16816.F32.BF16 R8, R84.reuse, R90, RZ ;  /* 0x0000005a5408723c */ /* 0x040fe200000418ff */
[----:B------:R-:W3:Y:S05]  /*6290*/  LDSM.16.M88.4 R88, [R113+0x10000] ;  /* 0x010000007158783b */ /* 0x000eea0000000200 */
[C---:B----4-:R-:W-:Y:S06]  /*62a0*/  HMMA.16816.F32.BF16 R12, R84.reuse, R92, RZ ;  /* 0x0000005c540c723c */ /* 0x050fec00000418ff */
[----:B------:R-:W-:Y:S01]  /*62b0*/  HMMA.16816.F32.BF16 R16, R84, R94, RZ ;  /* 0x0000005e5410723c */ /* 0x000fe200000418ff */
[----:B------:R-:W4:Y:S05]  /*62c0*/  LDSM.16.M88.4 R84, [R3+0x20800] ;  /* 0x020800000354783b */ /* 0x000f2a0000000200 */
[C---:B-1----:R-:W-:Y:S01]  /*62d0*/  HMMA.16816.F32.BF16 R4, R96.reuse, R100, R4 ;  /* 0x000000646004723c */ /* 0x042fe20000041804 */
[----:B------:R1:W4:Y:S05]  /*62e0*/  LDG.E R199, desc[UR6][R198.64+0x20] ;  /* 0x00002006c6c77981 */ /* 0x00032a000c1e1900 */
[----:B------:R-:W-:Y:S01]  /*62f0*/  LDSM.16.M88.4 R92, [R112+0x10000] ;  /* 0x01000000705c783b */ /* 0x000fe20000000200 */
[C---:B------:R-:W-:Y:S04]  /*6300*/  HMMA.16816.F32.BF16 R8, R96.reuse, R102, R8 ;  /* 0x000000666008723c */ /* 0x040fe80000041808 */
[----:B------:R-:W1:Y:S02]  /*6310*/  LDSM.16.M88.4 R100, [R2+0x20000] ;  /* 0x020000000264783b */ /* 0x000e640000000200 */
[C---:B--2---:R-:W-:Y:S06]  /*6320*/  HMMA.16816.F32.BF16 R12, R96.reuse, R104, R12 ;  /* 0x00000068600c723c */ /* 0x044fec000004180c */
[----:B------:R-:W-:Y:S01]  /*6330*/  HMMA.16816.F32.BF16 R16, R96, R106, R16 ;  /* 0x0000006a6010723c */ /* 0x000fe20000041810 */
[----:B------:R-:W2:Y:S05]  /*6340*/  LDSM.16.M88.4 R96, [R2+0x20800] ;  /* 0x020800000260783b */ /* 0x000eaa0000000200 */
[C---:B---3--:R-:W-:Y:S01]  /*6350*/  HMMA.16816.F32.BF16 R4, R88.reuse, R108, R4 ;  /* 0x0000006c5804723c */ /* 0x048fe20000041804 */
[----:B------:R-:W-:Y:S05]  /*6360*/  LDSM.16.M88.4 R104, [R115+0x12000] ;  /* 0x012000007368783b */ /* 0x000fea0000000200 */
[C---:B------:R-:W-:Y:S01]  /*6370*/  HMMA.16816.F32.BF16 R8, R88.reuse, R110, R8 ;  /* 0x0000006e5808723c */ /* 0x040fe20000041808 */
[----:B------:R-:W3:Y:S05]  /*6380*/  LDSM.16.M88.4 R108, [R241+0x22000] ;  /* 0x02200000f16c783b */ /* 0x000eea0000000200 */
[C---:B----4-:R-:W-:Y:S06]  /*6390*/  HMMA.16816.F32.BF16 R12, R88.reuse, R84, R12 ;  /* 0x00000054580c723c */ /* 0x050fec000004180c */
[----:B------:R-:W-:Y:S01]  /*63a0*/  HMMA.16816.F32.BF16 R16, R88, R86, R16 ;  /* 0x000000565810723c */ /* 0x000fe20000041810 */
[----:B------:R-:W4:Y:S05]  /*63b0*/  LDSM.16.M88.4 R84, [R241+0x22800] ;  /* 0x02280000f154783b */ /* 0x000f2a0000000200 */
[----:B------:R-:W-:Y:S01]  /*63c0*/  LDSM.16.M88.4 R88, [R114+0x12000] ;  /* 0x012000007258783b */ /* 0x000fe20000000200 */
[C---:B-1----:R-:W-:Y:S06]  /*63d0*/  HMMA.16816.F32.BF16 R4, R92.reuse, R100, R4 ;  /* 0x000000645c04723c */ /* 0x042fec0000041804 */
[C---:B------:R-:W-:Y:S01]  /*63e0*/  HMMA.16816.F32.BF16 R8, R92.reuse, R102, R8 ;  /* 0x000000665c08723c */ /* 0x040fe20000041808 */
[----:B------:R-:W1:Y:S05]  /*63f0*/  LDSM.16.M88.4 R100, [R240+0x22000] ;  /* 0x02200000f064783b */ /* 0x000e6a0000000200 */
        /* <DEDUP_REMOVED lines=10> */
[C---:B-1----:R-:W-:Y:S01]  /*64a0*/  HMMA.16816.F32.BF16 R4, R88.reuse, R100, R4 ;  /* 0x000000645804723c */ /* 0x042fe20000041804 */
[----:B------:R-:W-:Y:S05]  /*64b0*/  LDSM.16.M88.4 R104, [R2+0x22000] ;  /* 0x022000000268783b */ /* 0x000fea0000000200 */
        /* <DEDUP_REMOVED lines=61> */
[C---:B---3--:R-:W-:Y:S06]  /*6890*/  HMMA.16816.F32.BF16 R4, R92.reuse, R108, R4 ;  /* 0x0000006c5c04723c */ /* 0x048fec0000041804 */
[C---:B------:R-:W-:Y:S06]  /*68a0*/  HMMA.16816.F32.BF16 R8, R92.reuse, R110, R8 ;  /* 0x0000006e5c08723c */ /* 0x040fec0000041808 */
[C---:B----4-:R-:W-:Y:S06]  /*68b0*/  HMMA.16816.F32.BF16 R12, R92.reuse, R84, R12 ;  /* 0x000000545c0c723c */ /* 0x050fec000004180c */
[----:B------:R-:W-:Y:S06]  /*68c0*/  HMMA.16816.F32.BF16 R16, R92, R86, R16 ;  /* 0x000000565c10723c */ /* 0x000fec0000041810 */
[C---:B-1----:R-:W-:Y:S06]  /*68d0*/  HMMA.16816.F32.BF16 R4, R96.reuse, R104, R4 ;  /* 0x000000686004723c */ /* 0x042fec0000041804 */
[C---:B------:R-:W-:Y:S06]  /*68e0*/  HMMA.16816.F32.BF16 R8, R96.reuse, R106, R8 ;  /* 0x0000006a6008723c */ /* 0x040fec0000041808 */
[C---:B--2---:R-:W-:Y:S06]  /*68f0*/  HMMA.16816.F32.BF16 R12, R96.reuse, R88, R12 ;  /* 0x00000058600c723c */ /* 0x044fec000004180c */
[----:B------:R-:W-:Y:S06]  /*6900*/  HMMA.16816.F32.BF16 R16, R96, R90, R16 ;  /* 0x0000005a6010723c */ /* 0x000fec0000041810 */
[C---:B------:R-:W-:Y:S01]  /*6910*/  FADD.FTZ R198, -R197.reuse, R5 ;  /* 0x00000005c5c67221 */ /* 0x040fe20000010100 */
[C---:B------:R-:W-:Y:S04]  /*6920*/  FADD.FTZ R196, -R197.reuse, R4 ;  /* 0x00000004c5c47221 */ /* 0x040fe80000010100 */
[-C--:B------:R-:W-:Y:S01]  /*6930*/  FSEL R115, R198, R197.reuse, P2 ;  /* 0x000000c5c6737208 */ /* 0x080fe20001000000 */
[C---:B------:R-:W-:Y:S01]  /*6940*/  FADD.FTZ R200, -R197.reuse, R8 ;  /* 0x00000008c5c87221 */ /* 0x040fe20000010100 */
[----:B------:R-:W-:Y:S01]  /*6950*/  FSEL R196, R196, R197, P3 ;  /* 0x000000c5c4c47208 */ /* 0x000fe20001800000 */
[C---:B------:R-:W-:Y:S01]  /*6960*/  FADD.FTZ R202, -R197.reuse, R9 ;  /* 0x00000009c5ca7221 */ /* 0x040fe20000010100 */
[----:B------:R-:W-:Y:S01]  /*6970*/  FSETP.GE.FTZ.AND P2, PT, R124, RZ, PT ;  /* 0x000000ff7c00720b */ /* 0x000fe20003f56000 */
[----:B------:R-:W-:Y:S01]  /*6980*/  FMUL.FTZ R115, R116, R115 ;  /* 0x0000007374737220 */ /* 0x000fe20000410000 */
[-C--:B------:R-:W-:Y:S01]  /*6990*/  FSEL R201, R200, R197.reuse, P1 ;  /* 0x000000c5c8c97208 */ /* 0x080fe20000800000 */
[----:B------:R-:W-:Y:S01]  /*69a0*/  FADD.FTZ R116, -R197, R12 ;  /* 0x0000000cc5747221 */ /* 0x000fe20000010100 */
[----:B------:R-:W-:Y:S01]  /*69b0*/  FSEL R202, R202, R197, P0 ;  /* 0x000000c5caca7208 */ /* 0x000fe20000000000 */
[----:B------:R-:W-:Y:S01]  /*69c0*/  FMUL.FTZ R196, R117, R196 ;  /* 0x000000c475c47220 */ /* 0x000fe20000410000 */
[----:B------:R-:W-:Y:S01]  /*69d0*/  FSETP.GE.FTZ.AND P0, PT, R125, RZ, PT ;  /* 0x000000ff7d00720b */ /* 0x000fe20003f16000 */
[----:B------:R-:W-:Y:S01]  /*69e0*/  FMUL.FTZ R201, R120, R201 ;  /* 0x000000c978c97220 */ /* 0x000fe20000410000 */
[----:B------:R-:W-:Y:S01]  /*69f0*/  FSEL R117, R116, R197, P2 ;  /* 0x000000c574757208 */ /* 0x000fe20001000000 */
[C---:B------:R-:W-:Y:S01]  /*6a00*/  FADD.FTZ R120, -R197.reuse, R13 ;  /* 0x0000000dc5787221 */ /* 0x040fe20000010100 */
[----:B------:R-:W-:Y:S01]  /*6a10*/  FSETP.GE.FTZ.AND P1, PT, R130, RZ, PT ;  /* 0x000000ff8200720b */ /* 0x000fe20003f36000 */
[----:B------:R-:W-:Y:S01]  /*6a20*/  FADD.FTZ R116, -R197, R16 ;  /* 0x00000010c5747221 */ /* 0x000fe20000010100 */
[----:B------:R-:W-:Y:S01]  /*6a30*/  F2FP.BF16.F32.PACK_AB R115, R115, R196 ;  /* 0x000000c47373723e */ /* 0x000fe200000010ff */
[----:B------:R-:W-:Y:S01]  /*6a40*/  FMUL.FTZ R117, R124, R117 ;  /* 0x000000757c757220 */ /* 0x000fe20000410000 */
[-C--:B------:R-:W-:Y:S01]  /*6a50*/  FSEL R120, R120, R197.reuse, P0 ;  /* 0x000000c578787208 */ /* 0x080fe20000000000 */
[----:B------:R-:W-:Y:S01]  /*6a60*/  FMUL.FTZ R202, R121, R202 ;  /* 0x000000ca79ca7220 */ /* 0x000fe20000410000 */
[----:B------:R-:W-:Y:S01]  /*6a70*/  FSETP.GE.FTZ.AND P0, PT, R131, RZ, PT ;  /* 0x000000ff8300720b */ /* 0x000fe20003f16000 */
[----:B------:R-:W-:Y:S02]  /*6a80*/  FADD.FTZ R124, -R199, R7 ;  /* 0x00000007c77c7221 */ /* 0x000fe40000010100 */
[----:B------:R-:W-:Y:S01]  /*6a90*/  FMUL.FTZ R120, R125, R120 ;  /* 0x000000787d787220 */ /* 0x000fe20000410000 */
[----:B------:R-:W-:Y:S02]  /*6aa0*/  FSEL R116, R116, R197, P0 ;  /* 0x000000c574747208 */ /* 0x000fe40000000000 */
[----:B------:R-:W-:Y:S01]  /*6ab0*/  PLOP3.LUT P0, PT, PT, PT, UP2, 0x80, 0x0 ;  /* 0x000000000000781c */ /* 0x000fe20003f0f028 */
[----:B------:R-:W-:Y:S01]  /*6ac0*/  @P1 FADD.FTZ R197, -R197, R17 ;  /* 0x00000011c5c51221 */ /* 0x000fe20000010100 */
[----:B------:R-:W-:Y:S01]  /*6ad0*/  F2FP.BF16.F32.PACK_AB R117, R120, R117 ;  /* 0x000000757875723e */ /* 0x000fe200000010ff */
[----:B------:R-:W-:Y:S01]  /*6ae0*/  FMUL.FTZ R116, R131, R116 ;  /* 0x0000007483747220 */ /* 0x000fe20000410000 */
[----:B------:R-:W-:Y:S01]  /*6af0*/  F2FP.BF16.F32.PACK_AB R201, R202, R201 ;  /* 0x000000c9cac9723e */ /* 0x000fe200000010ff */
[----:B------:R-:W-:Y:S08]  /*6b00*/  FADD.FTZ R120, -R199, R6 ;  /* 0x00000006c7787221 */ /* 0x000ff00000010100 */
        /* <DEDUP_REMOVED lines=102> */
.L_x_1749:
[----:B------:R-:W-:Y:S01]  /*7170*/  FSETP.GE.FTZ.AND P1, PT, R118, RZ, PT ;  /* 0x000000ff7600720b */ /* 0x000fe20003f36000 */
[C---:B------:R-:W-:Y:S01]  /*7180*/  FADD.FTZ R10, -R199.reuse, R10 ;  /* 0x0000000ac70a7221 */ /* 0x040fe20000010100 */
[-C--:B------:R-:W-:Y:S01]  /*7190*/  FSEL R120, R120, R199.reuse, P6 ;  /* 0x000000c778787208 */ /* 0x080fe20003000000 */
[----:B-1----:R-:W-:Y:S01]  /*71a0*/  FADD.FTZ R4, -R199, R11 ;  /* 0x0000000bc7047221 */ /* 0x002fe20000010100 */
        /* <DEDUP_REMOVED lines=207> */
.L_x_1750:
        /* <DEDUP_REMOVED lines=702> */
.L_x_1752:
        /* <DEDUP_REMOVED lines=21> */
.L_x_1753:
        /* <DEDUP_REMOVED lines=62> */
.L_x_1755:
[----:B------:R-:W-:Y:S05]  /*afb0*/  BSYNC B0 ;  /* 0x0000000000007941 */ /* 0x000fea0003800000 */
.L_x_1754:
        /* <DEDUP_REMOVED lines=21> */
.L_x_1757:
[----:B------:R-:W-:Y:S05]  /*b110*/  BSYNC B0 ;  /* 0x0000000000007941 */ /* 0x000fea0003800000 */
.L_x_1756:
        /* <DEDUP_REMOVED lines=38> */
.L_x_1759:
[----:B------:R-:W-:Y:S05]  /*b380*/  BSYNC B0 ;  /* 0x0000000000007941 */ /* 0x000fea0003800000 */
.L_x_1758:
        /* <DEDUP_REMOVED lines=22> */
.L_x_1730:
        /* <DEDUP_REMOVED lines=24> */
.L_x_1761:
        /* <DEDUP_REMOVED lines=22> */
.L_x_1762:
        /* <DEDUP_REMOVED lines=15> */
[----:B------:R-:W-:Y:S01]  /*b8c0*/  UIMAD UR15, UR55, UR15, UR5 ;  /* 0x0000000f370f72a4 */ /* 0x000fe2000f8e0205 */
[----:B------:R-:W-:Y:S02]  /*b8d0*/  SHF.R.S32.HI R6, RZ, 0x1f, R7 ;  /* 0x0000001fff067819 */ /* 0x000fe40000011407 */
[----:B------:R-:W-:Y:S01]  /*b8e0*/  ISETP.GE.AND P4, PT, R4, UR9, PT ;  /* 0x0000000904007c0c */ /* 0x000fe2000bf86270 */
[----:B--2---:R-:W-:-:S04]  /*b8f0*/  IMAD.WIDE.U32 R8, R8, UR18, R18 ;  /* 0x0000001208087c25 */ /* 0x004fc8000f8e0012 */
[----:B------:R-:W-:Y:S01]  /*b900*/  VIADD R4, R18, 0x80 ;  /* 0x0000008012047836 */ /* 0x000fe20000000000 */
[----:B------:R-:W-:-:S04]  /*b910*/  IADD3 R8, P0, R8, UR8, RZ ;  /* 0x0000000808087c10 */ /* 0x000fc8000ff1e0ff */
[----:B------:R-:W-:Y:S02]  /*b920*/  IADD3.X R9, R9, UR20, R5, P0, !PT ;  /* 0x0000001409097c10 */ /* 0x000fe400087fe405 */
[----:B------:R-:W-:Y:S01]  /*b930*/  IADD3 R5, R18, 0xc0, RZ ;  /* 0x000000c012057810 */ /* 0x000fe20007ffe0ff */
        /* <DEDUP_REMOVED lines=22> */
.L_x_1764:
[----:B------:R-:W-:Y:S05]  /*baa0*/  BSYNC B0 ;  /* 0x0000000000007941 */ /* 0x000fea0003800000 */
.L_x_1763:
        /* <DEDUP_REMOVED lines=21> */
.L_x_1766:
[----:B------:R-:W-:Y:S05]  /*bc00*/  BSYNC B0 ;  /* 0x0000000000007941 */ /* 0x000fea0003800000 */
.L_x_1765:
        /* <DEDUP_REMOVED lines=28> */
[----:B-1----:R-:W-:-:S04]  /*bdd0*/  LEA R16, P5, R14, UR8, 0x1 ;  /* 0x000000080e107c11 */ /* 0x002fc8000f8a08ff */
[----:B------:R-:W-:-:S05]  /*bde0*/  LEA.HI.X R17, R14, UR9, R9, 0x1, P5 ;  /* 0x000000090e117c11 */ /* 0x000fca000a8f0c09 */
[----:B------:R2:W-:Y:S04]  /*bdf0*/  @!P3 STG.E.128 desc[UR6][R16.64], RZ ;  /* 0x000000ff1000b986 */ /* 0x0005e8000c101d06 */
[----:B------:R2:W-:Y:S04]  /*be00*/  @!P2 STG.E.128 desc[UR6][R16.64+0x80], RZ ;  /* 0x000080ff1000a986 */ /* 0x0005e8000c101d06 */
[----:B------:R2:W-:Y:S04]  /*be10*/  @!P1 STG.E.128 desc[UR6][R16.64+0x100], RZ ;  /* 0x000100ff10009986 */ /* 0x0005e8000c101d06 */
[----:B------:R2:W-:Y:S02]  /*be20*/  @!P0 STG.E.128 desc[UR6][R16.64+0x180], RZ ;  /* 0x000180ff10008986 */ /* 0x0005e4000c101d06 */
.L_x_1768:
[----:B------:R-:W-:Y:S05]  /*be30*/  BSYNC B0 ;  /* 0x0000000000007941 */ /* 0x000fea0003800000 */
.L_x_1767:
        /* <DEDUP_REMOVED lines=20> */
.L_x_1760:
[----:B------:R-:W-:Y:S05]  /*bf80*/  BSYNC B1 ;  /* 0x0000000000017941 */ /* 0x000fea0003800000 */
.L_x_1725:
        /* <DEDUP_REMOVED lines=12> */
.L_x_1769:
[----:B------:R-:W-:Y:S05]  /*c050*/  EXIT ;  /* 0x000000000000794d */ /* 0x000fea0003800000 */
.L_x_1771:
        /* <DEDUP_REMOVED lines=10> */
.L_x_2068:


//--------------------- .text._ZN5flash44flash_bwd_dq_dk_dv_loop_seqk_parallel_kernelI23Flash_bwd_kernel_traitsILi256ELi64ELi64ELi8ELi4ELi2ELi2ELb0ELb0EN7cutlass10bfloat16_tE19Flash_kernel_traitsILi256ELi64ELi64ELi8ES3_EELb0ELb0ELb0ELb1ELb0ELb0ELb1EEEvNS_16Flash_bwd_paramsE --------------------------
	.section	.text._ZN5flash44flash_bwd_dq_dk_dv_loop_seqk_parallel_kernelI23Flash_bwd_kernel_traitsILi256ELi64ELi64ELi8ELi4ELi2ELi2ELb0ELb0EN7cutlass10bfloat16_tE19Flash_kernel_traitsILi256ELi64ELi64ELi8ES3_EELb0ELb0ELb0ELb1ELb0ELb0ELb1EEEvNS_16Flash_bwd_paramsE,"ax",@progbits
	.align	128
        .global         _ZN5flash44flash_bwd_dq_dk_dv_loop_seqk_parallel_kernelI23Flash_bwd_kernel_traitsILi256ELi64ELi64ELi8ELi4ELi2ELi2ELb0ELb0EN7cutlass10bfloat16_tE19Flash_kernel_traitsILi256ELi64ELi64ELi8ES3_EELb0ELb0ELb0ELb1ELb0ELb0ELb1EEEvNS_16Flash_bwd_paramsE
        .type           _ZN5flash44flash_bwd_dq_dk_dv_loop_seqk_parallel_kernelI23Flash_bwd_kernel_traitsILi256ELi64ELi64ELi8ELi4ELi2ELi2ELb0ELb0EN7cutlass10bfloat16_tE19Flash_kernel_traitsILi256ELi64ELi64ELi8ES3_EELb0ELb0ELb0ELb1ELb0ELb0ELb1EEEvNS_16Flash_bwd_paramsE,@function
        .size           _ZN5flash44flash_bwd_dq_dk_dv_loop_seqk_parallel_kernelI23Flash_bwd_kernel_traitsILi256ELi64ELi64ELi8ELi4ELi2ELi2ELb0ELb0EN7cutlass10bfloat16_tE19Flash_kernel_traitsILi256ELi64ELi64ELi8ES3_EELb0ELb0ELb0ELb1ELb0ELb0ELb1EEEvNS_16Flash_bwd_paramsE,(.L_x_2069 - _ZN5flash44flash_bwd_dq_dk_dv_loop_seqk_parallel_kernelI23Flash_bwd_kernel_traitsILi256ELi64ELi64ELi8ELi4ELi2ELi2ELb0ELb0EN7cutlass10bfloat16_tE19Flash_kernel_traitsILi256ELi64ELi64ELi8ES3_EELb0ELb0ELb0ELb1ELb0ELb0ELb1EEEvNS_16Flash_bwd_paramsE)
        .other          _ZN5flash44flash_bwd_dq_dk_dv_loop_seqk_parallel_kernelI23Flash_bwd_kernel_traitsILi256ELi64ELi64ELi8ELi4ELi2ELi2ELb0ELb0EN7cutlass10bfloat16_tE19Flash_kernel_traitsILi256ELi64ELi64ELi8ES3_EELb0ELb0ELb0ELb1ELb0ELb0ELb1EEEvNS_16Flash_bwd_paramsE,@"STO_CUDA_ENTRY STV_DEFAULT"
_ZN5flash44flash_bwd_dq_dk_dv_loop_seqk_parallel_kernelI23Flash_bwd_kernel_traitsILi256ELi64ELi64ELi8ELi4ELi2ELi2ELb0ELb0EN7cutlass10bfloat16_tE19Flash_kernel_traitsILi256ELi64ELi64ELi8ES3_EELb0ELb0ELb0ELb1ELb0ELb0ELb1EEEvNS_16Flash_bwd_paramsE:
.text._ZN5flash44flash_bwd_dq_dk_dv_loop_seqk_parallel_kernelI23Flash_bwd_kernel_traitsILi256ELi64ELi64ELi8ELi4ELi2ELi2ELb0ELb0EN7cutlass10bfloat16_tE19Flash_kernel_traitsILi256ELi64ELi64ELi8ES3_EELb0ELb0ELb0ELb1ELb0ELb0ELb1EEEvNS_16Flash_bwd_paramsE:
        /* <DEDUP_REMOVED lines=27> */
[CC--:B------:R-:W-:Y:S02]  /*01b0*/  LEA.HI R8, R2.reuse, R10.reuse, RZ, 0x3 ;  /* 0x0000000a02087211 */ /* 0x0c0fe400078f18ff */
[CC--:B------:R-:W-:Y:S02]  /*01c0*/  LEA.HI R7, R2.reuse, R10.reuse, RZ, 0x5 ;  /* 0x0000000a02077211 */ /* 0x0c0fe400078f28ff */
[CC--:B------:R-:W-:Y:S02]  /*01d0*/  LEA.HI R13, R2.reuse, R10.reuse, RZ, 0x7 ;  /* 0x0000000a020d7211 */ /* 0x0c0fe400078f38ff */
[----:B------:R-:W-:-:S02]  /*01e0*/  LEA.HI R15, R2, R10, RZ, 0x6 ;  /* 0x0000000a020f7211 */ /* 0x000fc400078f30ff */
[--C-:B------:R-:W-:Y:S02]  /*01f0*/  SHF.R.S32.HI R6, RZ, 0x2, R0.reuse ;  /* 0x00000002ff067819 */ /* 0x100fe40000011400 */
[----:B------:R-:W-:Y:S02]  /*0200*/  SHF.R.S32.HI R3, RZ, 0x1f, R0 ;  /* 0x0000001fff037819 */ /* 0x000fe40000011400 */
[----:B------:R-:W-:Y:S02]  /*0210*/  LOP3.LUT R2, R0, 0x7ffffffc, RZ, 0xc0, !PT ;  /* 0x7ffffffc00027812 */ /* 0x000fe400078ec0ff */
[----:B------:R-:W-:Y:S02]  /*0220*/  SHF.R.S32.HI R5, RZ, 0x4, R4 ;  /* 0x00000004ff057819 */ /* 0x000fe40000011404 */
[----:B------:R-:W-:Y:S01]  /*0230*/  LOP3.LUT R0, R8, 0xfffffff8, RZ, 0xc0, !PT ;  /* 0xfffffff808007812 */ /* 0x000fe200078ec0ff */
[----:B------:R-:W-:Y:S01]  /*0240*/  IMAD.IADD R14, R10, 0x1, -R2 ;  /* 0x000000010a0e7824 */ /* 0x000fe200078e0a02 */
[----:B------:R-:W-:-:S02]  /*0250*/  LOP3.LUT R11, R7, 0xffffffe0, RZ, 0xc0, !PT ;  /* 0xffffffe0070b7812 */ /* 0x000fc400078ec0ff */
[----:B------:R-:W-:Y:S01]  /*0260*/  LOP3.LUT R9, R4, 0xfffffff0, RZ, 0xc0, !PT ;  /* 0xfffffff004097812 */ /* 0x000fe200078ec0ff */
[----:B------:R-:W-:Y:S01]  /*0270*/  IMAD.IADD R0, R10, 0x1, -R0 ;  /* 0x000000010a007824 */ /* 0x000fe200078e0a00 */
[----:B------:R-:W-:Y:S01]  /*0280*/  LEA.HI R4, R4, R5, RZ, 0x1 ;  /* 0x0000000504047211 */ /* 0x000fe200078f08ff */
[C---:B------:R-:W-:Y:S01]  /*0290*/  IMAD.IADD R16, R10.reuse, 0x1, -R11 ;  /* 0x000000010a107824 */ /* 0x040fe200078e0a0b */
[----:B------:R-:W-:Y:S01]  /*02a0*/  LEA.HI R3, R3, R6, RZ, 0x3 ;  /* 0x0000000603037211 */ /* 0x000fe200078f18ff */
[----:B------:R-:W-:Y:S01]  /*02b0*/  IMAD.IADD R9, R10, 0x1, -R9 ;  /* 0x000000010a097824 */ /* 0x000fe200078e0a09 */
[----:B------:R-:W-:Y:S01]  /*02c0*/  SHF.R.S32.HI R10, RZ, 0x3, R8 ;  /* 0x00000003ff0a7819 */ /* 0x000fe20000011408 */
[----:B------:R-:W-:Y:S01]  /*02d0*/  IMAD.SHL.U32 R232, R0, 0x8, RZ ;  /* 0x0000000800e87824 */ /* 0x000fe200078e00ff */
[----:B------:R-:W-:Y:S01]  /*02e0*/  LOP3.LUT R4, R4, 0xfffffffe, RZ, 0xc0, !PT ;  /* 0xfffffffe04047812 */ /* 0x000fe200078ec0ff */
[----:B------:R-:W-:Y:S01]  /*02f0*/  STL [R1+0x4], R16 ;  /* 0x0000041001007387 */ /* 0x000fe20000100800 */
[----:B------:R-:W-:-:S02]  /*0300*/  SHF.R.S32.HI R17, RZ, 0x5, R7 ;  /* 0x00000005ff117819 */ /* 0x000fc40000011407 */
[----:B------:R-:W-:Y:S01]  /*0310*/  LOP3.LUT R2, R3, 0xfffffff8, RZ, 0xc0, !PT ;  /* 0xfffffff803027812 */ /* 0x000fe200078ec0ff */
[----:B------:R-:W-:Y:S01]  /*0320*/  IMAD.SHL.U32 R3, R10, 0x40, RZ ;  /* 0x000000400a037824 */ /* 0x000fe200078e00ff */
[----:B------:R-:W-:Y:S01]  /*0330*/  LOP3.LUT P4, RZ, R0, 0x4, RZ, 0xc0, !PT ;  /* 0x0000000400ff7812 */ /* 0x000fe2000788c0ff */
[----:B------:R-:W-:Y:S01]  /*0340*/  IMAD.IADD R11, R5, 0x1, -R4 ;  /* 0x00000001050b7824 */ /* 0x000fe200078e0a04 */
[----:B------:R-:W-:Y:S01]  /*0350*/  LEA.HI R4, R7, R17, RZ, 0x1 ;  /* 0x0000001107047211 */ /* 0x000fe200078f08ff */
[----:B------:R-:W-:Y:S01]  /*0360*/  IMAD.IADD R6, R6, 0x1, -R2 ;  /* 0x0000000106067824 */ /* 0x000fe200078e0a02 */
[----:B------:R-:W-:Y:S01]  /*0370*/  LOP3.LUT R2, R3, 0x1c0, RZ, 0xc0, !PT ;  /* 0x000001c003027812 */ /* 0x000fe200078ec0ff */
[----:B------:R-:W-:Y:S01]  /*0380*/  IMAD.SHL.U32 R10, R11, 0x200, RZ ;  /* 0x000002000b0a7824 */ /* 0x000fe200078e00ff */
[----:B------:R-:W-:Y:S02]  /*0390*/  LOP3.LUT R3, R4, 0xfffffffe, RZ, 0xc0, !PT ;  /* 0xfffffffe04037812 */ /* 0x000fe400078ec0ff */
[C---:B------:R-:W-:Y:S01]  /*03a0*/  LOP3.LUT P3, RZ, R0.reuse, 0x2, RZ, 0xc0, !PT ;  /* 0x0000000200ff7812 */ /* 0x040fe2000786c0ff */
[----:B------:R-:W-:Y:S01]  /*03b0*/  IMAD.SHL.U32 R0, R0, 0x40, RZ ;  /* 0x0000004000007824 */ /* 0x000fe200078e00ff */
[----:B------:R-:W-:Y:S01]  /*03c0*/  SHF.R.U32.HI R4, RZ, 0x3, R2 ;  /* 0x00000003ff047819 */ /* 0x000fe20000011602 */
[----:B------:R-:W-:Y:S01]  /*03d0*/  IMAD.IADD R217, R17, 0x1, -R3 ;  /* 0x0000000111d97824 */ /* 0x000fe200078e0a03 */
[----:B------:R-:W-:-:S02]  /*03e0*/  LOP3.LUT R2, R2, 0x38, R232, 0xf8, !PT ;  /* 0x0000003802027812 */ /* 0x000fc400078ef8e8 */
[----:B------:R-:W-:Y:S02]  /*03f0*/  LOP3.LUT R0, R0, 0x1c0, RZ, 0xc0, !PT ;  /* 0x000001c000007812 */ /* 0x000fe400078ec0ff */
[----:B------:R-:W-:Y:S01]  /*0400*/  LOP3.LUT R12, R2, R4, RZ, 0x3c, !PT ;  /* 0x00000004020c7212 */ /* 0x000fe200078e3cff */
[----:B------:R-:W-:Y:S01]  /*0410*/  IMAD.SHL.U32 R2, R217, 0x10, RZ ;  /* 0x00000010d9027824 */ /* 0x000fe200078e00ff */
[----:B------:R-:W-:Y:S02]  /*0420*/  SHF.R.S32.HI R3, RZ, 0x1f, R9 ;  /* 0x0000001fff037819 */ /* 0x000fe40000011409 */
[----:B------:R-:W-:Y:S02]  /*0430*/  SHF.R.S32.HI R5, RZ, 0x7, R13 ;  /* 0x00000007ff057819 */ /* 0x000fe4000001140d */
[----:B------:R-:W-:Y:S02]  /*0440*/  LOP3.LUT R210, R0, 0x8, R8, 0xf8, !PT ;  /* 0x0000000800d27812 */ /* 0x000fe400078ef808 */
[----:B------:R-:W-:-:S02]  /*0450*/  SHF.R.U32.HI R215, RZ, 0x3, R0 ;  /* 0x00000003ffd77819 */ /* 0x000fc40000011600 */
[----:B------:R-:W-:Y:S02]  /*0460*/  LEA.HI R13, R3, R9, RZ, 0x3 ;  /* 0x00000009030d7211 */ /* 0x000fe400078f18ff */
[----:B------:R-:W-:Y:S01]  /*0470*/  LOP3.LUT R4, R0, 0x10, R2, 0xf8, !PT ;  /* 0x0000001000047812 */ /* 0x000fe200078ef802 */
[----:B------:R-:W-:Y:S01]  /*0480*/  IMAD R2, R5, 0x800, R10 ;  /* 0x0000080005027824 */ /* 0x000fe200078e020a */
[----:B------:R-:W-:Y:S02]  /*0490*/  LOP3.LUT R0, R6, 0x1, RZ, 0xc0, !PT ;  /* 0x0000000106007812 */ /* 0x000fe400078ec0ff */
[----:B------:R-:W-:Y:S02]  /*04a0*/  LOP3.LUT R210, R210, R215, RZ, 0x3c, !PT ;  /* 0x000000d7d2d27212 */ /* 0x000fe400078e3cff */
[----:B------:R-:W-:Y:S02]  /*04b0*/  LOP3.LUT R3, R13, 0xfffffff8, RZ, 0xc0, !PT ;  /* 0xfffffff80d037812 */ /* 0x000fe400078ec0ff */
[----:B------:R-:W-:Y:S01]  /*04c0*/  ISETP.NE.U32.AND P0, PT, R0, 0x1, PT ;  /* 0x000000010000780c */ /* 0x000fe20003f05070 */
[----:B------:R-:W-:Y:S01]  /*04d0*/  IMAD.IADD R210, R2, 0x1, R210 ;  /* 0x0000000102d27824 */ /* 0x000fe200078e02d2 */
[----:B------:R-:W-:Y:S01]  /*04e0*/  SHF.R.S32.HI R0, RZ, 0x1f, R7 ;  /* 0x0000001fff007819 */ /* 0x000fe20000011407 */
[----:B------:R-:W-:Y:S01]  /*04f0*/  IMAD.IADD R251, R9, 0x1, -R3 ;  /* 0x0000000109fb7824 */ /* 0x000fe200078e0a03 */
[----:B------:R-:W-:Y:S01]  /*0500*/  SHF.R.S32.HI R2, RZ, 0x6, R15 ;  /* 0x00000006ff027819 */ /* 0x000fe2000001140f */
[----:B------:R-:W-:Y:S01]  /*0510*/  IMAD.SHL.U32 R210, R210, 0x2, RZ ;  /* 0x00000002d2d27824 */ /* 0x000fe200078e00ff */
[----:B------:R-:W-:Y:S01]  /*0520*/  LEA.HI R3, R0, R17, RZ, 0x2 ;  /* 0x0000001100037211 */ /* 0x000fe200078f10ff */
[----:B------:R-:W-:Y:S01]  /*0530*/  IMAD.SHL.U32 R0, R6, 0x40, RZ ;  /* 0x0000004006007824 */ /* 0x000fe200078e00ff */
[----:B------:R-:W-:Y:S01]  /*0540*/  LOP3.LUT R9, R4, 0x8, R8, 0xf8, !PT ;  /* 0x0000000804097812 */ /* 0x000fe200078ef808 */
[----:B------:R-:W-:Y:S01]  /*0550*/  IMAD R4, R2, 0x200, R12 ;  /* 0x0000020002047824 */ /* 0x000fe200078e020c */
[----:B------:R-:W-:Y:S01]  /*0560*/  R2P PR, R6, 0x6 ;  /* 0x0000000606007804 */ /* 0x000fe20000000000 */
[----:B------:R-:W-:Y:S01]  /*0570*/  IMAD.SHL.U32 R2, R2, 0x8, RZ ;  /* 0x0000000802027824 */ /* 0x000fe200078e00ff */
[----:B------:R-:W-:Y:S01]  /*0580*/  LOP3.LUT R3, R3, 0xfffffffc, RZ, 0xc0, !PT ;  /* 0xfffffffc03037812 */ /* 0x000fe200078ec0ff */
[----:B------:R-:W-:Y:S01]  /*0590*/  IMAD.SHL.U32 R6, R5, 0x20, RZ ;  /* 0x0000002005067824 */ /* 0x000fe200078e00ff */
[----:B------:R-:W-:Y:S01]  /*05a0*/  LOP3.LUT R0, R0, 0x1c0, RZ, 0xc0, !PT ;  /* 0x000001c000007812 */ /* 0x000fe200078ec0ff */
[----:B------:R-:W-:Y:S01]  /*05b0*/  IMAD.SHL.U32 R5, R11, 0x20, RZ ;  /* 0x000000200b057824 */ /* 0x000fe200078e00ff */
[----:B------:R-:W-:Y:S01]  /*05c0*/  LOP3.LUT R2, R2, 0x18, RZ, 0xc0, !PT ;  /* 0x0000001802027812 */ /* 0x000fe200078ec0ff */
[----:B------:R-:W-:Y:S01]  /*05d0*/  IMAD.IADD R8, R17, 0x1, -R3 ;  /* 0x0000000111087824 */ /* 0x000fe200078e0a03 */
[----:B------:R1:W-:Y:S01]  /*05e0*/  STL [R1], R4 ;  /* 0x0000000401007387 */ /* 0x0003e20000100800 */
[----:B------:R-:W-:-:S02]  /*05f0*/  LOP3.LUT R6, R0, 0x20, R6, 0xf8, !PT ;  /* 0x0000002000067812 */ /* 0x000fc400078ef806 */
[----:B------:R-:W-:Y:S02]  /*0600*/  SHF.R.U32.HI R3, RZ, 0x3, R0 ;  /* 0x00000003ff037819 */ /* 0x000fe40000011600 */
[----:B------:R-:W-:Y:S02]  /*0610*/  LOP3.LUT R215, R10, R9, R215, 0xf6, !PT ;  /* 0x000000090ad77212 */ /* 0x000fe400078ef6d7 */
[----:B------:R-:W-:Y:S01]  /*0620*/  LOP3.LUT R9, R2, 0x20, R5, 0xf8, !PT ;  /* 0x0000002002097812 */ /* 0x000fe200078ef805 */
[----:B------:R-:W-:Y:S01]  /*0630*/  IMAD.SHL.U32 R5, R13, 0x40, RZ ;  /* 0x000000400d057824 */ /* 0x000fe200078e00ff */
[----:B------:R-:W-:Y:S02]  /*0640*/  LOP3.LUT R6, R6, R3, RZ, 0x3c, !PT ;  /* 0x0000000306067212 */ /* 0x000fe400078e3cff */
[----:B------:R-:W-:Y:S01]  /*0650*/  LOP3.LUT R2, R3, R0, R2, 0x1e, !PT ;  /* 0x0000000003027212 */ /* 0x000fe200078e1e02 */
[----:B------:R-:W-:Y:S01]  /*0660*/  IMAD.SHL.U32 R3, R251, 0x40, RZ ;  /* 0x00000040fb037824 */ /* 0x000fe200078e00ff */
[----:B------:R-:W-:-:S02]  /*0670*/  SEL R209, R209, 0xffffffe0, !P3 ;  /* 0xffffffe0d1d17807 */ /* 0x000fc40005800000 */
[----:B------:R-:W-:Y:S02]  /*0680*/  SEL R211, R211, 0xffffffc0, !P4 ;  /* 0xffffffc0d3d37807 */ /* 0x000fe40006000000 */
[----:B------:R-:W-:Y:S02]  /*0690*/  LOP3.LUT R3, R3, 0x1c0, RZ, 0xc0, !PT ;  /* 0x000001c003037812 */ /* 0x000fe400078ec0ff */
[----:B------:R-:W-:Y:S02]  /*06a0*/  SEL R237, R237, 0x10, !P0 ;  /* 0x00000010eded7807 */ /* 0x000fe40004000000 */
[----:B------:R-:W-:Y:S01]  /*06b0*/  LEA R215, R215, UR4, 0x1 ;  /* 0x00000004d7d77c11 */ /* 0x000fe2000f8e08ff */
[----:B-1----:R-:W-:-:S04]  /*06c0*/  IMAD.SHL.U32 R4, R14, 0x2, RZ ;  /* 0x000000020e047824 */ /* 0x002fc800078e00ff */
[----:B------:R-:W-:Y:S02]  /*06d0*/  IMAD.IADD R216, R211, 0x1, R215 ;  /* 0x00000001d3d87824 */ /* 0x000fe400078e02d7 */
[--C-:B------:R-:W-:Y:S02]  /*06e0*/  IMAD R7, R8, 0x400, R4.reuse ;  /* 0x0000040008077824 */ /* 0x100fe400078e0204 */
[----:B------:R-:W-:Y:S01]  /*06f0*/  IMAD R0, R217, 0x400, R4 ;  /* 0x00000400d9007824 */ /* 0x000fe200078e0204 */
[----:B------:R-:W-:Y:S01]  /*0700*/  SHF.R.S32.HI R4, RZ, 0x1f, R16 ;  /* 0x0000001fff047819 */ /* 0x000fe20000011410 */
[----:B------:R-:W-:Y:S02]  /*0710*/  IMAD.IADD R7, R7, 0x1, R6 ;  /* 0x0000000107077824 */ /* 0x000fe400078e0206 */
[----:B------:R-:W-:Y:S01]  /*0720*/  IMAD.IADD R246, R0, 0x1, R2 ;  /* 0x0000000100f67824 */ /* 0x000fe200078e0202 */
[----:B------:R-:W-:Y:S01]  /*0730*/  LEA.HI R4, R4, R16, RZ, 0x2 ;  /* 0x0000001004047211 */ /* 0x000fe200078f10ff */
[----:B------:R-:W-:Y:S01]  /*0740*/  IMAD.SHL.U32 R0, R11, 0x8, RZ ;  /* 0x000000080b007824 */ /* 0x000fe200078e00ff */
[----:B------:R-:W-:Y:S01]  /*0750*/  SHF.R.U32.HI R2, RZ, 0x3, R3 ;  /* 0x00000003ff027819 */ /* 0x000fe20000011603 */
[----:B------:R-:W-:Y:S01]  /*0760*/  IMAD.U32 R6, RZ, RZ, UR5 ;  /* 0x00000005ff067e24 */ /* 0x000fe2000f8e00ff */
[----:B----4-:R-:W-:Y:S01]  /*0770*/  USHF.R.S32.HI UR5, URZ, 0x1f, UR56 ;  /* 0x0000001f3f057899 */ /* 0x010fe20008011438 */
[----:B------:R-:W-:-:S02]  /*0780*/  SHF.R.S32.HI R4, RZ, 0x2, R4 ;  /* 0x00000002ff047819 */ /* 0x000fc40000011404 */
[----:B------:R-:W-:Y:S02]  /*0790*/  LOP3.LUT R6, R3, 0x8, R0, 0xf8, !PT ;  /* 0x0000000803067812 */ /* 0x000fe400078ef800 */
[----:B------:R-:W-:Y:S01]  /*07a0*/  LOP3.LUT R0, R5, 0xfffffe00, RZ, 0xc0, !PT ;  /* 0xfffffe0005007812 */ /* 0x000fe200078ec0ff */
[----:B------:R-:W-:Y:S01]  /*07b0*/  IMAD.U32 R5, RZ, RZ, UR5 ;  /* 0x00000005ff057e24 */ /* 0x000fe2000f8e00ff */
[----:B------:R-:W-:Y:S01]  /*07c0*/  USHF.R.S32.HI UR5, URZ, 0x1f, UR48 ;  /* 0x0000001f3f057899 */ /* 0x000fe20008011430 */
[----:B------:R-:W-:Y:S01]  /*07d0*/  LOP3.LUT R3, R2, R9, R3, 0x1e, !PT ;  /* 0x0000000902037212 */ /* 0x000fe200078e1e03 */
[----:B------:R-:W-:Y:S01]  /*07e0*/  IMAD R252, R8, 0x10, R4 ;  /* 0x0000001008fc7824 */ /* 0x000fe200078e0204 */
[----:B------:R-:W-:Y:S01]  /*07f0*/  LOP3.LUT R2, R6, R2, RZ, 0x3c, !PT ;  /* 0x0000000206027212 */ /* 0x000fe200078e3cff */
[--C-:B------:R-:W-:Y:S01]  /*0800*/  IMAD R4, R8, 0x400, R0.reuse ;  /* 0x0000040008047824 */ /* 0x100fe200078e0200 */
[----:B------:R-:W-:Y:S01]  /*0810*/  LOP3.LUT R219, R3, R0, RZ, 0xfc, !PT ;  /* 0x0000000003db7212 */ /* 0x000fe200078efcff */
[----:B------:R-:W-:Y:S01]  /*0820*/  IMAD.U32 R5, RZ, RZ, UR5 ;  /* 0x00000005ff057e24 */ /* 0x000fe2000f8e00ff */
[----:B------:R-:W-:Y:S01]  /*0830*/  USHF.R.S32.HI UR5, URZ, 0x1f, UR56 ;  /* 0x0000001f3f057899 */ /* 0x000fe20008011438 */
[----:B------:R-:W-:Y:S01]  /*0840*/  IMAD R217, R217, 0x400, R0 ;  /* 0x00000400d9d97824 */ /* 0x000fe200078e0200 */
[----:B------:R-:W-:Y:S01]  /*0850*/  LEA R235, R7, UR4, 0x1 ;  /* 0x0000000407eb7c11 */ /* 0x000fe2000f8e08ff */
[----:B------:R-:W-:-:S02]  /*0860*/  IMAD.IADD R218, R4, 0x1, R2 ;  /* 0x0000000104da7824 */ /* 0x000fc400078e0202 */
[----:B------:R-:W-:Y:S02]  /*0870*/  IMAD.IADD R217, R2, 0x1, R217 ;  /* 0x0000000102d97824 */ /* 0x000fe400078e02d9 */
[----:B------:R-:W-:Y:S02]  /*0880*/  IMAD.U32 R0, RZ, RZ, UR5 ;  /* 0x00000005ff007e24 */ /* 0x000fe4000f8e00ff */
[----:B------:R-:W-:Y:S01]  /*0890*/  IMAD.U32 R0, RZ, RZ, UR6 ;  /* 0x00000006ff007e24 */ /* 0x000fe2000f8e00ff */
[----:B------:R-:W-:Y:S01]  /*08a0*/  UIADD3 UR6, UR4, 0x18000, URZ ;  /* 0x0001800004067890 */ /* 0x000fe2000fffe03f */
[----:B------:R-:W-:Y:S01]  /*08b0*/  IMAD.U32 R0, RZ, RZ, UR5 ;  /* 0x00000005ff007e24 */ /* 0x000fe2000f8e00ff */
[----:B------:R-:W-:Y:S01]  /*08c0*/  UIADD3 UR5, UR4, 0x28000, URZ ;  /* 0x0002800004057890 */ /* 0x000fe2000fffe03f */
[C---:B------:R-:W-:Y:S02]  /*08d0*/  VIADD R236, R235.reuse, 0x20 ;  /* 0x00000020ebec7836 */ /* 0x040fe40000000000 */
[----:B------:R-:W-:Y:S01]  /*08e0*/  @P1 VIADD R236, R235, 0xffffffe0 ;  /* 0xffffffe0ebec1836 */ /* 0x000fe20000000000 */
[----:B------:R-:W-:Y:S01]  /*08f0*/  LEA R246, R246, UR6, 0x1 ;  /* 0x00000006f6f67c11 */ /* 0x000fe2000f8e08ff */
[----:B------:R-:W-:Y:S01]  /*0900*/  VIADD R212, R210, UR6 ;  /* 0x00000006d2d47c36 */ /* 0x000fe20008000000 */
[----:B------:R-:W-:Y:S01]  /*0910*/  LEA R217, R217, UR5, 0x1 ;  /* 0x00000005d9d97c11 */ /* 0x000fe2000f8e08ff */
[----:B------:R-:W-:Y:S01]  /*0920*/  IMAD.IADD R238, R235, 0x1, R237 ;  /* 0x00000001ebee7824 */ /* 0x000fe200078e02ed */
[----:B------:R-:W-:Y:S01]  /*0930*/  ULDC.64 UR6, c[0x0][0x208] ;  /* 0x0000820000067ab9 */ /* 0x000fe20000000a00 */
[----:B------:R-:W-:-:S02]  /*0940*/  IMAD.IADD R209, R212, 0x1, R209 ;  /* 0x00000001d4d17824 */ /* 0x000fc400078e02d1 */
[--C-:B------:R-:W-:Y:S02]  /*0950*/  IMAD.IADD R212, R212, 0x1, R211.reuse ;  /* 0x00000001d4d47824 */ /* 0x100fe400078e02d3 */
[C---:B------:R-:W-:Y:S02]  /*0960*/  VIADD R247, R246.reuse, 0x40 ;  /* 0x00000040f6f77836 */ /* 0x040fe40000000000 */
[----:B------:R-:W-:Y:S02]  /*0970*/  IMAD.IADD R211, R209, 0x1, R211 ;  /* 0x00000001d1d37824 */ /* 0x000fe400078e02d3 */
[----:B------:R-:W-:Y:S02]  /*0980*/  @P2 VIADD R247, R246, 0xffffffc0 ;  /* 0xffffffc0f6f72836 */ /* 0x000fe40000000000 */
[----:B------:R-:W-:-:S07]  /*0990*/  IMAD.IADD R237, R237, 0x1, R236 ;  /* 0x00000001eded7824 */ /* 0x000fce00078e02ec */
.L_x_1818:
        /* <DEDUP_REMOVED lines=73> */
.L_x_1772:
        /* <DEDUP_REMOVED lines=82> */
[----:B------:R-:W-:Y:S01]  /*1350*/  @UP1 UIADD3 UR49, UR13, UR20, URZ ;  /* 0x000000140d311290 */ /* 0x000fe2000fffe03f */
[----:B------:R-:W-:Y:S01]  /*1360*/  ULDC UR27, c[0x0][0x2c4] ;  /* 0x0000b100001b7ab9 */ /* 0x000fe20000000800 */
[----:B------:R-:W-:Y:S02]  /*1370*/  UIMAD UR20, UR10, UR12, UR11 ;  /* 0x0000000c0a1472a4 */ /* 0x000fe4000f8e020b */
[----:B------:R-:W-:Y:S01]  /*1380*/  ISETP.GT.U32.AND P1, PT, R5, R2, PT ;  /* 0x000000020500720c */ /* 0x000fe20003f24070 */
[----:B------:R-:W-:Y:S02]  /*1390*/  UIMAD.WIDE.U32 UR42, UR10, UR18, URZ ;  /* 0x000000120a2a72a5 */ /* 0x000fe4000f8e003f */
[----:B------:R-:W-:Y:S01]  /*13a0*/  @UP3 UIMAD UR10, UR48, UR27, URZ ;  /* 0x0000001b300a32a4 */ /* 0x000fe2000f8e023f */
[----:B------:R-:W-:Y:S01]  /*13b0*/  ULDC.U8 UR22, c[0x0][0x480] ;  /* 0x0001200000167ab9 */ /* 0x000fe20000000000 */
[----:B------:R-:W-:-:S02]  /*13c0*/  @UP0 UIADD3 UR28, UR21, UR33, URZ ;  /* 0x00000021151c0290 */ /* 0x000fc4000fffe03f */
[----:B------:R-:W-:Y:S02]  /*13d0*/  @UP0 UIADD3 UR32, UR21, UR33, URZ ;  /* 0x0000002115200290 */ /* 0x000fe4000fffe03f */
[----:B------:R-:W-:Y:S02]  /*13e0*/  UIMAD UR50, UR56, UR23, URZ ;  /* 0x00000017383272a4 */ /* 0x000fe4000f8e023f */
[----:B------:R-:W-:Y:S02]  /*13f0*/  UISETP.NE.AND UP4, UPT, UR22, URZ, UPT ;  /* 0x0000003f1600728c */ /* 0x000fe4000bf85270 */
[----:B------:R-:W-:Y:S01]  /*1400*/  @!P1 IMAD.IADD R2, R2, 0x1, -R5 ;  /* 0x0000000102029824 */ /* 0x000fe200078e0a05 */
[----:B------:R-:W-:Y:S01]  /*1410*/  @!P1 IADD3 R0, R0, 0x1, RZ ;  /* 0x0000000100009810 */ /* 0x000fe20007ffe0ff */
[----:B------:R-:W-:Y:S01]  /*1420*/  @UP0 ULDC.64 UR16, c[0x0][0x248] ;  /* 0x0000920000100ab9 */ /* 0x000fe20000000a00 */
[----:B------:R-:W-:Y:S01]  /*1430*/  PLOP3.LUT P1, PT, PT, PT, UP0, 0x80, 0x0 ;  /* 0x000000000000781c */ /* 0x000fe20003f2f008 */
[----:B------:R-:W-:Y:S01]  /*1440*/  @UP0 ULDC.64 UR22, c[0x0][0x250] ;  /* 0x0000940000160ab9 */ /* 0x000fe20000000a00 */
[----:B------:R-:W-:Y:S01]  /*1450*/  ISETP.GE.U32.AND P0, PT, R2, R5, PT ;  /* 0x000000050200720c */ /* 0x000fe20003f06070 */
[----:B------:R-:W-:Y:S01]  /*1460*/  @UP3 USEL UR11, UR10, UR5, !UP1 ;  /* 0x000000050a0b3287 */ /* 0x000fe2000c800000 */
[----:B------:R-:W-:Y:S01]  /*1470*/  LOP3.LUT R2, R6, UR56, RZ, 0x3c, !PT ;  /* 0x0000003806027c12 */ /* 0x000fe2000f8e3cff */
[----:B------:R-:W-:-:S02]  /*1480*/  @UP0 UIMAD.WIDE.U32 UR14, UR28, UR16, URZ ;  /* 0x000000101c0e02a5 */ /* 0x000fc4000f8e003f */
[----:B------:R-:W-:Y:S01]  /*1490*/  @UP0 UIMAD.WIDE.U32 UR12, UR32, UR22, URZ ;  /* 0x00000016200c02a5 */ /* 0x000fe2000f8e003f */
[----:B------:R-:W-:Y:S01]  /*14a0*/  ISETP.GE.AND P2, PT, R2, RZ, PT ;  /* 0x000000ff0200720c */ /* 0x000fe20003f46270 */
[----:B------:R-:W-:Y:S01]  /*14b0*/  @UP3 ULDC UR10, c[0x0][0x2e4] ;  /* 0x0000b900000a3ab9 */ /* 0x000fe20000000800 */
[----:B------:R-:W-:Y:S02]  /*14c0*/  @!UP1 UIADD3 UR37, UR45, UR35, URZ ;  /* 0x000000232d259290 */ /* 0x000fe4000fffe03f */
[----:B------:R-:W-:Y:S02]  /*14d0*/  @UP3 UIMAD UR35, UR56, UR10, UR11 ;  /* 0x0000000a382332a4 */ /* 0x000fe4000f8e020b */
[----:B------:R-:W-:Y:S01]  /*14e0*/  @UP0 UIMAD UR28, UR28, UR17, URZ ;  /* 0x000000111c1c02a4 */ /* 0x000fe2000f8e023f */
[----:B------:R-:W-:Y:S01]  /*14f0*/  @P0 VIADD R0, R0, 0x1 ;  /* 0x0000000100000836 */ /* 0x000fe20000000000 */
[----:B------:R-:W-:Y:S01]  /*1500*/  @UP0 UIMAD UR32, UR32, UR23, URZ ;  /* 0x00000017202002a4 */ /* 0x000fe2000f8e023f */
[----:B------:R-:W-:Y:S01]  /*1510*/  PLOP3.LUT P0, PT, PT, PT, UP3, 0x80, 0x0 ;  /* 0x000000000000781c */ /* 0x000fe20003f0f038 */
[----:B------:R-:W-:Y:S01]  /*1520*/  @!UP3 UIMAD UR10, UR48, UR61, UR56 ;  /* 0x0000003d300ab2a4 */ /* 0x000fe2000f8e0238 */
[----:B------:R-:W-:Y:S01]  /*1530*/  IMAD.MOV.U32 R17, RZ, RZ, R0 ;  /* 0x000000ffff117224 */ /* 0x000fe200078e0000 */
[----:B------:R-:W-:-:S02]  /*1540*/  USEL UR53, UR30, URZ, UP4 ;  /* 0x0000003f1e357287 */ /* 0x000fc4000a000000 */
[----:B------:R-:W-:Y:S02]  /*1550*/  USEL UR52, UR51, URZ, UP4 ;  /* 0x0000003f33347287 */ /* 0x000fe4000a000000 */
        /* <DEDUP_REMOVED lines=22> */
.L_x_1774:
        /* <DEDUP_REMOVED lines=13> */
.L_x_1775:
        /* <DEDUP_REMOVED lines=11> */
.L_x_1776:
[----:B------:R-:W-:-:S04]  /*1840*/  UIMAD UR5, UR48, UR61, UR56 ;  /* 0x0000003d300572a4 */ /* 0x000fc8000f8e0238 */
[----:B------:R-:W-:-:S12]  /*1850*/  UIMAD UR5, UR5, UR58, URZ ;  /* 0x0000003a050572a4 */ /* 0x000fd8000f8e023f */
.L_x_1777:
[----:B------:R-:W2:Y:S01]  /*1860*/  LDL R8, [R1+0x4] ;  /* 0x0000040001087983 */ /* 0x000ea20000100800 */
        /* <DEDUP_REMOVED lines=16> */
[----:B------:R-:W-:Y:S01]  /*1970*/  UIADD3 UR35, UR9, UR35, URZ ;  /* 0x0000002309237290 */ /* 0x000fe2000fffe03f */
[----:B------:R-:W-:Y:S01]  /*1980*/  PLOP3.LUT P0, PT, PT, PT, UP2, 0x80, 0x0 ;  /* 0x000000000000781c */ /* 0x000fe20003f0f028 */
[----:B------:R-:W-:-:S02]  /*1990*/  UIADD3.X UR5, UR51, UR5, UR54, UP1, UP0 ;  /* 0x0000000533057290 */ /* 0x000fc40008fe0436 */
[----:B------:R-:W-:Y:S01]  /*19a0*/  USHF.R.S32.HI UR18, URZ, 0x1f, UR56 ;  /* 0x0000001f3f127899 */ /* 0x000fe20008011438 */
[----:B------:R-:W-:Y:S01]  /*19b0*/  ULDC.64 UR14, c[0x0][0x428] ;  /* 0x00010a00000e7ab9 */ /* 0x000fe20000000a00 */
[----:B------:R-:W-:Y:S01]  /*19c0*/  ULDC.64 UR26, c[0x0][0x258] ;  /* 0x00009600001a7ab9 */ /* 0x000fe20000000a00 */
[C---:B-1----:R-:W-:Y:S01]  /*19d0*/  IMAD R0, R2.reuse, UR36, RZ ;  /* 0x0000002402007c24 */ /* 0x042fe2000f8e02ff */
[----:B------:R-:W-:Y:S01]  /*19e0*/  UIMAD UR28, UR18, UR14, URZ ;  /* 0x0000000e121c72a4 */ /* 0x000fe2000f8e023f */
[----:B------:R-:W-:Y:S01]  /*19f0*/  IMAD.WIDE.U32 R4, R2, UR9, R4 ;  /* 0x0000000902047c25 */ /* 0x000fe2000f8e0004 */
[----:B------:R-:W-:Y:S01]  /*1a00*/  ULDC.64 UR42, c[0x0][0x400] ;  /* 0x00010000002a7ab9 */ /* 0x000fe20000000a00 */
[----:B------:R-:W-:Y:S02]  /*1a10*/  UIMAD UR18, UR18, UR26, URZ ;  /* 0x0000001a121272a4 */ /* 0x000fe4000f8e023f */
[----:B------:R-:W-:Y:S01]  /*1a20*/  IMAD R0, R3, UR9, R0 ;  /* 0x0000000903007c24 */ /* 0x000fe2000f8e0200 */
[----:B------:R-:W-:Y:S01]  /*1a30*/  UIADD3 UR9, UP1, UP0, UR53, UR11, UR55 ;  /* 0x0000000b35097290 */ /* 0x000fe2000f83e037 */
[----:B------:R-:W-:Y:S01]  /*1a40*/  IMAD.U32 R16, RZ, RZ, UR14 ;  /* 0x0000000eff107e24 */ /* 0x000fe2000f8e00ff */
[----:B------:R-:W-:Y:S01]  /*1a50*/  UIMAD UR28, UR56, UR15, UR28 ;  /* 0x0000000f381c72a4 */ /* 0x000fe2000f8e021c */
[----:B------:R-:W-:Y:S01]  /*1a60*/  IMAD.IADD R5, R5, 0x1, R0 ;  /* 0x0000000105057824 */ /* 0x000fe200078e0200 */
[----:B---3--:R-:W-:Y:S01]  /*1a70*/  SHF.R.S32.HI R6, RZ, 0x1f, R6 ;  /* 0x0000001fff067819 */ /* 0x008fe20000011406 */
[----:B------:R-:W-:Y:S01]  /*1a80*/  UIADD3.X UR5, UR52, UR5, UR49, UP1, UP0 ;  /* 0x0000000534057290 */ /* 0x000fe20008fe0431 */
[----:B------:R-:W-:-:S02]  /*1a90*/  ULDC.64 UR44, c[0x0][0x478] ;  /* 0x00011e00002c7ab9 */ /* 0x000fc40000000a00 */
[----:B----4-:R-:W-:Y:S01]  /*1aa0*/  LEA.HI R6, R6, R7, RZ, 0x5 ;  /* 0x0000000706067211 */ /* 0x010fe200078f28ff */
[----:B------:R-:W-:Y:S01]  /*1ab0*/  IMAD R7, R12, UR24, RZ ;  /* 0x000000180c077c24 */ /* 0x000fe2000f8e02ff */
[----:B------:R-:W-:Y:S01]  /*1ac0*/  ULDC.64 UR46, c[0x0][0x2b0] ;  /* 0x0000ac00002e7ab9 */ /* 0x000fe20000000a00 */
[----:B------:R-:W-:Y:S01]  /*1ad0*/  IMAD.WIDE.U32 R4, R16, UR56, R4 ;  /* 0x0000003810047c25 */ /* 0x000fe2000f8e0004 */
[----:B------:R-:W-:Y:S01]  /*1ae0*/  SHF.R.S32.HI R6, RZ, 0x5, R6 ;  /* 0x00000005ff067819 */ /* 0x000fe20000011406 */
[----:B------:R-:W-:Y:S02]  /*1af0*/  ULEA.HI.SX32 UR41, UR41, 0xffffffff, 0x1a ;  /* 0xffffffff29297891 */ /* 0x000fe4000f8fd23f */
[----:B------:R-:W-:Y:S01]  /*1b00*/  IMAD R19, R13, UR25, R7 ;  /* 0x000000190d137c24 */ /* 0x000fe2000f8e0207 */
[----:B------:R-:W-:Y:S01]  /*1b10*/  UIMAD.WIDE UR12, UR12, 0x4, UR44 ;  /* 0x000000040c0c78a5 */ /* 0x000fe2000f8e022c */
[----:B------:R-:W-:Y:S01]  /*1b20*/  VIADD R7, R5, UR28 ;  /* 0x0000001c05077c36 */ /* 0x000fe20008000000 */
[----:B------:R-:W-:Y:S01]  /*1b30*/  UIMAD UR18, UR56, UR27, UR18 ;  /* 0x0000001b381272a4 */ /* 0x000fe2000f8e0212 */
[----:B--2---:R-:W-:Y:S01]  /*1b40*/  IMAD R0, R6, UR10, R8 ;  /* 0x0000000a06007c24 */ /* 0x004fe2000f8e0208 */
[----:B------:R-:W-:Y:S01]  /*1b50*/  UIMAD.WIDE UR10, UR35, 0x4, UR46 ;  /* 0x00000004230a78a5 */ /* 0x000fe2000f8e022e */
[----:B------:R-:W-:-:S03]  /*1b60*/  IMAD.WIDE.U32 R8, R13, UR24, R232 ;  /* 0x000000180d087c25 */ /* 0x000fc6000f8e00e8 */
[----:B------:R-:W-:Y:S02]  /*1b70*/  IADD3 R6, P1, R0, UR9, RZ ;  /* 0x0000000900067c10 */ /* 0x000fe4000ff3e0ff */
[----:B------:R-:W-:Y:S02]  /*1b80*/  IADD3 R10, P2, R8, UR40, RZ ;  /* 0x00000028080a7c10 */ /* 0x000fe4000ff5e0ff */
[----:B------:R-:W-:Y:S02]  /*1b90*/  LEA.HI.X.SX32 R0, R0, UR5, 0x1, P1 ;  /* 0x0000000500007c11 */ /* 0x000fe400088f0eff */
[C---:B------:R-:W-:Y:S02]  /*1ba0*/  LEA R222, P1, R6.reuse, UR42, 0x2 ;  /* 0x0000002a06de7c11 */ /* 0x040fe4000f8210ff */
[----:B------:R-:W-:Y:S02]  /*1bb0*/  IADD3.X R11, R9, UR38, R19, P2, !PT ;  /* 0x00000026090b7c10 */ /* 0x000fe400097fe413 */
[----:B------:R-:W-:Y:S01]  /*1bc0*/  LEA.HI.X R223, R6, UR43, R0, 0x2, P1 ;  /* 0x0000002b06df7c11 */ /* 0x000fe200088f1400 */
[----:B------:R-:W-:Y:S01]  /*1bd0*/  IMAD.MOV.U32 R6, RZ, RZ, R4 ;  /* 0x000000ffff067224 */ /* 0x000fe200078e0004 */
[----:B------:R-:W-:Y:S07]  /*1be0*/  @!P0 BRA `(.L_x_1778) ;  /* 0x0000008c00348947 */ /* 0x000fee0003800000 */
[----:B------:R-:W2:Y:S01]  /*1bf0*/  LDL R28, [R1] ;  /* 0x00000000011c7983 */ /* 0x000ea20000100800 */
        /* <DEDUP_REMOVED lines=73> */
.L_x_1780:
[----:B------:R-:W-:Y:S05]  /*2090*/  BSYNC B0 ;  /* 0x0000000000007941 */ /* 0x000fea0003800000 */
.L_x_1779:
        /* <DEDUP_REMOVED lines=28> */
[----:B--2---:R-:W-:-:S04]  /*2260*/  @!P3 LEA R4, P1, R0, UR26, 0x1 ;  /* 0x0000001a0004bc11 */ /* 0x004fc8000f8208ff */
        /* <DEDUP_REMOVED lines=21> */
.L_x_1782:
[----:B------:R-:W-:Y:S05]  /*23c0*/  BSYNC B0 ;  /* 0x0000000000007941 */ /* 0x000fea0003800000 */
.L_x_1781:
        /* <DEDUP_REMOVED lines=21> */
.L_x_1784:
        /* <DEDUP_REMOVED lines=50> */
.L_x_1785:
[----:B------:R-:W-:Y:S05]  /*2840*/  BSYNC B0 ;  /* 0x0000000000007941 */ /* 0x000fea0003800000 */
.L_x_1783:
        /* <DEDUP_REMOVED lines=21> */
.L_x_1787:
        /* <DEDUP_REMOVED lines=51> */
.L_x_1788:
[----:B------:R-:W-:Y:S05]  /*2cd0*/  BSYNC B0 ;  /* 0x0000000000007941 */ /* 0x000fea0003800000 */
.L_x_1786:
        /* <DEDUP_REMOVED lines=71> */
.L_x_1790:
[----:B------:R-:W-:Y:S05]  /*3150*/  BSYNC B0 ;  /* 0x0000000000007941 */ /* 0x000fea0003800000 */
.L_x_1789:
        /* <DEDUP_REMOVED lines=59> */
.L_x_1792:
[----:B------:R-:W-:Y:S05]  /*3510*/  BSYNC B0 ;  /* 0x0000000000007941 */ /* 0x000fea0003800000 */
.L_x_1791:
        /* <DEDUP_REMOVED lines=64> */
.L_x_1794:
[----:B------:R-:W-:Y:S05]  /*3920*/  BSYNC B0 ;  /* 0x0000000000007941 */ /* 0x000fea0003800000 */
.L_x_1793:
        /* <DEDUP_REMOVED lines=8> */
[----:B-1-3--:R-:W-:Y:S01]  /*39b0*/  IMAD.U32 R2, RZ, RZ, UR30 ;  /* 0x0000001eff027e24 */ /* 0x00afe2000f8e00ff */
[----:B------:R-:W-:Y:S01]  /*39c0*/  ISETP.GE.AND P1, PT, R232, UR5, PT ;  /* 0x00000005e8007c0c */ /* 0x000fe2000bf26270 */
[----:B------:R-:W-:Y:S01]  /*39d0*/  IMAD.U32 R3, RZ, RZ, UR32 ;  /* 0x00000020ff037e24 */ /* 0x000fe2000f8e00ff */
[----:B------:R-:W-:Y:S01]  /*39e0*/  IADD3 R6, P3, R14, 0x20, RZ ;  /* 0x000000200e067810 */ /* 0x000fe20007f7e0ff */
[----:B------:R-:W-:Y:S01]  /*39f0*/  IMAD.MOV.U32 R4, RZ, RZ, R8 ;  /* 0x000000ffff047224 */ /* 0x000fe200078e0008 */
[----:B------:R-:W1:Y:S01]  /*3a00*/  LDC.64 R14, c[0x0][0x220] ;  /* 0x00008800ff0e7b82 */ /* 0x000e620000000a00 */
[----:B------:R-:W-:Y:S01]  /*3a10*/  IADD3.X R7, RZ, R21, RZ, P2, !PT ;  /* 0x00000015ff077210 */ /* 0x000fe200017fe4ff */
[----:B------:R-:W-:Y:S01]  /*3a20*/  IMAD.WIDE.U32 R2, R0, UR22, R2 ;  /* 0x0000001600027c25 */ /* 0x000fe2000f8e0002 */
[----:B------:R-:W-:-:S02]  /*3a30*/  IADD3.X R9, RZ, R23, RZ, P3, !PT ;  /* 0x00000017ff097210 */ /* 0x000fc40001ffe4ff */
[----:B------:R-:W-:Y:S01]  /*3a40*/  MOV R5, R12 ;  /* 0x0000000c00057202 */ /* 0x000fe20000000f00 */
[----:B------:R-:W-:Y:S01]  /*3a50*/  IMAD R7, R7, UR22, RZ ;  /* 0x0000001607077c24 */ /* 0x000fe2000f8e02ff */
[----:B------:R-:W-:Y:S01]  /*3a60*/  ISETP.GE.AND P3, PT, R241, UR5, PT ;  /* 0x00000005f1007c0c */ /* 0x000fe2000bf66270 */
[----:B------:R-:W-:Y:S01]  /*3a70*/  IMAD R9, R9, UR22, RZ ;  /* 0x0000001609097c24 */ /* 0x000fe2000f8e02ff */
[----:B------:R-:W3:Y:S01]  /*3a80*/  @!P1 LDC.64 R10, c[0x0][0x220] ;  /* 0x00008800ff0a9b82 */ /* 0x000ee20000000a00 */
[----:B------:R-:W-:Y:S01]  /*3a90*/  IMAD R0, R0, UR23, R7 ;  /* 0x0000001700007c24 */ /* 0x000fe2000f8e0207 */
[----:B------:R1:W-:Y:S01]  /*3aa0*/  @P1 STS.128 [R226+0x21000], RZ ;  /* 0x021000ffe2001388 */ /* 0x0003e20000000c00 */
[----:B------:R-:W-:-:S04]  /*3ab0*/  IMAD.WIDE.U32 R4, R6, UR22, R4 ;  /* 0x0000001606047c25 */ /* 0x000fc8000f8e0004 */
[----:B------:R-:W-:Y:S02]  /*3ac0*/  IMAD R7, R6, UR23, R9 ;  /* 0x0000001706077c24 */ /* 0x000fe4000f8e0209 */
[----:B------:R-:W-:-:S03]  /*3ad0*/  IMAD.IADD R3, R3, 0x1, R0 ;  /* 0x0000000103037824 */ /* 0x000fc600078e0200 */
[----:B------:R-:W-:Y:S02]  /*3ae0*/  IADD3 R7, R5, R7, RZ ;  /* 0x0000000705077210 */ /* 0x000fe40007ffe0ff */
[----:B---3--:R-:W-:-:S04]  /*3af0*/  @!P1 LEA R6, P2, R4, R10, 0x1 ;  /* 0x0000000a04069211 */ /* 0x008fc800078408ff */
[----:B------:R-:W-:Y:S01]  /*3b00*/  @!P1 LEA.HI.X R7, R4, R11, R7, 0x1, P2 ;  /* 0x0000000b04079211 */ /* 0x000fe200010f0c07 */
[----:B------:R-:W-:Y:S01]  /*3b10*/  IMAD.WIDE.U32 R4, R17, UR10, R2 ;  /* 0x0000000a11047c25 */ /* 0x000fe2000f8e0002 */
[----:B------:R-:W-:-:S03]  /*3b20*/  ISETP.GE.AND P2, PT, R242, UR5, PT ;  /* 0x00000005f2007c0c */ /* 0x000fc6000bf46270 */
[----:B-1----:R-:W-:Y:S01]  /*3b30*/  IMAD.WIDE R2, R232, 0x2, R14 ;  /* 0x00000002e8027825 */ /* 0x002fe200078e020e */
        /* <DEDUP_REMOVED lines=24> */
.L_x_1796:
[----:B------:R-:W-:Y:S05]  /*3cc0*/  BSYNC B0 ;  /* 0x0000000000007941 */ /* 0x000fea0003800000 */
.L_x_1795:
        /* <DEDUP_REMOVED lines=9> */
[----:B------:R-:W-:Y:S01]  /*3d60*/  IMAD.MOV.U32 R227, RZ, RZ, R224 ;  /* 0x000000ffffe37224 */ /* 0x000fe200078e00e0 */
[----:B------:R-:W-:Y:S01]  /*3d70*/  CS2R R190, SRZ ;  /* 0x0000000000be7805 */ /* 0x000fe2000001ff00 */
[----:B------:R-:W-:Y:S01]  /*3d80*/  IMAD.SHL.U32 R245, R252, 0x4, RZ ;  /* 0x00000004fcf57824 */ /* 0x000fe200078e00ff */
[----:B------:R-:W-:-:S02]  /*3d90*/  CS2R R188, SRZ ;  /* 0x0000000000bc7805 */ /* 0x000fc4000001ff00 */
[----:B------:R-:W-:Y:S01]  /*3da0*/  PLOP3.LUT P1, PT, PT, PT, UP1, 0x80, 0x0 ;  /* 0x000000000000781c */ /* 0x000fe20003f2f018 */
[----:B------:R-:W-:Y:S01]  /*3db0*/  IMAD.MOV.U32 R221, RZ, RZ, 0x20 ;  /* 0x00000020ffdd7424 */ /* 0x000fe200078e00ff */
[----:B------:R-:W-:Y:S01]  /*3dc0*/  CS2R R194, SRZ ;  /* 0x0000000000c27805 */ /* 0x000fe2000001ff00 */
[----:B------:R-:W-:Y:S01]  /*3dd0*/  IMAD.MOV.U32 R220, RZ, RZ, 0x40 ;  /* 0x00000040ffdc7424 */ /* 0x000fe200078e00ff */
[----:B------:R-:W-:Y:S01]  /*3de0*/  CS2R R192, SRZ ;  /* 0x0000000000c07805 */ /* 0x000fe2000001ff00 */
[----:B------:R-:W-:Y:S01]  /*3df0*/  @UP1 ULDC.64 UR22, c[0x0][0x3d0] ;  /* 0x0000f40000161ab9 */ /* 0x000fe20000000a00 */
[----:B------:R-:W-:Y:S01]  /*3e00*/  @UP1 UMOV UR11, UR10 ;  /* 0x0000000a000b1c82 */ /* 0x000fe20008000000 */
[----:B------:R-:W-:Y:S01]  /*3e10*/  @UP1 UIMAD UR5, UR57, UR22, URZ ;  /* 0x00000016390512a4 */ /* 0x000fe2000f8e023f */
[----:B------:R-:W-:Y:S01]  /*3e20*/  @UP1 UMOV UR10, UR56 ;  /* 0x00000038000a1c82 */ /* 0x000fe20008000000 */
[----:B------:R-:W-:Y:S01]  /*3e30*/  CS2R R186, SRZ ;  /* 0x0000000000ba7805 */ /* 0x000fe2000001ff00 */
[----:B------:R-:W-:-:S02]  /*3e40*/  @UP1 UIMAD.WIDE.U32 UR10, UR48, UR22, UR10 ;  /* 0x00000016300a12a5 */ /* 0x000fc4000f8e000a */
[----:B------:R-:W-:Y:S02]  /*3e50*/  @UP1 UIMAD UR5, UR48, UR23, UR5 ;  /* 0x00000017300512a4 */ /* 0x000fe4000f8e0205 */
[----:B------:R-:W-:Y:S02]  /*3e60*/  @UP1 ULEA UR16, UP0, UR10, UR16, 0x2 ;  /* 0x000000100a101291 */ /* 0x000fe4000f80103f */
[----:B------:R-:W-:Y:S01]  /*3e70*/  @UP1 UIADD3 UR5, UR11, UR5, URZ ;  /* 0x000000050b051290 */ /* 0x000fe2000fffe03f */
[----:B------:R-:W-:Y:S02]  /*3e80*/  SHF.L.U64.HI R0, R252, 0x2, R5 ;  /* 0x00000002fc007819 */ /* 0x000fe40000010205 */
        /* <DEDUP_REMOVED lines=9> */
[----:B------:R-:W-:Y:S02]  /*3f20*/  CS2R R178, SRZ ;  /* 0x0000000000b27805 */ /* 0x000fe4000001ff00 */
[----:B------:R-:W-:Y:S02]  /*3f30*/  CS2R R176, SRZ ;  /* 0x0000000000b07805 */ /* 0x000fe4000001ff00 */
        /* <DEDUP_REMOVED lines=27> */
[----:B-1----:R-:W-:Y:S01]  /*40f0*/  IMAD.SHL.U32 R2, R252, 0x4, RZ ;  /* 0x00000004fc027824 */ /* 0x002fe200078e00ff */
[----:B------:R-:W-:-:S02]  /*4100*/  CS2R R70, SRZ ;  /* 0x0000000000467805 */ /* 0x000fc4000001ff00 */
        /* <DEDUP_REMOVED lines=8> */
[----:B------:R-:W-:Y:S01]  /*4190*/  CS2R R56, SRZ ;  /* 0x0000000000387805 */ /* 0x000fe2000001ff00 */
[----:B------:R-:W3:Y:S01]  /*41a0*/  @P1 MUFU.RCP R0, UR5 ;  /* 0x0000000500001d08 */ /* 0x000ee20008001000 */
        /* <DEDUP_REMOVED lines=19> */
[----:B------:R-:W-:Y:S01]  /*42e0*/  SHF.L.U64.HI R244, R252, 0x2, R5 ;  /* 0x00000002fcf47819 */ /* 0x000fe20000010205 */
[----:B------:R-:W-:Y:S01]  /*42f0*/  UMOV UR5, URZ ;  /* 0x0000003f00057c82 */ /* 0x000fe20008000000 */
[----:B------:R-:W-:Y:S01]  /*4300*/  ULDC UR20, c[0x0][0x2d0] ;  /* 0x0000b40000147ab9 */ /* 0x000fe20000000800 */
[----:B------:R-:W-:Y:S01]  /*4310*/  ULDC UR22, c[0x0][0x2dc] ;  /* 0x0000b70000167ab9 */ /* 0x000fe20000000800 */
[----:B------:R-:W-:Y:S01]  /*4320*/  ULDC UR18, c[0x0][0x2ec] ;  /* 0x0000bb0000127ab9 */ /* 0x000fe20000000800 */
[----:B-1----:R-:W-:Y:S01]  /*4330*/  LEA.HI R2, R25, R248, RZ, 0x7 ;  /* 0x000000f819027211 */ /* 0x002fe200078f38ff */
[----:B------:R-:W-:Y:S01]  /*4340*/  IMAD.SHL.U32 R248, R248, 0x2, RZ ;  /* 0x00000002f8f87824 */ /* 0x000fe200078e00ff */
[----:B------:R-:W-:Y:S01]  /*4350*/  CS2R R24, SRZ ;  /* 0x0000000000187805 */ /* 0x000fe2000001ff00 */
[----:B------:R-:W-:Y:S01]  /*4360*/  VIADD R3, R218, 0x4000 ;  /* 0x00004000da037836 */ /* 0x000fe20000000000 */
[----:B------:R-:W-:-:S04]  /*4370*/  SHF.R.S32.HI R2, RZ, 0x7, R2 ;  /* 0x00000007ff027819 */ /* 0x000fc80000011402 */
[----:B------:R-:W-:Y:S01]  /*4380*/  SEL R3, R3, R218, !P0 ;  /* 0x000000da03037207 */ /* 0x000fe20004000000 */
[----:B------:R-:W-:-:S03]  /*4390*/  IMAD.SHL.U32 R2, R2, 0x20, RZ ;  /* 0x0000002002027824 */ /* 0x000fc600078e00ff */
[----:B------:R-:W-:Y:S02]  /*43a0*/  LEA R214, R3, UR4, 0x1 ;  /* 0x0000000403d67c11 */ /* 0x000fe4000f8e08ff */
[----:B------:R-:W-:Y:S01]  /*43b0*/  LOP3.LUT R248, R2, 0x6, R248, 0xf8, !PT ;  /* 0x0000000602f87812 */ /* 0x000fe200078ef8f8 */
[----:B------:R-:W-:-:S05]  /*43c0*/  VIADD R2, R219, 0x4000 ;  /* 0x00004000db027836 */ /* 0x000fca0000000000 */
[----:B------:R-:W-:-:S04]  /*43d0*/  SEL R2, R2, R219, !P0 ;  /* 0x000000db02027207 */ /* 0x000fc80004000000 */
[----:B------:R-:W-:Y:S01]  /*43e0*/  LEA R208, R2, UR4, 0x1 ;  /* 0x0000000402d07c11 */ /* 0x000fe2000f8e08ff */
        /* <DEDUP_REMOVED lines=8> */
.L_x_1799:
[----:B------:R-:W0:Y:S01]  /*4470*/  LDGDEPBAR ;  /* 0x00000000000079af */ /* 0x000e220000000000 */
[----:B------:R-:W-:Y:S01]  /*4480*/  R2P PR, R251, 0x6 ;  /* 0x00000006fb007804 */ /* 0x000fe20000000000 */
[----:B------:R-:W-:Y:S04]  /*4490*/  USHF.L.U32 UR11, UR19, 0x6, URZ ;  /* 0x00000006130b7899 */ /* 0x000fe8000800063f */
[----:B------:R-:W-:Y:S01]  /*44a0*/  SEL R200, R221, 0xffffffe0, !P1 ;  /* 0xffffffe0ddc87807 */ /* 0x000fe20004800000 */
[----:B------:R-:W-:Y:S01]  /*44b0*/  UIADD3 UR11, UR11, 0x40, URZ ;  /* 0x000000400b0b7890 */ /* 0x000fe2000fffe03f */
[----:B------:R-:W-:Y:S02]  /*44c0*/  SEL R213, R220, 0xffffffc0, !P2 ;  /* 0xffffffc0dcd57807 */ /* 0x000fe40005000000 */
[C---:B------:R-:W-:Y:S01]  /*44d0*/  IADD3 R3, R214.reuse, R200, RZ ;  /* 0x000000c8d6037210 */ /* 0x040fe20007ffe0ff */
[----:B------:R-:W-:Y:S01]  /*44e0*/  UISETP.GE.AND UP0, UPT, UR11, UR8, UPT ;  /* 0x000000080b00728c */ /* 0x000fe2000bf06270 */
[-C--:B------:R-:W-:Y:S02]  /*44f0*/  IADD3 R2, R214, R213.reuse, RZ ;  /* 0x000000d5d6027210 */ /* 0x080fe40007ffe0ff */
[----:B------:R-:W-:Y:S03]  /*4500*/  IADD3 R0, R3, R213, RZ ;  /* 0x000000d503007210 */ /* 0x000fe60007ffe0ff */
[----:B------:R-:W-:Y:S02]  /*4510*/  PLOP3.LUT P0, PT, PT, PT, UP0, 0x80, 0x0 ;  /* 0x000000000000781c */ /* 0x000fe40003f0f008 */
[----:B------:R-:W-:Y:S02]  /*4520*/  PLOP3.LUT P5, PT, PT, PT, UP0, 0x80, 0x0 ;  /* 0x000000000000781c */ /* 0x000fe40003faf008 */
[----:B------:R-:W-:Y:S02]  /*4530*/  PLOP3.LUT P1, PT, PT, PT, UP0, 0x80, 0x0 ;  /* 0x000000000000781c */ /* 0x000fe40003f2f008 */
[----:B------:R-:W-:Y:S01]  /*4540*/  PLOP3.LUT P2, PT, PT, PT, UP0, 0x80, 0x0 ;  /* 0x000000000000781c */ /* 0x000fe20003f4f008 */
[----:B------:R-:W-:Y:S04]  /*4550*/  DEPBAR.LE SB0, 0x0 ;  /* 0x000080000000791a */ /* 0x000fe80000000000 */
[----:B------:R-:W-:Y:S01]  /*4560*/  BAR.SYNC.DEFER_BLOCKING 0x0 ;  /* 0x0000000000007b1d */ /* 0x000fe20000010000 */
[----:B------:R-:W-:Y:S02]  /*4570*/  PLOP3.LUT P3, PT, PT, PT, UP0, 0x80, 0x0 ;  /* 0x000000000000781c */ /* 0x000fe40003f6f008 */
[----:B------:R-:W-:Y:S03]  /*4580*/  PLOP3.LUT P6, PT, PT, PT, UP0, 0x80, 0x0 ;  /* 0x000000000000781c */ /* 0x000fe60003fcf008 */
[----:B------:R-:W-:Y:S05]  /*4590*/  LDSM.16.M88.4 R16, [R214] ;  /* 0x00000000d610783b */ /* 0x000fea0000000200 */
[----:B------:R-:W1:Y:S05]  /*45a0*/  LDSM.16.M88.4 R8, [R210+UR4+0x18000] ;  /* 0x01800004d208783b */ /* 0x000e6a0008000200 */
        /* <DEDUP_REMOVED lines=119> */
[----:B------:R1:W-:Y:S02]  /*4d20*/  MUFU.TANH R118, R5 ;  /* 0x0000000500767308 */ /* 0x0003e40000002400 */
[----:B------:R-:W-:Y:S08]  /*4d30*/  HMMA.16816.F32.BF16 R16, R108, R86, R16 ;  /* 0x000000566c10723c */ /* 0x000ff00000041810 */
[----:B------:R3:W4:Y:S03]  /*4d40*/  MUFU.TANH R128, R6 ;  /* 0x0000000600807308 */ /* 0x0007260000002400 */
[----:B--2---:R-:W-:Y:S04]  /*4d50*/  MOV R4, UR19 ;  /* 0x0000001300047c02 */ /* 0x004fe80008000f00 */
[----:B------:R-:W-:Y:S03]  /*4d60*/  LEA R4, R4, R248, 0x6 ;  /* 0x000000f804047211 */ /* 0x000fe600078e30ff */
[----:B------:R-:W-:Y:S01]  /*4d70*/  MUFU.TANH R117, R9 ;  /* 0x0000000900757308 */ /* 0x000fe20000002400 */
[C---:B------:R-:W-:Y:S02]  /*4d80*/  @P0 IADD3 R0, R4.reuse, 0x1, RZ ;  /* 0x0000000104000810 */ /* 0x040fe40007ffe0ff */
[----:B------:R-:W-:Y:S01]  /*4d90*/  @P1 IADD3 R2, R4, 0x8, RZ ;  /* 0x0000000804021810 */ /* 0x000fe20007ffe0ff */
[----:B------:R-:W-:Y:S01]  /*4da0*/  FMUL.FTZ R15, R15, UR10 ;  /* 0x0000000a0f0f7c20 */ /* 0x000fe20008410000 */
[----:B------:R-:W-:Y:S05]  /*4db0*/  @P5 ISETP.GE.AND P5, PT, R0, UR8, PT ;  /* 0x0000000800005c0c */ /* 0x000fea000bfa6270 */
[----:B------:R2:W4:Y:S01]  /*4dc0*/  MUFU.TANH R127, R7 ;  /* 0x00000007007f7308 */ /* 0x0005220000002400 */
[----:B------:R-:W-:Y:S01]  /*4dd0*/  MOV R0, UR9 ;  /* 0x0000000900007c02 */ /* 0x000fe20008000f00 */
[----:B------:R-:W-:Y:S01]  /*4de0*/  FMUL.FTZ R14, R14, UR10 ;  /* 0x0000000a0e0e7c20 */ /* 0x000fe20008410000 */
[----:B------:R-:W-:Y:S01]  /*4df0*/  @P2 IADD3 R3, R4, 0x9, RZ ;  /* 0x0000000904032810 */ /* 0x000fe20007ffe0ff */
[----:B------:R-:W-:Y:S01]  /*4e00*/  FMUL.FTZ R13, R13, UR10 ;  /* 0x0000000a0d0d7c20 */ /* 0x000fe20008410000 */
[----:B------:R-:W-:Y:S01]  /*4e10*/  LEA R0, R0, R249, 0x6 ;  /* 0x000000f900007211 */ /* 0x000fe200078e30ff */
[----:B------:R-:W-:Y:S01]  /*4e20*/  FMUL.FTZ R12, R12, UR10 ;  /* 0x0000000a0c0c7c20 */ /* 0x000fe20008410000 */
[----:B------:R-:W-:Y:S01]  /*4e30*/  @P3 ISETP.GE.AND P3, PT, R2, UR8, PT ;  /* 0x0000000802003c0c */ /* 0x000fe2000bf66270 */
[C---:B-----5:R-:W-:Y:S01]  /*4e40*/  FMUL.FTZ R2, R240.reuse, 1.4426950216293334961 ;  /* 0x3fb8aa3bf0027820 */ /* 0x060fe20000410000 */
[----:B------:R-:W-:Y:S01]  /*4e50*/  @P6 ISETP.GE.AND P6, PT, R3, UR8, PT ;  /* 0x0000000803006c0c */ /* 0x000fe2000bfc6270 */
[C---:B------:R-:W-:Y:S01]  /*4e60*/  FMUL.FTZ R3, R239.reuse, 1.4426950216293334961 ;  /* 0x3fb8aa3bef037820 */ /* 0x040fe20000410000 */
[----:B------:R-:W-:Y:S01]  /*4e70*/  FSETP.NEU.FTZ.AND P1, PT, R239, -INF , PT ;  /* 0xff800000ef00780b */ /* 0x000fe20003f3d000 */
[----:B------:R4:W4:Y:S01]  /*4e80*/  MUFU.TANH R120, R8 ;  /* 0x0000000800787308 */ /* 0x0009220000002400 */
[----:B------:R-:W-:Y:S01]  /*4e90*/  FSETP.NEU.FTZ.AND P0, PT, R240, -INF , PT ;  /* 0xff800000f000780b */ /* 0x000fe20003f1d000 */
[----:B------:R-:W-:Y:S01]  /*4ea0*/  FMUL.FTZ R16, R16, UR10 ;  /* 0x0000000a10107c20 */ /* 0x000fe20008410000 */
[C---:B-1----:R-:W-:Y:S01]  /*4eb0*/  IADD3 R5, R0.reuse, 0x8, RZ ;  /* 0x0000000800057810 */ /* 0x042fe20007ffe0ff */
[----:B------:R-:W-:Y:S01]  /*4ec0*/  FMUL.FTZ R17, R17, UR10 ;  /* 0x0000000a11117c20 */ /* 0x000fe20008410000 */
[C---:B---3--:R-:W-:Y:S01]  /*4ed0*/  IADD3 R6, R0.reuse, -0x1, RZ ;  /* 0xffffffff00067810 */ /* 0x048fe20007ffe0ff */
[----:B--2---:R-:W-:Y:S01]  /*4ee0*/  VIADD R7, R0, 0x7 ;  /* 0x0000000700077836 */ /* 0x004fe20000000000 */
[----:B------:R-:W-:Y:S03]  /*4ef0*/  FSEL R3, R3, RZ, P1 ;  /* 0x000000ff03037208 */ /* 0x000fe60000800000 */
[----:B------:R1:W-:Y:S01]  /*4f00*/  MUFU.TANH R123, R15 ;  /* 0x0000000f007b7308 */ /* 0x0003e20000002400 */
[----:B------:R-:W-:Y:S01]  /*4f10*/  FSEL R2, R2, RZ, P0 ;  /* 0x000000ff02027208 */ /* 0x000fe20000000000 */
[----:B------:R-:W-:Y:S01]  /*4f20*/  FMUL.FTZ R18, R18, UR10 ;  /* 0x0000000a12127c20 */ /* 0x000fe20008410000 */
[----:B------:R-:W-:Y:S01]  /*4f30*/  ISETP.GE.AND P1, PT, R5, RZ, PT ;  /* 0x000000ff0500720c */ /* 0x000fe20003f26270 */
[----:B------:R-:W-:Y:S01]  /*4f40*/  FMUL.FTZ R19, R19, UR10 ;  /* 0x0000000a13137c20 */ /* 0x000fe20008410000 */
[----:B------:R-:W-:Y:S02]  /*4f50*/  ISETP.GE.AND P0, PT, R6, RZ, PT ;  /* 0x000000ff0600720c */ /* 0x000fe40003f06270 */
[----:B------:R-:W-:Y:S03]  /*4f60*/  PLOP3.LUT P2, PT, PT, PT, UP0, 0x80, 0x0 ;  /* 0x000000000000781c */ /* 0x000fe60003f4f008 */
[----:B------:R2:W-:Y:S01]  /*4f70*/  MUFU.TANH R124, R14 ;  /* 0x0000000e007c7308 */ /* 0x0005e20000002400 */
[C---:B------:R-:W-:Y:S02]  /*4f80*/  IADD3 R9, R0.reuse, -0x8, RZ ;  /* 0xfffffff800097810 */ /* 0x040fe40007ffe0ff */
[----:B------:R-:W-:Y:S02]  /*4f90*/  ISETP.GE.AND P4, PT, R7, RZ, PT ;  /* 0x000000ff0700720c */ /* 0x000fe40003f86270 */
[----:B----4-:R-:W-:Y:S02]  /*4fa0*/  IABS R8, R0 ;  /* 0x0000000000087213 */ /* 0x010fe40000000000 */
[C---:B------:R-:W-:Y:S03]  /*4fb0*/  @!P1 IADD3 R5, -R0.reuse, -0x8, RZ ;  /* 0xfffffff800059810 */ /* 0x040fe60007ffe1ff */
[----:B------:R3:W4:Y:S01]  /*4fc0*/  MUFU.TANH R126, R10 ;  /* 0x0000000a007e7308 */ /* 0x0007220000002400 */
[----:B------:R-:W-:Y:S02]  /*4fd0*/  @!P0 IADD3 R6, -R0, 0x1, RZ ;  /* 0x0000000100068810 */ /* 0x000fe40007ffe1ff */
[----:B------:R-:W-:Y:S02]  /*4fe0*/  PLOP3.LUT P0, PT, PT, PT, UP0, 0x80, 0x0 ;  /* 0x000000000000781c */ /* 0x000fe40003f0f008 */
[----:B------:R-:W-:Y:S02]  /*4ff0*/  I2FP.F32.S32 R5, R5 ;  /* 0x0000000500057245 */ /* 0x000fe40000201400 */
[----:B------:R-:W-:Y:S03]  /*5000*/  @P2 ISETP.GE.AND P2, PT, R4, UR8, PT ;  /* 0x0000000804002c0c */ /* 0x000fe6000bf46270 */
[----:B------:R4:W-:Y:S01]  /*5010*/  MUFU.TANH R115, R13 ;  /* 0x0000000d00737308 */ /* 0x0009e20000002400 */
[----:B------:R-:W-:Y:S01]  /*5020*/  PLOP3.LUT P1, PT, PT, PT, UP0, 0x80, 0x0 ;  /* 0x000000000000781c */ /* 0x000fe20003f2f008 */
[----:B------:R-:W-:Y:S01]  /*5030*/  FFMA.FTZ R5, R5, -UR5, R128 ;  /* 0x8000000505057c23 */ /* 0x000fe20008010080 */
[----:B-1----:R-:W-:Y:S02]  /*5040*/  I2FP.F32.S32 R15, R8 ;  /* 0x00000008000f7245 */ /* 0x002fe40000201400 */
[----:B------:R-:W-:Y:S02]  /*5050*/  @!P4 IADD3 R7, -R0, -0x7, RZ ;  /* 0xfffffff90007c810 */ /* 0x000fe40007ffe1ff */
[----:B------:R-:W-:Y:S01]  /*5060*/  PLOP3.LUT P4, PT, PT, PT, UP0, 0x80, 0x0 ;  /* 0x000000000000781c */ /* 0x000fe20003f8f008 */
[----:B------:R-:W-:Y:S01]  /*5070*/  FFMA.FTZ R8, R15, -UR5, R119 ;  /* 0x800000050f087c23 */ /* 0x000fe20008010077 */
[----:B------:R-:W-:Y:S01]  /*5080*/  @P0 FSEL R5, R5, -INF , !P2 ;  /* 0xff80000005050808 */ /* 0x000fe20005000000 */
[----:B------:R-:W-:Y:S01]  /*5090*/  MUFU.TANH R116, R12 ;  /* 0x0000000c00747308 */ /* 0x000fe20000002400 */
[----:B------:R-:W-:Y:S02]  /*50a0*/  ISETP.GE.AND P0, PT, R9, RZ, PT ;  /* 0x000000ff0900720c */ /* 0x000fe40003f06270 */
[----:B--2---:R-:W-:Y:S01]  /*50b0*/  I2FP.F32.S32 R14, R6 ;  /* 0x00000006000e7245 */ /* 0x004fe20000201400 */
[----:B------:R-:W-:Y:S01]  /*50c0*/  FFMA.FTZ R5, R5, UR18, -R2 ;  /* 0x0000001205057c23 */ /* 0x000fe20008010802 */
[----:B------:R-:W-:Y:S02]  /*50d0*/  @P1 FSEL R8, R8, -INF , !P2 ;  /* 0xff80000008081808 */ /* 0x000fe40005000000 */
[----:B------:R-:W-:Y:S03]  /*50e0*/  PLOP3.LUT P1, PT, PT, PT, UP0, 0x80, 0x0 ;  /* 0x000000000000781c */ /* 0x000fe60003f2f008 */
[----:B------:R1:W-:Y:S01]  /*50f0*/  MUFU.EX2 R234, R5 ;  /* 0x0000000500ea7308 */ /* 0x0003e20000000800 */
[----:B------:R-:W-:Y:S01]  /*5100*/  FFMA.FTZ R6, R14, -UR5, R118 ;  /* 0x800000050e067c23 */ /* 0x000fe20008010076 */
[----:B---3--:R-:W-:Y:S01]  /*5110*/  IADD3 R10, R0, -0x9, RZ ;  /* 0xfffffff7000a7810 */ /* 0x008fe20007ffe0ff */
[----:B------:R-:W-:Y:S01]  /*5120*/  FFMA.FTZ R8, R8, UR18, -R3 ;  /* 0x0000001208087c23 */ /* 0x000fe20008010803 */
[----:B------:R-:W-:Y:S02]  /*5130*/  I2FP.F32.S32 R7, R7 ;  /* 0x0000000700077245 */ /* 0x000fe40000201400 */
[----:B------:R-:W-:Y:S02]  /*5140*/  @!P0 IADD3 R9, -R0, 0x8, RZ ;  /* 0x0000000800098810 */ /* 0x000fe40007ffe1ff */
[----:B------:R-:W-:Y:S02]  /*5150*/  PLOP3.LUT P0, PT, PT, PT, UP0, 0x80, 0x0 ;  /* 0x000000000000781c */ /* 0x000fe40003f0f008 */
[----:B------:R2:W3:Y:S01]  /*5160*/  MUFU.TANH R125, R11 ;  /* 0x0000000b007d7308 */ /* 0x0004e20000002400 */
[----:B------:R-:W-:Y:S01]  /*5170*/  I2FP.F32.S32 R9, R9 ;  /* 0x0000000900097245 */ /* 0x000fe20000201400 */
[----:B------:R-:W-:Y:S01]  /*5180*/  FFMA.FTZ R7, R7, -UR5, R127 ;  /* 0x8000000507077c23 */ /* 0x000fe2000801007f */
[----:B------:R-:W-:Y:S02]  /*5190*/  @P4 FSEL R6, R6, -INF , !P5 ;  /* 0xff80000006064808 */ /* 0x000fe40006800000 */
[----:B------:R-:W-:Y:S02]  /*51a0*/  ISETP.GE.AND P2, PT, R10, RZ, PT ;  /* 0x000000ff0a00720c */ /* 0x000fe40003f46270 */
[----:B----4-:R-:W-:Y:S01]  /*51b0*/  IADD3 R13, R0, -0x11, RZ ;  /* 0xffffffef000d7810 */ /* 0x010fe20007ffe0ff */
[----:B-1----:R-:W-:Y:S02]  /*51c0*/  FFMA.FTZ R5, R9, -UR5, R120 ;  /* 0x8000000509057c23 */ /* 0x002fe40008010078 */
[----:B------:R1:W-:Y:S01]  /*51d0*/  MUFU.EX2 R201, R8 ;  /* 0x0000000800c97308 */ /* 0x0003e20000000800 */
[--C-:B------:R-:W-:Y:S01]  /*51e0*/  FFMA.FTZ R6, R6, UR18, -R3.reuse ;  /* 0x0000001206067c23 */ /* 0x100fe20008010803 */
[----:B------:R-:W-:Y:S02]  /*51f0*/  @P1 FSEL R7, R7, -INF , !P5 ;  /* 0xff80000007071808 */ /* 0x000fe40006800000 */
[----:B------:R-:W-:Y:S02]  /*5200*/  @P0 FSEL R5, R5, -INF , !P3 ;  /* 0xff80000005050808 */ /* 0x000fe40005800000 */
[----:B------:R-:W-:Y:S01]  /*5210*/  PLOP3.LUT P0, PT, PT, PT, UP0, 0x80, 0x0 ;  /* 0x000000000000781c */ /* 0x000fe20003f0f008 */
[----:B------:R-:W-:Y:S03]  /*5220*/  FFMA.FTZ R7, R7, UR18, -R2 ;  /* 0x0000001207077c23 */ /* 0x000fe60008010802 */
[----:B------:R4:W-:Y:S01]  /*5230*/  MUFU.EX2 R199, R6 ;  /* 0x0000000600c77308 */ /* 0x0009e20000000800 */
[----:B------:R-:W-:Y:S01]  /*5240*/  FFMA.FTZ R5, R5, UR18, -R3 ;  /* 0x0000001205057c23 */ /* 0x000fe20008010803 */
[----:B------:R-:W-:Y:S02]  /*5250*/  ISETP.GE.AND P5, PT, R13, RZ, PT ;  /* 0x000000ff0d00720c */ /* 0x000fe40003fa6270 */
[C---:B------:R-:W-:Y:S02]  /*5260*/  IADD3 R12, R0.reuse, -0x10, RZ ;  /* 0xfffffff0000c7810 */ /* 0x040fe40007ffe0ff */
[----:B------:R-:W-:Y:S04]  /*5270*/  @!P2 IADD3 R10, -R0, 0x9, RZ ;  /* 0x00000009000aa810 */ /* 0x000fe80007ffe1ff */
[----:B------:R3:W-:Y:S01]  /*5280*/  MUFU.EX2 R198, R5 ;  /* 0x0000000500c67308 */ /* 0x0007e20000000800 */
[----:B------:R-:W-:Y:S02]  /*5290*/  PLOP3.LUT P2, PT, PT, PT, UP0, 0x80, 0x0 ;  /* 0x000000000000781c */ /* 0x000fe40003f4f008 */
[----:B------:R-:W-:Y:S02]  /*52a0*/  ISETP.GE.AND P4, PT, R12, RZ, PT ;  /* 0x000000ff0c00720c */ /* 0x000fe40003f86270 */
[C---:B--2---:R-:W-:Y:S02]  /*52b0*/  IADD3 R11, R0.reuse, -0x18, RZ ;  /* 0xffffffe8000b7810 */ /* 0x044fe40007ffe0ff */
[----:B------:R-:W-:Y:S03]  /*52c0*/  I2FP.F32.S32 R10, R10 ;  /* 0x0000000a000a7245 */ /* 0x000fe60000201400 */
[----:B------:R2:W-:Y:S01]  /*52d0*/  MUFU.EX2 R225, R7 ;  /* 0x0000000700e17308 */ /* 0x0005e20000000800 */
[----:B-1----:R-:W-:Y:S02]  /*52e0*/  IADD3 R8, R0, -0x19, RZ ;  /* 0xffffffe700087810 */ /* 0x002fe40007ffe0ff */
[----:B------:R-:W-:Y:S01]  /*52f0*/  ISETP.GE.AND P1, PT, R11, RZ, PT ;  /* 0x000000ff0b00720c */ /* 0x000fe20003f26270 */
[----:B----4-:R-:W-:Y:S01]  /*5300*/  FFMA.FTZ R6, R10, -UR5, R117 ;  /* 0x800000050a067c23 */ /* 0x010fe20008010075 */
[----:B------:R-:W-:Y:S02]  /*5310*/  @!P5 IADD3 R13, -R0, 0x11, RZ ;  /* 0x00000011000dd810 */ /* 0x000fe40007ffe1ff */
[----:B------:R-:W-:Y:S03]  /*5320*/  ISETP.GE.AND P5, PT, R8, RZ, PT ;  /* 0x000000ff0800720c */ /* 0x000fe60003fa6270 */
[----:B------:R-:W1:Y:S01]  /*5330*/  MUFU.TANH R114, R16 ;  /* 0x0000001000727308 */ /* 0x000e620000002400 */
[----:B---3--:R-:W-:Y:S01]  /*5340*/  FFMA.FTZ R5, R15, -UR5, R126 ;  /* 0x800000050f057c23 */ /* 0x008fe2000801007e */
[----:B------:R-:W-:Y:S02]  /*5350*/  @P2 FSEL R6, R6, -INF , !P6 ;  /* 0xff80000006062808 */ /* 0x000fe40007000000 */
[----:B------:R-:W-:Y:S02]  /*5360*/  @!P4 IADD3 R12, -R0, 0x10, RZ ;  /* 0x00000010000cc810 */ /* 0x000fe40007ffe1ff */
[----:B------:R-:W-:Y:S01]  /*5370*/  @P0 FSEL R5, R5, -INF , !P3 ;  /* 0xff80000005050808 */ /* 0x000fe20005800000 */
[----:B------:R-:W-:Y:S01]  /*5380*/  FFMA.FTZ R6, R6, UR18, -R3 ;  /* 0x0000001206067c23 */ /* 0x000fe20008010803 */
[----:B------:R-:W-:Y:S02]  /*5390*/  PLOP3.LUT P2, PT, PT, PT, UP0, 0x80, 0x0 ;  /* 0x000000000000781c */ /* 0x000fe40003f4f008 */
[----:B------:R-:W3:Y:S01]  /*53a0*/  MUFU.TANH R111, R17 ;  /* 0x00000011006f7308 */ /* 0x000ee20000002400 */
[----:B------:R-:W-:Y:S01]  /*53b0*/  PLOP3.LUT P4, PT, PT, PT, UP0, 0x80, 0x0 ;  /* 0x000000000000781c */ /* 0x000fe20003f8f008 */
[--C-:B------:R-:W-:Y:S01]  /*53c0*/  FFMA.FTZ R5, R5, UR18, -R2.reuse ;  /* 0x0000001205057c23 */ /* 0x100fe20008010802 */
[C---:B------:R-:W-:Y:S02]  /*53d0*/  @!P1 IADD3 R11, -R0.reuse, 0x18, RZ ;  /* 0x00000018000b9810 */ /* 0x040fe40007ffe1ff */
[----:B------:R-:W-:Y:S02]  /*53e0*/  PLOP3.LUT P1, PT, PT, PT, UP0, 0x80, 0x0 ;  /* 0x000000000000781c */ /* 0x000fe40003f2f008 */
[----:B------:R-:W-:Y:S03]  /*53f0*/  @!P5 IADD3 R8, -R0, 0x19, RZ ;  /* 0x000000190008d810 */ /* 0x000fe60007ffe1ff */
[----:B------:R4:W-:Y:S01]  /*5400*/  MUFU.EX2 R207, R5 ;  /* 0x0000000500cf7308 */ /* 0x0009e20000000800 */
[----:B------:R-:W-:Y:S01]  /*5410*/  FFMA.FTZ R0, R14, -UR5, R125 ;  /* 0x800000050e007c23 */ /* 0x000fe2000801007d */
[----:B------:R-:W-:Y:S02]  /*5420*/  PLOP3.LUT P0, PT, PT, PT, UP0, 0x80, 0x0 ;  /* 0x000000000000781c */ /* 0x000fe40003f0f008 */
[----:B------:R-:W-:Y:S02]  /*5430*/  I2FP.F32.S32 R12, R12 ;  /* 0x0000000c000c7245 */ /* 0x000fe40000201400 */
[----:B------:R-:W-:Y:S01]  /*5440*/  @P2 FSEL R0, R0, -INF , !P6 ;  /* 0xff80000000002808 */ /* 0x000fe20007000000 */
[----:B--2---:R-:W-:Y:S03]  /*5450*/  @P4 VIADD R7, R4, 0x10 ;  /* 0x0000001004074836 */ /* 0x004fe60000000000 */
[----:B------:R2:W-:Y:S01]  /*5460*/  MUFU.EX2 R196, R6 ;  /* 0x0000000600c47308 */ /* 0x0005e20000000800 */
[----:B------:R-:W-:Y:S01]  /*5470*/  PLOP3.LUT P4, PT, PT, PT, UP0, 0x80, 0x0 ;  /* 0x000000000000781c */ /* 0x000fe20003f8f008 */
[----:B------:R-:W-:Y:S01]  /*5480*/  FFMA.FTZ R0, R0, UR18, -R2 ;  /* 0x0000001200007c23 */ /* 0x000fe20008010802 */
[----:B------:R-:W-:Y:S02]  /*5490*/  @P1 ISETP.GE.AND P1, PT, R7, UR8, PT ;  /* 0x0000000807001c0c */ /* 0x000fe4000bf26270 */
[----:B------:R-:W-:Y:S05]  /*54a0*/  PLOP3.LUT P5, PT, PT, PT, UP0, 0x80, 0x0 ;  /* 0x000000000000781c */ /* 0x000fea0003faf008 */
[----:B------:R1:W-:Y:S01]  /*54b0*/  MUFU.EX2 R206, R0 ;  /* 0x0000000000ce7308 */ /* 0x0003e20000000800 */
[----:B----4-:R-:W-:Y:S01]  /*54c0*/  FFMA.FTZ R5, R12, -UR5, R116 ;  /* 0x800000050c057c23 */ /* 0x010fe20008010074 */
[----:B------:R-:W-:Y:S02]  /*54d0*/  PLOP3.LUT P2, PT, PT, PT, UP0, 0x80, 0x0 ;  /* 0x000000000000781c */ /* 0x000fe40003f4f008 */
[----:B------:R-:W-:Y:S02]  /*54e0*/  I2FP.F32.S32 R13, R13 ;  /* 0x0000000d000d7245 */ /* 0x000fe40000201400 */
[----:B------:R-:W-:Y:S02]  /*54f0*/  @P0 FSEL R5, R5, -INF , !P1 ;  /* 0xff80000005050808 */ /* 0x000fe40004800000 */
[----:B------:R-:W-:Y:S02]  /*5500*/  PLOP3.LUT P0, PT, PT, PT, UP0, 0x80, 0x0 ;  /* 0x000000000000781c */ /* 0x000fe40003f0f008 */
[----:B------:R-:W4:Y:S01]  /*5510*/  MUFU.TANH R122, R18 ;  /* 0x00000012007a7308 */ /* 0x000f220000002400 */
[----:B--2---:R-:W-:Y:S01]  /*5520*/  @P4 IADD3 R6, R4, 0x11, RZ ;  /* 0x0000001104064810 */ /* 0x004fe20007ffe0ff */
[----:B------:R-:W-:Y:S01]  /*5530*/  FFMA.FTZ R5, R5, UR18, -R3 ;  /* 0x0000001205057c23 */ /* 0x000fe20008010803 */
[----:B------:R-:W-:Y:S02]  /*5540*/  PLOP3.LUT P3, PT, PT, PT, UP0, 0x80, 0x0 ;  /* 0x000000000000781c */ /* 0x000fe40003f6f008 */
[----:B------:R-:W-:Y:S02]  /*5550*/  @P5 ISETP.GE.AND P5, PT, R6, UR8, PT ;  /* 0x0000000806005c0c */ /* 0x000fe4000bfa6270 */
[----:B------:R-:W-:Y:S03]  /*5560*/  PLOP3.LUT P6, PT, PT, PT, UP0, 0x80, 0x0 ;  /* 0x000000000000781c */ /* 0x000fe60003fcf008 */
[----:B------:R2:W-:Y:S01]  /*5570*/  MUFU.EX2 R197, R5 ;  /* 0x0000000500c57308 */ /* 0x0005e20000000800 */
[----:B-1----:R-:W-:Y:S01]  /*5580*/  FFMA.FTZ R0, R13, -UR5, R115 ;  /* 0x800000050d007c23 */ /* 0x002fe20008010073 */
[----:B------:R-:W-:Y:S02]  /*5590*/  PLOP3.LUT P4, PT, PT, PT, UP0, 0x80, 0x0 ;  /* 0x000000000000781c */ /* 0x000fe40003f8f008 */
[----:B------:R-:W-:Y:S02]  /*55a0*/  I2FP.F32.S32 R11, R11 ;  /* 0x0000000b000b7245 */ /* 0x000fe40000201400 */
[----:B------:R-:W-:Y:S02]  /*55b0*/  @P2 FSEL R0, R0, -INF , !P5 ;  /* 0xff80000000002808 */ /* 0x000fe40006800000 */
[----:B------:R-:W-:Y:S02]  /*55c0*/  PLOP3.LUT P2, PT, PT, PT, UP0, 0x80, 0x0 ;  /* 0x000000000000781c */ /* 0x000fe40003f4f008 */
[----:B------:R-:W1:Y:S01]  /*55d0*/  MUFU.TANH R121, R19 ;  /* 0x0000001300797308 */ /* 0x000e620000002400 */
[----:B------:R-:W-:Y:S01]  /*55e0*/  @P3 IADD3 R6, R4, 0x18, RZ ;  /* 0x0000001804063810 */ /* 0x000fe20007ffe0ff */
[----:B------:R-:W-:Y:S01]  /*55f0*/  FFMA.FTZ R0, R0, UR18, -R3 ;  /* 0x0000001200007c23 */ /* 0x000fe20008010803 */
[----:B------:R-:W-:Y:S02]  /*5600*/  PLOP3.LUT P3, PT, PT, PT, UP0, 0x80, 0x0 ;  /* 0x000000000000781c */ /* 0x000fe40003f6f008 */
[----:B------:R-:W-:Y:S02]  /*5610*/  @P6 ISETP.GE.AND P6, PT, R6, UR8, PT ;  /* 0x0000000806006c0c */ /* 0x000fe4000bfc6270 */
[----:B------:R-:W-:Y:S01]  /*5620*/  I2FP.F32.S32 R8, R8 ;  /* 0x0000000800087245 */ /* 0x000fe20000201400 */
[----:B--2---:R-:W-:Y:S02]  /*5630*/  FFMA.FTZ R5, R9, -UR5, R124 ;  /* 0x8000000509057c23 */ /* 0x004fe4000801007c */
[----:B------:R2:W1:Y:S01]  /*5640*/  MUFU.EX2 R131, R0 ;  /* 0x0000000000837308 */ /* 0x0004620000000800 */
[----:B------:R-:W-:Y:S01]  /*5650*/  @P4 IADD3 R6, R4, 0x19, RZ ;  /* 0x0000001904064810 */ /* 0x000fe20007ffe0ff */
[----:B------:R-:W-:Y:S01]  /*5660*/  FFMA.FTZ R4, R11, -UR5, R114 ;  /* 0x800000050b047c23 */ /* 0x000fe20008010072 */
[----:B------:R-:W-:Y:S02]  /*5670*/  @P0 FSEL R5, R5, -INF , !P1 ;  /* 0xff80000005050808 */ /* 0x000fe40004800000 */
[----:B------:R-:W-:Y:S02]  /*5680*/  PLOP3.LUT P1, PT, PT, PT, UP0, 0x80, 0x0 ;  /* 0x000000000000781c */ /* 0x000fe40003f2f008 */
[----:B------:R-:W-:Y:S01]  /*5690*/  PLOP3.LUT P0, PT, PT, PT, UP0, 0x80, 0x0 ;  /* 0x000000000000781c */ /* 0x000fe20003f0f008 */
[--C-:B------:R-:W-:Y:S01]  /*56a0*/  FFMA.FTZ R5, R5, UR18, -R2.reuse ;  /* 0x0000001205057c23 */ /* 0x100fe20008010802 */
[----:B------:R-:W-:Y:S03]  /*56b0*/  @P3 ISETP.GE.AND P3, PT, R6, UR8, PT ;  /* 0x0000000806003c0c */ /* 0x000fe6000bf66270 */
[----:B------:R3:W-:Y:S01]  /*56c0*/  MUFU.EX2 R205, R5 ;  /* 0x0000000500cd7308 */ /* 0x0007e20000000800 */
[----:B--2---:R-:W-:Y:S05]  /*56d0*/  FFMA.FTZ R0, R10, -UR5, R123 ;  /* 0x800000050a007c23 */ /* 0x004fea000801007b */
[----:B------:R-:W-:Y:S02]  /*56e0*/  @P1 FSEL R4, R4, -INF , !P6 ;  /* 0xff80000004041808 */ /* 0x000fe40007000000 */
[----:B------:R-:W-:Y:S02]  /*56f0*/  PLOP3.LUT P1, PT, PT, PT, UP0, 0x80, 0x0 ;  /* 0x000000000000781c */ /* 0x000fe40003f2f008 */
[----:B------:R-:W-:Y:S02]  /*5700*/  @P2 FSEL R0, R0, -INF , !P5 ;  /* 0xff80000000002808 */ /* 0x000fe40006800000 */
[----:B------:R-:W-:Y:S01]  /*5710*/  PLOP3.LUT P2, PT, PT, PT, UP0, 0x80, 0x0 ;  /* 0x000000000000781c */ /* 0x000fe20003f4f008 */
[----:B------:R-:W-:Y:S02]  /*5720*/  UISETP.GE.AND UP0, UPT, UR9, 0x1, UPT ;  /* 0x000000010900788c */ /* 0x000fe4000bf06270 */
[----:B---3--:R-:W-:Y:S01]  /*5730*/  FFMA.FTZ R5, R0, UR18, -R2 ;  /* 0x0000001200057c23 */ /* 0x008fe20008010802 */
[----:B------:R-:W-:Y:S03]  /*5740*/  FFMA.FTZ R0, R8, -UR5, R111 ;  /* 0x8000000508007c23 */ /* 0x000fe6000801006f */
[----:B------:R2:W-:Y:S02]  /*5750*/  MUFU.EX2 R204, R5 ;  /* 0x0000000500cc7308 */ /* 0x0005e40000000800 */
[----:B------:R-:W-:Y:S02]  /*5760*/  @P0 FSEL R0, R0, -INF , !P3 ;  /* 0xff80000000000808 */ /* 0x000fe40005800000 */
[----:B------:R-:W-:Y:S04]  /*5770*/  IADD3 R112, P0, R245, UR15, RZ ;  /* 0x0000000ff5707c10 */ /* 0x000fe8000ff1e0ff */
[----:B------:R-:W-:Y:S02]  /*5780*/  IADD3.X R113, R244, UR14, RZ, P0, !PT ;  /* 0x0000000ef4717c10 */ /* 0x000fe400087fe4ff */
[----:B------:R-:W-:Y:S03]  /*5790*/  PLOP3.LUT P0, PT, PT, PT, UP0, 0x80, 0x0 ;  /* 0x000000000000781c */ /* 0x000fe60003f0f008 */
[----:B------:R-:W3:Y:S01]  /*57a0*/  LDG.E R110, desc[UR6][R112.64] ;  /* 0x00000006706e7981 */ /* 0x000ee2000c1e1900 */
[--C-:B--2---:R-:W-:Y:S01]  /*57b0*/  FFMA.FTZ R5, R4, UR18, -R3.reuse ;  /* 0x0000001204057c23 */ /* 0x104fe20008010803 */
[----:B----4-:R-:W-:Y:S01]  /*57c0*/  FFMA.FTZ R4, R12, -UR5, R122 ;  /* 0x800000050c047c23 */ /* 0x010fe2000801007a */
[----:B------:R-:W-:Y:S01]  /*57d0*/  FFMA.FTZ R3, R0, UR18, -R3 ;  /* 0x0000001200037c23 */ /* 0x000fe20008010803 */
[----:B-1----:R-:W-:Y:S01]  /*57e0*/  FFMA.FTZ R0, R13, -UR5, R121 ;  /* 0x800000050d007c23 */ /* 0x002fe20008010079 */
[----:B------:R1:W-:Y:S01]  /*57f0*/  MUFU.EX2 R130, R5 ;  /* 0x0000000500827308 */ /* 0x0003e20000000800 */
[----:B------:R-:W2:Y:S01]  /*5800*/  LDG.E R109, desc[UR6][R112.64+0x20] ;  /* 0x00002006706d7981 */ /* 0x000ea2000c1e1900 */
[----:B------:R-:W-:Y:S02]  /*5810*/  @P2 FSEL R4, R4, -INF , !P6 ;  /* 0xff80000004042808 */ /* 0x000fe40007000000 */
[----:B------:R-:W-:Y:S03]  /*5820*/  @P1 FSEL R0, R0, -INF , !P3 ;  /* 0xff80000000001808 */ /* 0x000fe60005800000 */
[--C-:B------:R-:W-:Y:S03]  /*5830*/  FFMA.FTZ R4, R4, UR18, -R2.reuse ;  /* 0x0000001204047c23 */ /* 0x100fe60008010802 */
[----:B------:R4:W4:Y:S01]  /*5840*/  MUFU.EX2 R129, R3 ;  /* 0x0000000300817308 */ /* 0x0009220000000800 */
[----:B------:R-:W-:Y:S01]  /*5850*/  FFMA.FTZ R2, R0, UR18, -R2 ;  /* 0x0000001200027c23 */ /* 0x000fe20008010802 */
[----:B------:R-:W-:Y:S08]  /*5860*/  F2FP.BF16.F32.PACK_AB R0, R206, R207 ;  /* 0x000000cfce00723e */ /* 0x000ff000000010ff */
[----:B------:R4:W-:Y:S01]  /*5870*/  MUFU.EX2 R203, R4 ;  /* 0x0000000400cb7308 */ /* 0x0009e20000000800 */
[----:B-1----:R-:W-:Y:S09]  /*5880*/  F2FP.BF16.F32.PACK_AB R5, R131, R197 ;  /* 0x000000c58305723e */ /* 0x002ff200000010ff */
[----:B------:R1:W1:Y:S01]  /*5890*/  MUFU.EX2 R202, R2 ;  /* 0x0000000200ca7308 */ /* 0x0002620000000800 */
[----:B----4-:R-:W-:Y:S05]  /*58a0*/  F2FP.BF16.F32.PACK_AB R3, R225, R234 ;  /* 0x000000eae103723e */ /* 0x010fea00000010ff */
[----:B------:R4:W-:Y:S01]  /*58b0*/  STS [R235+0x2a400], R3 ;  /* 0x02a40003eb007388 */ /* 0x0009e20000000800 */
[----:B------:R-:W-:Y:S05]  /*58c0*/  F2FP.BF16.F32.PACK_AB R4, R199, R201 ;  /* 0x000000c9c704723e */ /* 0x000fea00000010ff */
[----:B------:R4:W-:Y:S01]  /*58d0*/  STS [R235+0x2a000], R4 ;  /* 0x02a00004eb007388 */ /* 0x0009e20000000800 */
[----:B-1----:R-:W-:Y:S04]  /*58e0*/  F2FP.BF16.F32.PACK_AB R2, R196, R198 ;  /* 0x000000c6c402723e */ /* 0x002fe800000010ff */
[----:B------:R1:W-:Y:S05]  /*58f0*/  STS [R238+0x2a400], R0 ;  /* 0x02a40000ee007388 */ /* 0x0003ea0000000800 */
[----:B------:R1:W-:Y:S05]  /*5900*/  STS [R238+0x2a000], R2 ;  /* 0x02a00002ee007388 */ /* 0x0003ea0000000800 */
[----:B------:R-:W-:Y:S01]  /*5910*/  STS [R236+0x2a000], R5 ;  /* 0x02a00005ec007388 */ /* 0x000fe20000000800 */
[----:B----4-:R-:W-:Y:S02]  /*5920*/  F2FP.BF16.F32.PACK_AB R3, R129, R130 ;  /* 0x000000828103723e */ /* 0x010fe400000010ff */
[----:B------:R-:W-:Y:S02]  /*5930*/  F2FP.BF16.F32.PACK_AB R4, R204, R205 ;  /* 0x000000cdcc04723e */ /* 0x000fe400000010ff */
[----:B-1----:R-:W-:Y:S03]  /*5940*/  LEA R0, R218, UR4, 0x1 ;  /* 0x00000004da007c11 */ /* 0x002fe6000f8e08ff */
[----:B------:R-:W-:Y:S01]  /*5950*/  STS [R236+0x2a400], R4 ;  /* 0x02a40004ec007388 */ /* 0x000fe20000000800 */
[----:B------:R-:W-:Y:S04]  /*5960*/  F2FP.BF16.F32.PACK_AB R2, R202, R203 ;  /* 0x000000cbca02723e */ /* 0x000fe800000010ff */
[----:B------:R1:W-:Y:S05]  /*5970*/  STS [R237+0x2a000], R3 ;  /* 0x02a00003ed007388 */ /* 0x0003ea0000000800 */
[----:B------:R4:W-:Y:S05]  /*5980*/  STS [R237+0x2a400], R2 ;  /* 0x02a40002ed007388 */ /* 0x0009ea0000000800 */
[----:B------:R-:W-:Y:S05]  /*5990*/  LDSM.16.M88.4 R16, [R0+0x10000] ;  /* 0x010000000010783b */ /* 0x000fea0000000200 */
[----:B------:R-:W4:Y:S05]  /*59a0*/  LDSM.16.M88.4 R8, [R210+UR4+0x20000] ;  /* 0x02000004d208783b */ /* 0x000f2a0008000200 */
[----:B------:R-:W4:Y:S05]  /*59b0*/  LDSM.16.M88.4 R84, [R210+UR4+0x20800] ;  /* 0x02080004d254783b */ /* 0x000f2a0008000200 */
[----:B------:R-:W-:Y:S01]  /*59c0*/  LDSM.16.M88.4 R92, [R209+0x8000] ;  /* 0x00800000d15c783b */ /* 0x000fe20000000200 */
[CC--:B-1----:R-:W-:Y:S04]  /*59d0*/  IADD3 R3, R213.reuse, R0.reuse, RZ ;  /* 0x00000000d5037210 */ /* 0x0c2fe80007ffe0ff */
[----:B------:R-:W-:Y:S01]  /*59e0*/  LDSM.16.M88.4 R96, [R209+0x8800] ;  /* 0x00880000d160783b */ /* 0x000fe20000000200 */
[----:B----4-:R-:W-:Y:S04]  /*59f0*/  IADD3 R2, R200, R0, RZ ;  /* 0x00000000c8027210 */ /* 0x010fe80007ffe0ff */
[----:B------:R-:W-:Y:S01]  /*5a00*/  LDSM.16.M88.4 R100, [R212+0x8000] ;  /* 0x00800000d464783b */ /* 0x000fe20000000200 */
[----:B------:R-:W-:Y:S04]  /*5a10*/  IADD3 R108, R213, R2, RZ ;  /* 0x00000002d56c7210 */ /* 0x000fe80007ffe0ff */
[----:B------:R-:W1:Y:S05]  /*5a20*/  LDSM.16.M88.4 R88, [R2+0x10000] ;  /* 0x010000000258783b */ /* 0x000e6a0000000200 */
[----:B------:R-:W-:Y:S01]  /*5a30*/  LDSM.16.M88.4 R104, [R212+0x8800] ;  /* 0x00880000d468783b */ /* 0x000fe20000000200 */
[C---:B------:R-:W-:Y:S06]  /*5a40*/  HMMA.16816.F32.BF16 R4, R16.reuse, R8, RZ ;  /* 0x000000081004723c */ /* 0x040fec00000418ff */
[C---:B------:R-:W-:Y:S06]  /*5a50*/  HMMA.16816.F32.BF16 R8, R16.reuse, R10, RZ ;  /* 0x0000000a1008723c */ /* 0x040fec00000418ff */
[C---:B------:R-:W-:Y:S06]  /*5a60*/  HMMA.16816.F32.BF16 R12, R16.reuse, R84, RZ ;  /* 0x00000054100c723c */ /* 0x040fec00000418ff */
[----:B------:R-:W-:Y:S01]  /*5a70*/  HMMA.16816.F32.BF16 R16, R16, R86, RZ ;  /* 0x000000561010723c */ /* 0x000fe200000418ff */
[----:B------:R-:W4:Y:S05]  /*5a80*/  LDSM.16.M88.4 R84, [R3+0x10000] ;  /* 0x010000000354783b */ /* 0x000f2a0000000200 */
[C---:B-1----:R-:W-:Y:S06]  /*5a90*/  HMMA.16816.F32.BF16 R4, R88.reuse, R92, R4 ;  /* 0x0000005c5804723c */ /* 0x042fec0000041804 */
[C---:B------:R-:W-:Y:S01]  /*5aa0*/  HMMA.16816.F32.BF16 R8, R88.reuse, R94, R8 ;  /* 0x0000005e5808723c */ /* 0x040fe20000041808 */
[----:B------:R-:W-:Y:S05]  /*5ab0*/  LDSM.16.M88.4 R92, [R211+0x8000] ;  /* 0x00800000d35c783b */ /* 0x000fea0000000200 */
[C---:B------:R-:W-:Y:S06]  /*5ac0*/  HMMA.16816.F32.BF16 R12, R88.reuse, R96, R12 ;  /* 0x00000060580c723c */ /* 0x040fec000004180c */
[----:B------:R-:W-:Y:S01]  /*5ad0*/  HMMA.16816.F32.BF16 R16, R88, R98, R16 ;  /* 0x000000625810723c */ /* 0x000fe20000041810 */
[----:B------:R-:W1:Y:S05]  /*5ae0*/  LDSM.16.M88.4 R88, [R108+0x10000] ;  /* 0x010000006c58783b */ /* 0x000e6a0000000200 */
[----:B------:R-:W1:Y:S01]  /*5af0*/  LDSM.16.M88.4 R96, [R211+0x8800] ;  /* 0x00880000d360783b */ /* 0x000e620000000200 */
[C---:B----4-:R-:W-:Y:S06]  /*5b00*/  HMMA.16816.F32.BF16 R4, R84.reuse, R100, R4 ;  /* 0x000000645404723c */ /* 0x050fec0000041804 */
[C---:B------:R-:W-:Y:S01]  /*5b10*/  HMMA.16816.F32.BF16 R8, R84.reuse, R102, R8 ;  /* 0x000000665408723c */ /* 0x040fe20000041808 */
[----:B------:R-:W-:Y:S05]  /*5b20*/  LDSM.16.M88.4 R100, [R210+UR4+0x22000] ;  /* 0x02200004d264783b */ /* 0x000fea0008000200 */
[C---:B------:R-:W-:Y:S06]  /*5b30*/  HMMA.16816.F32.BF16 R12, R84.reuse, R104, R12 ;  /* 0x00000068540c723c */ /* 0x040fec000004180c */
[----:B------:R-:W-:Y:S01]  /*5b40*/  HMMA.16816.F32.BF16 R16, R84, R106, R16 ;  /* 0x0000006a5410723c */ /* 0x000fe20000041810 */
[----:B------:R-:W4:Y:S05]  /*5b50*/  LDSM.16.M88.4 R84, [R0+0x12000] ;  /* 0x012000000054783b */ /* 0x000f2a0000000200 */
[----:B------:R-:W4:Y:S01]  /*5b60*/  LDSM.16.M88.4 R104, [R210+UR4+0x22800] ;  /* 0x02280004d268783b */ /* 0x000f220008000200 */
[C---:B-1----:R-:W-:Y:S06]  /*5b70*/  HMMA.16816.F32.BF16 R4, R88.reuse, R92, R4 ;  /* 0x0000005c5804723c */ /* 0x042fec0000041804 */
[C---:B------:R-:W-:Y:S01]  /*5b80*/  HMMA.16816.F32.BF16 R8, R88.reuse, R94, R8 ;  /* 0x0000005e5808723c */ /* 0x040fe20000041808 */
[----:B------:R-:W-:Y:S05]  /*5b90*/  LDSM.16.M88.4 R92, [R209+0xa000] ;  /* 0x00a00000d15c783b */ /* 0x000fea0000000200 */
[C---:B------:R-:W-:Y:S06]  /*5ba0*/  HMMA.16816.F32.BF16 R12, R88.reuse, R96, R12 ;  /* 0x00000060580c723c */ /* 0x040fec000004180c */
[----:B------:R-:W-:Y:S01]  /*5bb0*/  HMMA.16816.F32.BF16 R16, R88, R98, R16 ;  /* 0x000000625810723c */ /* 0x000fe20000041810 */
[----:B------:R-:W1:Y:S05]  /*5bc0*/  LDSM.16.M88.4 R88, [R2+0x12000] ;  /* 0x012000000258783b */ /* 0x000e6a0000000200 */
[----:B------:R-:W3:Y:S01]  /*5bd0*/  LDSM.16.M88.4 R96, [R209+0xa800] ;  /* 0x00a80000d160783b */ /* 0x000ee20000000200 */
[C---:B----4-:R-:W-:Y:S06]  /*5be0*/  HMMA.16816.F32.BF16 R4, R84.reuse, R100, R4 ;  /* 0x000000645404723c */ /* 0x050fec0000041804 */
[C---:B------:R-:W-:Y:S01]  /*5bf0*/  HMMA.16816.F32.BF16 R8, R84.reuse, R102, R8 ;  /* 0x000000665408723c */ /* 0x040fe20000041808 */
[----:B------:R-:W-:Y:S05]  /*5c00*/  LDSM.16.M88.4 R100, [R212+0xa000] ;  /* 0x00a00000d464783b */ /* 0x000fea0000000200 */
[C---:B------:R-:W-:Y:S06]  /*5c10*/  HMMA.16816.F32.BF16 R12, R84.reuse, R104, R12 ;  /* 0x00000068540c723c */ /* 0x040fec000004180c */
[----:B------:R-:W-:Y:S01]  /*5c20*/  HMMA.16816.F32.BF16 R16, R84, R106, R16 ;  /* 0x0000006a5410723c */ /* 0x000fe20000041810 */
[----:B------:R-:W4:Y:S05]  /*5c30*/  LDSM.16.M88.4 R84, [R3+0x12000] ;  /* 0x012000000354783b */ /* 0x000f2a0000000200 */
[----:B------:R-:W2:Y:S01]  /*5c40*/  LDSM.16.M88.4 R104, [R212+0xa800] ;  /* 0x00a80000d468783b */ /* 0x000ea20000000200 */
[C---:B-1----:R-:W-:Y:S06]  /*5c50*/  HMMA.16816.F32.BF16 R4, R88.reuse, R92, R4 ;  /* 0x0000005c5804723c */ /* 0x042fec0000041804 */
[C---:B------:R-:W-:Y:S01]  /*5c60*/  HMMA.16816.F32.BF16 R8, R88.reuse, R94, R8 ;  /* 0x0000005e5808723c */ /* 0x040fe20000041808 */
[----:B------:R-:W-:Y:S05]  /*5c70*/  LDSM.16.M88.4 R92, [R211+0xa000] ;  /* 0x00a00000d35c783b */ /* 0x000fea0000000200 */
[C---:B---3--:R-:W-:Y:S06]  /*5c80*/  HMMA.16816.F32.BF16 R12, R88.reuse, R96, R12 ;  /* 0x00000060580c723c */ /* 0x048fec000004180c */
[----:B------:R-:W-:Y:S01]  /*5c90*/  HMMA.16816.F32.BF16 R16, R88, R98, R16 ;  /* 0x000000625810723c */ /* 0x000fe20000041810 */
[----:B------:R-:W1:Y:S05]  /*5ca0*/  LDSM.16.M88.4 R88, [R108+0x12000] ;  /* 0x012000006c58783b */ /* 0x000e6a0000000200 */
[----:B------:R-:W3:Y:S01]  /*5cb0*/  LDSM.16.M88.4 R96, [R211+0xa800] ;  /* 0x00a80000d360783b */ /* 0x000ee20000000200 */
[C---:B----4-:R-:W-:Y:S06]  /*5cc0*/  HMMA.16816.F32.BF16 R4, R84.reuse, R100, R4 ;  /* 0x000000645404723c */ /* 0x050fec0000041804 */
[C---:B------:R-:W-:Y:S01]  /*5cd0*/  HMMA.16816.F32.BF16 R8, R84.reuse, R102, R8 ;  /* 0x000000665408723c */ /* 0x040fe20000041808 */
[----:B------:R-:W-:Y:S05]  /*5ce0*/  LDSM.16.M88.4 R100, [R210+UR4+0x24000] ;  /* 0x02400004d264783b */ /* 0x000fea0008000200 */
[C---:B--2---:R-:W-:Y:S06]  /*5cf0*/  HMMA.16816.F32.BF16 R12, R84.reuse, R104, R12 ;  /* 0x00000068540c723c */ /* 0x044fec000004180c */
[----:B------:R-:W-:Y:S01]  /*5d00*/  HMMA.16816.F32.BF16 R16, R84, R106, R16 ;  /* 0x0000006a5410723c */ /* 0x000fe20000041810 */
[----:B------:R-:W2:Y:S05]  /*5d10*/  LDSM.16.M88.4 R84, [R0+0x14000] ;  /* 0x014000000054783b */ /* 0x000eaa0000000200 */
[----:B------:R-:W-:Y:S01]  /*5d20*/  LDSM.16.M88.4 R104, [R209+0xe800] ;  /* 0x00e80000d168783b */ /* 0x000fe20000000200 */
[C---:B-1----:R-:W-:Y:S06]  /*5d30*/  HMMA.16816.F32.BF16 R4, R88.reuse, R92, R4 ;  /* 0x0000005c5804723c */ /* 0x042fec0000041804 */
[C---:B------:R-:W-:Y:S01]  /*5d40*/  HMMA.16816.F32.BF16 R8, R88.reuse, R94, R8 ;  /* 0x0000005e5808723c */ /* 0x040fe20000041808 */
[----:B------:R-:W1:Y:S05]  /*5d50*/  LDSM.16.M88.4 R92, [R210+UR4+0x24800] ;  /* 0x02480004d25c783b */ /* 0x000e6a0008000200 */
[C---:B---3--:R-:W-:Y:S06]  /*5d60*/  HMMA.16816.F32.BF16 R12, R88.reuse, R96, R12 ;  /* 0x00000060580c723c */ /* 0x048fec000004180c */
[----:B------:R-:W-:Y:S01]  /*5d70*/  HMMA.16816.F32.BF16 R16, R88, R98, R16 ;  /* 0x000000625810723c */ /* 0x000fe20000041810 */
[----:B------:R-:W-:Y:S05]  /*5d80*/  LDSM.16.M88.4 R88, [R2+0x14000] ;  /* 0x014000000258783b */ /* 0x000fea0000000200 */
[----:B------:R-:W3:Y:S01]  /*5d90*/  LDSM.16.M88.4 R96, [R209+0xc000] ;  /* 0x00c00000d160783b */ /* 0x000ee20000000200 */
[C---:B--2---:R-:W-:Y:S06]  /*5da0*/  HMMA.16816.F32.BF16 R4, R84.reuse, R100, R4 ;  /* 0x000000645404723c */ /* 0x044fec0000041804 */
[C---:B------:R-:W-:Y:S01]  /*5db0*/  HMMA.16816.F32.BF16 R8, R84.reuse, R102, R8 ;  /* 0x000000665408723c */ /* 0x040fe20000041808 */
[----:B------:R-:W2:Y:S05]  /*5dc0*/  LDSM.16.M88.4 R100, [R209+0xc800] ;  /* 0x00c80000d164783b */ /* 0x000eaa0000000200 */
[C---:B-1----:R-:W-:Y:S06]  /*5dd0*/  HMMA.16816.F32.BF16 R12, R84.reuse, R92, R12 ;  /* 0x0000005c540c723c */ /* 0x042fec000004180c */
[----:B------:R-:W-:Y:S01]  /*5de0*/  HMMA.16816.F32.BF16 R16, R84, R94, R16 ;  /* 0x0000005e5410723c */ /* 0x000fe20000041810 */
[----:B------:R-:W-:Y:S05]  /*5df0*/  LDSM.16.M88.4 R84, [R3+0x14000] ;  /* 0x014000000354783b */ /* 0x000fea0000000200 */
[----:B------:R-:W1:Y:S01]  /*5e00*/  LDSM.16.M88.4 R92, [R212+0xc000] ;  /* 0x00c00000d45c783b */ /* 0x000e620000000200 */
[C---:B---3--:R-:W-:Y:S06]  /*5e10*/  HMMA.16816.F32.BF16 R4, R88.reuse, R96, R4 ;  /* 0x000000605804723c */ /* 0x048fec0000041804 */
[C---:B------:R-:W-:Y:S01]  /*5e20*/  HMMA.16816.F32.BF16 R8, R88.reuse, R98, R8 ;  /* 0x000000625808723c */ /* 0x040fe20000041808 */
[----:B------:R-:W3:Y:S05]  /*5e30*/  LDSM.16.M88.4 R96, [R212+0xc800] ;  /* 0x00c80000d460783b */ /* 0x000eea0000000200 */
[C---:B--2---:R-:W-:Y:S06]  /*5e40*/  HMMA.16816.F32.BF16 R12, R88.reuse, R100, R12 ;  /* 0x00000064580c723c */ /* 0x044fec000004180c */
[----:B------:R-:W-:Y:S01]  /*5e50*/  HMMA.16816.F32.BF16 R16, R88, R102, R16 ;  /* 0x000000665810723c */ /* 0x000fe20000041810 */
[----:B------:R-:W-:Y:S05]  /*5e60*/  LDSM.16.M88.4 R88, [R108+0x14000] ;  /* 0x014000006c58783b */ /* 0x000fea0000000200 */
[----:B------:R-:W2:Y:S01]  /*5e70*/  LDSM.16.M88.4 R100, [R211+0xc000] ;  /* 0x00c00000d364783b */ /* 0x000ea20000000200 */
[C---:B-1----:R-:W-:Y:S06]  /*5e80*/  HMMA.16816.F32.BF16 R4, R84.reuse, R92, R4 ;  /* 0x0000005c5404723c */ /* 0x042fec0000041804 */
[C---:B------:R-:W-:Y:S01]  /*5e90*/  HMMA.16816.F32.BF16 R8, R84.reuse, R94, R8 ;  /* 0x0000005e5408723c */ /* 0x040fe20000041808 */
[----:B------:R-:W1:Y:S05]  /*5ea0*/  LDSM.16.M88.4 R92, [R211+0xc800] ;  /* 0x00c80000d35c783b */ /* 0x000e6a0000000200 */
[C---:B---3--:R-:W-:Y:S06]  /*5eb0*/  HMMA.16816.F32.BF16 R12, R84.reuse, R96, R12 ;  /* 0x00000060540c723c */ /* 0x048fec000004180c */
[----:B------:R-:W-:Y:S01]  /*5ec0*/  HMMA.16816.F32.BF16 R16, R84, R98, R16 ;  /* 0x000000625410723c */ /* 0x000fe20000041810 */
[----:B------:R-:W-:Y:S05]  /*5ed0*/  LDSM.16.M88.4 R84, [R0+0x16000] ;  /* 0x016000000054783b */ /* 0x000fea0000000200 */
[----:B------:R-:W3:Y:S01]  /*5ee0*/  LDSM.16.M88.4 R96, [R210+UR4+0x26000] ;  /* 0x02600004d260783b */ /* 0x000ee20008000200 */
[C---:B--2---:R-:W-:Y:S06]  /*5ef0*/  HMMA.16816.F32.BF16 R4, R88.reuse, R100, R4 ;  /* 0x000000645804723c */ /* 0x044fec0000041804 */
[C---:B------:R-:W-:Y:S01]  /*5f00*/  HMMA.16816.F32.BF16 R8, R88.reuse, R102, R8 ;  /* 0x000000665808723c */ /* 0x040fe20000041808 */
[----:B------:R-:W2:Y:S05]  /*5f10*/  LDSM.16.M88.4 R100, [R210+UR4+0x26800] ;  /* 0x02680004d264783b */ /* 0x000eaa0008000200 */
[C---:B-1----:R-:W-:Y:S06]  /*5f20*/  HMMA.16816.F32.BF16 R12, R88.reuse, R92, R12 ;  /* 0x0000005c580c723c */ /* 0x042fec000004180c */
[----:B------:R-:W-:Y:S01]  /*5f30*/  HMMA.16816.F32.BF16 R16, R88, R94, R16 ;  /* 0x0000005e5810723c */ /* 0x000fe20000041810 */
[----:B------:R1:W-:Y:S05]  /*5f40*/  LDSM.16.M88.4 R88, [R2+0x16000] ;  /* 0x016000000258783b */ /* 0x0003ea0000000200 */
[----:B------:R-:W4:Y:S01]  /*5f50*/  LDSM.16.M88.4 R92, [R209+0xe000] ;  /* 0x00e00000d15c783b */ /* 0x000f220000000200 */
[C---:B---3--:R-:W-:Y:S06]  /*5f60*/  HMMA.16816.F32.BF16 R4, R84.reuse, R96, R4 ;  /* 0x000000605404723c */ /* 0x048fec0000041804 */
[C---:B------:R-:W-:Y:S01]  /*5f70*/  HMMA.16816.F32.BF16 R8, R84.reuse, R98, R8 ;  /* 0x000000625408723c */ /* 0x040fe20000041808 */
[----:B------:R-:W-:Y:S04]  /*5f80*/  LDSM.16.M88.4 R96, [R212+0xe000] ;  /* 0x00e00000d460783b */ /* 0x000fe80000000200 */
[----:B-1----:R-:W-:Y:S01]  /*5f90*/  FFMA.FTZ R2, -R118, R118, 1 ;  /* 0x3f80000076027423 */ /* 0x002fe20000010176 */
[C---:B--2---:R-:W-:Y:S05]  /*5fa0*/  HMMA.16816.F32.BF16 R12, R84.reuse, R100, R12 ;  /* 0x00000064540c723c */ /* 0x044fea000004180c */
[----:B------:R-:W-:Y:S01]  /*5fb0*/  FMUL.FTZ R2, R2, UR10 ;  /* 0x0000000a02027c20 */ /* 0x000fe20008410000 */
[----:B------:R-:W-:Y:S01]  /*5fc0*/  HMMA.16816.F32.BF16 R16, R84, R102, R16 ;  /* 0x000000665410723c */ /* 0x000fe20000041810 */
[----:B------:R1:W2:Y:S05]  /*5fd0*/  LDSM.16.M88.4 R84, [R3+0x16000] ;  /* 0x016000000354783b */ /* 0x0002aa0000000200 */
[----:B------:R-:W-:Y:S01]  /*5fe0*/  LDSM.16.M88.4 R100, [R211+0xe000] ;  /* 0x00e00000d364783b */ /* 0x000fe20000000200 */
[C---:B----4-:R-:W-:Y:S06]  /*5ff0*/  HMMA.16816.F32.BF16 R4, R88.reuse, R92, R4 ;  /* 0x0000005c5804723c */ /* 0x050fec0000041804 */
[C---:B------:R-:W-:Y:S01]  /*6000*/  HMMA.16816.F32.BF16 R8, R88.reuse, R94, R8 ;  /* 0x0000005e5808723c */ /* 0x040fe20000041808 */
[----:B------:R-:W3:Y:S05]  /*6010*/  LDSM.16.M88.4 R92, [R212+0xe800] ;  /* 0x00e80000d45c783b */ /* 0x000eea0000000200 */
[C---:B------:R-:W-:Y:S05]  /*6020*/  HMMA.16816.F32.BF16 R12, R88.reuse, R104, R12 ;  /* 0x00000068580c723c */ /* 0x040fea000004180c */
[----:B-1----:R-:W-:Y:S01]  /*6030*/  FFMA.FTZ R3, -R119, R119, 1 ;  /* 0x3f80000077037423 */ /* 0x002fe20000010177 */
[----:B------:R-:W-:Y:S01]  /*6040*/  HMMA.16816.F32.BF16 R16, R88, R106, R16 ;  /* 0x0000006a5810723c */ /* 0x000fe20000041810 */
[----:B------:R-:W1:Y:S04]  /*6050*/  LDSM.16.M88.4 R88, [R108+0x16000] ;  /* 0x016000006c58783b */ /* 0x000e680000000200 */
[----:B------:R-:W-:Y:S01]  /*6060*/  FMUL.FTZ R3, R3, UR10 ;  /* 0x0000000a03037c20 */ /* 0x000fe20008410000 */
[----:B------:R-:W4:Y:S01]  /*6070*/  LDSM.16.M88.4 R104, [R211+0xe800] ;  /* 0x00e80000d368783b */ /* 0x000f220000000200 */
[C---:B--2---:R-:W-:Y:S06]  /*6080*/  HMMA.16816.F32.BF16 R4, R84.reuse, R96, R4 ;  /* 0x000000605404723c */ /* 0x044fec0000041804 */
[C---:B------:R-:W-:Y:S06]  /*6090*/  HMMA.16816.F32.BF16 R8, R84.reuse, R98, R8 ;  /* 0x000000625408723c */ /* 0x040fec0000041808 */
[C---:B---3--:R-:W-:Y:S06]  /*60a0*/  HMMA.16816.F32.BF16 R12, R84.reuse, R92, R12 ;  /* 0x0000005c540c723c */ /* 0x048fec000004180c */
[----:B------:R-:W-:Y:S06]  /*60b0*/  HMMA.16816.F32.BF16 R16, R84, R94, R16 ;  /* 0x0000005e5410723c */ /* 0x000fec0000041810 */
[C---:B-1----:R-:W-:Y:S05]  /*60c0*/  HMMA.16816.F32.BF16 R4, R88.reuse, R100, R4 ;  /* 0x000000645804723c */ /* 0x042fea0000041804 */
[----:B------:R-:W-:Y:S01]  /*60d0*/  FFMA.FTZ R85, -R117, R117, 1 ;  /* 0x3f80000075557423 */ /* 0x000fe20000010175 */
[C---:B------:R-:W-:Y:S05]  /*60e0*/  HMMA.16816.F32.BF16 R8, R88.reuse, R102, R8 ;  /* 0x000000665808723c */ /* 0x040fea0000041808 */
[----:B------:R-:W-:Y:S01]  /*60f0*/  FMUL.FTZ R85, R85, UR10 ;  /* 0x0000000a55557c20 */ /* 0x000fe20008410000 */
[C---:B----4-:R-:W-:Y:S05]  /*6100*/  HMMA.16816.F32.BF16 R12, R88.reuse, R104, R12 ;  /* 0x00000068580c723c */ /* 0x050fea000004180c */
[----:B------:R-:W-:Y:S01]  /*6110*/  FFMA.FTZ R84, -R111, R111, 1 ;  /* 0x3f8000006f547423 */ /* 0x000fe2000001016f */
[----:B------:R-:W-:Y:S05]  /*6120*/  HMMA.16816.F32.BF16 R16, R88, R106, R16 ;  /* 0x0000006a5810723c */ /* 0x000fea0000041810 */
[----:B------:R-:W-:Y:S01]  /*6130*/  FMUL.FTZ R84, R84, UR10 ;  /* 0x0000000a54547c20 */ /* 0x000fe20008410000 */
[C---:B------:R-:W-:Y:S01]  /*6140*/  FADD.FTZ R0, -R110.reuse, R4 ;  /* 0x000000046e007221 */ /* 0x040fe20000010100 */
[C---:B------:R-:W-:Y:S01]  /*6150*/  FADD.FTZ R4, -R110.reuse, R5 ;  /* 0x000000056e047221 */ /* 0x040fe20000010100 */
        /* <DEDUP_REMOVED lines=171> */
.L_x_1797:
        /* <DEDUP_REMOVED lines=174> */
.L_x_1798:
[----:B------:R-:W-:Y:S01]  /*76f0*/  LDSM.16.M88.4 R128, [R217] ;  /* 0x00000000d980783b */ /* 0x000fe20000000200 */
[----:B---3--:R-:W-:Y:S01]  /*7700*/  IMAD.IADD R2, R217, 0x1, R200 ;  /* 0x00000001d9027824 */ /* 0x008fe200078e02c8 */
[----:B------:R-:W-:Y:S02]  /*7710*/  ULOP3.LUT UR11, UR9, 0x1, URZ, 0xc0, !UPT ;  /* 0x00000001090b7892 */ /* 0x000fe4000f8ec03f */
[----:B------:R-:W1:Y:S01]  /*7720*/  LDSM.16.MT88.4 R16, [R0+0x18000] ;  /* 0x018000000010783b */ /* 0x000e620000004200 */
[----:B------:R-:W-:Y:S02]  /*7730*/  @UP0 UIADD3 UR16, UP2, UR13, -0x100, URZ ;  /* 0xffffff000d100890 */ /* 0x000fe4000ff5e03f */
[----:B------:R-:W-:Y:S01]  /*7740*/  UISETP.NE.U32.AND UP1, UPT, UR11, 0x1, UPT ;  /* 0x000000010b00788c */ /* 0x000fe2000bf25070 */
[----:B------:R-:W2:Y:S01]  /*7750*/  LDSM.16.M88.4 R124, [R217+0x1000] ;  /* 0x00100000d97c783b */ /* 0x000ea20000000200 */
[----:B------:R-:W-:Y:S02]  /*7760*/  UIADD3 UR17, UR9, -0x1, URZ ;  /* 0xffffffff09117890 */ /* 0x000fe4000fffe03f */
[----:B------:R-:W-:Y:S01]  /*7770*/  @UP0 UIADD3.X UR11, UR12, -0x1, URZ, UP2, !UPT ;  /* 0xffffffff0c0b0890 */ /* 0x000fe200097fe43f */
[----:B------:R-:W3:Y:S04]  /*7780*/  LDSM.16.MT88.4 R96, [R0+0x1a000] ;  /* 0x01a000000060783b */ /* 0x000ee80000004200 */
[----:B------:R-:W4:Y:S04]  /*7790*/  LDSM.16.MT88.4 R112, [R0+0x1c000] ;  /* 0x01c000000070783b */ /* 0x000f280000004200 */
[----:B------:R-:W4:Y:S04]  /*77a0*/  LDSM.16.MT88.4 R196, [R0+0x1e000] ;  /* 0x01e0000000c4783b */ /* 0x000f280000004200 */
[----:B------:R-:W-:Y:S04]  /*77b0*/  LDSM.16.MT88.4 R200, [R0+0x18800] ;  /* 0x0188000000c8783b */ /* 0x000fe80000004200 */
[----:B------:R-:W-:Y:S01]  /*77c0*/  LDSM.16.M88.4 R204, [R2+0x1000] ;  /* 0x0010000002cc783b */ /* 0x000fe20000000200 */
        /* <DEDUP_REMOVED lines=16> */
[----:B------:R1:W2:Y:S04]  /*78d0*/  LDSM.16.M88.4 R196, [R2] ;  /* 0x0000000002c4783b */ /* 0x0002a80000000200 */
[----:B-1----:R-:W-:Y:S01]  /*78e0*/  IMAD.IADD R2, R213, 0x1, R2 ;  /* 0x00000001d5027824 */ /* 0x002fe200078e0202 */
[-C--:B--2---:R-:W-:Y:S06]  /*78f0*/  HMMA.16816.F32.BF16 R4, R196, R200.reuse, R4 ;  /* 0x000000c8c404723c */ /* 0x084fec0000041804 */
        /* <DEDUP_REMOVED lines=17> */
[----:B------:R-:W-:Y:S01]  /*7a10*/  HMMA.16816.F32.BF16 R128, R196, R202, R128 ;  /* 0x000000cac480723c */ /* 0x000fe20000041880 */
[----:B------:R-:W-:Y:S04]  /*7a20*/  LDSM.16.MT88.4 R200, [R0+0x19000] ;  /* 0x0190000000c8783b */ /* 0x000fe80000004200 */
[----:B------:R-:W-:Y:S05]  /*7a30*/  IMAD.IADD R204, R217, 0x1, R213 ;  /* 0x00000001d9cc7824 */ /* 0x000fea00078e02d5 */
[----:B------:R-:W1:Y:S04]  /*7a40*/  LDSM.16.M88.4 R196, [R204] ;  /* 0x00000000ccc4783b */ /* 0x000e680000000200 */
        /* <DEDUP_REMOVED lines=19> */
[----:B------:R-:W-:Y:S05]  /*7b80*/  LDSM.16.MT88.4 R204, [R0+0x19800] ;  /* 0x0198000000cc783b */ /* 0x000fea0000004200 */
[----:B------:R-:W-:Y:S01]  /*7b90*/  HMMA.16816.F32.BF16 R128, R196, R202, R128 ;  /* 0x000000cac480723c */ /* 0x000fe20000041880 */
[----:B------:R-:W1:Y:S04]  /*7ba0*/  LDSM.16.M88.4 R196, [R2] ;  /* 0x0000000002c4783b */ /* 0x000e680000000200 */
[----:B------:R2:W3:Y:S02]  /*7bb0*/  LDSM.16.M88.4 R200, [R2+0x1000] ;  /* 0x0010000002c8783b */ /* 0x0004e40000000200 */
[----:B--2---:R-:W-:Y:S01]  /*7bc0*/  @P0 IADD3 R2, P1, R245, UR13, RZ ;  /* 0x0000000df5020c10 */ /* 0x004fe2000ff3e0ff */
[----:B------:R-:W-:Y:S03]  /*7bd0*/  @UP0 UMOV UR13, UR16 ;  /* 0x00000010000d0c82 */ /* 0x000fe60008000000 */
[----:B------:R-:W-:Y:S01]  /*7be0*/  @P0 IADD3.X R3, R244, UR12, RZ, P1, !PT ;  /* 0x0000000cf4030c10 */ /* 0x000fe20008ffe4ff */
[----:B------:R-:W-:Y:S04]  /*7bf0*/  @UP0 UMOV UR12, UR11 ;  /* 0x0000000b000c0c82 */ /* 0x000fe80008000000 */
[----:B------:R-:W5:Y:S01]  /*7c00*/  @P0 LDG.E R239, desc[UR6][R2.64+-0x100] ;  /* 0xffff000602ef0981 */ /* 0x000f62000c1e1900 */
[-C--:B-1----:R-:W-:Y:S03]  /*7c10*/  HMMA.16816.F32.BF16 R4, R196, R204.reuse, R4 ;  /* 0x000000ccc404723c */ /* 0x082fe60000041804 */
[----:B------:R1:W5:Y:S03]  /*7c20*/  @P0 LDG.E R240, desc[UR6][R2.64+-0xe0] ;  /* 0xffff200602f00981 */ /* 0x000366000c1e1900 */
[C---:B---3--:R-:W-:Y:S06]  /*7c30*/  HMMA.16816.F32.BF16 R8, R200.reuse, R204, R8 ;  /* 0x000000ccc808723c */ /* 0x048fec0000041808 */
[-C--:B------:R-:W-:Y:S06]  /*7c40*/  HMMA.16816.F32.BF16 R12, R200, R206.reuse, R12 ;  /* 0x000000cec80c723c */ /* 0x080fec000004180c */
[C---:B------:R-:W-:Y:S01]  /*7c50*/  HMMA.16816.F32.BF16 R16, R196.reuse, R206, R16 ;  /* 0x000000cec410723c */ /* 0x040fe20000041810 */
[----:B------:R-:W2:Y:S04]  /*7c60*/  LDSM.16.MT88.4 R204, [R0+0x1b800] ;  /* 0x01b8000000cc783b */ /* 0x000ea80000004200 */
[----:B------:R-:W-:Y:S01]  /*7c70*/  REDG.E.ADD.F32.FTZ.RN.STRONG.GPU desc[UR6][R222.64], R4 ;  /* 0x00000004de0079a6 */ /* 0x000fe2000c10f386 */
[-C--:B--2---:R-:W-:Y:S06]  /*7c80*/  HMMA.16816.F32.BF16 R84, R196, R204.reuse, R84 ;  /* 0x000000ccc454723c */ /* 0x084fec0000041854 */
[C---:B------:R-:W-:Y:S06]  /*7c90*/  HMMA.16816.F32.BF16 R88, R200.reuse, R204, R88 ;  /* 0x000000ccc858723c */ /* 0x040fec0000041858 */
[-C--:B------:R-:W-:Y:S06]  /*7ca0*/  HMMA.16816.F32.BF16 R92, R200, R206.reuse, R92 ;  /* 0x000000cec85c723c */ /* 0x080fec000004185c */
[C---:B------:R-:W-:Y:S01]  /*7cb0*/  HMMA.16816.F32.BF16 R96, R196.reuse, R206, R96 ;  /* 0x000000cec460723c */ /* 0x040fe20000041860 */
[----:B------:R-:W2:Y:S05]  /*7cc0*/  LDSM.16.MT88.4 R204, [R0+0x1d800] ;  /* 0x01d8000000cc783b */ /* 0x000eaa0000004200 */
[-C--:B--2---:R-:W-:Y:S06]  /*7cd0*/  HMMA.16816.F32.BF16 R100, R196, R204.reuse, R100 ;  /* 0x000000ccc464723c */ /* 0x084fec0000041864 */
[C---:B------:R-:W-:Y:S06]  /*7ce0*/  HMMA.16816.F32.BF16 R104, R200.reuse, R204, R104 ;  /* 0x000000ccc868723c */ /* 0x040fec0000041868 */
[-C--:B------:R-:W-:Y:S06]  /*7cf0*/  HMMA.16816.F32.BF16 R108, R200, R206.reuse, R108 ;  /* 0x000000cec86c723c */ /* 0x080fec000004186c */
[C---:B------:R-:W-:Y:S01]  /*7d00*/  HMMA.16816.F32.BF16 R112, R196.reuse, R206, R112 ;  /* 0x000000cec470723c */ /* 0x040fe20000041870 */
[----:B------:R2:W3:Y:S04]  /*7d10*/  LDSM.16.MT88.4 R204, [R0+0x1f800] ;  /* 0x01f8000000cc783b */ /* 0x0004e80000004200 */
[C---:B--2---:R-:W-:Y:S01]  /*7d20*/  IMAD R0, R225.reuse, 0x18, RZ ;  /* 0x00000018e1007824 */ /* 0x044fe200078e02ff */
[-C--:B---3--:R-:W-:Y:S06]  /*7d30*/  HMMA.16816.F32.BF16 R116, R196, R204.reuse, R116 ;  /* 0x000000ccc474723c */ /* 0x088fec0000041874 */
[C---:B------:R-:W-:Y:S06]  /*7d40*/  HMMA.16816.F32.BF16 R120, R200.reuse, R204, R120 ;  /* 0x000000ccc878723c */ /* 0x040fec0000041878 */
[-C--:B------:R-:W-:Y:S06]  /*7d50*/  HMMA.16816.F32.BF16 R124, R200, R206.reuse, R124 ;  /* 0x000000cec87c723c */ /* 0x080fec000004187c */
[----:B------:R-:W-:Y:S05]  /*7d60*/  HMMA.16816.F32.BF16 R128, R196, R206, R128 ;  /* 0x000000cec480723c */ /* 0x000fea0000041880 */
[C---:B------:R-:W-:Y:S02]  /*7d70*/  IMAD.SHL.U32 R201, R225.reuse, 0x8, RZ ;  /* 0x00000008e1c97824 */ /* 0x040fe400078e00ff */
[----:B------:R-:W-:Y:S04]  /*7d80*/  IMAD.SHL.U32 R200, R225, 0x10, RZ ;  /* 0x00000010e1c87824 */ /* 0x000fe800078e00ff */
[-C--:B-1----:R-:W-:Y:S01]  /*7d90*/  LEA R2, P0, R201, R222.reuse, 0x2 ;  /* 0x000000dec9027211 */ /* 0x082fe200078010ff */
[C---:B------:R-:W-:Y:S01]  /*7da0*/  IMAD.SHL.U32 R197, R225.reuse, 0x20, RZ ;  /* 0x00000020e1c57824 */ /* 0x040fe200078e00ff */
[-C--:B------:R-:W-:Y:S01]  /*7db0*/  LEA R198, P1, R200, R222.reuse, 0x2 ;  /* 0x000000dec8c67211 */ /* 0x080fe200078210ff */
[----:B------:R-:W-:Y:S01]  /*7dc0*/  IMAD R202, R225, 0x28, RZ ;  /* 0x00000028e1ca7824 */ /* 0x000fe200078e02ff */
        /* <DEDUP_REMOVED lines=519> */
.L_x_1800:
[----:B--2---:R-:W2:Y:S01]  /*9e40*/  LDL R0, [R1] ;  /* 0x0000000001007983 */ /* 0x004ea20000100800 */
        /* <DEDUP_REMOVED lines=20> */
.L_x_1801:
        /* <DEDUP_REMOVED lines=61> */
.L_x_1803:
[----:B------:R-:W-:Y:S05]  /*a360*/  BSYNC B0 ;  /* 0x0000000000007941 */ /* 0x000fea0003800000 */
.L_x_1802:
        /* <DEDUP_REMOVED lines=22> */
.L_x_1805:
[----:B------:R-:W-:Y:S05]  /*a4d0*/  BSYNC B0 ;  /* 0x0000000000007941 */ /* 0x000fea0003800000 */
.L_x_1804:
[----:B------:R-:W-:Y:S01]  /*a4e0*/  IMAD.U32 R3, RZ, RZ, UR10 ;  /* 0x0000000aff037e24 */ /* 0x000fe2000f8e00ff */
[----:B------:R-:W-:Y:S01]  /*a4f0*/  UIMAD UR9, UR9, UR10, URZ ;  /* 0x0000000a090972a4 */ /* 0x000fe2000f8e023f */
[----:B--2---:R-:W2:Y:S01]  /*a500*/  LDS.128 R24, [R0+0x20000] ;  /* 0x0200000000187984 */ /* 0x004ea20000000c00 */
        /* <DEDUP_REMOVED lines=35> */
.L_x_1807:
[----:B------:R-:W-:Y:S05]  /*a740*/  BSYNC B0 ;  /* 0x0000000000007941 */ /* 0x000fea0003800000 */
.L_x_1806:
        /* <DEDUP_REMOVED lines=23> */
.L_x_1778:
        /* <DEDUP_REMOVED lines=24> */
.L_x_1809:
        /* <DEDUP_REMOVED lines=20> */
.L_x_1810:
        /* <DEDUP_REMOVED lines=14> */
[C---:B------:R-:W-:Y:S01]  /*ac60*/  ISETP.GE.AND P5, PT, R0.reuse, UR8, PT ;  /* 0x0000000800007c0c */ /* 0x040fe2000bfa6270 */
[----:B------:R-:W-:Y:S01]  /*ac70*/  IMAD.U32 R2, RZ, RZ, UR16 ;  /* 0x00000010ff027e24 */ /* 0x000fe2000f8e00ff */
[----:B------:R-:W-:Y:S01]  /*ac80*/  IADD3.X R5, R3, UR22, R5, P0, !PT ;  /* 0x0000001603057c10 */ /* 0x000fe200087fe405 */
[----:B------:R-:W-:Y:S01]  /*ac90*/  UIMAD UR17, UR56, UR17, UR9 ;  /* 0x00000011381172a4 */ /* 0x000fe2000f8e0209 */
[----:B------:R-:W-:Y:S01]  /*aca0*/  IADD3 R6, R0, 0x20, RZ ;  /* 0x0000002000067810 */ /* 0x000fe20007ffe0ff */
[----:B------:R-:W-:Y:S01]  /*acb0*/  VIADD R12, R232, 0xc0 ;  /* 0x000000c0e80c7836 */ /* 0x000fe20000000000 */
[----:B------:R-:W-:Y:S01]  /*acc0*/  SHF.R.S32.HI R13, RZ, 0x1f, R0 ;  /* 0x0000001fff0d7819 */ /* 0x000fe20000011400 */
[----:B------:R-:W-:Y:S01]  /*acd0*/  IMAD.WIDE.U32 R4, R2, UR56, R4 ;  /* 0x0000003802047c25 */ /* 0x000fe2000f8e0004 */
[----:B------:R-:W-:-:S03]  /*ace0*/  ISETP.GE.AND P4, PT, R6, UR8, PT ;  /* 0x0000000806007c0c */ /* 0x000fc6000bf86270 */
[----:B------:R-:W-:Y:S01]  /*acf0*/  VIADD R10, R232, 0x80 ;  /* 0x00000080e80a7836 */ /* 0x000fe20000000000 */
[----:B------:R-:W-:Y:S01]  /*ad00*/  IADD3 R8, R5, UR17, RZ ;  /* 0x0000001105087c10 */ /* 0x000fe2000fffe0ff */
[----:B------:R-:W-:Y:S08]  /*ad10*/  @P5 BRA `(.L_x_1812) ;  /* 0x0000000000485947 */ /* 0x000ff00003800000 */
        /* <DEDUP_REMOVED lines=18> */
.L_x_1812:
[----:B------:R-:W-:Y:S05]  /*ae40*/  BSYNC B0 ;  /* 0x0000000000007941 */ /* 0x000fea0003800000 */
.L_x_1811:
        /* <DEDUP_REMOVED lines=21> */
.L_x_1814:
[----:B------:R-:W-:Y:S05]  /*afa0*/  BSYNC B0 ;  /* 0x0000000000007941 */ /* 0x000fea0003800000 */
.L_x_1813:
[----:B-12---:R-:W-:Y:S01]  /*afb0*/  IMAD.U32 R2, RZ, RZ, UR12 ;  /* 0x0000000cff027e24 */ /* 0x006fe2000f8e00ff */
[----:B------:R-:W-:Y:S01]  /*afc0*/  UIMAD UR8, UR18, UR12, URZ ;  /* 0x0000000c120872a4 */ /* 0x000fe2000f8e023f */
[----:B------:R-:W-:Y:S01]  /*afd0*/  BSSY B0, `(.L_x_1815) ;  /* 0x0000020000007945 */ /* 0x000fe20003800000 */
[----:B------:R-:W-:Y:S01]  /*afe0*/  USHF.R.S32.HI UR10, URZ, 0x1f, UR56 ;  /* 0x0000001f3f0a7899 */ /* 0x000fe20008011438 */
[----:B------:R-:W-:Y:S01]  /*aff0*/  IMAD.WIDE.U32 R2, R2, UR5, R232 ;  /* 0x0000000502027c25 */ /* 0x000fe2000f8e00e8 */
[----:B------:R-:W-:-:S03]  /*b000*/  UIMAD UR5, UR5, UR13, UR8 ;  /* 0x0000000d050572a4 */ /* 0x000fc6000f8e0208 */
[----:B------:R-:W-:Y:S01]  /*b010*/  ULDC.64 UR8, c[0x0][0x470] ;  /* 0x00011c0000087ab9 */ /* 0x000fe20000000a00 */
[----:B------:R-:W-:Y:S02]  /*b020*/  IADD3 R4, P0, R2, UR14, RZ ;  /* 0x0000000e02047c10 */ /* 0x000fe4000ff1e0ff */
        /* <DEDUP_REMOVED lines=26> */
.L_x_1816:
[----:B------:R-:W-:Y:S05]  /*b1d0*/  BSYNC B0 ;  /* 0x0000000000007941 */ /* 0x000fea0003800000 */
.L_x_1815:
        /* <DEDUP_REMOVED lines=20> */
.L_x_1808:
[----:B------:R-:W-:Y:S05]  /*b320*/  BSYNC B1 ;  /* 0x0000000000017941 */ /* 0x000fea0003800000 */
.L_x_1773:
        /* <DEDUP_REMOVED lines=12> */
.L_x_1817:
[----:B------:R-:W-:Y:S05]  /*b3f0*/  EXIT ;  /* 0x000000000000794d */ /* 0x000fea0003800000 */
.L_x_1819:
        /* <DEDUP_REMOVED lines=16> */
.L_x_2069:


//--------------------- .text._ZN5flash44flash_bwd_dq_dk_dv_loop_seqk_parallel_kernelI23Flash_bwd_kernel_traitsILi256ELi64ELi64ELi8ELi4ELi2ELi2ELb0ELb0EN7cutlass10bfloat16_tE19Flash_kernel_traitsILi256ELi64ELi64ELi8ES3_EELb1ELb0ELb1ELb0ELb0ELb1ELb0EEEvNS_16Flash_bwd_paramsE --------------------------
	.section	.text._ZN5flash44flash_bwd_dq_dk_dv_loop_seqk_parallel_kernelI23Flash_bwd_kernel_traitsILi256ELi64ELi64ELi8ELi4ELi2ELi2ELb0ELb0EN7cutlass10bfloat16_tE19Flash_kernel_traitsILi256ELi64ELi64ELi8ES3_EELb1ELb0ELb1ELb0ELb0ELb1ELb0EEEvNS_16Flash_bwd_paramsE,"ax",@progbits
	.align	128
        .global         _ZN5flash44flash_bwd_dq_dk_dv_loop_seqk_parallel_kernelI23Flash_bwd_kernel_traitsILi256ELi64ELi64ELi8ELi4ELi2ELi2ELb0ELb0EN7cutlass10bfloat16_tE19Flash_kernel_traitsILi256ELi64ELi64ELi8ES3_EELb1ELb0ELb1ELb0ELb0ELb1ELb0EEEvNS_16Flash_bwd_paramsE
        .type           _ZN5flash44flash_bwd_dq_dk_dv_loop_seqk_parallel_kernelI23Flash_bwd_kernel_traitsILi256ELi64ELi64ELi8ELi4ELi2ELi2ELb0ELb0EN7cutlass10bfloat16_tE19Flash_kernel_traitsILi256ELi64ELi64ELi8ES3_EELb1ELb0ELb1ELb0ELb0ELb1ELb0EEEvNS_16Flash_bwd_paramsE,@function
        .size           _ZN5flash44flash_bwd_dq_dk_dv_loop_seqk_parallel_kernelI23Flash_bwd_kernel_traitsILi256ELi64ELi64ELi8ELi4ELi2ELi2ELb0ELb0EN7cutlass10bfloat16_tE19Flash_kernel_traitsILi256ELi64ELi64ELi8ES3_EELb1ELb0ELb1ELb0ELb0ELb1ELb0EEEvNS_16Flash_bwd_paramsE,(.L_x_2070 - _ZN5flash44flash_bwd_dq_dk_dv_loop_seqk_parallel_kernelI23Flash_bwd_kernel_traitsILi256ELi64ELi64ELi8ELi4ELi2ELi2ELb0ELb0EN7cutlass10bfloat16_tE19Flash_kernel_traitsILi256ELi64ELi64ELi8ES3_EELb1ELb0ELb1ELb0ELb0ELb1ELb0EEEvNS_16Flash_bwd_paramsE)
        .other          _ZN5flash44flash_bwd_dq_dk_dv_loop_seqk_parallel_kernelI23Flash_bwd_kernel_traitsILi256ELi64ELi64ELi8ELi4ELi2ELi2ELb0ELb0EN7cutlass10bfloat16_tE19Flash_kernel_traitsILi256ELi64ELi64ELi8ES3_EELb1ELb0ELb1ELb0ELb0ELb1ELb0EEEvNS_16Flash_bwd_paramsE,@"STO_CUDA_ENTRY STV_DEFAULT"
_ZN5flash44flash_bwd_dq_dk_dv_loop_seqk_parallel_kernelI23Flash_bwd_kernel_traitsILi256ELi64ELi64ELi8ELi4ELi2ELi2ELb0ELb0EN7cutlass10bfloat16_tE19Flash_kernel_traitsILi256ELi64ELi64ELi8ES3_EELb1ELb0ELb1ELb0ELb0ELb1ELb0EEEvNS_16Flash_bwd_paramsE:
.text._ZN5flash44flash_bwd_dq_dk_dv_loop_seqk_parallel_kernelI23Flash_bwd_kernel_traitsILi256ELi64ELi64ELi8ELi4ELi2ELi2ELb0ELb0EN7cutlass10bfloat16_tE19Flash_kernel_traitsILi256ELi64ELi64ELi8ES3_EELb1ELb0ELb1ELb0ELb0ELb1ELb0EEEvNS_16Flash_bwd_paramsE:
        /* <DEDUP_REMOVED lines=15> */
[----:B------:R-:W-:Y:S01]  /*00f0*/  IMAD.MOV.U32 R240, RZ, RZ, -0x10 ;  /* 0xfffffff0fff07424 */ /* 0x000fe200078e00ff */
        /* <DEDUP_REMOVED lines=9> */
[CC--:B------:R-:W-:Y:S01]  /*0190*/  LEA.HI R8, R7.reuse, R6.reuse, RZ, 0x3 ;  /* 0x0000000607087211 */ /* 0x0c0fe200078f18ff */
[----:B------:R-:W-:Y:S01]  /*01a0*/  IMAD.U32 R232, RZ, RZ, UR5 ;  /* 0x00000005ffe87e24 */ /* 0x000fe2000f8e00ff */
[--C-:B------:R-:W-:Y:S01]  /*01b0*/  SHF.R.S32.HI R0, RZ, 0x5, R3.reuse ;  /* 0x00000005ff007819 */ /* 0x100fe20000011403 */
[----:B----4-:R-:W-:Y:S01]  /*01c0*/  USHF.R.S32.HI UR5, URZ, 0x1f, UR53 ;  /* 0x0000001f3f057899 */ /* 0x010fe20008011435 */
[----:B------:R-:W-:Y:S01]  /*01d0*/  SHF.R.S32.HI R227, RZ, 0x1f, R3 ;  /* 0x0000001fffe37819 */ /* 0x000fe20000011403 */
[----:B------:R-:W-:Y:S01]  /*01e0*/  IMAD.U32 R231, RZ, RZ, UR8 ;  /* 0x00000008ffe77e24 */ /* 0x000fe2000f8e00ff */
[CC--:B------:R-:W-:Y:S01]  /*01f0*/  LEA.HI R9, R7.reuse, R6.reuse, RZ, 0x4 ;  /* 0x0000000607097211 */ /* 0x0c0fe200078f20ff */
[----:B------:R-:W-:Y:S01]  /*0200*/  UIADD3 UR8, UR4, 0x18000, URZ ;  /* 0x0001800004087890 */ /* 0x000fe2000fffe03f */
[CC--:B------:R-:W-:Y:S01]  /*0210*/  LEA.HI R226, R7.reuse, R6.reuse, RZ, 0x7 ;  /* 0x0000000607e27211 */ /* 0x0c0fe200078f38ff */
[----:B------:R-:W-:Y:S01]  /*0220*/  IMAD.U32 R230, RZ, RZ, UR5 ;  /* 0x00000005ffe67e24 */ /* 0x000fe2000f8e00ff */
[CC--:B------:R-:W-:Y:S01]  /*0230*/  LEA.HI R4, R7.reuse, R6.reuse, RZ, 0x6 ;  /* 0x0000000607047211 */ /* 0x0c0fe200078f30ff */
[----:B------:R-:W-:Y:S01]  /*0240*/  UIADD3 UR5, UR4, 0x28000, URZ ;  /* 0x0002800004057890 */ /* 0x000fe2000fffe03f */
[----:B------:R-:W-:Y:S01]  /*0250*/  LEA.HI R7, R7, R6, RZ, 0x2 ;  /* 0x0000000607077211 */ /* 0x000fe200078f10ff */
[----:B------:R-:W-:Y:S01]  /*0260*/  USHF.R.S32.HI UR61, URZ, 0x1f, UR53 ;  /* 0x0000001f3f3d7899 */ /* 0x000fe20008011435 */
[----:B------:R-:W-:-:S02]  /*0270*/  LOP3.LUT R11, R3, 0xffffffe0, RZ, 0xc0, !PT ;  /* 0xffffffe0030b7812 */ /* 0x000fc400078ec0ff */
[-C--:B------:R-:W-:Y:S02]  /*0280*/  LEA.HI R227, R227, R0.reuse, RZ, 0x2 ;  /* 0x00000000e3e37211 */ /* 0x080fe400078f10ff */
[----:B------:R-:W-:Y:S01]  /*0290*/  LEA.HI R3, R3, R0, RZ, 0x1 ;  /* 0x0000000003037211 */ /* 0x000fe200078f08ff */
[----:B------:R-:W-:Y:S01]  /*02a0*/  IMAD.IADD R11, R6, 0x1, -R11 ;  /* 0x00000001060b7824 */ /* 0x000fe200078e0a0b */
[----:B------:R-:W-:Y:S02]  /*02b0*/  LOP3.LUT R13, R7, 0x7ffffffc, RZ, 0xc0, !PT ;  /* 0x7ffffffc070d7812 */ /* 0x000fe400078ec0ff */
[--C-:B------:R-:W-:Y:S02]  /*02c0*/  SHF.R.S32.HI R10, RZ, 0x2, R7.reuse ;  /* 0x00000002ff0a7819 */ /* 0x100fe40000011407 */
[----:B------:R-:W-:Y:S02]  /*02d0*/  SHF.R.S32.HI R7, RZ, 0x1f, R7 ;  /* 0x0000001fff077819 */ /* 0x000fe40000011407 */
[----:B------:R-:W-:-:S02]  /*02e0*/  LOP3.LUT R227, R227, 0xfffffffc, RZ, 0xc0, !PT ;  /* 0xfffffffce3e37812 */ /* 0x000fc400078ec0ff */
[----:B------:R-:W-:Y:S02]  /*02f0*/  LOP3.LUT R3, R3, 0xfffffffe, RZ, 0xc0, !PT ;  /* 0xfffffffe03037812 */ /* 0x000fe400078ec0ff */
[----:B------:R-:W-:Y:S01]  /*0300*/  LOP3.LUT R5, R8, 0xfffffff8, RZ, 0xc0, !PT ;  /* 0xfffffff808057812 */ /* 0x000fe200078ec0ff */
[C---:B------:R-:W-:Y:S01]  /*0310*/  IMAD.IADD R227, R0.reuse, 0x1, -R227 ;  /* 0x0000000100e37824 */ /* 0x040fe200078e0ae3 */
[----:B------:R-:W-:Y:S01]  /*0320*/  SHF.R.S32.HI R12, RZ, 0x4, R9 ;  /* 0x00000004ff0c7819 */ /* 0x000fe20000011409 */
[----:B------:R-:W-:Y:S01]  /*0330*/  IMAD.IADD R3, R0, 0x1, -R3 ;  /* 0x0000000100037824 */ /* 0x000fe200078e0a03 */
[----:B------:R-:W-:Y:S01]  /*0340*/  LEA.HI R7, R7, R10, RZ, 0x3 ;  /* 0x0000000a07077211 */ /* 0x000fe200078f18ff */
[----:B------:R-:W-:Y:S01]  /*0350*/  IMAD.IADD R5, R6, 0x1, -R5 ;  /* 0x0000000106057824 */ /* 0x000fe200078e0a05 */
[----:B------:R-:W-:Y:S01]  /*0360*/  SHF.R.S32.HI R0, RZ, 0x3, R8 ;  /* 0x00000003ff007819 */ /* 0x000fe20000011408 */
[----:B------:R-:W-:Y:S01]  /*0370*/  IMAD.SHL.U32 R14, R3, 0x10, RZ ;  /* 0x00000010030e7824 */ /* 0x000fe200078e00ff */
[----:B------:R-:W-:-:S02]  /*0380*/  LOP3.LUT R15, R9, 0xfffffff0, RZ, 0xc0, !PT ;  /* 0xfffffff0090f7812 */ /* 0x000fc400078ec0ff */
[----:B------:R-:W-:Y:S01]  /*0390*/  SHF.R.S32.HI R2, RZ, 0x1f, R11 ;  /* 0x0000001fff027819 */ /* 0x000fe2000001140b */
[----:B------:R-:W-:Y:S01]  /*03a0*/  IMAD.SHL.U32 R0, R0, 0x40, RZ ;  /* 0x0000004000007824 */ /* 0x000fe200078e00ff */
[----:B------:R-:W-:Y:S01]  /*03b0*/  LEA.HI R9, R9, R12, RZ, 0x1 ;  /* 0x0000000c09097211 */ /* 0x000fe200078f08ff */
[C---:B------:R-:W-:Y:S01]  /*03c0*/  IMAD.IADD R15, R6.reuse, 0x1, -R15 ;  /* 0x00000001060f7824 */ /* 0x040fe200078e0a0f */
[----:B------:R-:W-:Y:S01]  /*03d0*/  LOP3.LUT R7, R7, 0xfffffff8, RZ, 0xc0, !PT ;  /* 0xfffffff807077812 */ /* 0x000fe200078ec0ff */
[----:B------:R-:W-:Y:S01]  /*03e0*/  IMAD.IADD R6, R6, 0x1, -R13 ;  /* 0x0000000106067824 */ /* 0x000fe200078e0a0d */
[----:B------:R-:W-:Y:S01]  /*03f0*/  LEA.HI R2, R2, R11, RZ, 0x2 ;  /* 0x0000000b02027211 */ /* 0x000fe200078f10ff */
[----:B------:R-:W-:Y:S01]  /*0400*/  IMAD.SHL.U32 R11, R5, 0x40, RZ ;  /* 0x00000040050b7824 */ /* 0x000fe200078e00ff */
[----:B------:R-:W-:Y:S01]  /*0410*/  LOP3.LUT R9, R9, 0xfffffffe, RZ, 0xc0, !PT ;  /* 0xfffffffe09097812 */ /* 0x000fe200078ec0ff */
[----:B------:R-:W-:Y:S01]  /*0420*/  IMAD.IADD R7, R10, 0x1, -R7 ;  /* 0x000000010a077824 */ /* 0x000fe200078e0a07 */
[----:B------:R-:W-:Y:S01]  /*0430*/  LOP3.LUT R10, R0, 0x1c0, RZ, 0xc0, !PT ;  /* 0x000001c0000a7812 */ /* 0x000fe200078ec0ff */
[----:B------:R-:W-:Y:S01]  /*0440*/  IMAD.SHL.U32 R13, R5, 0x8, RZ ;  /* 0x00000008050d7824 */ /* 0x000fe200078e00ff */
[----:B------:R-:W-:Y:S01]  /*0450*/  LOP3.LUT R11, R11, 0x1c0, RZ, 0xc0, !PT ;  /* 0x000001c00b0b7812 */ /* 0x000fe200078ec0ff */
[----:B------:R-:W-:Y:S01]  /*0460*/  IMAD.IADD R9, R12, 0x1, -R9 ;  /* 0x000000010c097824 */ /* 0x000fe200078e0a09 */
[----:B------:R-:W-:Y:S01]  /*0470*/  LOP3.LUT R12, R7, 0x1, RZ, 0xc0, !PT ;  /* 0x00000001070c7812 */ /* 0x000fe200078ec0ff */
[----:B------:R-:W-:Y:S01]  /*0480*/  IMAD.SHL.U32 R6, R6, 0x2, RZ ;  /* 0x0000000206067824 */ /* 0x000fe200078e00ff */
[----:B------:R-:W-:Y:S01]  /*0490*/  LOP3.LUT P4, RZ, R5, 0x2, RZ, 0xc0, !PT ;  /* 0x0000000205ff7812 */ /* 0x000fe2000788c0ff */
[----:B------:R-:W-:Y:S01]  /*04a0*/  IMAD.SHL.U32 R223, R9, 0x20, RZ ;  /* 0x0000002009df7824 */ /* 0x000fe200078e00ff */
[----:B------:R-:W-:Y:S01]  /*04b0*/  LOP3.LUT P3, RZ, R5, 0x4, RZ, 0xc0, !PT ;  /* 0x0000000405ff7812 */ /* 0x000fe2000786c0ff */
[----:B------:R-:W-:Y:S01]  /*04c0*/  IMAD R233, R227, 0x400, R6 ;  /* 0x00000400e3e97824 */ /* 0x000fe200078e0206 */
[----:B------:R-:W-:-:S02]  /*04d0*/  LOP3.LUT R16, R10, 0x38, R13, 0xf8, !PT ;  /* 0x000000380a107812 */ /* 0x000fc400078ef80d */
[----:B------:R-:W-:Y:S02]  /*04e0*/  SHF.R.U32.HI R5, RZ, 0x3, R10 ;  /* 0x00000003ff057819 */ /* 0x000fe4000001160a */
[----:B------:R-:W-:Y:S02]  /*04f0*/  LOP3.LUT R13, R11, 0x10, R14, 0xf8, !PT ;  /* 0x000000100b0d7812 */ /* 0x000fe400078ef80e */
[----:B------:R-:W-:Y:S02]  /*0500*/  ISETP.NE.U32.AND P0, PT, R12, 0x1, PT ;  /* 0x000000010c00780c */ /* 0x000fe40003f05070 */
[----:B------:R-:W-:Y:S02]  /*0510*/  SHF.R.S32.HI R0, RZ, 0x1f, R15 ;  /* 0x0000001fff007819 */ /* 0x000fe4000001140f */
[----:B------:R-:W-:Y:S02]  /*0520*/  LOP3.LUT R5, R16, R5, RZ, 0x3c, !PT ;  /* 0x0000000510057212 */ /* 0x000fe400078e3cff */
[----:B------:R-:W-:Y:S01]  /*0530*/  LOP3.LUT R222, R13, 0x8, R8, 0xf8, !PT ;  /* 0x000000080dde7812 */ /* 0x000fe200078ef808 */
[C---:B------:R-:W-:Y:S01]  /*0540*/  IMAD.SHL.U32 R13, R9.reuse, 0x200, RZ ;  /* 0x00000200090d7824 */ /* 0x040fe200078e00ff */
[----:B------:R-:W-:Y:S01]  /*0550*/  SHF.R.S32.HI R4, RZ, 0x6, R4 ;  /* 0x00000006ff047819 */ /* 0x000fe20000011404 */
[----:B------:R-:W-:Y:S01]  /*0560*/  IMAD.SHL.U32 R9, R9, 0x8, RZ ;  /* 0x0000000809097824 */ /* 0x000fe200078e00ff */
[----:B------:R-:W-:-:S02]  /*0570*/  LOP3.LUT R8, R11, 0x8, R8, 0xf8, !PT ;  /* 0x000000080b087812 */ /* 0x000fc400078ef808 */
[C---:B------:R-:W-:Y:S01]  /*0580*/  R2P PR, R7.reuse, 0x6 ;  /* 0x0000000607007804 */ /* 0x040fe20000000000 */
[----:B------:R-:W-:Y:S01]  /*0590*/  IMAD.SHL.U32 R7, R7, 0x40, RZ ;  /* 0x0000004007077824 */ /* 0x000fe200078e00ff */
[----:B------:R-:W-:Y:S01]  /*05a0*/  SHF.R.S32.HI R226, RZ, 0x7, R226 ;  /* 0x00000007ffe27819 */ /* 0x000fe200000114e2 */
[C---:B------:R-:W-:Y:S01]  /*05b0*/  IMAD R228, R4.reuse, 0x200, R5 ;  /* 0x0000020004e47824 */ /* 0x040fe200078e0205 */
[----:B------:R-:W-:Y:S01]  /*05c0*/  SHF.R.U32.HI R11, RZ, 0x3, R11 ;  /* 0x00000003ff0b7819 */ /* 0x000fe2000001160b */
[----:B------:R-:W-:Y:S01]  /*05d0*/  IMAD.SHL.U32 R4, R4, 0x8, RZ ;  /* 0x0000000804047824 */ /* 0x000fe200078e00ff */
[----:B------:R-:W-:Y:S02]  /*05e0*/  LEA.HI R0, R0, R15, RZ, 0x3 ;  /* 0x0000000f00007211 */ /* 0x000fe400078f18ff */
[----:B------:R-:W-:Y:S01]  /*05f0*/  LOP3.LUT R213, R8, R11, RZ, 0x3c, !PT ;  /* 0x0000000b08d57212 */ /* 0x000fe200078e3cff */
[----:B------:R-:W-:Y:S01]  /*0600*/  IMAD R8, R226, 0x800, R13 ;  /* 0x00000800e2087824 */ /* 0x000fe200078e020d */
[C---:B------:R-:W-:Y:S01]  /*0610*/  LOP3.LUT R10, R0.reuse, 0xfffffff8, RZ, 0xc0, !PT ;  /* 0xfffffff8000a7812 */ /* 0x040fe200078ec0ff */
[----:B------:R-:W-:Y:S01]  /*0620*/  IMAD.SHL.U32 R0, R0, 0x40, RZ ;  /* 0x0000004000007824 */ /* 0x000fe200078e00ff */
[----:B------:R-:W-:Y:S01]  /*0630*/  LOP3.LUT R7, R7, 0x1c0, RZ, 0xc0, !PT ;  /* 0x000001c007077812 */ /* 0x000fe200078ec0ff */
[----:B------:R-:W-:Y:S01]  /*0640*/  IMAD.IADD R213, R8, 0x1, R213 ;  /* 0x0000000108d57824 */ /* 0x000fe200078e02d5 */
[----:B------:R-:W-:Y:S01]  /*0650*/  LOP3.LUT R4, R4, 0x18, RZ, 0xc0, !PT ;  /* 0x0000001804047812 */ /* 0x000fe200078ec0ff */
[----:B------:R-:W-:Y:S01]  /*0660*/  IMAD.IADD R10, R15, 0x1, -R10 ;  /* 0x000000010f0a7824 */ /* 0x000fe200078e0a0a */
[----:B------:R-:W-:Y:S01]  /*0670*/  SHF.R.U32.HI R5, RZ, 0x3, R7 ;  /* 0x00000003ff057819 */ /* 0x000fe20000011607 */
[----:B------:R-:W-:Y:S01]  /*0680*/  IMAD.SHL.U32 R8, R226, 0x20, RZ ;  /* 0x00000020e2087824 */ /* 0x000fe200078e00ff */
[----:B------:R-:W-:-:S02]  /*0690*/  LOP3.LUT R223, R4, 0x20, R223, 0xf8, !PT ;  /* 0x0000002004df7812 */ /* 0x000fc400078ef8df */
[----:B------:R-:W-:Y:S01]  /*06a0*/  LOP3.LUT R234, R5, R7, R4, 0x1e, !PT ;  /* 0x0000000705ea7212 */ /* 0x000fe200078e1e04 */
[----:B------:R-:W-:Y:S01]  /*06b0*/  IMAD.SHL.U32 R4, R10, 0x40, RZ ;  /* 0x000000400a047824 */ /* 0x000fe200078e00ff */
[----:B------:R-:W-:Y:S02]  /*06c0*/  LOP3.LUT R8, R7, 0x20, R8, 0xf8, !PT ;  /* 0x0000002007087812 */ /* 0x000fe400078ef808 */
[----:B------:R-:W-:Y:S02]  /*06d0*/  LOP3.LUT R0, R0, 0xfffffe00, RZ, 0xc0, !PT ;  /* 0xfffffe0000007812 */ /* 0x000fe400078ec0ff */
[----:B------:R-:W-:Y:S01]  /*06e0*/  LOP3.LUT R8, R8, R5, RZ, 0x3c, !PT ;  /* 0x0000000508087212 */ /* 0x000fe200078e3cff */
[----:B------:R-:W-:Y:S01]  /*06f0*/  IMAD R5, R3, 0x400, R6 ;  /* 0x0000040003057824 */ /* 0x000fe200078e0206 */
[----:B------:R-:W-:Y:S01]  /*0700*/  LOP3.LUT R4, R4, 0x1c0, RZ, 0xc0, !PT ;  /* 0x000001c004047812 */ /* 0x000fe200078ec0ff */
[----:B------:R-:W-:Y:S01]  /*0710*/  IMAD R224, R227, 0x400, R0 ;  /* 0x00000400e3e07824 */ /* 0x000fe200078e0200 */
[----:B------:R-:W-:Y:S01]  /*0720*/  LOP3.LUT R222, R13, R222, R11, 0xf6, !PT ;  /* 0x000000de0dde7212 */ /* 0x000fe200078ef60b */
[----:B------:R-:W-:Y:S01]  /*0730*/  IMAD.IADD R233, R233, 0x1, R8 ;  /* 0x00000001e9e97824 */ /* 0x000fe200078e0208 */
[----:B------:R-:W-:Y:S01]  /*0740*/  SHF.R.U32.HI R221, RZ, 0x3, R4 ;  /* 0x00000003ffdd7819 */ /* 0x000fe20000011604 */
[----:B------:R-:W-:Y:S01]  /*0750*/  IMAD.IADD R234, R5, 0x1, R234 ;  /* 0x0000000105ea7824 */ /* 0x000fe200078e02ea */
[----:B------:R-:W-:Y:S01]  /*0760*/  LOP3.LUT R6, R4, 0x8, R9, 0xf8, !PT ;  /* 0x0000000804067812 */ /* 0x000fe200078ef809 */
[----:B------:R-:W-:Y:S01]  /*0770*/  IMAD.MOV.U32 R5, RZ, RZ, 0x40 ;  /* 0x00000040ff057424 */ /* 0x000fe200078e00ff */
[----:B------:R-:W-:Y:S01]  /*0780*/  LOP3.LUT R223, R221, R223, R4, 0x1e, !PT ;  /* 0x000000dfdddf7212 */ /* 0x000fe200078e1e04 */
[----:B------:R-:W-:Y:S01]  /*0790*/  IMAD R4, R3, 0x400, R0 ;  /* 0x0000040003047824 */ /* 0x000fe200078e0200 */
[----:B------:R-:W-:-:S02]  /*07a0*/  LOP3.LUT R221, R6, R221, RZ, 0x3c, !PT ;  /* 0x000000dd06dd7212 */ /* 0x000fc400078e3cff */
[----:B------:R-:W-:Y:S02]  /*07b0*/  LEA R233, R233, UR4, 0x1 ;  /* 0x00000004e9e97c11 */ /* 0x000fe4000f8e08ff */
[----:B------:R-:W-:Y:S01]  /*07c0*/  SEL R212, R212, 0xffffffe0, !P4 ;  /* 0xffffffe0d4d47807 */ /* 0x000fe20006000000 */
[----:B------:R-:W-:Y:S01]  /*07d0*/  IMAD.IADD R224, R224, 0x1, R221 ;  /* 0x00000001e0e07824 */ /* 0x000fe200078e02dd */
[----:B------:R-:W-:Y:S01]  /*07e0*/  LEA R213, R213, UR4, 0x1 ;  /* 0x00000004d5d57c11 */ /* 0x000fe2000f8e08ff */
[----:B------:R-:W-:Y:S01]  /*07f0*/  IMAD.IADD R221, R221, 0x1, R4 ;  /* 0x00000001dddd7824 */ /* 0x000fe200078e0204 */
[----:B------:R-:W-:Y:S01]  /*0800*/  SHF.R.S32.HI R2, RZ, 0x2, R2 ;  /* 0x00000002ff027819 */ /* 0x000fe20000011402 */
[C---:B------:R-:W-:Y:S01]  /*0810*/  VIADD R235, R233.reuse, 0x20 ;  /* 0x00000020e9eb7836 */ /* 0x040fe20000000000 */
[----:B------:R-:W-:Y:S01]  /*0820*/  SEL R240, R240, 0x10, !P0 ;  /* 0x00000010f0f07807 */ /* 0x000fe20004000000 */
[--C-:B------:R-:W-:Y:S01]  /*0830*/  IMAD.IADD R212, R212, 0x1, R213.reuse ;  /* 0x00000001d4d47824 */ /* 0x100fe200078e02d5 */
[----:B------:R-:W-:Y:S01]  /*0840*/  LEA R234, R234, UR8, 0x1 ;  /* 0x00000008eaea7c11 */ /* 0x000fe2000f8e08ff */
[----:B------:R-:W-:Y:S01]  /*0850*/  @P1 VIADD R235, R233, 0xffffffe0 ;  /* 0xffffffe0e9eb1836 */ /* 0x000fe20000000000 */
[----:B------:R-:W-:Y:S01]  /*0860*/  SEL R5, R5, 0xffffffc0, !P3 ;  /* 0xffffffc005057807 */ /* 0x000fe20005800000 */
[----:B------:R-:W-:Y:S01]  /*0870*/  IMAD R229, R227, 0x10, R2 ;  /* 0x00000010e3e57824 */ /* 0x000fe200078e0202 */
[----:B------:R-:W-:Y:S01]  /*0880*/  LEA R222, R222, UR4, 0x1 ;  /* 0x00000004dede7c11 */ /* 0x000fe2000f8e08ff */
[----:B------:R-:W-:Y:S01]  /*0890*/  VIADD R236, R234, 0x40 ;  /* 0x00000040eaec7836 */ /* 0x000fe20000000000 */
[----:B------:R-:W-:Y:S01]  /*08a0*/  LOP3.LUT R223, R223, R0, RZ, 0xfc, !PT ;  /* 0x00000000dfdf7212 */ /* 0x000fe200078efcff */
[----:B------:R-:W-:Y:S01]  /*08b0*/  IMAD.IADD R237, R233, 0x1, R240 ;  /* 0x00000001e9ed7824 */ /* 0x000fe200078e02f0 */
[----:B------:R-:W-:Y:S01]  /*08c0*/  LEA R221, R221, UR5, 0x1 ;  /* 0x00000005dddd7c11 */ /* 0x000fe2000f8e08ff */
[----:B------:R-:W-:-:S02]  /*08d0*/  IMAD.IADD R3, R5, 0x1, R213 ;  /* 0x0000000105037824 */ /* 0x000fc400078e02d5 */
[C---:B------:R-:W-:Y:S02]  /*08e0*/  IMAD.IADD R2, R5.reuse, 0x1, R212 ;  /* 0x0000000105027824 */ /* 0x040fe400078e02d4 */
[----:B------:R-:W-:Y:S02]  /*08f0*/  IMAD.IADD R0, R5, 0x1, R222 ;  /* 0x0000000105007824 */ /* 0x000fe400078e02de */
[----:B------:R-:W-:Y:S02]  /*0900*/  @P2 VIADD R236, R234, 0xffffffc0 ;  /* 0xffffffc0eaec2836 */ /* 0x000fe40000000000 */
[----:B------:R-:W-:-:S07]  /*0910*/  IMAD.IADD R240, R240, 0x1, R235 ;  /* 0x00000001f0f07824 */ /* 0x000fce00078e02eb */
.L_x_1856:
        /* <DEDUP_REMOVED lines=16> */
[----:B--2---:R-:W-:Y:S01]  /*0a20*/  IMAD.U32 R14, RZ, RZ, UR10 ;  /* 0x0000000aff0e7e24 */ /* 0x004fe2000f8e00ff */
[----:B------:R-:W-:Y:S01]  /*0a30*/  @UP4 UIADD3.X UR13, UR5, UR9, URZ, UP1, !UPT ;  /* 0x00000009050d4290 */ /* 0x000fe20008ffe43f */
[----:B-1----:R-:W-:Y:S01]  /*0a40*/  IMAD.U32 R6, RZ, RZ, UR12 ;  /* 0x0000000cff067e24 */ /* 0x002fe2000f8e00ff */
[----:B------:R-:W-:Y:S01]  /*0a50*/  UISETP.NE.U32.AND UP0, UPT, UR16, URZ, UPT ;  /* 0x0000003f1000728c */ /* 0x000fe2000bf05070 */
[----:B------:R-:W-:-:S02]  /*0a60*/  ULDC.64 UR8, c[0x0][0x2f8] ;  /* 0x0000be0000087ab9 */ /* 0x000fc40000000a00 */
[----:B------:R-:W-:Y:S01]  /*0a70*/  ULDC.U8 UR16, c[0x0][0x3c2] ;  /* 0x0000f08000107ab9 */ /* 0x000fe20000000000 */
[----:B------:R-:W-:Y:S01]  /*0a80*/  UIADD3.X UR15, UR5, UR17, URZ, UP2, !UPT ;  /* 0x00000011050f7290 */ /* 0x000fe200097fe43f */
[----:B------:R-:W-:Y:S01]  /*0a90*/  IMAD.U32 R15, RZ, RZ, UR11 ;  /* 0x0000000bff0f7e24 */ /* 0x000fe2000f8e00ff */
[----:B------:R-:W-:Y:S01]  /*0aa0*/  UISETP.NE.AND UP2, UPT, UR16, URZ, UPT ;  /* 0x0000003f1000728c */ /* 0x000fe2000bf45270 */
[----:B------:R-:W-:Y:S01]  /*0ab0*/  IMAD.U32 R7, RZ, RZ, UR13 ;  /* 0x0000000dff077e24 */ /* 0x000fe2000f8e00ff */
[----:B------:R-:W-:Y:S02]  /*0ac0*/  UISETP.EQ.U32.AND UP4, UPT, UR8, URZ, UPT ;  /* 0x0000003f0800728c */ /* 0x000fe4000bf82070 */
[----:B------:R-:W-:Y:S01]  /*0ad0*/  UISETP.NE.AND.EX UP0, UPT, UR17, URZ, UPT, UP0 ;  /* 0x0000003f1100728c */ /* 0x000fe2000bf05300 */
[----:B------:R-:W2:Y:S01]  /*0ae0*/  @P0 LDG.E R4, desc[UR6][R14.64] ;  /* 0x000000060e040981 */ /* 0x000ea2000c1e1900 */
[----:B------:R-:W-:Y:S02]  /*0af0*/  UISETP.EQ.OR.EX UP4, UPT, UR9, URZ, !UP2, UP4 ;  /* 0x0000003f0900728c */ /* 0x000fe4000d782740 */
[----:B------:R-:W-:Y:S01]  /*0b00*/  UIADD3 UR10, UP1, UR19, UR8, URZ ;  /* 0x00000008130a7290 */ /* 0x000fe2000ff3e03f */
[----:B---3--:R-:W3:Y:S01]  /*0b10*/  @P1 LDG.E R6, desc[UR6][R6.64] ;  /* 0x0000000606061981 */ /* 0x008ee2000c1e1900 */
[----:B------:R-:W-:-:S02]  /*0b20*/  PLOP3.LUT P3, PT, PT, PT, UP0, 0x80, 0x0 ;  /* 0x000000000000781c */ /* 0x000fc40003f6f008 */
[----:B------:R-:W-:Y:S01]  /*0b30*/  PLOP3.LUT P2, PT, PT, PT, UP4, 0x80, 0x0 ;  /* 0x000000000000781c */ /* 0x000fe20003f4f048 */
[----:B------:R-:W-:Y:S01]  /*0b40*/  UIADD3.X UR5, UR5, UR9, URZ, UP1, !UPT ;  /* 0x0000000905057290 */ /* 0x000fe20008ffe43f */
[----:B------:R-:W-:Y:S02]  /*0b50*/  IMAD.U32 R12, RZ, RZ, UR18 ;  /* 0x00000012ff0c7e24 */ /* 0x000fe4000f8e00ff */
[----:B------:R-:W-:Y:S02]  /*0b60*/  IMAD.U32 R13, RZ, RZ, UR15 ;  /* 0x0000000fff0d7e24 */ /* 0x000fe4000f8e00ff */
[----:B------:R-:W-:Y:S01]  /*0b70*/  IMAD.U32 R10, RZ, RZ, UR10 ;  /* 0x0000000aff0a7e24 */ /* 0x000fe2000f8e00ff */
[----:B------:R-:W-:Y:S01]  /*0b80*/  UMOV UR39, URZ ;  /* 0x0000003f00277c82 */ /* 0x000fe20008000000 */
[----:B------:R-:W-:Y:S01]  /*0b90*/  IMAD.U32 R11, RZ, RZ, UR5 ;  /* 0x00000005ff0b7e24 */ /* 0x000fe2000f8e00ff */
[----:B------:R-:W-:Y:S02]  /*0ba0*/  @!UP3 ULDC.64 UR10, c[0x0][0x318] ;  /* 0x0000c600000abab9 */ /* 0x000fe40000000a00 */
[----:B----4-:R-:W4:Y:S04]  /*0bb0*/  @P3 LDG.E R8, desc[UR6][R12.64] ;  /* 0x000000060c083981 */ /* 0x010f28000c1e1900 */
[----:B-----5:R-:W5:Y:S04]  /*0bc0*/  @P3 LDG.E R5, desc[UR6][R12.64+0x4] ;  /* 0x000004060c053981 */ /* 0x020f68000c1e1900 */
[----:B------:R-:W5:Y:S01]  /*0bd0*/  @!P2 LDG.E R7, desc[UR6][R10.64] ;  /* 0x000000060a07a981 */ /* 0x000f62000c1e1900 */
[----:B------:R-:W-:-:S04]  /*0be0*/  @!UP3 UISETP.NE.U32.AND UP1, UPT, UR10, URZ, UPT ;  /* 0x0000003f0a00b28c */ /* 0x000fc8000bf25070 */
[----:B------:R-:W-:Y:S01]  /*0bf0*/  @!UP3 UISETP.NE.AND.EX UP1, UPT, UR11, URZ, UPT, UP1 ;  /* 0x0000003f0b00b28c */ /* 0x000fe2000bf25310 */
[----:B------:R-:W-:Y:S01]  /*0c00*/  UMOV UR5, 0xffffffff ;  /* 0xffffffff00057882 */ /* 0x000fe20000000000 */
[----:B------:R-:W-:Y:S01]  /*0c10*/  UMOV UR41, 0xffffffff ;  /* 0xffffffff00297882 */ /* 0x000fe20000000000 */
[----:B------:R-:W-:Y:S01]  /*0c20*/  USHF.L.U32 UR22, UR14, 0x6, URZ ;  /* 0x000000060e167899 */ /* 0x000fe2000800063f */
[----:B--2---:R-:W-:Y:S02]  /*0c30*/  @P0 R2UR UR12, R4 ;  /* 0x00000000040c02ca */ /* 0x004fe400000e0000 */
[----:B------:R-:W-:Y:S01]  /*0c40*/  ISETP.NE.U32.AND P0, PT, RZ, UR8, PT ;  /* 0x00000008ff007c0c */ /* 0x000fe2000bf05070 */
[----:B------:R-:W-:Y:S01]  /*0c50*/  @!UP3 ULDC UR8, c[0x0][0x2cc] ;  /* 0x0000b3000008bab9 */ /* 0x000fe20000000800 */
[----:B---3--:R-:W-:Y:S02]  /*0c60*/  @P1 R2UR UR39, R6 ;  /* 0x00000000062712ca */ /* 0x008fe400000e0000 */
[----:B------:R-:W-:Y:S01]  /*0c70*/  ISETP.NE.AND.EX P0, PT, RZ, UR9, PT, P0 ;  /* 0x00000009ff007c0c */ /* 0x000fe2000bf05300 */
[----:B------:R-:W-:Y:S01]  /*0c80*/  @!UP3 USEL UR10, UR8, URZ, UP1 ;  /* 0x0000003f080ab287 */ /* 0x000fe20008800000 */
[----:B------:R-:W-:-:S09]  /*0c90*/  ULDC UR9, c[0x0][0x2c8] ;  /* 0x0000b20000097ab9 */ /* 0x000fd20000000800 */
        /* <DEDUP_REMOVED lines=11> */
.L_x_1820:
        /* <DEDUP_REMOVED lines=8> */
[----:B------:R-:W-:Y:S01]  /*0dd0*/  ULDC.64 UR10, c[0x0][0x228] ;  /* 0x00008a00000a7ab9 */ /* 0x000fe20000000a00 */
[----:B------:R-:W-:Y:S01]  /*0de0*/  ULDC.64 UR16, c[0x0][0x488] ;  /* 0x0001220000107ab9 */ /* 0x000fe20000000a00 */
[----:B------:R-:W-:Y:S02]  /*0df0*/  UIMAD.WIDE.U32 UR20, UR46, UR10, URZ ;  /* 0x0000000a2e1472a5 */ /* 0x000fe4000f8e003f */
[----:B------:R-:W-:Y:S02]  /*0e00*/  UIMAD UR10, UR54, UR10, URZ ;  /* 0x0000000a360a72a4 */ /* 0x000fe4000f8e023f */
        /* <DEDUP_REMOVED lines=9> */
[----:B------:R-:W-:Y:S02]  /*0ea0*/  USHF.L.U32 UR15, UR46, 0x7, URZ ;  /* 0x000000072e0f7899 */ /* 0x000fe4000800063f */
[----:B------:R-:W-:Y:S01]  /*0eb0*/  UIADD3 UR47, UR21, UR23, URZ ;  /* 0x00000017152f7290 */ /* 0x000fe2000fffe03f */
[----:B-1----:R-:W-:Y:S01]  /*0ec0*/  IABS R7, R4 ;  /* 0x0000000400077213 */ /* 0x002fe20000000000 */
[----:B------:R-:W-:Y:S01]  /*0ed0*/  ULDC.64 UR34, c[0x0][0x240] ;  /* 0x0000900000227ab9 */ /* 0x000fe20000000a00 */
[----:B------:R-:W-:Y:S01]  /*0ee0*/  ULDC UR59, c[0x0][0x2dc] ;  /* 0x0000b700003b7ab9 */ /* 0x000fe20000000800 */
[----:B------:R-:W-:Y:S01]  /*0ef0*/  ULDC UR58, c[0x0][0x270] ;  /* 0x00009c00003a7ab9 */ /* 0x000fe20000000800 */
[----:B------:R-:W1:Y:S01]  /*0f00*/  I2F.RP R8, R7 ;  /* 0x0000000700087306 */ /* 0x000e620000209400 */
[----:B------:R-:W-:Y:S01]  /*0f10*/  USEL UR31, UR15, URZ, UP0 ;  /* 0x0000003f0f1f7287 */ /* 0x000fe20008000000 */
[----:B------:R-:W-:Y:S01]  /*0f20*/  ISETP.NE.AND P3, PT, R4, RZ, PT ;  /* 0x000000ff0400720c */ /* 0x000fe20003f65270 */
[----:B------:R-:W-:Y:S01]  /*0f30*/  ULDC.U8 UR45, c[0x0][0x3d8] ;  /* 0x0000f600002d7ab9 */ /* 0x000fe20000000000 */
[----:B--2---:R-:W-:-:S02]  /*0f40*/  UIMAD.WIDE.U32 UR26, UR9, UR16, URZ ;  /* 0x00000010091a72a5 */ /* 0x004fc4000f8e003f */
[----:B------:R-:W-:Y:S02]  /*0f50*/  UIMAD.WIDE.U32 UR18, UR5, UR34, URZ ;  /* 0x00000022051272a5 */ /* 0x000fe4000f8e003f */
[----:B------:R-:W-:Y:S02]  /*0f60*/  UIMAD UR49, UR9, UR17, UR27 ;  /* 0x00000011093172a4 */ /* 0x000fe4000f8e021b */
[----:B------:R-:W-:Y:S02]  /*0f70*/  @!UP2 UIMAD UR9, UR54, UR10, URZ ;  /* 0x0000000a3609a2a4 */ /* 0x000fe4000f8e023f */
[----:B------:R-:W-:Y:S02]  /*0f80*/  UIADD3 UR10, UR12, 0x40, UR22 ;  /* 0x000000400c0a7890 */ /* 0x000fe4000fffe016 */
[----:B------:R-:W-:Y:S01]  /*0f90*/  @!UP2 UIMAD UR25, UR46, UR11, UR9 ;  /* 0x0000000b2e19a2a4 */ /* 0x000fe2000f8e0209 */
[----:B-1----:R-:W1:Y:S01]  /*0fa0*/  MUFU.RCP R8, R8 ;  /* 0x0000000800087308 */ /* 0x002e620000001000 */
[----:B------:R-:W-:-:S02]  /*0fb0*/  UIADD3 UR9, UR12, 0x3f, URZ ;  /* 0x0000003f0c097890 */ /* 0x000fc4000fffe03f */
[----:B------:R-:W-:Y:S02]  /*0fc0*/  UIADD3 UR10, UR10, UR13, -UR8 ;  /* 0x0000000d0a0a7290 */ /* 0x000fe4000fffe808 */
[----:B------:R-:W-:Y:S02]  /*0fd0*/  USHF.R.S32.HI UR11, URZ, 0x1f, UR9 ;  /* 0x0000001f3f0b7899 */ /* 0x000fe40008011409 */
[----:B------:R-:W-:Y:S02]  /*0fe0*/  @UP1 UIADD3 UR13, UR39, UR41, URZ ;  /* 0x00000029270d1290 */ /* 0x000fe4000fffe03f */
[----:B------:R-:W-:Y:S02]  /*0ff0*/  ULEA.HI UR30, UR11, UR9, URZ, 0x6 ;  /* 0x000000090b1e7291 */ /* 0x000fe4000f8f303f */
[----:B------:R-:W-:Y:S02]  /*1000*/  UIADD3 UR9, UR10, 0x3f, URZ ;  /* 0x0000003f0a097890 */ /* 0x000fe4000fffe03f */
[----:B------:R-:W-:-:S02]  /*1010*/  @UP1 UIMAD.WIDE.U32 UR10, UR13, UR28, URZ ;  /* 0x0000001c0d0a12a5 */ /* 0x000fc4000f8e003f */
[----:B------:R-:W-:Y:S01]  /*1020*/  @UP1 UIMAD UR13, UR13, UR29, URZ ;  /* 0x0000001d0d0d12a4 */ /* 0x000fe2000f8e023f */
[----:B-1----:R-:W-:Y:S01]  /*1030*/  VIADD R8, R8, 0xffffffe ;  /* 0x0ffffffe08087836 */ /* 0x002fe20000000000 */
[----:B------:R-:W-:Y:S02]  /*1040*/  @UP2 ULDC.64 UR16, c[0x0][0x420] ;  /* 0x0001080000102ab9 */ /* 0x000fe40000000a00 */
[----:B------:R-:W-:Y:S01]  /*1050*/  @UP1 UIADD3 UR40, UR11, UR13, URZ ;  /* 0x0000000d0b281290 */ /* 0x000fe2000fffe03f */
[----:B------:R-:W1:Y:S01]  /*1060*/  F2I.FTZ.U32.TRUNC.NTZ R9, R8 ;  /* 0x0000000800097305 */ /* 0x000e62000021f000 */
[----:B------:R-:W-:Y:S02]  /*1070*/  USHF.R.S32.HI UR13, URZ, 0x1f, UR9 ;  /* 0x0000001f3f0d7899 */ /* 0x000fe40008011409 */
[----:B------:R-:W-:Y:S02]  /*1080*/  @UP2 UIMAD.WIDE.U32 UR42, UR5, UR16, URZ ;  /* 0x00000010052a22a5 */ /* 0x000fe4000f8e003f */
[----:B------:R-:W-:Y:S01]  /*1090*/  ULEA.HI UR23, UR13, UR9, URZ, 0x6 ;  /* 0x000000090d177291 */ /* 0x000fe2000f8f303f */
[----:B------:R-:W-:Y:S01]  /*10a0*/  ULDC.U8 UR16, c[0x0][0x480] ;  /* 0x0001200000107ab9 */ /* 0x000fe20000000000 */
[----:B------:R-:W-:-:S02]  /*10b0*/  UIMAD UR9, UR38, UR46, URZ ;  /* 0x0000002e260972a4 */ /* 0x000fc4000f8e023f */
[----:B------:R-:W-:Y:S02]  /*10c0*/  @UP2 UIMAD UR48, UR5, UR17, UR43 ;  /* 0x00000011053022a4 */ /* 0x000fe4000f8e022b */
[----:B------:R-:W-:Y:S01]  /*10d0*/  UIMAD UR15, UR5, UR35, URZ ;  /* 0x00000023050f72a4 */ /* 0x000fe2000f8e023f */
[----:B------:R-:W-:Y:S01]  /*10e0*/  @UP1 UMOV UR37, UR10 ;  /* 0x0000000a00251c82 */ /* 0x000fe20008000000 */
[----:B-1----:R-:W-:Y:S01]  /*10f0*/  IMAD.MOV R5, RZ, RZ, -R9 ;  /* 0x000000ffff057224 */ /* 0x002fe200078e0a09 */
[----:B------:R-:W-:Y:S01]  /*1100*/  UISETP.NE.AND UP4, UPT, UR16, URZ, UPT ;  /* 0x0000003f1000728c */ /* 0x000fe2000bf85270 */
[----:B------:R-:W-:Y:S01]  /*1110*/  IMAD.MOV.U32 R8, RZ, RZ, RZ ;  /* 0x000000ffff087224 */ /* 0x000fe200078e00ff */
[----:B------:R-:W-:Y:S01]  /*1120*/  UIMAD.WIDE UR10, UR59, UR58, URZ ;  /* 0x0000003a3b0a72a5 */ /* 0x000fe2000f8e023f */
[----:B------:R-:W-:Y:S01]  /*1130*/  IMAD R6, R5, R7, RZ ;  /* 0x0000000705067224 */ /* 0x000fe200078e02ff */
[----:B------:R-:W-:Y:S01]  /*1140*/  IABS R5, UR53 ;  /* 0x0000003500057c13 */ /* 0x000fe20008000000 */
[----:B------:R-:W-:-:S02]  /*1150*/  UIMAD.WIDE.U32 UR16, UR46, UR55, URZ ;  /* 0x000000372e1072a5 */ /* 0x000fc4000f8e003f */
[----:B------:R-:W-:Y:S01]  /*1160*/  IMAD.HI.U32 R6, R9, R6, R8 ;  /* 0x0000000609067227 */ /* 0x000fe200078e0008 */
[----:B------:R-:W-:Y:S02]  /*1170*/  UISETP.NE.AND UP3, UPT, UR45, URZ, UPT ;  /* 0x0000003f2d00728c */ /* 0x000fe4000bf65270 */
[----:B------:R-:W-:Y:S02]  /*1180*/  UIMAD UR9, UR54, UR55, UR9 ;  /* 0x00000037360972a4 */ /* 0x000fe4000f8e0209 */
[----:B------:R-:W-:Y:S01]  /*1190*/  USEL UR52, UR20, UR18, !UP2 ;  /* 0x0000001214347287 */ /* 0x000fe2000d000000 */
[----:B------:R-:W-:Y:S01]  /*11a0*/  IMAD.HI.U32 R22, R6, R5, RZ ;  /* 0x0000000506167227 */ /* 0x000fe200078e00ff */
[----:B------:R-:W-:Y:S02]  /*11b0*/  @UP2 UIADD3 UR47, UR19, UR15, URZ ;  /* 0x0000000f132f2290 */ /* 0x000fe4000fffe03f */
[----:B------:R-:W-:Y:S01]  /*11c0*/  UIMAD.WIDE.U32 UR18, UR10, UR16, URZ ;  /* 0x000000100a1272a5 */ /* 0x000fe2000f8e003f */
[----:B------:R-:W-:Y:S01]  /*11d0*/  IMAD.MOV R6, RZ, RZ, -R22 ;  /* 0x000000ffff067224 */ /* 0x000fe200078e0a16 */
[----:B------:R-:W-:-:S02]  /*11e0*/  UIMAD UR21, UR11, UR16, URZ ;  /* 0x000000100b1572a4 */ /* 0x000fc4000f8e023f */
[----:B------:R-:W-:Y:S01]  /*11f0*/  USHF.L.U64.HI UR24, UR46, 0x7, UR54 ;  /* 0x000000072e187899 */ /* 0x000fe20008010236 */
[C---:B------:R-:W-:Y:S01]  /*1200*/  IMAD R6, R7.reuse, R6, R5 ;  /* 0x0000000607067224 */ /* 0x040fe200078e0205 */
[----:B------:R-:W-:Y:S01]  /*1210*/  UIADD3 UR16, UR17, UR9, URZ ;  /* 0x0000000911107290 */ /* 0x000fe2000fffe03f */
[----:B------:R-:W-:Y:S01]  /*1220*/  LOP3.LUT R5, R4, UR53, RZ, 0x3c, !PT ;  /* 0x0000003504057c12 */ /* 0x000fe2000f8e3cff */
[----:B------:R-:W-:Y:S02]  /*1230*/  USHF.R.S32.HI UR13, URZ, 0x6, UR30 ;  /* 0x000000063f0d7899 */ /* 0x000fe4000801141e */
[----:B------:R-:W-:Y:S01]  /*1240*/  ISETP.GT.U32.AND P1, PT, R7, R6, PT ;  /* 0x000000060700720c */ /* 0x000fe20003f24070 */
[----:B------:R-:W-:Y:S01]  /*1250*/  USHF.R.S32.HI UR9, URZ, 0x6, UR23 ;  /* 0x000000063f097899 */ /* 0x000fe20008011417 */
[----:B------:R-:W-:Y:S01]  /*1260*/  ISETP.GE.AND P2, PT, R5, RZ, PT ;  /* 0x000000ff0500720c */ /* 0x000fe20003f46270 */
[----:B------:R-:W-:Y:S01]  /*1270*/  ULDC UR44, c[0x0][0x2c4] ;  /* 0x0000b100002c7ab9 */ /* 0x000fe20000000800 */
[----:B------:R-:W-:-:S02]  /*1280*/  USEL UR24, UR24, URZ, UP0 ;  /* 0x0000003f18187287 */ /* 0x000fc40008000000 */
[----:B------:R-:W-:Y:S02]  /*1290*/  UISETP.LT.AND UP0, UPT, UR13, UR9, UPT ;  /* 0x000000090d00728c */ /* 0x000fe4000bf01270 */
[----:B------:R-:W-:Y:S02]  /*12a0*/  @UP3 UIMAD UR20, UR46, UR44, URZ ;  /* 0x0000002c2e1432a4 */ /* 0x000fe4000f8e023f */
[----:B------:R-:W-:Y:S02]  /*12b0*/  USEL UR38, UR13, UR9, UP0 ;  /* 0x000000090d267287 */ /* 0x000fe40008000000 */
[----:B------:R-:W-:Y:S01]  /*12c0*/  @UP3 USEL UR17, UR20, UR5, !UP2 ;  /* 0x0000000514113287 */ /* 0x000fe2000d000000 */
[-C--:B------:R-:W-:Y:S01]  /*12d0*/  @!P1 IADD3 R6, R6, -R7.reuse, RZ ;  /* 0x8000000706069210 */ /* 0x080fe20007ffe0ff */
[----:B------:R-:W-:Y:S01]  /*12e0*/  @UP3 ULDC UR15, c[0x0][0x2e4] ;  /* 0x0000b900000f3ab9 */ /* 0x000fe20000000800 */
[----:B------:R-:W-:Y:S01]  /*12f0*/  @!UP3 UIMAD UR20, UR46, UR58, UR53 ;  /* 0x0000003a2e14b2a4 */ /* 0x000fe2000f8e0235 */
[----:B------:R-:W-:Y:S01]  /*1300*/  @!P1 VIADD R22, R22, 0x1 ;  /* 0x0000000116169836 */ /* 0x000fe20000000000 */
[----:B------:R-:W-:Y:S01]  /*1310*/  ULEA UR13, UR38, 0xffffffc0, 0x6 ;  /* 0xffffffc0260d7891 */ /* 0x000fe2000f8e303f */
[----:B------:R-:W-:Y:S01]  /*1320*/  ISETP.GE.U32.AND P0, PT, R6, R7, PT ;  /* 0x000000070600720c */ /* 0x000fe20003f06070 */
[----:B------:R-:W-:Y:S01]  /*1330*/  @UP3 UIMAD UR23, UR53, UR15, UR17 ;  /* 0x0000000f351732a4 */ /* 0x000fe2000f8e0211 */
[----:B------:R-:W-:Y:S01]  /*1340*/  PLOP3.LUT P1, PT, PT, PT, UP1, 0x80, 0x0 ;  /* 0x000000000000781c */ /* 0x000fe20003f2f018 */
[----:B------:R-:W-:-:S02]  /*1350*/  UIMAD UR15, UR10, UR16, UR21 ;  /* 0x000000100a0f72a4 */ /* 0x000fc4000f8e0215 */
[----:B------:R-:W-:Y:S02]  /*1360*/  UIMAD.WIDE.U32 UR16, UR10, UR5, URZ ;  /* 0x000000050a1072a5 */ /* 0x000fe4000f8e003f */
[----:B------:R-:W-:Y:S02]  /*1370*/  @!UP3 UIMAD UR23, UR20, UR44, URZ ;  /* 0x0000002c1417b2a4 */ /* 0x000fe4000f8e023f */
[----:B------:R-:W-:Y:S02]  /*1380*/  USHF.R.S32.HI UR20, URZ, 0x1f, UR13 ;  /* 0x0000001f3f147899 */ /* 0x000fe4000801140d */
[----:B------:R-:W-:Y:S02]  /*1390*/  UIADD3 UR9, UP0, UR13, UR31, URZ ;  /* 0x0000001f0d097290 */ /* 0x000fe4000ff1e03f */
[----:B------:R-:W-:Y:S01]  /*13a0*/  UIADD3 UR44, UR19, UR15, URZ ;  /* 0x0000000f132c7290 */ /* 0x000fe2000fffe03f */
[----:B------:R-:W-:Y:S01]  /*13b0*/  @P0 VIADD R22, R22, 0x1 ;  /* 0x0000000116160836 */ /* 0x000fe20000000000 */
[----:B------:R-:W-:Y:S01]  /*13c0*/  USEL UR51, UR18, UR16, !UP2 ;  /* 0x0000001012337287 */ /* 0x000fe2000d000000 */
[----:B------:R-:W-:Y:S01]  /*13d0*/  PLOP3.LUT P0, PT, PT, PT, UP3, 0x80, 0x0 ;  /* 0x000000000000781c */ /* 0x000fe20003f0f038 */
[----:B------:R-:W-:-:S02]  /*13e0*/  UIMAD UR15, UR11, UR5, URZ ;  /* 0x000000050b0f72a4 */ /* 0x000fc4000f8e023f */
[----:B------:R-:W-:Y:S01]  /*13f0*/  UIADD3.X UR16, UR20, UR24, URZ, UP0, !UPT ;  /* 0x0000001814107290 */ /* 0x000fe200087fe43f */
[----:B------:R-:W-:Y:S01]  /*1400*/  @!P2 IADD3 R22, -R22, RZ, RZ ;  /* 0x000000ff1616a210 */ /* 0x000fe20007ffe1ff */
[----:B------:R-:W-:Y:S01]  /*1410*/  UIMAD UR11, UR11, UR9, URZ ;  /* 0x000000090b0b72a4 */ /* 0x000fe2000f8e023f */
[----:B------:R-:W-:Y:S01]  /*1420*/  @!P3 LOP3.LUT R22, RZ, R4, RZ, 0x33, !PT ;  /* 0x00000004ff16b212 */ /* 0x000fe200078e33ff */
[----:B------:R-:W-:Y:S02]  /*1430*/  @UP1 UIADD3 UR27, UR39, UR41, URZ ;  /* 0x00000029271b1290 */ /* 0x000fe4000fffe03f */
[----:B------:R-:W-:Y:S02]  /*1440*/  @!UP2 UIADD3 UR48, UR33, UR25, URZ ;  /* 0x000000192130a290 */ /* 0x000fe4000fffe03f */
[----:B------:R-:W-:Y:S01]  /*1450*/  UIMAD.WIDE.U32 UR18, UR10, UR9, URZ ;  /* 0x000000090a1272a5 */ /* 0x000fe2000f8e003f */
[----:B------:R-:W-:Y:S01]  /*1460*/  @UP1 ULDC.64 UR24, c[0x0][0x250] ;  /* 0x0000940000181ab9 */ /* 0x000fe20000000a00 */
[----:B------:R-:W-:-:S02]  /*1470*/  UIMAD UR9, UR10, UR16, UR11 ;  /* 0x000000100a0972a4 */ /* 0x000fc4000f8e020b */
[----:B------:R-:W-:Y:S02]  /*1480*/  @UP1 UIMAD.WIDE.U32 UR10, UR27, UR24, URZ ;  /* 0x000000181b0a12a5 */ /* 0x000fe4000f8e003f */
[----:B------:R-:W-:Y:S02]  /*1490*/  @UP2 UIADD3 UR44, UR17, UR15, URZ ;  /* 0x0000000f112c2290 */ /* 0x000fe4000fffe03f */
[----:B------:R-:W-:Y:S02]  /*14a0*/  UIMAD UR45, UR53, UR59, URZ ;  /* 0x0000003b352d72a4 */ /* 0x000fe4000f8e023f */
[----:B------:R-:W-:Y:S02]  /*14b0*/  @UP1 UIMAD UR15, UR27, UR25, URZ ;  /* 0x000000191b0f12a4 */ /* 0x000fe4000f8e023f */
[----:B------:R-:W-:Y:S02]  /*14c0*/  USEL UR50, UR26, URZ, UP4 ;  /* 0x0000003f1a327287 */ /* 0x000fe4000a000000 */
[----:B------:R-:W-:-:S02]  /*14d0*/  USHF.R.S32.HI UR36, URZ, 0x1f, UR22 ;  /* 0x0000001f3f247899 */ /* 0x000fc40008011416 */
[----:B------:R-:W-:Y:S02]  /*14e0*/  USHF.R.S32.HI UR27, URZ, 0x1f, UR45 ;  /* 0x0000001f3f1b7899 */ /* 0x000fe4000801142d */
        /* <DEDUP_REMOVED lines=11> */
[----:B------:R-:W-:-:S04]  /*15a0*/  UIADD3 UR11, UR11, UR9, URZ ;  /* 0x000000090b0b7290 */ /* 0x000fc8000fffe03f */
[----:B------:R-:W-:Y:S02]  /*15b0*/  UIMAD.WIDE.U32 UR10, UR46, UR16, UR10 ;  /* 0x000000102e0a72a5 */ /* 0x000fe4000f8e000a */
[----:B------:R-:W-:-:S04]  /*15c0*/  UIMAD UR16, UR54, UR16, URZ ;  /* 0x00000010361072a4 */ /* 0x000fc8000f8e023f */
[----:B------:R-:W-:Y:S01]  /*15d0*/  UIMAD UR17, UR46, UR17, UR16 ;  /* 0x000000112e1172a4 */ /* 0x000fe2000f8e0210 */
[----:B------:R-:W-:-:S03]  /*15e0*/  UMOV UR37, UR10 ;  /* 0x0000000a00257c82 */ /* 0x000fc60008000000 */
[----:B------:R-:W-:-:S12]  /*15f0*/  UIADD3 UR40, UR11, UR17, URZ ;  /* 0x000000110b287290 */ /* 0x000fd8000fffe03f */
.L_x_1822:
[----:B------:R-:W-:Y:S05]  /*1600*/  @P1 BRA `(.L_x_1823) ;  /* 0x0000000000301947 */ /* 0x000fea0003800000 */
        /* <DEDUP_REMOVED lines=12> */
.L_x_1823:
        /* <DEDUP_REMOVED lines=11> */
.L_x_1824:
[----:B------:R-:W-:-:S04]  /*1780*/  UIMAD UR5, UR46, UR58, UR53 ;  /* 0x0000003a2e0572a4 */ /* 0x000fc8000f8e0235 */
[----:B------:R-:W-:-:S12]  /*1790*/  UIMAD UR5, UR5, UR55, URZ ;  /* 0x00000037050572a4 */ /* 0x000fd8000f8e023f */
.L_x_1825:
[----:B------:R-:W1:Y:S01]  /*17a0*/  S2R R13, SR_TID.X ;  /* 0x00000000000d7919 */ /* 0x000e620000002100 */
[----:B------:R-:W2:Y:S01]  /*17b0*/  LDC.64 R4, c[0x0][0x420] ;  /* 0x00010800ff047b82 */ /* 0x000ea20000000a00 */
[----:B------:R-:W-:Y:S01]  /*17c0*/  UIADD3 UR21, UR22, UR12, URZ ;  /* 0x0000000c16157290 */ /* 0x000fe2000fffe03f */
[----:B------:R-:W-:Y:S01]  /*17d0*/  BSSY B1, `(.L_x_1821) ;  /* 0x000081f000017945 */ /* 0x000fe20003800000 */
[----:B------:R-:W-:Y:S01]  /*17e0*/  UIMAD UR11, UR59, UR58, URZ ;  /* 0x0000003a3b0b72a4 */ /* 0x000fe2000f8e023f */
[----:B------:R-:W-:Y:S01]  /*17f0*/  ULDC UR55, c[0x0][0x398] ;  /* 0x0000e60000377ab9 */ /* 0x000fe20000000800 */
[----:B------:R-:W-:Y:S02]  /*1800*/  UIADD3 UR43, UR13, UR23, URZ ;  /* 0x000000170d2b7290 */ /* 0x000fe4000fffe03f */
[----:B------:R-:W-:Y:S01]  /*1810*/  USHF.L.U32 UR10, UR11, 0x6, URZ ;  /* 0x000000060b0a7899 */ /* 0x000fe2000800063f */
[----:B------:R-:W-:Y:S01]  /*1820*/  ULDC.64 UR16, c[0x0][0x428] ;  /* 0x00010a0000107ab9 */ /* 0x000fe20000000a00 */
[----:B------:R-:W-:-:S02]  /*1830*/  UIADD3 UR42, UR13, UR5, URZ ;  /* 0x000000050d2a7290 */ /* 0x000fc4000fffe03f */
[----:B------:R-:W-:Y:S02]  /*1840*/  UIADD3 UR15, UP2, UP0, UR18, UR10, UR45 ;  /* 0x0000000a120f7290 */ /* 0x000fe4000f85e02d */
[----:B------:R-:W-:Y:S02]  /*1850*/  USHF.R.S32.HI UR10, URZ, 0x1f, UR10 ;  /* 0x0000001f3f0a7899 */ /* 0x000fe4000801140a */
[----:B------:R-:W-:Y:S01]  /*1860*/  UIMAD UR5, UR61, UR16, URZ ;  /* 0x000000103d0572a4 */ /* 0x000fe2000f8e023f */
[----:B------:R-:W-:Y:S01]  /*1870*/  ULDC.64 UR18, c[0x0][0x258] ;  /* 0x0000960000127ab9 */ /* 0x000fe20000000a00 */
[----:B------:R-:W-:Y:S02]  /*1880*/  ULDC.64 UR32, c[0x0][0x210] ;  /* 0x0000840000207ab9 */ /* 0x000fe40000000a00 */
[----:B------:R-:W-:Y:S02]  /*1890*/  UIMAD UR17, UR53, UR17, UR5 ;  /* 0x00000011351172a4 */ /* 0x000fe4000f8e0205 */
[----:B------:R-:W-:Y:S01]  /*18a0*/  UIADD3 UR5, UR38, -0x1, URZ ;  /* 0xffffffff26057890 */ /* 0x000fe2000fffe03f */
[----:B--2---:R-:W-:-:S04]  /*18b0*/  IMAD R6, R4, UR20, RZ ;  /* 0x0000001404067c24 */ /* 0x004fc8000f8e02ff */
        /* <DEDUP_REMOVED lines=9> */
[----:B------:R-:W-:Y:S02]  /*1950*/  IADD3.X R10, R15, UR20, RZ, P0, !PT ;  /* 0x000000140f0a7c10 */ /* 0x000fe400087fe4ff */
[--C-:B------:R-:W-:Y:S02]  /*1960*/  SHF.R.S32.HI R9, RZ, 0x1f, R8.reuse ;  /* 0x0000001fff097819 */ /* 0x100fe40000011408 */
[----:B------:R-:W-:Y:S01]  /*1970*/  IADD3 R18, P0, R8, UR9, RZ ;  /* 0x0000000908127c10 */ /* 0x000fe2000ff1e0ff */
[----:B------:R-:W-:Y:S01]  /*1980*/  IMAD R10, R10, UR34, RZ ;  /* 0x000000220a0a7c24 */ /* 0x000fe2000f8e02ff */
[----:B------:R-:W-:Y:S01]  /*1990*/  UIADD3 UR9, UR21, -UR55, -UR8 ;  /* 0x8000003715097290 */ /* 0x000fe2000fffe808 */
[----:B------:R-:W-:Y:S01]  /*19a0*/  IMAD.WIDE.U32 R16, R11, UR34, R8 ;  /* 0x000000220b107c25 */ /* 0x000fe2000f8e0008 */
[----:B------:R-:W-:Y:S02]  /*19b0*/  IADD3.X R19, R9, UR48, RZ, P0, !PT ;  /* 0x0000003009137c10 */ /* 0x000fe400087fe4ff */
[----:B------:R-:W-:Y:S01]  /*19c0*/  USHF.R.S32.HI UR23, URZ, 0x1f, UR9 ;  /* 0x0000001f3f177899 */ /* 0x000fe20008011409 */
[----:B------:R-:W-:Y:S01]  /*19d0*/  IMAD R10, R11, UR35, R10 ;  /* 0x000000230b0a7c24 */ /* 0x000fe2000f8e020a */
[----:B------:R-:W-:Y:S01]  /*19e0*/  LEA.HI R11, R12, R13, RZ, 0x5 ;  /* 0x0000000d0c0b7211 */ /* 0x000fe200078f28ff */
[----:B------:R-:W-:Y:S01]  /*19f0*/  IMAD.WIDE.U32 R18, R4, UR13, R18 ;  /* 0x0000000d04127c25 */ /* 0x000fe2000f8e0012 */
[----:B------:R-:W-:Y:S01]  /*1a00*/  ULEA.HI UR23, UR23, UR9, URZ, 0x6 ;  /* 0x0000000917177291 */ /* 0x000fe2000f8f303f */
[----:B------:R-:W-:Y:S01]  /*1a10*/  IADD3 R20, P0, R16, UR52, RZ ;  /* 0x0000003410147c10 */ /* 0x000fe2000ff1e0ff */
[----:B------:R-:W-:Y:S01]  /*1a20*/  UIADD3.X UR9, UR26, UR10, UR27, UP2, UP0 ;  /* 0x0000000a1a097290 */ /* 0x000fe200097e041b */
[----:B------:R-:W-:Y:S01]  /*1a30*/  LOP3.LUT R242, R11, 0xffffffe0, RZ, 0xc0, !PT ;  /* 0xffffffe00bf27812 */ /* 0x000fe200078ec0ff */
[----:B------:R-:W-:Y:S01]  /*1a40*/  UIADD3 UR10, UP2, UP0, UR50, UR15, UR51 ;  /* 0x0000000f320a7290 */ /* 0x000fe2000f85e033 */
[----:B------:R-:W-:Y:S01]  /*1a50*/  SHF.R.S32.HI R11, RZ, 0x5, R11 ;  /* 0x00000005ff0b7819 */ /* 0x000fe2000001140b */
[----:B------:R-:W-:Y:S01]  /*1a60*/  USHF.R.S32.HI UR23, URZ, 0x6, UR23 ;  /* 0x000000063f177899 */ /* 0x000fe20008011417 */
[----:B------:R-:W-:Y:S01]  /*1a70*/  IMAD.IADD R19, R19, 0x1, R6 ;  /* 0x0000000113137824 */ /* 0x000fe200078e0206 */
[----:B------:R-:W-:Y:S01]  /*1a80*/  UIADD3.X UR9, UR49, UR9, UR44, UP2, UP0 ;  /* 0x0000000931097290 */ /* 0x000fe200097e042c */
[----:B------:R-:W-:Y:S01]  /*1a90*/  IMAD.IADD R242, R13, 0x1, -R242 ;  /* 0x000000010df27824 */ /* 0x000fe200078e0af2 */
[----:B------:R-:W-:Y:S01]  /*1aa0*/  UISETP.LT.AND UP0, UPT, URZ, UR23, UPT ;  /* 0x000000173f00728c */ /* 0x000fe2000bf01270 */
[----:B------:R-:W-:Y:S01]  /*1ab0*/  IADD3.X R21, R17, UR47, R10, P0, !PT ;  /* 0x0000002f11157c10 */ /* 0x000fe200087fe40a */
[----:B------:R-:W-:Y:S01]  /*1ac0*/  IMAD.U32 R16, RZ, RZ, UR16 ;  /* 0x00000010ff107e24 */ /* 0x000fe2000f8e00ff */
[----:B------:R-:W-:Y:S01]  /*1ad0*/  UIMAD UR13, UR61, UR18, URZ ;  /* 0x000000123d0d72a4 */ /* 0x000fe2000f8e023f */
[----:B------:R-:W-:Y:S01]  /*1ae0*/  IMAD R6, R11, UR11, R242 ;  /* 0x0000000b0b067c24 */ /* 0x000fe2000f8e02f2 */
[----:B------:R-:W-:Y:S01]  /*1af0*/  USEL UR23, URZ, UR23, !UP0 ;  /* 0x000000173f177287 */ /* 0x000fe2000c000000 */
[----:B------:R-:W-:Y:S01]  /*1b00*/  IMAD.WIDE.U32 R16, R16, UR53, R18 ;  /* 0x0000003510107c25 */ /* 0x000fe2000f8e0012 */
[----:B------:R-:W-:-:S02]  /*1b10*/  UIMAD UR13, UR53, UR19, UR13 ;  /* 0x00000013350d72a4 */ /* 0x000fc4000f8e020d */
[C---:B------:R-:W-:Y:S01]  /*1b20*/  IADD3 R11, P0, R6.reuse, UR10, RZ ;  /* 0x0000000a060b7c10 */ /* 0x040fe2000ff1e0ff */
[----:B------:R-:W-:Y:S01]  /*1b30*/  ULDC.64 UR10, c[0x0][0x400] ;  /* 0x00010000000a7ab9 */ /* 0x000fe20000000a00 */
[----:B------:R-:W-:Y:S01]  /*1b40*/  UISETP.GT.AND UP0, UPT, UR38, UR23, UPT ;  /* 0x000000172600728c */ /* 0x000fe2000bf04270 */
[----:B------:R-:W-:Y:S01]  /*1b50*/  IMAD.U32 R18, RZ, RZ, UR18 ;  /* 0x00000012ff127e24 */ /* 0x000fe2000f8e00ff */
[----:B------:R-:W-:Y:S01]  /*1b60*/  LEA.HI.X.SX32 R6, R6, UR9, 0x1, P0 ;  /* 0x0000000906067c11 */ /* 0x000fe200080f0eff */
[----:B------:R-:W-:Y:S01]  /*1b70*/  VIADD R17, R17, UR17 ;  /* 0x0000001111117c36 */ /* 0x000fe20008000000 */
[----:B------:R-:W-:Y:S01]  /*1b80*/  LEA R246, P0, R11, UR10, 0x2 ;  /* 0x0000000a0bf67c11 */ /* 0x000fe2000f8010ff */
[-C--:B------:R-:W-:Y:S01]  /*1b90*/  IMAD R10, R15, R4.reuse, RZ ;  /* 0x000000040f0a7224 */ /* 0x080fe200078e02ff */
[----:B------:R-:W-:Y:S01]  /*1ba0*/  ULDC.64 UR50, c[0x0][0x478] ;  /* 0x00011e0000327ab9 */ /* 0x000fe20000000a00 */
[----:B------:R-:W-:Y:S01]  /*1bb0*/  IMAD.WIDE.U32 R18, R18, UR53, R20 ;  /* 0x0000003512127c25 */ /* 0x000fe2000f8e0014 */
[----:B------:R-:W-:Y:S01]  /*1bc0*/  LEA.HI.X R247, R11, UR11, R6, 0x2, P0 ;  /* 0x0000000b0bf77c11 */ /* 0x000fe200080f1406 */
[----:B------:R-:W-:Y:S01]  /*1bd0*/  UIMAD.WIDE UR16, UR42, 0x4, UR50 ;  /* 0x000000042a1078a5 */ /* 0x000fe2000f8e0232 */
[----:B------:R-:W-:Y:S01]  /*1be0*/  PLOP3.LUT P0, PT, PT, PT, UP0, 0x80, 0x0 ;  /* 0x000000000000781c */ /* 0x000fe20003f0f008 */
[C---:B------:R-:W-:Y:S01]  /*1bf0*/  IMAD R10, R14.reuse, R5, R10 ;  /* 0x000000050e0a7224 */ /* 0x040fe200078e020a */
[----:B------:R-:W-:Y:S01]  /*1c00*/  ULDC.64 UR26, c[0x0][0x3e0] ;  /* 0x0000f800001a7ab9 */ /* 0x000fe20000000a00 */
[----:B------:R-:W-:Y:S01]  /*1c10*/  IMAD.WIDE.U32 R16, R14, R4, R16 ;  /* 0x000000040e107225 */ /* 0x000fe200078e0010 */
[----:B------:R-:W-:Y:S01]  /*1c20*/  LEA R250, P3, R18, UR32, 0x1 ;  /* 0x0000002012fa7c11 */ /* 0x000fe2000f8608ff */
[----:B------:R-:W-:Y:S01]  /*1c30*/  ULDC.64 UR50, c[0x0][0x2b0] ;  /* 0x0000ac0000327ab9 */ /* 0x000fe20000000a00 */
[----:B------:R-:W-:Y:S01]  /*1c40*/  UMOV UR20, UR16 ;  /* 0x0000001000147c82 */ /* 0x000fe20008000000 */
[----:B------:R-:W-:Y:S01]  /*1c50*/  VIADD R6, R19, UR13 ;  /* 0x0000000d13067c36 */ /* 0x000fe20008000000 */
[----:B------:R-:W-:Y:S01]  /*1c60*/  LEA R248, P2, R16, UR26, 0x1 ;  /* 0x0000001a10f87c11 */ /* 0x000fe2000f8408ff */
[----:B------:R-:W-:Y:S01]  /*1c70*/  IMAD.IADD R10, R17, 0x1, R10 ;  /* 0x00000001110a7824 */ /* 0x000fe200078e020a */
[----:B------:R-:W-:-:S02]  /*1c80*/  UIMAD.WIDE UR10, UR43, 0x4, UR50 ;  /* 0x000000042b0a78a5 */ /* 0x000fc4000f8e0232 */
[----:B------:R-:W-:Y:S01]  /*1c90*/  LEA.HI.X R251, R18, UR33, R6, 0x1, P3 ;  /* 0x0000002112fb7c11 */ /* 0x000fe200098f0c06 */
[----:B------:R-:W-:Y:S01]  /*1ca0*/  UMOV UR19, UR17 ;  /* 0x0000001100137c82 */ /* 0x000fe20008000000 */
[----:B------:R-:W-:Y:S01]  /*1cb0*/  LEA.HI.X R249, R16, UR27, R10, 0x1, P2 ;  /* 0x0000001b10f97c11 */ /* 0x000fe200090f0c0a */
[----:B------:R-:W-:Y:S07]  /*1cc0*/  @P0 BRA `(.L_x_1826) ;  /* 0x00000008000c0947 */ /* 0x000fee0003800000 */
        /* <DEDUP_REMOVED lines=19> */
.L_x_1827:
        /* <DEDUP_REMOVED lines=19> */
.L_x_1828:
[----:B------:R-:W-:Y:S01]  /*1f30*/  UIMAD UR5, UR36, UR10, URZ ;  /* 0x0000000a240572a4 */ /* 0x000fe2000f8e023f */
[----:B------:R-:W-:Y:S01]  /*1f40*/  IMAD.U32 R7, RZ, RZ, UR10 ;  /* 0x0000000aff077e24 */ /* 0x000fe2000f8e00ff */
[----:B------:R-:W-:Y:S01]  /*1f50*/  UIMAD UR8, UR14, -0x40, UR8 ;  /* 0xffffffc00e0878a4 */ /* 0x000fe2000f8e0208 */
[C---:B------:R-:W-:Y:S01]  /*1f60*/  VIADD R4, R14.reuse, 0x20 ;  /* 0x000000200e047836 */ /* 0x040fe20000000000 */
[----:B------:R-:W-:Y:S01]  /*1f70*/  UIMAD UR5, UR22, UR11, UR5 ;  /* 0x0000000b160572a4 */ /* 0x000fe2000f8e0205 */
[----:B------:R-:W-:Y:S01]  /*1f80*/  IMAD.WIDE.U32 R6, R7, UR22, R8 ;  /* 0x0000001607067c25 */ /* 0x000fe2000f8e0008 */
[----:B------:R-:W-:Y:S01]  /*1f90*/  ULDC.64 UR16, c[0x0][0x468] ;  /* 0x00011a0000107ab9 */ /* 0x000fe20000000a00 */
[----:B------:R-:W-:Y:S01]  /*1fa0*/  BSSY B0, `(.L_x_1829) ;  /* 0x0000018000007945 */ /* 0x000fe20003800000 */
        /* <DEDUP_REMOVED lines=13> */
[----:B------:R-:W-:-:S03]  /*2080*/  ULDC.64 UR16, c[0x0][0x3f0] ;  /* 0x0000fc0000107ab9 */ /* 0x000fc60000000a00 */
[----:B------:R-:W-:-:S04]  /*2090*/  IMAD.WIDE.U32 R12, R14, UR10, R4 ;  /* 0x0000000a0e0c7c25 */ /* 0x000fc8000f8e0004 */
        /* <DEDUP_REMOVED lines=8> */
.L_x_1830:
[----:B------:R-:W-:Y:S05]  /*2120*/  BSYNC B0 ;  /* 0x0000000000007941 */ /* 0x000fea0003800000 */
.L_x_1829:
[----:B------:R-:W-:Y:S04]  /*2130*/  BSSY B0, `(.L_x_1831) ;  /* 0x0000010000007945 */ /* 0x000fe80003800000 */
[----:B------:R-:W-:Y:S05]  /*2140*/  @P0 BRA `(.L_x_1832) ;  /* 0x0000000000380947 */ /* 0x000fea0003800000 */
[----:B-1----:R-:W-:Y:S01]  /*2150*/  IADD3 R7, P2, R14, 0x20, RZ ;  /* 0x000000200e077810 */ /* 0x002fe20007f5e0ff */
[----:B------:R-:W-:Y:S01]  /*2160*/  ULDC.64 UR8, c[0x0][0x3f0] ;  /* 0x0000fc0000087ab9 */ /* 0x000fe20000000a00 */
[----:B------:R-:W-:Y:S02]  /*2170*/  MOV R11, R5 ;  /* 0x00000005000b7202 */ /* 0x000fe40000000f00 */
[----:B------:R-:W-:Y:S01]  /*2180*/  IADD3.X R4, RZ, R15, RZ, P2, !PT ;  /* 0x0000000fff047210 */ /* 0x000fe200017fe4ff */
[----:B------:R-:W-:-:S04]  /*2190*/  IMAD.WIDE.U32 R10, R7, UR10, R10 ;  /* 0x0000000a070a7c25 */ /* 0x000fc8000f8e000a */
[----:B------:R-:W-:Y:S01]  /*21a0*/  IMAD R4, R4, UR10, RZ ;  /* 0x0000000a04047c24 */ /* 0x000fe2000f8e02ff */
[----:B------:R-:W-:-:S03]  /*21b0*/  LEA R6, P2, R10, UR8, 0x1 ;  /* 0x000000080a067c11 */ /* 0x000fc6000f8408ff */
[----:B------:R-:W-:-:S05]  /*21c0*/  IMAD R4, R7, UR11, R4 ;  /* 0x0000000b07047c24 */ /* 0x000fca000f8e0204 */
[----:B------:R-:W-:-:S04]  /*21d0*/  IADD3 R5, R11, R4, RZ ;  /* 0x000000040b057210 */ /* 0x000fc80007ffe0ff */
[----:B------:R-:W-:-:S05]  /*21e0*/  LEA.HI.X R7, R10, UR9, R5, 0x1, P2 ;  /* 0x000000090a077c11 */ /* 0x000fca00090f0c05 */
[----:B------:R2:W-:Y:S04]  /*21f0*/  STG.E.128 desc[UR6][R6.64], RZ ;  /* 0x000000ff06007986 */ /* 0x0005e8000c101d06 */
[----:B------:R2:W-:Y:S04]  /*2200*/  STG.E.128 desc[UR6][R6.64+0x80], RZ ;  /* 0x000080ff06007986 */ /* 0x0005e8000c101d06 */
[----:B------:R2:W-:Y:S04]  /*2210*/  STG.E.128 desc[UR6][R6.64+0x100], RZ ;  /* 0x000100ff06007986 */ /* 0x0005e8000c101d06 */
[----:B------:R2:W-:Y:S02]  /*2220*/  STG.E.128 desc[UR6][R6.64+0x180], RZ ;  /* 0x000180ff06007986 */ /* 0x0005e4000c101d06 */
.L_x_1832:
[----:B------:R-:W-:Y:S05]  /*2230*/  BSYNC B0 ;  /* 0x0000000000007941 */ /* 0x000fea0003800000 */
.L_x_1831:
[----:B------:R-:W-:Y:S01]  /*2240*/  IMAD.U32 R5, RZ, RZ, UR12 ;  /* 0x0000000cff057e24 */ /* 0x000fe2000f8e00ff */
[----:B------:R-:W-:Y:S01]  /*2250*/  UIMAD UR5, UR36, UR12, URZ ;  /* 0x0000000c240572a4 */ /* 0x000fe2000f8e023f */
[----:B------:R-:W-:Y:S01]  /*2260*/  BSSY B0, `(.L_x_1833) ;  /* 0x0000019000007945 */ /* 0x000fe20003800000 */
[----:B------:R-:W-:Y:S01]  /*2270*/  ULDC.64 UR8, c[0x0][0x470] ;  /* 0x00011c0000087ab9 */ /* 0x000fe20000000a00 */
[----:B------:R-:W-:Y:S01]  /*2280*/  IMAD.WIDE.U32 R4, R5, UR22, R8 ;  /* 0x0000001605047c25 */ /* 0x000fe2000f8e0008 */
[----:B------:R-:W-:Y:S01]  /*2290*/  UIMAD UR5, UR22, UR13, UR5 ;  /* 0x0000000d160572a4 */ /* 0x000fe2000f8e0205 */
[----:B-12---:R-:W-:Y:S02]  /*22a0*/  MOV R6, UR8 ;  /* 0x0000000800067c02 */ /* 0x006fe40008000f00 */
[----:B------:R-:W-:-:S03]  /*22b0*/  IADD3 R8, P2, R4, UR15, RZ ;  /* 0x0000000f04087c10 */ /* 0x000fc6000ff5e0ff */
[----:B------:R-:W-:Y:S01]  /*22c0*/  IMAD.U32 R4, RZ, RZ, UR5 ;  /* 0x00000005ff047e24 */ /* 0x000fe2000f8e00ff */
[----:B------:R-:W-:-:S04]  /*22d0*/  UIMAD UR5, UR61, UR8, URZ ;  /* 0x000000083d0572a4 */ /* 0x000fc8000f8e023f */
[----:B------:R-:W-:Y:S01]  /*22e0*/  IADD3.X R9, R5, UR18, R4, P2, !PT ;  /* 0x0000001205097c10 */ /* 0x000fe200097fe404 */
[----:B------:R-:W-:Y:S02]  /*22f0*/  UIMAD UR9, UR53, UR9, UR5 ;  /* 0x00000009350972a4 */ /* 0x000fe4000f8e0205 */
[----:B------:R-:W-:-:S05]  /*2300*/  IMAD.WIDE.U32 R6, R6, UR53, R8 ;  /* 0x0000003506067c25 */ /* 0x000fca000f8e0008 */
[----:B------:R-:W-:Y:S01]  /*2310*/  IADD3 R5, R7, UR9, RZ ;  /* 0x0000000907057c10 */ /* 0x000fe2000fffe0ff */
[----:B------:R-:W-:Y:S06]  /*2320*/  @P1 BRA `(.L_x_1834) ;  /* 0x0000000000301947 */ /* 0x000fec0003800000 */
        /* <DEDUP_REMOVED lines=12> */
.L_x_1834:
[----:B------:R-:W-:Y:S05]  /*23f0*/  BSYNC B0 ;  /* 0x0000000000007941 */ /* 0x000fea0003800000 */
.L_x_1833:
[----:B------:R-:W-:Y:S05]  /*2400*/  @P0 BRA `(.L_x_1835) ;  /* 0x00000074006c0947 */ /* 0x000fea0003800000 */
[----:B------:R-:W-:Y:S01]  /*2410*/  IADD3 R14, P0, R14, 0x20, RZ ;  /* 0x000000200e0e7810 */ /* 0x000fe20007f1e0ff */
[----:B------:R-:W-:Y:S01]  /*2420*/  ULDC.64 UR8, c[0x0][0x3f8] ;  /* 0x0000fe0000087ab9 */ /* 0x000fe20000000a00 */
[----:B------:R-:W-:Y:S02]  /*2430*/  MOV R4, R6 ;  /* 0x0000000600047202 */ /* 0x000fe40000000f00 */
[----:B------:R-:W-:-:S03]  /*2440*/  IADD3.X R15, RZ, R15, RZ, P0, !PT ;  /* 0x0000000fff0f7210 */ /* 0x000fc600007fe4ff */
        /* <DEDUP_REMOVED lines=9> */
[----:B------:R2:W-:Y:S01]  /*24e0*/  STG.E.128 desc[UR6][R6.64+0x180], RZ ;  /* 0x000180ff06007986 */ /* 0x0005e2000c101d06 */
[----:B------:R-:W-:Y:S05]  /*24f0*/  BRA `(.L_x_1835) ;  /* 0x0000007400307947 */ /* 0x000fea0003800000 */
.L_x_1826:
[----:B------:R-:W-:Y:S01]  /*2500*/  PLOP3.LUT P0, PT, PT, PT, UP4, 0x80, 0x0 ;  /* 0x000000000000781c */ /* 0x000fe20003f0f048 */
[----:B------:R-:W-:Y:S01]  /*2510*/  UIMAD UR9, UR5, -0x40, UR12 ;  /* 0xffffffc0050978a4 */ /* 0x000fe2000f8e020c */
[----:B------:R-:W-:Y:S01]  /*2520*/  VIADD R6, R14, 0x20 ;  /* 0x000000200e067836 */ /* 0x000fe20000000000 */
[----:B------:R-:W-:Y:S01]  /*2530*/  LEA R239, R228, UR4, 0x1 ;  /* 0x00000004e4ef7c11 */ /* 0x000fe2000f8e08ff */
[----:B------:R-:W-:Y:S01]  /*2540*/  IMAD.WIDE.U32 R10, R4, 0x40, RZ ;  /* 0x00000040040a7825 */ /* 0x000fe200078e00ff */
[----:B------:R-:W-:Y:S01]  /*2550*/  ULEA.HI UR13, UR5, UR5, URZ, 0x1 ;  /* 0x00000005050d7291 */ /* 0x000fe2000f8f083f */
[----:B------:R-:W-:Y:S07]  /*2560*/  BSSY B0, `(.L_x_1836) ;  /* 0x000003d000007945 */ /* 0x000fee0003800000 */
        /* <DEDUP_REMOVED lines=8> */
[----:B------:R-:W-:Y:S01]  /*25f0*/  @!P1 IADD3.X R11, R249, R11, R5, P3, !PT ;  /* 0x0000000bf90b9210 */ /* 0x000fe20001ffe405 */
[----:B------:R-:W-:Y:S01]  /*2600*/  VIADD R5, R228, 0x4000 ;  /* 0x00004000e4057836 */ /* 0x000fe20000000000 */
[----:B------:R-:W-:Y:S01]  /*2610*/  PLOP3.LUT P0, PT, PT, PT, UP0, 0x80, 0x0 ;  /* 0x000000000000781c */ /* 0x000fe20003f0f008 */
[----:B------:R1:W-:Y:S03]  /*2620*/  @P2 STS.128 [R239+0x10000], RZ ;  /* 0x010000ffef002388 */ /* 0x0003e60000000c00 */
[----:B------:R-:W-:Y:S01]  /*2630*/  SEL R5, R5, R228, !P0 ;  /* 0x000000e405057207 */ /* 0x000fe20004000000 */
[----:B------:R1:W-:Y:S03]  /*2640*/  @P2 STS.128 [R239+0x12000], RZ ;  /* 0x012000ffef002388 */ /* 0x0003e60000000c00 */
[----:B------:R-:W-:Y:S01]  /*2650*/  LEA R245, R5, UR4, 0x1 ;  /* 0x0000000405f57c11 */ /* 0x000fe2000f8e08ff */
        /* <DEDUP_REMOVED lines=38> */
.L_x_1837:
[----:B------:R-:W-:Y:S01]  /*28c0*/  @!PT LDS RZ, [RZ] ;  /* 0x00000000fffff984 */ /* 0x000fe20000000800 */
[----:B------:R-:W-:Y:S01]  /*28d0*/  @!PT LDS RZ, [RZ] ;  /* 0x00000000fffff984 */ /* 0x000fe20000000800 */
[----:B------:R-:W-:Y:S01]  /*28e0*/  @!PT LDS RZ, [RZ] ;  /* 0x00000000fffff984 */ /* 0x000fe20000000800 */
[----:B------:R2:W-:Y:S04]  /*28f0*/  LDGSTS.E.BYPASS.LTC128B.128 [R245], desc[UR6][R250.64] ;  /* 0x00000000faf57fae */ /* 0x0005e8000b901d46 */
[----:B------:R2:W-:Y:S04]  /*2900*/  LDGSTS.E.BYPASS.LTC128B.128 [R245+0x2000], desc[UR6][R250.64+0x80] ;  /* 0x02000080faf57fae */ /* 0x0005e8000b901d46 */
[----:B------:R2:W-:Y:S04]  /*2910*/  LDGSTS.E.BYPASS.LTC128B.128 [R245+0x4000], desc[UR6][R250.64+0x100] ;  /* 0x04000100faf57fae */ /* 0x0005e8000b901d46 */
[----:B------:R2:W-:Y:S02]  /*2920*/  LDGSTS.E.BYPASS.LTC128B.128 [R245+0x6000], desc[UR6][R250.64+0x180] ;  /* 0x06000180faf57fae */ /* 0x0005e4000b901d46 */
.L_x_1838:
[----:B------:R-:W-:Y:S05]  /*2930*/  BSYNC B0 ;  /* 0x0000000000007941 */ /* 0x000fea0003800000 */
.L_x_1836:
        /* <DEDUP_REMOVED lines=21> */
.L_x_1840:
[----:B------:R-:W-:Y:S01]  /*2a90*/  IMAD.U32 R5, RZ, RZ, UR13 ;  /* 0x0000000dff057e24 */ /* 0x000fe2000f8e00ff */
[----:B------:R-:W-:-:S04]  /*2aa0*/  IADD3 R4, P1, R250, UR16, RZ ;  /* 0x00000010fa047c10 */ /* 0x000fc8000ff3e0ff */
        /* <DEDUP_REMOVED lines=8> */
.L_x_1841:
[----:B------:R-:W-:Y:S05]  /*2b30*/  BSYNC B0 ;  /* 0x0000000000007941 */ /* 0x000fea0003800000 */
.L_x_1839:
[----:B------:R-:W-:Y:S01]  /*2b40*/  UIMAD UR13, UR36, UR28, URZ ;  /* 0x0000001c240d72a4 */ /* 0x000fe2000f8e023f */
[----:B----4-:R-:W-:Y:S01]  /*2b50*/  IMAD.U32 R5, RZ, RZ, UR28 ;  /* 0x0000001cff057e24 */ /* 0x010fe2000f8e00ff */
[----:B------:R-:W-:Y:S01]  /*2b60*/  UIMAD UR15, UR36, UR24, URZ ;  /* 0x00000018240f72a4 */ /* 0x000fe2000f8e023f */
[----:B------:R-:W-:Y:S01]  /*2b70*/  IMAD.U32 R4, RZ, RZ, UR24 ;  /* 0x00000018ff047e24 */ /* 0x000fe2000f8e00ff */
[----:B------:R-:W-:Y:S01]  /*2b80*/  UIMAD UR16, UR22, UR29, UR13 ;  /* 0x0000001d161072a4 */ /* 0x000fe2000f8e020d */
[--C-:B-1----:R-:W-:Y:S01]  /*2b90*/  IMAD.WIDE.U32 R10, R5, UR22, R8.reuse ;  /* 0x00000016050a7c25 */ /* 0x102fe2000f8e0008 */
        /* <DEDUP_REMOVED lines=8> */
[----:B------:R-:W-:Y:S01]  /*2c20*/  IMAD.U32 R4, RZ, RZ, UR15 ;  /* 0x0000000fff047e24 */ /* 0x000fe2000f8e00ff */
[----:B------:R-:W-:Y:S01]  /*2c30*/  ULDC.64 UR16, c[0x0][0x268] ;  /* 0x00009a0000107ab9 */ /* 0x000fe20000000a00 */
[----:B------:R-:W-:Y:S01]  /*2c40*/  IMAD.MOV.U32 R243, RZ, RZ, 0x7f800000 ;  /* 0x7f800000fff37424 */ /* 0x000fe200078e00ff */
[----:B------:R-:W-:Y:S01]  /*2c50*/  IADD3.X R29, R11, UR40, R5, P2, !PT ;  /* 0x000000280b1d7c10 */ /* 0x000fe200097fe405 */
[C---:B------:R-:W-:Y:S01]  /*2c60*/  IMAD R5, R7.reuse, UR26, RZ ;  /* 0x0000001a07057c24 */ /* 0x040fe2000f8e02ff */
[----:B------:R-:W-:Y:S01]  /*2c70*/  ISETP.GE.AND P2, PT, R14, UR13, PT ;  /* 0x0000000d0e007c0c */ /* 0x000fe2000bf46270 */
[----:B------:R-:W-:Y:S01]  /*2c80*/  IMAD R7, R7, UR16, RZ ;  /* 0x0000001007077c24 */ /* 0x000fe2000f8e02ff */
[----:B------:R-:W-:Y:S01]  /*2c90*/  IADD3.X R9, R9, UR31, R4, P3, !PT ;  /* 0x0000001f09097c10 */ /* 0x000fe20009ffe404 */
[----:B------:R-:W-:-:S02]  /*2ca0*/  IMAD R5, R22, UR27, R5 ;  /* 0x0000001b16057c24 */ /* 0x000fc4000f8e0205 */
[----:B------:R-:W-:Y:S01]  /*2cb0*/  IMAD.MOV.U32 R244, RZ, RZ, 0x7f800000 ;  /* 0x7f800000fff47424 */ /* 0x000fe200078e00ff */
[----:B------:R-:W-:Y:S01]  /*2cc0*/  @!P1 IADD3 R17, P3, R14, 0x20, RZ ;  /* 0x000000200e119810 */ /* 0x000fe20007f7e0ff */
[----:B------:R-:W-:Y:S01]  /*2cd0*/  IMAD.WIDE.U32 R28, R22, UR26, R28 ;  /* 0x0000001a161c7c25 */ /* 0x000fe2000f8e001c */
[----:B------:R-:W-:Y:S01]  /*2ce0*/  SHF.R.S32.HI R241, RZ, 0x1f, R242 ;  /* 0x0000001ffff17819 */ /* 0x000fe200000114f2 */
[----:B------:R-:W-:Y:S01]  /*2cf0*/  ULDC UR18, c[0x0][0x394] ;  /* 0x0000e50000127ab9 */ /* 0x000fe20000000800 */
[----:B------:R-:W-:Y:S01]  /*2d00*/  ULDC UR42, c[0x0][0x2dc] ;  /* 0x0000b700002a7ab9 */ /* 0x000fe20000000800 */
[----:B------:R-:W-:Y:S01]  /*2d10*/  @!P1 IMAD.X R18, RZ, RZ, R15, P3 ;  /* 0x000000ffff129224 */ /* 0x000fe200018e060f */
[----:B------:R-:W-:Y:S01]  /*2d20*/  @!P1 IADD3 R16, P3, R14, 0x20, RZ ;  /* 0x000000200e109810 */ /* 0x000fe20007f7e0ff */
[C---:B------:R-:W-:Y:S01]  /*2d30*/  IMAD R26, R22.reuse, UR17, R7 ;  /* 0x00000011161a7c24 */ /* 0x040fe2000f8e0207 */
[----:B------:R-:W1:Y:S01]  /*2d40*/  @!P2 LDC.64 R10, c[0x0][0x218] ;  /* 0x00008600ff0aab82 */ /* 0x000e620000000a00 */
[----:B------:R-:W-:Y:S01]  /*2d50*/  IMAD.WIDE.U32 R22, R22, UR16, R8 ;  /* 0x0000001016167c25 */ /* 0x000fe2000f8e0008 */
[----:B------:R4:W-:Y:S03]  /*2d60*/  @P2 STS.128 [R239+0x18000], RZ ;  /* 0x018000ffef002388 */ /* 0x0009e60000000c00 */
[----:B------:R-:W-:Y:S01]  /*2d70*/  IMAD.MOV.U32 R218, RZ, RZ, 0x20 ;  /* 0x00000020ffda7424 */ /* 0x000fe200078e00ff */
[----:B------:R4:W-:Y:S01]  /*2d80*/  @P2 STS.128 [R239+0x1a000], RZ ;  /* 0x01a000ffef002388 */ /* 0x0009e20000000c00 */
[C---:B------:R-:W-:Y:S01]  /*2d90*/  @!P2 IMAD R21, R15.reuse, UR28, RZ ;  /* 0x0000001c0f15ac24 */ /* 0x040fe2000f8e02ff */
[----:B------:R-:W2:Y:S01]  /*2da0*/  @!P1 LDC.64 R6, c[0x0][0x218] ;  /* 0x00008600ff069b82 */ /* 0x000ea20000000a00 */
[----:B------:R-:W-:Y:S01]  /*2db0*/  @!P2 IMAD R19, R15, UR24, RZ ;  /* 0x000000180f13ac24 */ /* 0x000fe2000f8e02ff */
[----:B------:R4:W-:Y:S01]  /*2dc0*/  @P2 STS.128 [R239+0x1c000], RZ ;  /* 0x01c000ffef002388 */ /* 0x0009e20000000c00 */
[----:B------:R-:W-:-:S02]  /*2dd0*/  IMAD.IADD R29, R29, 0x1, R5 ;  /* 0x000000011d1d7824 */ /* 0x000fc400078e0205 */
[----:B------:R-:W-:Y:S01]  /*2de0*/  IMAD.MOV.U32 R217, RZ, RZ, 0x40 ;  /* 0x00000040ffd97424 */ /* 0x000fe200078e00ff */
[----:B------:R4:W-:Y:S01]  /*2df0*/  @P2 STS.128 [R239+0x1e000], RZ ;  /* 0x01e000ffef002388 */ /* 0x0009e20000000c00 */
[----:B------:R-:W-:Y:S01]  /*2e00*/  IMAD.IADD R27, R23, 0x1, R26 ;  /* 0x00000001171b7824 */ /* 0x000fe200078e021a */
[----:B------:R-:W3:Y:S01]  /*2e10*/  @!P1 LDC.64 R4, c[0x0][0x220] ;  /* 0x00008800ff049b82 */ /* 0x000ee20000000a00 */
[----:B------:R-:W-:Y:S01]  /*2e20*/  @!P1 IMAD.X R15, RZ, RZ, R15, P3 ;  /* 0x000000ffff0f9224 */ /* 0x000fe200018e060f */
[----:B------:R-:W-:Y:S01]  /*2e30*/  CS2R R190, SRZ ;  /* 0x0000000000be7805 */ /* 0x000fe2000001ff00 */
[----:B------:R-:W-:Y:S01]  /*2e40*/  @!P1 IMAD.MOV.U32 R24, RZ, RZ, R28 ;  /* 0x000000ffff189224 */ /* 0x000fe200078e001c */
[----:B------:R-:W-:Y:S01]  /*2e50*/  CS2R R188, SRZ ;  /* 0x0000000000bc7805 */ /* 0x000fe2000001ff00 */
[----:B------:R-:W-:Y:S01]  /*2e60*/  @!P1 IMAD.MOV.U32 R25, RZ, RZ, R29 ;  /* 0x000000ffff199224 */ /* 0x000fe200078e001d */
[----:B------:R-:W-:Y:S01]  /*2e70*/  CS2R R194, SRZ ;  /* 0x0000000000c27805 */ /* 0x000fe2000001ff00 */
[----:B------:R-:W-:Y:S01]  /*2e80*/  @!P1 IMAD.MOV.U32 R23, RZ, RZ, R27 ;  /* 0x000000ffff179224 */ /* 0x000fe200078e001b */
[----:B------:R-:W4:Y:S01]  /*2e90*/  @!P2 LDC.64 R8, c[0x0][0x220] ;  /* 0x00008800ff08ab82 */ /* 0x000f220000000a00 */
[----:B------:R-:W-:Y:S01]  /*2ea0*/  @!P1 IMAD R18, R18, UR28, RZ ;  /* 0x0000001c12129c24 */ /* 0x000fe2000f8e02ff */
[----:B------:R-:W-:Y:S01]  /*2eb0*/  CS2R R192, SRZ ;  /* 0x0000000000c07805 */ /* 0x000fe2000001ff00 */
[----:B------:R-:W-:Y:S01]  /*2ec0*/  @!P1 IMAD R15, R15, UR24, RZ ;  /* 0x000000180f0f9c24 */ /* 0x000fe2000f8e02ff */
[----:B------:R-:W-:Y:S01]  /*2ed0*/  CS2R R186, SRZ ;  /* 0x0000000000ba7805 */ /* 0x000fe2000001ff00 */
[----:B------:R-:W-:Y:S01]  /*2ee0*/  @!P2 IMAD.MOV.U32 R26, RZ, RZ, R22 ;  /* 0x000000ffff1aa224 */ /* 0x000fe200078e0016 */
[----:B------:R-:W-:Y:S01]  /*2ef0*/  CS2R R184, SRZ ;  /* 0x0000000000b87805 */ /* 0x000fe2000001ff00 */
[C---:B------:R-:W-:Y:S01]  /*2f00*/  @!P1 IMAD R18, R17.reuse, UR29, R18 ;  /* 0x0000001d11129c24 */ /* 0x040fe2000f8e0212 */
[----:B------:R-:W-:Y:S01]  /*2f10*/  CS2R R182, SRZ ;  /* 0x0000000000b67805 */ /* 0x000fe2000001ff00 */
[----:B------:R-:W-:Y:S01]  /*2f20*/  @!P1 IMAD.WIDE.U32 R24, R17, UR28, R24 ;  /* 0x0000001c11189c25 */ /* 0x000fe2000f8e0018 */
[----:B------:R-:W-:-:S02]  /*2f30*/  CS2R R180, SRZ ;  /* 0x0000000000b47805 */ /* 0x000fc4000001ff00 */
[----:B------:R-:W-:Y:S02]  /*2f40*/  CS2R R174, SRZ ;  /* 0x0000000000ae7805 */ /* 0x000fe4000001ff00 */
[----:B------:R-:W-:Y:S01]  /*2f50*/  CS2R R172, SRZ ;  /* 0x0000000000ac7805 */ /* 0x000fe2000001ff00 */
[----:B------:R-:W-:Y:S01]  /*2f60*/  @!P1 IMAD R15, R16, UR25, R15 ;  /* 0x00000019100f9c24 */ /* 0x000fe2000f8e020f */
[----:B--2---:R-:W-:Y:S01]  /*2f70*/  @!P1 LEA R6, P3, R24, R6, 0x1 ;  /* 0x0000000618069211 */ /* 0x004fe200078608ff */
[----:B------:R-:W-:Y:S01]  /*2f80*/  @!P1 IMAD.WIDE.U32 R22, R16, UR24, R22 ;  /* 0x0000001810169c25 */ /* 0x000fe2000f8e0016 */
[----:B------:R-:W-:Y:S01]  /*2f90*/  CS2R R178, SRZ ;  /* 0x0000000000b27805 */ /* 0x000fe2000001ff00 */
[----:B------:R-:W2:Y:S01]  /*2fa0*/  LDC.64 R16, c[0x0][0x3b8] ;  /* 0x0000ee00ff107b82 */ /* 0x000ea20000000a00 */
        /* <DEDUP_REMOVED lines=8> */
[----:B-1----:R-:W-:Y:S01]  /*3030*/  @!P2 LEA R10, P4, R28, R10, 0x1 ;  /* 0x0000000a1c0aa211 */ /* 0x002fe200078808ff */
[----:B------:R-:W-:Y:S01]  /*3040*/  @!P1 IMAD.IADD R18, R25, 0x1, R18 ;  /* 0x0000000119129824 */ /* 0x000fe200078e0212 */
[----:B------:R-:W-:Y:S01]  /*3050*/  CS2R R158, SRZ ;  /* 0x00000000009e7805 */ /* 0x000fe2000001ff00 */
[----:B------:R-:W-:Y:S01]  /*3060*/  @!P2 IMAD R19, R14, UR25, R19 ;  /* 0x000000190e13ac24 */ /* 0x000fe2000f8e0213 */
[----:B------:R-:W-:Y:S01]  /*3070*/  @!P2 LEA.HI.X R11, R28, R11, R20, 0x1, P4 ;  /* 0x0000000b1c0ba211 */ /* 0x000fe200020f0c14 */
[----:B------:R-:W-:Y:S01]  /*3080*/  @!P2 IMAD.WIDE.U32 R26, R14, UR24, R26 ;  /* 0x000000180e1aac25 */ /* 0x000fe2000f8e001a */
[----:B------:R-:W-:-:S02]  /*3090*/  @!P1 LEA.HI.X R7, R24, R7, R18, 0x1, P3 ;  /* 0x0000000718079211 */ /* 0x000fc400018f0c12 */
[----:B------:R-:W-:Y:S02]  /*30a0*/  CS2R R156, SRZ ;  /* 0x00000000009c7805 */ /* 0x000fe4000001ff00 */
[----:B---3--:R-:W-:Y:S01]  /*30b0*/  @!P1 LEA R14, P3, R22, R4, 0x1 ;  /* 0x00000004160e9211 */ /* 0x008fe200078608ff */
[----:B------:R-:W-:Y:S01]  /*30c0*/  @!PT LDS RZ, [RZ] ;  /* 0x00000000fffff984 */ /* 0x000fe20000000800 */
[----:B------:R-:W-:Y:S01]  /*30d0*/  @!PT LDS RZ, [RZ] ;  /* 0x00000000fffff984 */ /* 0x000fe20000000800 */
[----:B------:R-:W-:Y:S01]  /*30e0*/  @!PT LDS RZ, [RZ] ;  /* 0x00000000fffff984 */ /* 0x000fe20000000800 */
[----:B------:R-:W-:Y:S01]  /*30f0*/  @!P2 LDGSTS.E.BYPASS.LTC128B.128 [R239+0x18000], desc[UR6][R10.64] ;  /* 0x180000000aefafae */ /* 0x000fe2000b901d46 */
[----:B------:R-:W-:Y:S01]  /*3100*/  @!P1 IMAD.IADD R15, R23, 0x1, R15 ;  /* 0x00000001170f9824 */ /* 0x000fe200078e020f */
[----:B----4-:R-:W-:Y:S01]  /*3110*/  @!P2 LEA R8, P4, R26, R8, 0x1 ;  /* 0x000000081a08a211 */ /* 0x010fe200078808ff */
[----:B------:R-:W-:Y:S01]  /*3120*/  @!P2 IMAD.IADD R19, R27, 0x1, R19 ;  /* 0x000000011b13a824 */ /* 0x000fe200078e0213 */
[----:B------:R-:W-:Y:S01]  /*3130*/  @!P2 LDGSTS.E.BYPASS.LTC128B.128 [R239+0x1a000], desc[UR6][R10.64+0x80] ;  /* 0x1a0000800aefafae */ /* 0x000fe2000b901d46 */
[----:B------:R-:W-:Y:S01]  /*3140*/  IMAD.MOV.U32 R238, RZ, RZ, 0x4 ;  /* 0x00000004ffee7424 */ /* 0x000fe200078e00ff */
[----:B------:R-:W-:Y:S02]  /*3150*/  @!P1 LEA.HI.X R15, R22, R5, R15, 0x1, P3 ;  /* 0x00000005160f9211 */ /* 0x000fe400018f0c0f */
[----:B------:R-:W-:Y:S01]  /*3160*/  CS2R R162, SRZ ;  /* 0x0000000000a27805 */ /* 0x000fe2000001ff00 */
[----:B------:R-:W-:Y:S01]  /*3170*/  @!P2 LDGSTS.E.BYPASS.LTC128B.128 [R239+0x1c000], desc[UR6][R10.64+0x100] ;  /* 0x1c0001000aefafae */ /* 0x000fe2000b901d46 */
[----:B------:R-:W-:-:S02]  /*3180*/  @!P2 LEA.HI.X R9, R26, R9, R19, 0x1, P4 ;  /* 0x000000091a09a211 */ /* 0x000fc400020f0c13 */
        /* <DEDUP_REMOVED lines=57> */
[----:B------:R-:W-:Y:S01]  /*3520*/  @!PT LDS RZ, [RZ] ;  /* 0x00000000fffff984 */ /* 0x000fe20000000800 */
[----:B------:R-:W-:Y:S01]  /*3530*/  @!PT LDS RZ, [RZ] ;  /* 0x00000000fffff984 */ /* 0x000fe20000000800 */
[----:B------:R-:W-:Y:S01]  /*3540*/  @!PT LDS RZ, [RZ] ;  /* 0x00000000fffff984 */ /* 0x000fe20000000800 */
[----:B------:R-:W-:Y:S01]  /*3550*/  @!P2 LDGSTS.E.BYPASS.LTC128B.128 [R239+0x20000], desc[UR6][R8.64] ;  /* 0x2000000008efafae */ /* 0x000fe2000b901d46 */
[----:B------:R-:W-:-:S03]  /*3560*/  ULDC.U8 UR22, c[0x0][0x388] ;  /* 0x0000e20000167ab9 */ /* 0x000fc60000000000 */
[----:B------:R-:W-:Y:S04]  /*3570*/  @!P2 LDGSTS.E.BYPASS.LTC128B.128 [R239+0x22000], desc[UR6][R8.64+0x80] ;  /* 0x2200008008efafae */ /* 0x000fe8000b901d46 */
[----:B------:R-:W-:Y:S01]  /*3580*/  @!P2 LDGSTS.E.BYPASS.LTC128B.128 [R239+0x24000], desc[UR6][R8.64+0x100] ;  /* 0x2400010008efafae */ /* 0x000fe2000b901d46 */
[----:B---3--:R-:W-:-:S03]  /*3590*/  VIADD R6, R229, 0x8 ;  /* 0x00000008e5067836 */ /* 0x008fc60000000000 */
        /* <DEDUP_REMOVED lines=12> */
[----:B------:R-:W-:Y:S01]  /*3660*/  ISETP.GE.AND P1, PT, R6, UR9, PT ;  /* 0x0000000906007c0c */ /* 0x000fe2000bf26270 */
[----:B------:R-:W-:Y:S01]  /*3670*/  IMAD.MOV.U32 R6, RZ, RZ, 0x4 ;  /* 0x00000004ff067424 */ /* 0x000fe200078e00ff */
[C---:B------:R-:W-:Y:S01]  /*3680*/  ISETP.GE.AND P2, PT, R229.reuse, UR9, PT ;  /* 0x00000009e5007c0c */ /* 0x040fe2000bf46270 */
[----:B------:R-:W0:Y:S04]  /*3690*/  LDGDEPBAR ;  /* 0x00000000000079af */ /* 0x000e280000000000 */
[----:B--2---:R-:W2:Y:S04]  /*36a0*/  LDG.E.64 R10, desc[UR6][R16.64+0x8] ;  /* 0x00000806100a7981 */ /* 0x004ea8000c1e1b00 */
[----:B------:R-:W4:Y:S01]  /*36b0*/  LDG.E.64 R4, desc[UR6][R16.64] ;  /* 0x0000000610047981 */ /* 0x000f22000c1e1b00 */
[----:B---3--:R-:W-:Y:S01]  /*36c0*/  IMAD.WIDE R8, R229, R6, UR10 ;  /* 0x0000000ae5087e25 */ /* 0x008fe2000f8e0206 */
[----:B------:R-:W-:-:S04]  /*36d0*/  LEA.HI R6, R12, R13, RZ, 0x4 ;  /* 0x0000000d0c067211 */ /* 0x000fc800078f20ff */
[----:B------:R-:W-:Y:S01]  /*36e0*/  LOP3.LUT R6, R6, 0xfffffff0, RZ, 0xc0, !PT ;  /* 0xfffffff006067812 */ /* 0x000fe200078ec0ff */
[----:B------:R-:W-:Y:S01]  /*36f0*/  UIMAD UR9, UR46, UR58, UR53 ;  /* 0x0000003a2e0972a4 */ /* 0x000fe2000f8e0235 */
[----:B------:R1:W5:Y:S03]  /*3700*/  @!P2 LDG.E R243, desc[UR6][R8.64] ;  /* 0x0000000608f3a981 */ /* 0x000366000c1e1900 */
[----:B------:R-:W-:Y:S01]  /*3710*/  IMAD.IADD R13, R13, 0x1, -R6 ;  /* 0x000000010d0d7824 */ /* 0x000fe200078e0a06 */
[----:B------:R1:W5:Y:S01]  /*3720*/  @!P1 LDG.E R244, desc[UR6][R8.64+0x20] ;  /* 0x0000200608f49981 */ /* 0x000362000c1e1900 */
[----:B------:R-:W-:Y:S01]  /*3730*/  USHF.L.U32 UR9, UR9, 0x5, URZ ;  /* 0x0000000509097899 */ /* 0x000fe2000800063f */
[----:B------:R-:W-:Y:S01]  /*3740*/  CS2R R28, SRZ ;  /* 0x00000000001c7805 */ /* 0x000fe2000001ff00 */
[----:B------:R-:W-:Y:S01]  /*3750*/  UIADD3 UR26, -UR8, 0x40, UR21 ;  /* 0x00000040081a7890 */ /* 0x000fe2000fffe115 */
[----:B------:R-:W-:Y:S01]  /*3760*/  SHF.R.S32.HI R6, RZ, 0x1f, R13 ;  /* 0x0000001fff067819 */ /* 0x000fe2000001140d */
[----:B------:R-:W-:Y:S01]  /*3770*/  USHF.R.S32.HI UR13, URZ, 0x1f, UR9 ;  /* 0x0000001f3f0d7899 */ /* 0x000fe20008011409 */
[----:B------:R-:W-:-:S02]  /*3780*/  CS2R R26, SRZ ;  /* 0x00000000001a7805 */ /* 0x000fc4000001ff00 */
[----:B------:R-:W-:Y:S02]  /*3790*/  CS2R R24, SRZ ;  /* 0x0000000000187805 */ /* 0x000fe4000001ff00 */
[----:B------:R-:W-:Y:S02]  /*37a0*/  LEA.HI R6, R6, R13, RZ, 0x3 ;  /* 0x0000000d06067211 */ /* 0x000fe400078f18ff */
[----:B------:R-:W-:Y:S02]  /*37b0*/  CS2R R22, SRZ ;  /* 0x0000000000167805 */ /* 0x000fe4000001ff00 */
[----:B------:R-:W-:Y:S01]  /*37c0*/  CS2R R20, SRZ ;  /* 0x0000000000147805 */ /* 0x000fe2000001ff00 */
[----:B------:R-:W-:Y:S01]  /*37d0*/  UMOV UR17, UR18 ;  /* 0x0000001200117c82 */ /* 0x000fe20008000000 */
[----:B------:R-:W-:Y:S01]  /*37e0*/  LOP3.LUT R6, R6, 0xfffffff8, RZ, 0xc0, !PT ;  /* 0xfffffff806067812 */ /* 0x000fe200078ec0ff */
[----:B------:R-:W-:Y:S01]  /*37f0*/  UIADD3 UR26, UR26, -UR55, URZ ;  /* 0x800000371a1a7290 */ /* 0x000fe2000fffe03f */
[----:B------:R-:W-:-:S03]  /*3800*/  ULDC UR21, c[0x0][0x2ec] ;  /* 0x0000bb0000157ab9 */ /* 0x000fc60000000800 */
[----:B------:R-:W-:Y:S01]  /*3810*/  IMAD.IADD R6, R13, 0x1, -R6 ;  /* 0x000000010d067824 */ /* 0x000fe200078e0a06 */
[----:B--2---:R-:W-:-:S04]  /*3820*/  IADD3 R242, P4, P3, R10, UR9, R242 ;  /* 0x000000090af27c10 */ /* 0x004fc8000fb9e0f2 */
[----:B------:R-:W-:Y:S02]  /*3830*/  R2P PR, R6, 0x6 ;  /* 0x0000000606007804 */ /* 0x000fe40000000000 */
[----:B----4-:R-:W-:Y:S01]  /*3840*/  R2UR UR24, R5 ;  /* 0x00000000051872ca */ /* 0x010fe200000e0000 */
[----:B------:R-:W-:Y:S01]  /*3850*/  VIADD R5, R224, 0x4000 ;  /* 0x00004000e0057836 */ /* 0x000fe20000000000 */
[----:B------:R-:W-:Y:S01]  /*3860*/  R2UR UR25, R4 ;  /* 0x00000000041972ca */ /* 0x000fe200000e0000 */
[----:B------:R-:W-:Y:S01]  /*3870*/  VIADD R4, R223, 0x4000 ;  /* 0x00004000df047836 */ /* 0x000fe20000000000 */
[----:B------:R-:W-:Y:S02]  /*3880*/  SEL R218, R218, 0xffffffe0, !P1 ;  /* 0xffffffe0dada7807 */ /* 0x000fe40004800000 */
[----:B------:R-:W-:Y:S02]  /*3890*/  SEL R217, R217, 0xffffffc0, !P2 ;  /* 0xffffffc0d9d97807 */ /* 0x000fe40005000000 */
[----:B------:R-:W-:Y:S01]  /*38a0*/  SEL R220, R5, R224, !P0 ;  /* 0x000000e005dc7207 */ /* 0x000fe20004000000 */
[C---:B------:R-:W-:Y:S01]  /*38b0*/  IMAD.IADD R216, R221.reuse, 0x1, R218 ;  /* 0x00000001ddd87824 */ /* 0x040fe200078e02da */
[----:B------:R-:W-:Y:S01]  /*38c0*/  SEL R219, R4, R223, !P0 ;  /* 0x000000df04db7207 */ /* 0x000fe20004000000 */
[----:B------:R-:W-:Y:S01]  /*38d0*/  IMAD.IADD R214, R221, 0x1, R217 ;  /* 0x00000001ddd67824 */ /* 0x000fe200078e02d9 */
[----:B------:R-:W-:Y:S01]  /*38e0*/  IADD3.X R241, R11, UR13, R241, P4, P3 ;  /* 0x0000000d0bf17c10 */ /* 0x000fe2000a7e64f1 */
[----:B------:R-:W-:Y:S01]  /*38f0*/  IMAD.IADD R215, R217, 0x1, R216 ;  /* 0x00000001d9d77824 */ /* 0x000fe200078e02d8 */
[----:B------:R-:W-:Y:S01]  /*3900*/  LEA R220, R220, UR4, 0x1 ;  /* 0x00000004dcdc7c11 */ /* 0x000fe2000f8e08ff */
[----:B------:R-:W-:Y:S01]  /*3910*/  UIADD3 UR38, UR25, -0x61c88647, URZ ;  /* 0x9e3779b919267890 */ /* 0x000fe2000fffe03f */
[----:B------:R-:W-:Y:S01]  /*3920*/  LEA R219, R219, UR4, 0x1 ;  /* 0x00000004dbdb7c11 */ /* 0x000fe2000f8e08ff */
        /* <DEDUP_REMOVED lines=11> */
.L_x_1846:
[----:B------:R-:W0:Y:S01]  /*39e0*/  LDGDEPBAR ;  /* 0x00000000000079af */ /* 0x000e220000000000 */
[C---:B------:R-:W-:Y:S01]  /*39f0*/  IMAD.IADD R114, R220.reuse, 0x1, R218 ;  /* 0x00000001dc727824 */ /* 0x040fe200078e02da */
[----:B------:R-:W-:Y:S01]  /*3a00*/  MOV R117, UR19 ;  /* 0x0000001300757c02 */ /* 0x000fe20008000f00 */
[----:B------:R-:W-:Y:S01]  /*3a10*/  IMAD.IADD R113, R220, 0x1, R217 ;  /* 0x00000001dc717824 */ /* 0x000fe200078e02d9 */
[----:B------:R-:W-:Y:S01]  /*3a20*/  USHF.L.U32 UR13, UR5, 0x6, URZ ;  /* 0x00000006050d7899 */ /* 0x000fe2000800063f */
[----:B------:R-:W-:Y:S01]  /*3a30*/  IMAD.U32 R116, RZ, RZ, UR20 ;  /* 0x00000014ff747e24 */ /* 0x000fe2000f8e00ff */
[----:B------:R-:W-:Y:S01]  /*3a40*/  IADD3 R112, R114, R217, RZ ;  /* 0x000000d972707210 */ /* 0x000fe20007ffe0ff */
[----:B------:R-:W-:Y:S01]  /*3a50*/  UMOV UR9, UR56 ;  /* 0x0000003800097c82 */ /* 0x000fe20008000000 */
[----:B------:R-:W-:Y:S02]  /*3a60*/  UISETP.GE.AND UP0, UPT, UR13, UR26, UPT ;  /* 0x0000001a0d00728c */ /* 0x000fe4000bf06270 */
[C---:B------:R-:W-:Y:S04]  /*3a70*/  LEA R118, P0, R229.reuse, R116, 0x2 ;  /* 0x00000074e5767211 */ /* 0x040fe800078010ff */
[----:B------:R-:W-:Y:S02]  /*3a80*/  LEA.HI.X.SX32 R119, R229, R117, 0x2, P0 ;  /* 0x00000075e5777211 */ /* 0x000fe400000f16ff */
[----:B------:R-:W-:Y:S01]  /*3a90*/  PLOP3.LUT P0, PT, PT, PT, UP0, 0x80, 0x0 ;  /* 0x000000000000781c */ /* 0x000fe20003f0f008 */
[----:B------:R-:W-:Y:S04]  /*3aa0*/  DEPBAR.LE SB0, 0x0 ;  /* 0x000080000000791a */ /* 0x000fe80000000000 */
[----:B------:R-:W-:Y:S06]  /*3ab0*/  BAR.SYNC.DEFER_BLOCKING 0x0 ;  /* 0x0000000000007b1d */ /* 0x000fec0000010000 */
[----:B------:R-:W-:Y:S04]  /*3ac0*/  LDSM.16.M88.4 R84, [R220] ;  /* 0x00000000dc54783b */ /* 0x000fe80000000200 */
[----:B------:R-:W1:Y:S04]  /*3ad0*/  LDSM.16.M88.4 R88, [R213+0x18000] ;  /* 0x01800000d558783b */ /* 0x000e680000000200 */
[----:B------:R-:W2:Y:S04]  /*3ae0*/  LDSM.16.M88.4 R92, [R213+0x18800] ;  /* 0x01880000d55c783b */ /* 0x000ea80000000200 */
[----:B------:R-:W-:Y:S04]  /*3af0*/  LDSM.16.M88.4 R96, [R114] ;  /* 0x000000007260783b */ /* 0x000fe80000000200 */
[----:B------:R-:W3:Y:S04]  /*3b00*/  LDSM.16.M88.4 R100, [R212+0x18000] ;  /* 0x01800000d464783b */ /* 0x000ee80000000200 */
[----:B------:R-:W4:Y:S04]  /*3b10*/  LDSM.16.M88.4 R104, [R212+0x18800] ;  /* 0x01880000d468783b */ /* 0x000f280000000200 */
[----:B------:R-:W-:Y:S04]  /*3b20*/  LDSM.16.M88.4 R108, [R3+0x18000] ;  /* 0x01800000036c783b */ /* 0x000fe80000000200 */
[----:B-----5:R2:W5:Y:S04]  /*3b30*/  LDG.E R117, desc[UR6][R118.64] ;  /* 0x0000000676757981 */ /* 0x020568000c1e1900 */
        /* <DEDUP_REMOVED lines=121> */
.L_x_1842:
        /* <DEDUP_REMOVED lines=9> */
[----:B------:R-:W-:Y:S02]  /*4360*/  VIADDMNMX R95, R88, UR15, RZ, !PT ;  /* 0x0000000f585f7c46 */ /* 0x000fe4000f8001ff */
        /* <DEDUP_REMOVED lines=64> */
.L_x_1843:
[C---:B------:R-:W-:Y:S01]  /*4770*/  FMUL.FTZ R84, R243.reuse, 1.4426950216293334961 ;  /* 0x3fb8aa3bf3547820 */ /* 0x040fe20000410000 */
[----:B------:R-:W-:Y:S01]  /*4780*/  FSETP.NEU.FTZ.AND P0, PT, R243, -INF , PT ;  /* 0xff800000f300780b */ /* 0x000fe20003f1d000 */
[----:B------:R-:W-:Y:S02]  /*4790*/  IMAD.U32 R87, RZ, RZ, UR14 ;  /* 0x0000000eff577e24 */ /* 0x000fe4000f8e00ff */
[----:B------:R-:W-:Y:S01]  /*47a0*/  FMUL.FTZ R85, R244, 1.4426950216293334961 ;  /* 0x3fb8aa3bf4557820 */ /* 0x000fe20000410000 */
[----:B------:R-:W-:Y:S01]  /*47b0*/  IMAD.U32 R86, RZ, RZ, UR5 ;  /* 0x00000005ff567e24 */ /* 0x000fe2000f8e00ff */
[----:B------:R-:W-:Y:S01]  /*47c0*/  FSEL R84, R84, RZ, P0 ;  /* 0x000000ff54547208 */ /* 0x000fe20000000000 */
[----:B------:R-:W-:Y:S01]  /*47d0*/  IMAD.WIDE.U32 R90, R242, -0x2daee0ad, RZ ;  /* 0xd2511f53f25a7825 */ /* 0x000fe200078e00ff */
[----:B------:R-:W-:Y:S01]  /*47e0*/  FSETP.NEU.FTZ.AND P0, PT, R244, -INF , PT ;  /* 0xff800000f400780b */ /* 0x000fe20003f1d000 */
[----:B------:R-:W-:Y:S01]  /*47f0*/  UISETP.GT.AND UP2, UPT, UR5, UR23, UPT ;  /* 0x000000170500728c */ /* 0x000fe2000bf44270 */
[----:B------:R-:W-:Y:S01]  /*4800*/  LEA R115, R224, UR4, 0x1 ;  /* 0x00000004e0737c11 */ /* 0x000fe2000f8e08ff */
[----:B------:R-:W-:Y:S02]  /*4810*/  IMAD R87, R87, 0x2, R226 ;  /* 0x0000000257577824 */ /* 0x000fe400078e02e2 */
[--C-:B------:R-:W-:Y:S01]  /*4820*/  FFMA.FTZ R118, R16, UR21, -R84.reuse ;  /* 0x0000001510767c23 */ /* 0x100fe20008010854 */
[----:B------:R-:W-:Y:S02]  /*4830*/  IMAD R16, R86, 0x4, R227 ;  /* 0x0000000456107824 */ /* 0x000fe400078e02e3 */
[--C-:B------:R-:W-:Y:S01]  /*4840*/  FFMA.FTZ R119, R8, UR21, -R84.reuse ;  /* 0x0000001508777c23 */ /* 0x100fe20008010854 */
[----:B------:R-:W-:Y:S01]  /*4850*/  FSEL R8, R85, RZ, P0 ;  /* 0x000000ff55087208 */ /* 0x000fe20000000000 */
[--C-:B------:R-:W-:Y:S01]  /*4860*/  FFMA.FTZ R122, R4, UR21, -R84.reuse ;  /* 0x00000015047a7c23 */ /* 0x100fe20008010854 */
[----:B------:R-:W-:Y:S01]  /*4870*/  LOP3.LUT R86, R91, UR24, R87, 0x96, !PT ;  /* 0x000000185b567c12 */ /* 0x000fe2000f8e9657 */
[----:B------:R-:W-:Y:S04]  /*4880*/  IMAD.WIDE.U32 R88, R16, -0x326172a9, RZ ;  /* 0xcd9e8d5710587825 */ /* 0x000fe800078e00ff */
[----:B------:R-:W-:Y:S01]  /*4890*/  FFMA.FTZ R9, R9, UR21, -R84 ;  /* 0x0000001509097c23 */ /* 0x000fe20008010854 */
[----:B------:R-:W1:Y:S01]  /*48a0*/  MUFU.EX2 R118, R118 ;  /* 0x0000007600767308 */ /* 0x000e620000000800 */
[--C-:B------:R-:W-:Y:S01]  /*48b0*/  FFMA.FTZ R120, R11, UR21, -R8.reuse ;  /* 0x000000150b787c23 */ /* 0x100fe20008010808 */
        /* <DEDUP_REMOVED lines=14> */
[----:B------:R-:W-:Y:S01]  /*49a0*/  FFMA.FTZ R84, R17, UR21, -R84 ;  /* 0x0000001511547c23 */ /* 0x000fe20008010854 */
[----:B------:R3:W-:Y:S01]  /*49b0*/  MUFU.EX2 R123, R5 ;  /* 0x00000005007b7308 */ /* 0x0007e20000000800 */
        /* <DEDUP_REMOVED lines=11> */
[----:B------:R-:W-:Y:S01]  /*4a70*/  FFMA.FTZ R8, R18, UR21, -R8 ;  /* 0x0000001512087c23 */ /* 0x000fe20008010808 */
[--C-:B------:R-:W-:Y:S01]  /*4a80*/  IMAD.IADD R114, R218, 0x1, R115.reuse ;  /* 0x00000001da727824 */ /* 0x100fe200078e0273 */
[----:B------:R-:W-:Y:S01]  /*4a90*/  LOP3.LUT R86, R7, UR31, R86, 0x96, !PT ;  /* 0x0000001f07567c12 */ /* 0x000fe2000f8e9656 */
[----:B------:R-:W-:Y:S01]  /*4aa0*/  IMAD.WIDE.U32 R88, R88, -0x326172a9, RZ ;  /* 0xcd9e8d5758587825 */ /* 0x000fe200078e00ff */
[----:B------:R-:W4:Y:S03]  /*4ab0*/  MUFU.EX2 R119, R119 ;  /* 0x0000007700777308 */ /* 0x000f260000000800 */
[----:B------:R-:W-:Y:S01]  /*4ac0*/  IMAD.WIDE.U32 R86, R86, -0x326172a9, RZ ;  /* 0xcd9e8d5756567825 */ /* 0x000fe200078e00ff */
[----:B------:R-:W-:Y:S03]  /*4ad0*/  LOP3.LUT R4, R89, UR32, R90, 0x96, !PT ;  /* 0x0000002059047c12 */ /* 0x000fe6000f8e965a */
[----:B------:R-:W-:Y:S01]  /*4ae0*/  IMAD.IADD R113, R217, 0x1, R115 ;  /* 0x00000001d9717824 */ /* 0x000fe200078e0273 */
[----:B------:R-:W-:Y:S01]  /*4af0*/  LOP3.LUT R7, R87, UR30, R88, 0x96, !PT ;  /* 0x0000001e57077c12 */ /* 0x000fe2000f8e9658 */
[----:B------:R-:W-:Y:S01]  /*4b00*/  IMAD.WIDE.U32 R90, R4, -0x2daee0ad, RZ ;  /* 0xd2511f53045a7825 */ /* 0x000fe200078e00ff */
[----:B------:R1:W-:Y:S03]  /*4b10*/  MUFU.EX2 R129, R10 ;  /* 0x0000000a00817308 */ /* 0x0003e60000000800 */
[----:B------:R-:W-:Y:S01]  /*4b20*/  IMAD.WIDE.U32 R16, R7, -0x2daee0ad, RZ ;  /* 0xd2511f5307107825 */ /* 0x000fe200078e00ff */
[----:B------:R-:W-:Y:S03]  /*4b30*/  LOP3.LUT R88, R91, UR29, R6, 0x96, !PT ;  /* 0x0000001d5b587c12 */ /* 0x000fe6000f8e9606 */
[----:B------:R-:W-:Y:S01]  /*4b40*/  IMAD.IADD R112, R217, 0x1, R114 ;  /* 0x00000001d9707824 */ /* 0x000fe200078e0272 */
[----:B------:R-:W-:Y:S01]  /*4b50*/  LOP3.LUT R7, R16, 0xff, RZ, 0xc0, !PT ;  /* 0x000000ff10077812 */ /* 0x000fe200078ec0ff */
[----:B------:R-:W-:Y:S01]  /*4b60*/  IMAD.WIDE.U32 R88, R88, -0x326172a9, RZ ;  /* 0xcd9e8d5758587825 */ /* 0x000fe200078e00ff */
[----:B--2---:R-:W-:Y:S01]  /*4b70*/  SHF.R.U32.HI R9, RZ, 0x18, R16 ;  /* 0x00000018ff097819 */ /* 0x004fe20000011610 */
[----:B------:R-:W2:Y:S01]  /*4b80*/  MUFU.EX2 R120, R120 ;  /* 0x0000007800787308 */ /* 0x000ea20000000800 */
[----:B------:R-:W-:Y:S02]  /*4b90*/  ISETP.LE.U32.AND P2, PT, R7, UR22, PT ;  /* 0x0000001607007c0c */ /* 0x000fe4000bf43070 */
[----:B------:R-:W-:Y:S02]  /*4ba0*/  SHF.R.U32.HI R11, RZ, 0x18, R88 ;  /* 0x00000018ff0b7819 */ /* 0x000fe40000011658 */
[----:B------:R-:W-:Y:S02]  /*4bb0*/  LOP3.LUT R86, R89, UR28, R86, 0x96, !PT ;  /* 0x0000001c59567c12 */ /* 0x000fe4000f8e9656 */
[----:B------:R-:W-:Y:S03]  /*4bc0*/  ISETP.LE.U32.AND P1, PT, R11, UR22, PT ;  /* 0x000000160b007c0c */ /* 0x000fe6000bf23070 */
[----:B------:R-:W2:Y:S01]  /*4bd0*/  MUFU.EX2 R121, R121 ;  /* 0x0000007900797308 */ /* 0x000ea20000000800 */
[----:B------:R-:W-:Y:S02]  /*4be0*/  SHF.R.U32.HI R11, RZ, 0x18, R86 ;  /* 0x00000018ff0b7819 */ /* 0x000fe40000011656 */
[----:B------:R-:W-:Y:S02]  /*4bf0*/  LOP3.LUT R6, R17, UR27, R90, 0x96, !PT ;  /* 0x0000001b11067c12 */ /* 0x000fe4000f8e965a */
[----:B------:R-:W-:Y:S02]  /*4c00*/  ISETP.LE.U32.AND P4, PT, R11, UR22, PT ;  /* 0x000000160b007c0c */ /* 0x000fe4000bf83070 */
[----:B------:R-:W-:Y:S03]  /*4c10*/  ISETP.LE.U32.AND P0, PT, R9, UR22, PT ;  /* 0x0000001609007c0c */ /* 0x000fe6000bf03070 */
[----:B------:R-:W-:Y:S01]  /*4c20*/  MUFU.EX2 R124, R124 ;  /* 0x0000007c007c7308 */ /* 0x000fe20000000800 */
[----:B------:R-:W-:Y:S02]  /*4c30*/  LOP3.LUT R11, R86, 0xff, RZ, 0xc0, !PT ;  /* 0x000000ff560b7812 */ /* 0x000fe400078ec0ff */
[----:B------:R-:W-:Y:S02]  /*4c40*/  SHF.R.U32.HI R9, RZ, 0x18, R6 ;  /* 0x00000018ff097819 */ /* 0x000fe40000011606 */
[----:B------:R-:W-:Y:S02]  /*4c50*/  LOP3.LUT R4, R16, 0xffff, RZ, 0xc0, !PT ;  /* 0x0000ffff10047812 */ /* 0x000fe400078ec0ff */
[----:B---3--:R-:W-:Y:S03]  /*4c60*/  SHF.R.U32.HI R5, RZ, 0x10, R16 ;  /* 0x00000010ff057819 */ /* 0x008fe60000011610 */
[----:B------:R-:W3:Y:S01]  /*4c70*/  MUFU.EX2 R197, R12 ;  /* 0x0000000c00c57308 */ /* 0x000ee20000000800 */
[----:B------:R-:W-:Y:S02]  /*4c80*/  LOP3.LUT R16, R88, 0xff, RZ, 0xc0, !PT ;  /* 0x000000ff58107812 */ /* 0x000fe400078ec0ff */
[----:B------:R-:W-:Y:S02]  /*4c90*/  ISETP.LE.U32.AND P3, PT, R9, UR22, PT ;  /* 0x0000001609007c0c */ /* 0x000fe4000bf63070 */
[----:B------:R-:W-:Y:S02]  /*4ca0*/  SHF.R.U32.HI R9, RZ, 0x10, R86 ;  /* 0x00000010ff097819 */ /* 0x000fe40000011656 */
[----:B------:R-:W-:Y:S03]  /*4cb0*/  ISETP.LE.U32.AND P6, PT, R16, UR22, PT ;  /* 0x0000001610007c0c */ /* 0x000fe6000bfc3070 */
[----:B------:R-:W3:Y:S01]  /*4cc0*/  MUFU.EX2 R127, R15 ;  /* 0x0000000f007f7308 */ /* 0x000ee20000000800 */
[----:B------:R-:W-:Y:S02]  /*4cd0*/  LOP3.LUT R86, R86, 0xffff, RZ, 0xc0, !PT ;  /* 0x0000ffff56567812 */ /* 0x000fe400078ec0ff */
[----:B------:R-:W-:Y:S02]  /*4ce0*/  LOP3.LUT R9, R9, 0xff, RZ, 0xc0, !PT ;  /* 0x000000ff09097812 */ /* 0x000fe400078ec0ff */
[----:B------:R-:W-:Y:S02]  /*4cf0*/  SHF.R.U32.HI R86, RZ, 0x8, R86 ;  /* 0x00000008ff567819 */ /* 0x000fe40000011656 */
[----:B-1----:R-:W-:Y:S03]  /*4d00*/  LOP3.LUT R10, R88, 0xffff, RZ, 0xc0, !PT ;  /* 0x0000ffff580a7812 */ /* 0x002fe600078ec0ff */
[----:B------:R-:W-:Y:S01]  /*4d10*/  MUFU.EX2 R196, R13 ;  /* 0x0000000d00c47308 */ /* 0x000fe20000000800 */
[----:B------:R-:W-:Y:S02]  /*4d20*/  LOP3.LUT R86, R86, 0xffff, RZ, 0xc0, !PT ;  /* 0x0000ffff56567812 */ /* 0x000fe400078ec0ff */
[----:B------:R-:W-:Y:S02]  /*4d30*/  SHF.R.U32.HI R7, RZ, 0x10, R88 ;  /* 0x00000010ff077819 */ /* 0x000fe40000011658 */
[----:B------:R-:W-:Y:S02]  /*4d40*/  SHF.R.U32.HI R10, RZ, 0x8, R10 ;  /* 0x00000008ff0a7819 */ /* 0x000fe4000001160a */
[----:B------:R-:W-:Y:S03]  /*4d50*/  LOP3.LUT R7, R7, 0xff, RZ, 0xc0, !PT ;  /* 0x000000ff07077812 */ /* 0x000fe600078ec0ff */
[----:B------:R-:W-:Y:S01]  /*4d60*/  MUFU.EX2 R130, R14 ;  /* 0x0000000e00827308 */ /* 0x000fe20000000800 */
[----:B------:R-:W-:Y:S02]  /*4d70*/  LOP3.LUT R10, R10, 0xffff, RZ, 0xc0, !PT ;  /* 0x0000ffff0a0a7812 */ /* 0x000fe400078ec0ff */
[----:B------:R-:W-:Y:S02]  /*4d80*/  LOP3.LUT R5, R5, 0xff, RZ, 0xc0, !PT ;  /* 0x000000ff05057812 */ /* 0x000fe400078ec0ff */
[----:B------:R-:W-:Y:S02]  /*4d90*/  LOP3.LUT R16, R6, 0xff, RZ, 0xc0, !PT ;  /* 0x000000ff06107812 */ /* 0x000fe400078ec0ff */
[----:B------:R-:W-:Y:S03]  /*4da0*/  SHF.R.U32.HI R4, RZ, 0x8, R4 ;  /* 0x00000008ff047819 */ /* 0x000fe60000011604 */
[----:B------:R-:W1:Y:S01]  /*4db0*/  MUFU.EX2 R125, R19 ;  /* 0x00000013007d7308 */ /* 0x000e620000000800 */
[----:B------:R-:W-:Y:S02]  /*4dc0*/  ISETP.LE.U32.AND P5, PT, R16, UR22, PT ;  /* 0x0000001610007c0c */ /* 0x000fe4000bfa3070 */
[----:B------:R-:W-:Y:S07]  /*4dd0*/  LOP3.LUT R4, R4, 0xffff, RZ, 0xc0, !PT ;  /* 0x0000ffff04047812 */ /* 0x000fee00078ec0ff */
[----:B------:R-:W-:Y:S10]  /*4de0*/  MUFU.EX2 R131, R84 ;  /* 0x0000005400837308 */ /* 0x000ff40000000800 */
[----:B------:R-:W1:Y:S01]  /*4df0*/  MUFU.EX2 R128, R8 ;  /* 0x0000000800807308 */ /* 0x000e620000000800 */
[----:B------:R-:W-:Y:S01]  /*4e00*/  @!P2 FADD.FTZ R118, -R118, -RZ ;  /* 0x800000ff7676a221 */ /* 0x000fe20000010100 */
[----:B------:R-:W-:Y:S01]  /*4e10*/  ISETP.LE.U32.AND P2, PT, R11, UR22, PT ;  /* 0x000000160b007c0c */ /* 0x000fe2000bf43070 */
[----:B----4-:R-:W-:Y:S01]  /*4e20*/  @!P6 FADD.FTZ R119, -R119, -RZ ;  /* 0x800000ff7777e221 */ /* 0x010fe20000010100 */
[----:B------:R-:W-:Y:S01]  /*4e30*/  ISETP.LE.U32.AND P6, PT, R9, UR22, PT ;  /* 0x0000001609007c0c */ /* 0x000fe2000bfc3070 */
[----:B--2---:R-:W-:Y:S01]  /*4e40*/  @!P1 FADD.FTZ R120, -R120, -RZ ;  /* 0x800000ff78789221 */ /* 0x004fe20000010100 */
[----:B------:R-:W-:Y:S01]  /*4e50*/  @!P4 FADD.FTZ R121, -R121, -RZ ;  /* 0x800000ff7979c221 */ /* 0x000fe20000010100 */
[----:B------:R-:W-:Y:S01]  /*4e60*/  ISETP.LE.U32.AND P4, PT, R10, UR22, PT ;  /* 0x000000160a007c0c */ /* 0x000fe2000bf83070 */
[----:B---3--:R-:W-:Y:S01]  /*4e70*/  @!P5 FADD.FTZ R197, -R197, -RZ ;  /* 0x800000ffc5c5d221 */ /* 0x008fe20000010100 */
[----:B------:R-:W-:Y:S01]  /*4e80*/  ISETP.LE.U32.AND P1, PT, R5, UR22, PT ;  /* 0x0000001605007c0c */ /* 0x000fe2000bf23070 */
[----:B------:R-:W-:Y:S01]  /*4e90*/  @!P3 FADD.FTZ R127, -R127, -RZ ;  /* 0x800000ff7f7fb221 */ /* 0x000fe20000010100 */
[----:B------:R-:W-:Y:S01]  /*4ea0*/  SHF.R.U32.HI R5, RZ, 0x10, R6 ;  /* 0x00000010ff057819 */ /* 0x000fe20000011606 */
[----:B-1----:R-:W-:Y:S01]  /*4eb0*/  @!P0 FADD.FTZ R125, -R125, -RZ ;  /* 0x800000ff7d7d8221 */ /* 0x002fe20000010100 */
[----:B------:R-:W-:Y:S02]  /*4ec0*/  LOP3.LUT R6, R6, 0xffff, RZ, 0xc0, !PT ;  /* 0x0000ffff06067812 */ /* 0x000fe400078ec0ff */
[----:B------:R-:W-:Y:S01]  /*4ed0*/  @!P2 FADD.FTZ R122, -R122, -RZ ;  /* 0x800000ff7a7aa221 */ /* 0x000fe20000010100 */
[----:B------:R-:W-:Y:S01]  /*4ee0*/  ISETP.LE.U32.AND P2, PT, R86, UR22, PT ;  /* 0x0000001656007c0c */ /* 0x000fe2000bf43070 */
[----:B------:R-:W-:Y:S01]  /*4ef0*/  @!P6 FADD.FTZ R124, -R124, -RZ ;  /* 0x800000ff7c7ce221 */ /* 0x000fe20000010100 */
[----:B------:R-:W-:Y:S02]  /*4f00*/  ISETP.LE.U32.AND P6, PT, R7, UR22, PT ;  /* 0x0000001607007c0c */ /* 0x000fe4000bfc3070 */
[----:B------:R-:W-:Y:S01]  /*4f10*/  SHF.R.U32.HI R6, RZ, 0x8, R6 ;  /* 0x00000008ff067819 */ /* 0x000fe20000011606 */
[----:B------:R-:W-:Y:S01]  /*4f20*/  @!P4 FADD.FTZ R126, -R126, -RZ ;  /* 0x800000ff7e7ec221 */ /* 0x000fe20000010100 */
[----:B------:R-:W-:Y:S01]  /*4f30*/  LOP3.LUT R5, R5, 0xff, RZ, 0xc0, !PT ;  /* 0x000000ff05057812 */ /* 0x000fe200078ec0ff */
[----:B------:R-:W-:Y:S01]  /*4f40*/  @!P1 FADD.FTZ R128, -R128, -RZ ;  /* 0x800000ff80809221 */ /* 0x000fe20000010100 */
[----:B------:R-:W-:Y:S02]  /*4f50*/  LOP3.LUT R6, R6, 0xffff, RZ, 0xc0, !PT ;  /* 0x0000ffff06067812 */ /* 0x000fe400078ec0ff */
[----:B------:R-:W-:Y:S02]  /*4f60*/  ISETP.LE.U32.AND P4, PT, R5, UR22, PT ;  /* 0x0000001605007c0c */ /* 0x000fe4000bf83070 */
[----:B------:R-:W-:Y:S01]  /*4f70*/  F2FP.RELU.BF16.F32.PACK_AB R10, R121, R124 ;  /* 0x0000007c790a723e */ /* 0x000fe200000018ff */
[----:B------:R-:W-:Y:S01]  /*4f80*/  @!P2 FADD.FTZ R123, -R123, -RZ ;  /* 0x800000ff7b7ba221 */ /* 0x000fe20000010100 */
[----:B------:R-:W-:Y:S01]  /*4f90*/  ISETP.LE.U32.AND P2, PT, R4, UR22, PT ;  /* 0x0000001604007c0c */ /* 0x000fe2000bf43070 */
[----:B------:R-:W-:Y:S01]  /*4fa0*/  @!P6 FADD.FTZ R129, -R129, -RZ ;  /* 0x800000ff8181e221 */ /* 0x000fe20000010100 */
[----:B------:R-:W-:Y:S01]  /*4fb0*/  ISETP.LE.U32.AND P6, PT, R6, UR22, PT ;  /* 0x0000001606007c0c */ /* 0x000fe2000bfc3070 */
[----:B------:R-:W-:Y:S01]  /*4fc0*/  STS [R233+0x2a400], R10 ;  /* 0x02a4000ae9007388 */ /* 0x000fe20000000800 */
[----:B------:R-:W-:Y:S02]  /*4fd0*/  F2FP.RELU.BF16.F32.PACK_AB R12, R123, R122 ;  /* 0x0000007a7b0c723e */ /* 0x000fe400000018ff */
[----:B------:R-:W-:Y:S02]  /*4fe0*/  F2FP.RELU.BF16.F32.PACK_AB R4, R126, R119 ;  /* 0x000000777e04723e */ /* 0x000fe400000018ff */
[----:B------:R-:W-:Y:S01]  /*4ff0*/  F2FP.RELU.BF16.F32.PACK_AB R6, R120, R129 ;  /* 0x000000817806723e */ /* 0x000fe200000018ff */
[----:B------:R1:W-:Y:S01]  /*5000*/  STS [R233+0x2a000], R12 ;  /* 0x02a0000ce9007388 */ /* 0x0003e20000000800 */
[----:B------:R-:W-:Y:S01]  /*5010*/  @!P4 FADD.FTZ R130, -R130, -RZ ;  /* 0x800000ff8282c221 */ /* 0x000fe20000010100 */
[----:B------:R-:W-:Y:S02]  /*5020*/  F2FP.RELU.BF16.F32.PACK_AB R13, R125, R128 ;  /* 0x000000807d0d723e */ /* 0x000fe400000018ff */
[----:B------:R-:W-:Y:S02]  /*5030*/  @!P2 FADD.FTZ R131, -R131, -RZ ;  /* 0x800000ff8383a221 */ /* 0x000fe40000010100 */
[----:B------:R-:W-:Y:S01]  /*5040*/  STS [R237+0x2a000], R4 ;  /* 0x02a00004ed007388 */ /* 0x000fe20000000800 */
[----:B------:R-:W-:Y:S01]  /*5050*/  @!P6 FADD.FTZ R196, -R196, -RZ ;  /* 0x800000ffc4c4e221 */ /* 0x000fe20000010100 */
[----:B------:R-:W-:Y:S04]  /*5060*/  FSETP.GE.FTZ.AND P3, PT, R122, RZ, PT ;  /* 0x000000ff7a00720b */ /* 0x000fe80003f76000 */
[----:B------:R-:W-:Y:S01]  /*5070*/  STS [R237+0x2a400], R6 ;  /* 0x02a40006ed007388 */ /* 0x000fe20000000800 */
[----:B------:R-:W-:Y:S02]  /*5080*/  F2FP.RELU.BF16.F32.PACK_AB R15, R131, R118 ;  /* 0x00000076830f723e */ /* 0x000fe400000018ff */
[----:B------:R-:W-:Y:S02]  /*5090*/  F2FP.RELU.BF16.F32.PACK_AB R14, R196, R197 ;  /* 0x000000c5c40e723e */ /* 0x000fe400000018ff */
[----:B------:R-:W-:Y:S02]  /*50a0*/  FSETP.GE.FTZ.AND P2, PT, R123, RZ, PT ;  /* 0x000000ff7b00720b */ /* 0x000fe40003f56000 */
[----:B------:R-:W-:Y:S01]  /*50b0*/  FSETP.GE.FTZ.AND P0, PT, R121, RZ, PT ;  /* 0x000000ff7900720b */ /* 0x000fe20003f16000 */
[----:B------:R-:W-:Y:S01]  /*50c0*/  STS [R235+0x2a000], R14 ;  /* 0x02a0000eeb007388 */ /* 0x000fe20000000800 */
[----:B------:R-:W-:Y:S02]  /*50d0*/  FSETP.GE.FTZ.AND P1, PT, R124, RZ, PT ;  /* 0x000000ff7c00720b */ /* 0x000fe40003f36000 */
[----:B-1----:R-:W-:Y:S05]  /*50e0*/  F2FP.RELU.BF16.F32.PACK_AB R12, R127, R130 ;  /* 0x000000827f0c723e */ /* 0x002fea00000018ff */
        /* <DEDUP_REMOVED lines=118> */
[-C--:B------:R-:W-:Y:S01]  /*5850*/  FSEL R85, R4, R117.reuse, P3 ;  /* 0x0000007504557208 */ /* 0x080fe20001800000 */
[----:B------:R-:W-:Y:S01]  /*5860*/  FADD.FTZ R5, -R116, R6 ;  /* 0x0000000674057221 */ /* 0x000fe20000010100 */
[----:B------:R-:W-:Y:S01]  /*5870*/  FSEL R84, R84, R117, P2 ;  /* 0x0000007554547208 */ /* 0x000fe20001000000 */
[----:B------:R-:W-:Y:S01]  /*5880*/  FADD.FTZ R6, -R117, R9 ;  /* 0x0000000975067221 */ /* 0x000fe20000010100 */
[-C--:B------:R-:W-:Y:S01]  /*5890*/  FSEL R4, R7, R116.reuse, P0 ;  /* 0x0000007407047208 */ /* 0x080fe20000000000 */
[C---:B------:R-:W-:Y:S01]  /*58a0*/  FADD.FTZ R11, -R116.reuse, R11 ;  /* 0x0000000b740b7221 */ /* 0x040fe20000010100 */
[----:B------:R-:W-:Y:S01]  /*58b0*/  FSEL R5, R5, R116, P1 ;  /* 0x0000007405057208 */ /* 0x000fe20000800000 */
[----:B------:R-:W-:Y:S01]  /*58c0*/  FADD.FTZ R9, -R116, R10 ;  /* 0x0000000a74097221 */ /* 0x000fe20000010100 */
[----:B------:R-:W-:Y:S01]  /*58d0*/  FSETP.GE.FTZ.AND P2, PT, R126, RZ, PT ;  /* 0x000000ff7e00720b */ /* 0x000fe20003f56000 */
[----:B------:R-:W-:Y:S01]  /*58e0*/  FADD.FTZ R12, -R117, R12 ;  /* 0x0000000c750c7221 */ /* 0x000fe20000010100 */
[----:B------:R-:W-:Y:S01]  /*58f0*/  FSETP.GE.FTZ.AND P0, PT, R120, RZ, PT ;  /* 0x000000ff7800720b */ /* 0x000fe20003f16000 */
[----:B------:R-:W-:Y:S01]  /*5900*/  FMUL.FTZ R5, R124, R5 ;  /* 0x000000057c057220 */ /* 0x000fe20000410000 */
[----:B------:R-:W-:Y:S01]  /*5910*/  FSETP.GE.FTZ.AND P1, PT, R129, RZ, PT ;  /* 0x000000ff8100720b */ /* 0x000fe20003f36000 */
[----:B------:R-:W-:Y:S01]  /*5920*/  FMUL.FTZ R4, R121, R4 ;  /* 0x0000000479047220 */ /* 0x000fe20000410000 */
[----:B------:R-:W-:Y:S01]  /*5930*/  FSEL R7, R6, R117, P2 ;  /* 0x0000007506077208 */ /* 0x000fe20001000000 */
[----:B------:R-:W-:Y:S01]  /*5940*/  FADD.FTZ R10, -R117, R13 ;  /* 0x0000000d750a7221 */ /* 0x000fe20000010100 */
[-C--:B------:R-:W-:Y:S01]  /*5950*/  FSEL R11, R11, R116.reuse, P0 ;  /* 0x000000740b0b7208 */ /* 0x080fe20000000000 */
[C---:B------:R-:W-:Y:S01]  /*5960*/  FADD.FTZ R15, -R116.reuse, R15 ;  /* 0x0000000f740f7221 */ /* 0x040fe20000010100 */
[----:B------:R-:W-:Y:S01]  /*5970*/  FSEL R6, R9, R116, P1 ;  /* 0x0000007409067208 */ /* 0x000fe20000800000 */
[----:B------:R-:W-:Y:S01]  /*5980*/  FADD.FTZ R9, -R116, R14 ;  /* 0x0000000e74097221 */ /* 0x000fe20000010100 */
[----:B------:R-:W-:Y:S01]  /*5990*/  FSETP.GE.FTZ.AND P0, PT, R197, RZ, PT ;  /* 0x000000ffc500720b */ /* 0x000fe20003f16000 */
[C---:B------:R-:W-:Y:S01]  /*59a0*/  FADD.FTZ R8, -R117.reuse, R8 ;  /* 0x0000000875087221 */ /* 0x040fe20000010100 */
[----:B------:R-:W-:Y:S01]  /*59b0*/  FSETP.GE.FTZ.AND P1, PT, R130, RZ, PT ;  /* 0x000000ff8200720b */ /* 0x000fe20003f36000 */
[----:B------:R-:W-:Y:S01]  /*59c0*/  FMUL.FTZ R7, R126, R7 ;  /* 0x000000077e077220 */ /* 0x000fe20000410000 */
[----:B------:R-:W-:Y:S01]  /*59d0*/  FSETP.GE.FTZ.AND P2, PT, R196, RZ, PT ;  /* 0x000000ffc400720b */ /* 0x000fe20003f56000 */
[----:B------:R-:W-:Y:S01]  /*59e0*/  FADD.FTZ R16, -R117, R16 ;  /* 0x0000001075107221 */ /* 0x000fe20000010100 */
[----:B------:R-:W-:Y:S01]  /*59f0*/  FSEL R12, R12, R117, P0 ;  /* 0x000000750c0c7208 */ /* 0x000fe20000000000 */
[----:B------:R-:W-:Y:S01]  /*5a00*/  FMUL.FTZ R6, R129, R6 ;  /* 0x0000000681067220 */ /* 0x000fe20000410000 */
[----:B------:R-:W-:Y:S01]  /*5a10*/  FSETP.GE.FTZ.AND P0, PT, R127, RZ, PT ;  /* 0x000000ff7f00720b */ /* 0x000fe20003f16000 */
        /* <DEDUP_REMOVED lines=34> */
[----:B------:R-:W1:Y:S01]  /*5c40*/  LDC R11, c[0x0][0x240] ;  /* 0x00009000ff0b7b82 */ /* 0x000e620000000800 */
[----:B------:R-:W-:Y:S04]  /*5c50*/  ULOP3.LUT UR9, UR5, 0x1, URZ, 0xc0, !UPT ;  /* 0x0000000105097892 */ /* 0x000fe8000f8ec03f */
[----:B------:R-:W-:Y:S03]  /*5c60*/  UISETP.NE.U32.AND UP0, UPT, UR9, 0x1, UPT ;  /* 0x000000010900788c */ /* 0x000fe6000bf05070 */
[----:B------:R-:W2:Y:S01]  /*5c70*/  LDC R9, c[0x0][0x244] ;  /* 0x00009100ff097b82 */ /* 0x000ea20000000800 */
[----:B------:R-:W-:Y:S06]  /*5c80*/  USEL UR9, UR57, 0x8000, !UP0 ;  /* 0x0000800039097887 */ /* 0x000fec000c000000 */
[----:B------:R-:W-:Y:S02]  /*5c90*/  VIADD R245, R245, UR9 ;  /* 0x00000009f5f57c36 */ /* 0x000fe40008000000 */
[----:B------:R-:W-:Y:S02]  /*5ca0*/  VIADD R220, R220, UR9 ;  /* 0x00000009dcdc7c36 */ /* 0x000fe40008000000 */
[----:B-1----:R-:W-:Y:S05]  /*5cb0*/  IMAD.U32 R13, R11, -0x40, RZ ;  /* 0xffffffc00b0d7824 */ /* 0x002fea00078e00ff */
[C---:B------:R-:W-:Y:S04]  /*5cc0*/  LEA R250, P0, R13.reuse, R250, 0x1 ;  /* 0x000000fa0dfa7211 */ /* 0x040fe800078008ff */
[----:B------:R-:W-:Y:S02]  /*5cd0*/  LEA.HI.X.SX32 R251, R13, R251, 0x1, P0 ;  /* 0x000000fb0dfb7211 */ /* 0x000fe400000f0eff */
        /* <DEDUP_REMOVED lines=14> */
.L_x_1844:
[----:B------:R-:W-:Y:S01]  /*5dc0*/  STS [R233+0x28000], R84 ;  /* 0x02800054e9007388 */ /* 0x000fe20000000800 */
[----:B------:R-:W-:Y:S01]  /*5dd0*/  F2FP.BF16.F32.PACK_AB R101, R6, R7 ;  /* 0x000000070665723e */ /* 0x000fe200000010ff */
[----:B------:R-:W2:Y:S01]  /*5de0*/  LDC R252, c[0x0][0x270] ;  /* 0x00009c00fffc7b82 */ /* 0x000ea20000000800 */
[----:B------:R-:W-:Y:S02]  /*5df0*/  F2FP.BF16.F32.PACK_AB R105, R116, R5 ;  /* 0x000000057469723e */ /* 0x000fe400000010ff */
[----:B------:R-:W-:Y:S01]  /*5e00*/  STS [R233+0x28400], R4 ;  /* 0x02840004e9007388 */ /* 0x000fe20000000800 */
[----:B------:R-:W-:Y:S04]  /*5e10*/  LEA R225, R223, UR4, 0x1 ;  /* 0x00000004dfe17c11 */ /* 0x000fe8000f8e08ff */
[----:B------:R-:W-:Y:S05]  /*5e20*/  STS [R237+0x28000], R18 ;  /* 0x02800012ed007388 */ /* 0x000fea0000000800 */
[----:B------:R-:W-:Y:S05]  /*5e30*/  STS [R237+0x28400], R86 ;  /* 0x02840056ed007388 */ /* 0x000fea0000000800 */
[----:B------:R-:W-:Y:S05]  /*5e40*/  STS [R235+0x28000], R88 ;  /* 0x02800058eb007388 */ /* 0x000fea0000000800 */
[----:B------:R-:W-:Y:S05]  /*5e50*/  STS [R235+0x28400], R92 ;  /* 0x0284005ceb007388 */ /* 0x000fea0000000800 */
[----:B------:R-:W-:Y:S01]  /*5e60*/  STS [R240+0x28000], R101 ;  /* 0x02800065f0007388 */ /* 0x000fe20000000800 */
[----:B--2---:R-:W-:Y:S04]  /*5e70*/  IMAD R252, R252, UR42, RZ ;  /* 0x0000002afcfc7c24 */ /* 0x004fe8000f8e02ff */
[----:B------:R-:W-:Y:S01]  /*5e80*/  STS [R240+0x28400], R105 ;  /* 0x02840069f0007388 */ /* 0x000fe20000000800 */
[----:B------:R-:W-:Y:S06]  /*5e90*/  BAR.SYNC.DEFER_BLOCKING 0x0 ;  /* 0x0000000000007b1d */ /* 0x000fec0000010000 */
[----:B------:R-:W-:Y:S05]  /*5ea0*/  LDSM.16.MT88.4 R4, [R222+0x2a000] ;  /* 0x02a00000de04783b */ /* 0x000fea0000004200 */
[----:B-1----:R-:W1:Y:S05]  /*5eb0*/  LDSM.16.MT88.4 R8, [R225+0x10000] ;  /* 0x01000000e108783b */ /* 0x002e6a0000004200 */
        /* <DEDUP_REMOVED lines=97> */
[----:B------:R-:W-:Y:S02]  /*64d0*/  LEA.HI.X.SX32 R249, R9, R249, 0x1, P0 ;  /* 0x000000f909f97211 */ /* 0x000fe400000f0eff */
[C---:B------:R-:W-:Y:S03]  /*64e0*/  LEA R4, P0, R7.reuse, R248, 0x6 ;  /* 0x000000f807047211 */ /* 0x040fe600078030ff */
        /* <DEDUP_REMOVED lines=13> */
.L_x_1845:
[----:B------:R-:W-:Y:S01]  /*65c0*/  LDSM.16.M88.4 R196, [R221] ;  /* 0x00000000ddc4783b */ /* 0x000fe20000000200 */
[----:B------:R-:W-:Y:S02]  /*65d0*/  @UP2 UIADD3 UR13, UP0, UR10, -0x100, URZ ;  /* 0xffffff000a0d2890 */ /* 0x000fe4000ff1e03f */
[----:B------:R-:W-:Y:S01]  /*65e0*/  UISETP.GT.AND UP1, UPT, UR5, UR23, UPT ;  /* 0x000000170500728c */ /* 0x000fe2000bf24270 */
[----:B------:R-:W1:Y:S01]  /*65f0*/  LDSM.16.MT88.4 R16, [R225+0x18000] ;  /* 0x01800000e110783b */ /* 0x000e620000004200 */
[----:B------:R-:W-:Y:S03]  /*6600*/  @UP2 UIADD3.X UR9, UR11, -0x1, URZ, UP0, !UPT ;  /* 0xffffffff0b092890 */ /* 0x000fe600087fe43f */
[----:B------:R-:W2:Y:S01]  /*6610*/  LDSM.16.M88.4 R124, [R221+0x1000] ;  /* 0x00100000dd7c783b */ /* 0x000ea20000000200 */
[----:B------:R-:W-:Y:S03]  /*6620*/  @UP2 UMOV UR10, UR13 ;  /* 0x0000000d000a2c82 */ /* 0x000fe60008000000 */
[----:B------:R-:W3:Y:S01]  /*6630*/  LDSM.16.MT88.4 R96, [R225+0x1a000] ;  /* 0x01a00000e160783b */ /* 0x000ee20000004200 */
[----:B------:R-:W-:Y:S01]  /*6640*/  @UP2 UMOV UR11, UR9 ;  /* 0x00000009000b2c82 */ /* 0x000fe20008000000 */
[----:B------:R-:W-:Y:S02]  /*6650*/  ULOP3.LUT UR9, UR5, 0x1, URZ, 0xc0, !UPT ;  /* 0x0000000105097892 */ /* 0x000fe4000f8ec03f */
[----:B------:R-:W4:Y:S01]  /*6660*/  LDSM.16.MT88.4 R112, [R225+0x1c000] ;  /* 0x01c00000e170783b */ /* 0x000f220000004200 */
[----:B------:R-:W-:Y:S02]  /*6670*/  UIADD3 UR5, UR5, -0x1, URZ ;  /* 0xffffffff05057890 */ /* 0x000fe4000fffe03f */
[----:B------:R-:W-:Y:S01]  /*6680*/  UISETP.NE.U32.AND UP0, UPT, UR9, 0x1, UPT ;  /* 0x000000010900788c */ /* 0x000fe2000bf05070 */
[----:B------:R-:W4:Y:S04]  /*6690*/  LDSM.16.MT88.4 R128, [R225+0x1e000] ;  /* 0x01e00000e180783b */ /* 0x000f280000004200 */
[----:B------:R-:W-:Y:S04]  /*66a0*/  LDSM.16.M88.4 R200, [R216] ;  /* 0x00000000d8c8783b */ /* 0x000fe80000000200 */
[----:B------:R-:W4:Y:S04]  /*66b0*/  LDSM.16.MT88.4 R204, [R225+0x18800] ;  /* 0x01880000e1cc783b */ /* 0x000f280000004200 */
[----:B------:R-:W4:Y:S01]  /*66c0*/  LDSM.16.M88.4 R208, [R216+0x1000] ;  /* 0x00100000d8d0783b */ /* 0x000f220000000200 */
        /* <DEDUP_REMOVED lines=70> */
[----:B------:R2:W3:Y:S05]  /*6b30*/  LDSM.16.MT88.4 R204, [R225+0x1f800] ;  /* 0x01f80000e1cc783b */ /* 0x0004ea0000004200 */
[-C--:B-1----:R-:W-:Y:S06]  /*6b40*/  HMMA.16816.F32.BF16 R100, R196, R208.reuse, R100 ;  /* 0x000000d0c464723c */ /* 0x082fec0000041864 */
[C---:B------:R-:W-:Y:S05]  /*6b50*/  HMMA.16816.F32.BF16 R104, R200.reuse, R208, R104 ;  /* 0x000000d0c868723c */ /* 0x040fea0000041868 */
[C---:B--2---:R-:W-:Y:S01]  /*6b60*/  IMAD R225, R252.reuse, 0x38, RZ ;  /* 0x00000038fce17824 */ /* 0x044fe200078e02ff */
[-C--:B------:R-:W-:Y:S06]  /*6b70*/  HMMA.16816.F32.BF16 R108, R200, R210.reuse, R108 ;  /* 0x000000d2c86c723c */ /* 0x080fec000004186c */
[C---:B------:R-:W-:Y:S06]  /*6b80*/  HMMA.16816.F32.BF16 R112, R196.reuse, R210, R112 ;  /* 0x000000d2c470723c */ /* 0x040fec0000041870 */
[-C--:B---3--:R-:W-:Y:S05]  /*6b90*/  HMMA.16816.F32.BF16 R116, R196, R204.reuse, R116 ;  /* 0x000000ccc474723c */ /* 0x088fea0000041874 */
[C---:B------:R-:W-:Y:S01]  /*6ba0*/  IMAD.SHL.U32 R211, R252.reuse, 0x20, RZ ;  /* 0x00000020fcd37824 */ /* 0x040fe200078e00ff */
[C---:B------:R-:W-:Y:S06]  /*6bb0*/  HMMA.16816.F32.BF16 R120, R200.reuse, R204, R120 ;  /* 0x000000ccc878723c */ /* 0x040fec0000041878 */
[-C--:B------:R-:W-:Y:S05]  /*6bc0*/  HMMA.16816.F32.BF16 R124, R200, R206.reuse, R124 ;  /* 0x000000cec87c723c */ /* 0x080fea000004187c */
[----:B------:R-:W-:Y:S01]  /*6bd0*/  @P1 IMAD.WIDE R204, R229, R238, UR10 ;  /* 0x0000000ae5cc1e25 */ /* 0x000fe2000f8e02ee */
[----:B------:R-:W-:Y:S04]  /*6be0*/  HMMA.16816.F32.BF16 R128, R196, R206, R128 ;  /* 0x000000cec480723c */ /* 0x000fe80000041880 */
[----:B------:R-:W5:Y:S01]  /*6bf0*/  @P1 LDG.E R243, desc[UR6][R204.64] ;  /* 0x00000006ccf31981 */ /* 0x000f62000c1e1900 */
[C---:B------:R-:W-:Y:S02]  /*6c00*/  IMAD.SHL.U32 R201, R252.reuse, 0x8, RZ ;  /* 0x00000008fcc97824 */ /* 0x040fe400078e00ff */
[C---:B------:R-:W-:Y:S01]  /*6c10*/  IMAD.SHL.U32 R203, R252.reuse, 0x10, RZ ;  /* 0x00000010fccb7824 */ /* 0x040fe200078e00ff */
[----:B------:R1:W5:Y:S03]  /*6c20*/  @P1 LDG.E R244, desc[UR6][R204.64+0x20] ;  /* 0x00002006ccf41981 */ /* 0x000366000c1e1900 */
[-C--:B------:R-:W-:Y:S01]  /*6c30*/  LEA R208, P0, R201, R246.reuse, 0x2 ;  /* 0x000000f6c9d07211 */ /* 0x080fe200078010ff */
[C---:B------:R-:W-:Y:S01]  /*6c40*/  IMAD R207, R252.reuse, 0x18, RZ ;  /* 0x00000018fccf7824 */ /* 0x040fe200078e02ff */
[-C--:B------:R-:W-:Y:S01]  /*6c50*/  LEA R196, P1, R203, R246.reuse, 0x2 ;  /* 0x000000f6cbc47211 */ /* 0x080fe200078210ff */
[----:B------:R-:W-:Y:S01]  /*6c60*/  REDG.E.ADD.F32.FTZ.RN.STRONG.GPU desc[UR6][R246.64], R4 ;  /* 0x00000004f60079a6 */ /* 0x000fe2000c10f386 */
[-C--:B------:R-:W-:Y:S02]  /*6c70*/  LEA.HI.X.SX32 R209, R201, R247.reuse, 0x2, P0 ;  /* 0x000000f7c9d17211 */ /* 0x080fe400000f16ff */
[-C--:B------:R-:W-:Y:S02]  /*6c80*/  LEA R198, P0, R207, R246.reuse, 0x2 ;  /* 0x000000f6cfc67211 */ /* 0x080fe400078010ff */
[-C--:B------:R-:W-:Y:S01]  /*6c90*/  LEA.HI.X.SX32 R197, R203, R247.reuse, 0x2, P1 ;  /* 0x000000f7cbc57211 */ /* 0x080fe200008f16ff */
[----:B------:R2:W-:Y:S01]  /*6ca0*/  REDG.E.ADD.F32.FTZ.RN.STRONG.GPU desc[UR6][R208.64], R5 ;  /* 0x00000005d00079a6 */ /* 0x0005e2000c10f386 */
[-C--:B------:R-:W-:Y:S02]  /*6cb0*/  LEA R210, P1, R211, R246.reuse, 0x2 ;  /* 0x000000f6d3d27211 */ /* 0x080fe400078210ff */
[-C--:B------:R-:W-:Y:S01]  /*6cc0*/  LEA.HI.X.SX32 R199, R207, R247.reuse, 0x2, P0 ;  /* 0x000000f7cfc77211 */ /* 0x080fe200000f16ff */
[----:B------:R-:W-:Y:S01]  /*6cd0*/  REDG.E.ADD.F32.FTZ.RN.STRONG.GPU desc[UR6][R196.64], R6 ;  /* 0x00000006c40079a6 */ /* 0x000fe2000c10f386 */
[-C--:B------:R-:W-:Y:S01]  /*6ce0*/  LEA.HI.X.SX32 R211, R211, R247.reuse, 0x2, P1 ;  /* 0x000000f7d3d37211 */ /* 0x080fe200008f16ff */
[C---:B------:R-:W-:Y:S02]  /*6cf0*/  IMAD R207, R252.reuse, 0x30, RZ ;  /* 0x00000030fccf7824 */ /* 0x040fe400078e02ff */
[----:B------:R3:W-:Y:S03]  /*6d00*/  REDG.E.ADD.F32.FTZ.RN.STRONG.GPU desc[UR6][R198.64], R7 ;  /* 0x00000007c60079a6 */ /* 0x0007e6000c10f386 */
[CC--:B------:R-:W-:Y:S01]  /*6d10*/  LEA R206, P1, R207.reuse, R246.reuse, 0x2 ;  /* 0x000000f6cfce7211 */ /* 0x0c0fe200078210ff */
[----:B------:R4:W-:Y:S01]  /*6d20*/  REDG.E.ADD.F32.FTZ.RN.STRONG.GPU desc[UR6][R210.64], R8 ;  /* 0x00000008d20079a6 */ /* 0x0009e2000c10f386 */
[----:B-1----:R-:W-:Y:S02]  /*6d30*/  IMAD R205, R252, 0x28, RZ ;  /* 0x00000028fccd7824 */ /* 0x002fe400078e02ff */
[-C--:B------:R-:W-:Y:S03]  /*6d40*/  LEA.HI.X.SX32 R207, R207, R247.reuse, 0x2, P1 ;  /* 0x000000f7cfcf7211 */ /* 0x080fe600008f16ff */
[CC--:B------:R-:W-:Y:S04]  /*6d50*/  LEA R204, P0, R205.reuse, R246.reuse, 0x2 ;  /* 0x000000f6cdcc7211 */ /* 0x0c0fe800078010ff */
[-C--:B------:R-:W-:Y:S05]  /*6d60*/  LEA.HI.X.SX32 R205, R205, R247.reuse, 0x2, P0 ;  /* 0x000000f7cdcd7211 */ /* 0x080fea00000f16ff */
[----:B------:R1:W-:Y:S01]  /*6d70*/  REDG.E.ADD.F32.FTZ.RN.STRONG.GPU desc[UR6][R204.64], R9 ;  /* 0x00000009cc0079a6 */ /* 0x0003e2000c10f386 */
[----:B--2---:R-:W-:Y:S03]  /*6d80*/  VIADD R5, R203, 0x20 ;  /* 0x00000020cb057836 */ /* 0x004fe60000000000 */
[----:B------:R2:W-:Y:S01]  /*6d90*/  REDG.E.ADD.F32.FTZ.RN.STRONG.GPU desc[UR6][R206.64], R10 ;  /* 0x0000000ace0079a6 */ /* 0x0005e2000c10f386 */
[----:B---3--:R-:W-:Y:S01]  /*6da0*/  IMAD.IADD R7, R201, 0x1, R5 ;  /* 0x00000001c9077824 */ /* 0x008fe200078e0205 */
[CC--:B----4-:R-:W-:Y:S04]  /*6db0*/  LEA R210, P0, R225.reuse, R246.reuse, 0x2 ;  /* 0x000000f6e1d27211 */ /* 0x0d0fe800078010ff */
[-C--:B------:R-:W-:Y:S02]  /*6dc0*/  LEA.HI.X.SX32 R211, R225, R247.reuse, 0x2, P0 ;  /* 0x000000f7e1d37211 */ /* 0x080fe400000f16ff */
[CC--:B------:R-:W-:Y:S03]  /*6dd0*/  LEA R198, P0, R5.reuse, R246.reuse, 0x2 ;  /* 0x000000f605c67211 */ /* 0x0c0fe600078010ff */
[----:B------:R3:W-:Y:S01]  /*6de0*/  REDG.E.ADD.F32.FTZ.RN.STRONG.GPU desc[UR6][R210.64], R11 ;  /* 0x0000000bd20079a6 */ /* 0x0007e2000c10f386 */
[-C--:B------:R-:W-:Y:S01]  /*6df0*/  LEA.HI.X.SX32 R199, R5, R247.reuse, 0x2, P0 ;  /* 0x000000f705c77211 */ /* 0x080fe200000f16ff */
[----:B------:R-:W-:Y:S02]  /*6e00*/  IMAD.IADD R5, R201, 0x1, R7 ;  /* 0x00000001c9057824 */ /* 0x000fe400078e0207 */
[----:B------:R4:W-:Y:S01]  /*6e10*/  REDG.E.ADD.F32.FTZ.RN.STRONG.GPU desc[UR6][R246.64+0x80], R16 ;  /* 0x00008010f60079a6 */ /* 0x0009e2000c10f386 */
[CC--:B-1----:R-:W-:Y:S03]  /*6e20*/  LEA R204, P0, R7.reuse, R246.reuse, 0x2 ;  /* 0x000000f607cc7211 */ /* 0x0c2fe600078010ff */
[----:B------:R1:W-:Y:S01]  /*6e30*/  REDG.E.ADD.F32.FTZ.RN.STRONG.GPU desc[UR6][R208.64+0x80], R17 ;  /* 0x00008011d00079a6 */ /* 0x0003e2000c10f386 */
[-C--:B------:R-:W-:Y:S01]  /*6e40*/  LEA.HI.X.SX32 R205, R7, R247.reuse, 0x2, P0 ;  /* 0x000000f707cd7211 */ /* 0x080fe200000f16ff */
[----:B------:R-:W-:Y:S01]  /*6e50*/  IMAD.IADD R7, R201, 0x1, R5 ;  /* 0x00000001c9077824 */ /* 0x000fe200078e0205 */
[-C--:B--2---:R-:W-:Y:S01]  /*6e60*/  LEA R206, P1, R5, R246.reuse, 0x2 ;  /* 0x000000f605ce7211 */ /* 0x084fe200078210ff */
[----:B------:R2:W-:Y:S02]  /*6e70*/  REDG.E.ADD.F32.FTZ.RN.STRONG.GPU desc[UR6][R198.64], R18 ;  /* 0x00000012c60079a6 */ /* 0x0005e4000c10f386 */
[----:B------:R-:W-:Y:S01]  /*6e80*/  IMAD.IADD R9, R201, 0x1, R7 ;  /* 0x00000001c9097824 */ /* 0x000fe200078e0207 */
[-C--:B------:R-:W-:Y:S01]  /*6e90*/  LEA R6, P0, R7, R246.reuse, 0x2 ;  /* 0x000000f607067211 */ /* 0x080fe200078010ff */
[----:B------:R2:W-:Y:S01]  /*6ea0*/  REDG.E.ADD.F32.FTZ.RN.STRONG.GPU desc[UR6][R204.64], R19 ;  /* 0x00000013cc0079a6 */ /* 0x0005e2000c10f386 */
[-C--:B------:R-:W-:Y:S01]  /*6eb0*/  LEA.HI.X.SX32 R207, R5, R247.reuse, 0x2, P1 ;  /* 0x000000f705cf7211 */ /* 0x080fe200008f16ff */
[----:B------:R-:W-:Y:S01]  /*6ec0*/  IMAD.IADD R5, R201, 0x1, R9 ;  /* 0x00000001c9057824 */ /* 0x000fe200078e0209 */
[-C--:B------:R-:W-:Y:S02]  /*6ed0*/  LEA.HI.X.SX32 R7, R7, R247.reuse, 0x2, P0 ;  /* 0x000000f707077211 */ /* 0x080fe400000f16ff */
[CC--:B------:R-:W-:Y:S01]  /*6ee0*/  LEA R10, P0, R9.reuse, R246.reuse, 0x2 ;  /* 0x000000f6090a7211 */ /* 0x0c0fe200078010ff */
[----:B------:R-:W-:Y:S03]  /*6ef0*/  REDG.E.ADD.F32.FTZ.RN.STRONG.GPU desc[UR6][R206.64], R12 ;  /* 0x0000000cce0079a6 */ /* 0x000fe6000c10f386 */
[-C--:B---3--:R-:W-:Y:S01]  /*6f00*/  LEA.HI.X.SX32 R11, R9, R247.reuse, 0x2, P0 ;  /* 0x000000f7090b7211 */ /* 0x088fe200000f16ff */
[----:B------:R3:W-:Y:S01]  /*6f10*/  REDG.E.ADD.F32.FTZ.RN.STRONG.GPU desc[UR6][R6.64], R13 ;  /* 0x0000000d060079a6 */ /* 0x0007e2000c10f386 */
[----:B------:R-:W-:Y:S01]  /*6f20*/  VIADD R9, R203, 0x40 ;  /* 0x00000040cb097836 */ /* 0x000fe20000000000 */
[CC--:B----4-:R-:W-:Y:S02]  /*6f30*/  LEA R16, P0, R5.reuse, R246.reuse, 0x2 ;  /* 0x000000f605107211 */ /* 0x0d0fe400078010ff */
[----:B------:R4:W-:Y:S02]  /*6f40*/  REDG.E.ADD.F32.FTZ.RN.STRONG.GPU desc[UR6][R10.64], R14 ;  /* 0x0000000e0a0079a6 */ /* 0x0009e4000c10f386 */
[-C--:B-1----:R-:W-:Y:S01]  /*6f50*/  LEA.HI.X.SX32 R17, R5, R247.reuse, 0x2, P0 ;  /* 0x000000f705117211 */ /* 0x082fe200000f16ff */
[----:B------:R-:W-:Y:S01]  /*6f60*/  IMAD.IADD R5, R201, 0x1, R9 ;  /* 0x00000001c9057824 */ /* 0x000fe200078e0209 */
[CC--:B--2---:R-:W-:Y:S03]  /*6f70*/  LEA R18, P0, R9.reuse, R246.reuse, 0x2 ;  /* 0x000000f609127211 */ /* 0x0c4fe600078010ff */
[----:B------:R1:W-:Y:S01]  /*6f80*/  REDG.E.ADD.F32.FTZ.RN.STRONG.GPU desc[UR6][R16.64], R15 ;  /* 0x0000000f100079a6 */ /* 0x0003e2000c10f386 */
[-C--:B------:R-:W-:Y:S03]  /*6f90*/  LEA.HI.X.SX32 R19, R9, R247.reuse, 0x2, P0 ;  /* 0x000000f709137211 */ /* 0x080fe600000f16ff */
[----:B------:R-:W-:Y:S01]  /*6fa0*/  REDG.E.ADD.F32.FTZ.RN.STRONG.GPU desc[UR6][R246.64+0x100], R84 ;  /* 0x00010054f60079a6 */ /* 0x000fe2000c10f386 */
[-C--:B------:R-:W-:Y:S01]  /*6fb0*/  LEA R204, P0, R5, R246.reuse, 0x2 ;  /* 0x000000f605cc7211 */ /* 0x080fe200078010ff */
[----:B------:R-:W-:Y:S02]  /*6fc0*/  IMAD.IADD R9, R201, 0x1, R5 ;  /* 0x00000001c9097824 */ /* 0x000fe400078e0205 */
[----:B------:R-:W-:Y:S01]  /*6fd0*/  REDG.E.ADD.F32.FTZ.RN.STRONG.GPU desc[UR6][R208.64+0x100], R85 ;  /* 0x00010055d00079a6 */ /* 0x000fe2000c10f386 */
[-C--:B------:R-:W-:Y:S01]  /*6fe0*/  LEA.HI.X.SX32 R205, R5, R247.reuse, 0x2, P0 ;  /* 0x000000f705cd7211 */ /* 0x080fe200000f16ff */
[C---:B------:R-:W-:Y:S02]  /*6ff0*/  IMAD.IADD R5, R201.reuse, 0x1, R9 ;  /* 0x00000001c9057824 */ /* 0x040fe400078e0209 */
[----:B------:R-:W-:Y:S02]  /*7000*/  REDG.E.ADD.F32.FTZ.RN.STRONG.GPU desc[UR6][R18.64], R86 ;  /* 0x00000056120079a6 */ /* 0x000fe4000c10f386 */
[----:B---3--:R-:W-:Y:S01]  /*7010*/  IMAD.IADD R7, R201, 0x1, R5 ;  /* 0x00000001c9077824 */ /* 0x008fe200078e0205 */
[-C--:B------:R-:W-:Y:S01]  /*7020*/  LEA R8, P0, R5, R246.reuse, 0x2 ;  /* 0x000000f605087211 */ /* 0x080fe200078010ff */
[----:B------:R-:W-:Y:S01]  /*7030*/  REDG.E.ADD.F32.FTZ.RN.STRONG.GPU desc[UR6][R204.64], R87 ;  /* 0x00000057cc0079a6 */ /* 0x000fe2000c10f386 */
[CC--:B----4-:R-:W-:Y:S03]  /*7040*/  LEA R10, P1, R9.reuse, R246.reuse, 0x2 ;  /* 0x000000f6090a7211 */ /* 0x0d0fe600078210ff */
[----:B------:R-:W-:Y:S01]  /*7050*/  LDSM.16.MT88.4 R84, [R219+0x4000] ;  /* 0x00400000db54783b */ /* 0x000fe20000004200 */
[-C--:B------:R-:W-:Y:S02]  /*7060*/  LEA.HI.X.SX32 R11, R9, R247.reuse, 0x2, P1 ;  /* 0x000000f7090b7211 */ /* 0x080fe400008f16ff */
[-C--:B------:R-:W-:Y:S01]  /*7070*/  LEA.HI.X.SX32 R9, R5, R247.reuse, 0x2, P0 ;  /* 0x000000f705097211 */ /* 0x080fe200000f16ff */
[----:B------:R-:W-:Y:S01]  /*7080*/  IMAD.IADD R5, R201, 0x1, R7 ;  /* 0x00000001c9057824 */ /* 0x000fe200078e0207 */
[CC--:B------:R-:W-:Y:S01]  /*7090*/  LEA R12, P0, R7.reuse, R246.reuse, 0x2 ;  /* 0x000000f6070c7211 */ /* 0x0c0fe200078010ff */
[----:B------:R2:W-:Y:S03]  /*70a0*/  REDG.E.ADD.F32.FTZ.RN.STRONG.GPU desc[UR6][R10.64], R88 ;  /* 0x000000580a0079a6 */ /* 0x0005e6000c10f386 */
[-C--:B------:R-:W-:Y:S01]  /*70b0*/  LEA.HI.X.SX32 R13, R7, R247.reuse, 0x2, P0 ;  /* 0x000000f7070d7211 */ /* 0x080fe200000f16ff */
[----:B------:R-:W-:Y:S01]  /*70c0*/  REDG.E.ADD.F32.FTZ.RN.STRONG.GPU desc[UR6][R8.64], R89 ;  /* 0x00000059080079a6 */ /* 0x000fe2000c10f386 */
[-C--:B------:R-:W-:Y:S01]  /*70d0*/  LEA R14, P0, R5, R246.reuse, 0x2 ;  /* 0x000000f6050e7211 */ /* 0x080fe200078010ff */
[----:B------:R-:W-:Y:S02]  /*70e0*/  VIADD R7, R203, 0x60 ;  /* 0x00000060cb077836 */ /* 0x000fe40000000000 */
[----:B------:R3:W-:Y:S01]  /*70f0*/  REDG.E.ADD.F32.FTZ.RN.STRONG.GPU desc[UR6][R12.64], R90 ;  /* 0x0000005a0c0079a6 */ /* 0x0007e2000c10f386 */
[-C--:B-1----:R-:W-:Y:S01]  /*7100*/  LEA.HI.X.SX32 R15, R5, R247.reuse, 0x2, P0 ;  /* 0x000000f7050f7211 */ /* 0x082fe200000f16ff */
[----:B------:R-:W-:Y:S01]  /*7110*/  IMAD.IADD R5, R201, 0x1, R7 ;  /* 0x00000001c9057824 */ /* 0x000fe200078e0207 */
[CC--:B------:R-:W-:Y:S03]  /*7120*/  LEA R16, P0, R7.reuse, R246.reuse, 0x2 ;  /* 0x000000f607107211 */ /* 0x0c0fe600078010ff */
[----:B------:R1:W-:Y:S01]  /*7130*/  REDG.E.ADD.F32.FTZ.RN.STRONG.GPU desc[UR6][R14.64], R91 ;  /* 0x0000005b0e0079a6 */ /* 0x0003e2000c10f386 */
[-C--:B------:R-:W-:Y:S01]  /*7140*/  LEA.HI.X.SX32 R17, R7, R247.reuse, 0x2, P0 ;  /* 0x000000f707117211 */ /* 0x080fe200000f16ff */
[----:B------:R-:W-:Y:S02]  /*7150*/  IMAD.IADD R7, R201, 0x1, R5 ;  /* 0x00000001c9077824 */ /* 0x000fe400078e0205 */
[----:B------:R-:W-:Y:S04]  /*7160*/  REDG.E.ADD.F32.FTZ.RN.STRONG.GPU desc[UR6][R246.64+0x180], R96 ;  /* 0x00018060f60079a6 */ /* 0x000fe8000c10f386 */
[----:B------:R-:W-:Y:S04]  /*7170*/  REDG.E.ADD.F32.FTZ.RN.STRONG.GPU desc[UR6][R208.64+0x180], R97 ;  /* 0x00018061d00079a6 */ /* 0x000fe8000c10f386 */
[----:B------:R4:W-:Y:S01]  /*7180*/  REDG.E.ADD.F32.FTZ.RN.STRONG.GPU desc[UR6][R16.64], R98 ;  /* 0x00000062100079a6 */ /* 0x0009e2000c10f386 */
[CC--:B--2---:R-:W-:Y:S03]  /*7190*/  LEA R10, P0, R5.reuse, R246.reuse, 0x2 ;  /* 0x000000f6050a7211 */ /* 0x0c4fe600078010ff */
[----:B------:R-:W-:Y:S01]  /*71a0*/  LDSM.16.MT88.4 R88, [R219+0x6000] ;  /* 0x00600000db58783b */ /* 0x000fe20000004200 */
[-C--:B------:R-:W-:Y:S01]  /*71b0*/  LEA.HI.X.SX32 R11, R5, R247.reuse, 0x2, P0 ;  /* 0x000000f7050b7211 */ /* 0x080fe200000f16ff */
[----:B------:R-:W-:Y:S01]  /*71c0*/  IMAD.IADD R5, R201, 0x1, R7 ;  /* 0x00000001c9057824 */ /* 0x000fe200078e0207 */
[-C--:B---3--:R-:W-:Y:S03]  /*71d0*/  LEA R12, P1, R7, R246.reuse, 0x2 ;  /* 0x000000f6070c7211 */ /* 0x088fe600078210ff */
[----:B------:R2:W-:Y:S01]  /*71e0*/  REDG.E.ADD.F32.FTZ.RN.STRONG.GPU desc[UR6][R10.64], R99 ;  /* 0x000000630a0079a6 */ /* 0x0005e2000c10f386 */
[-C--:B------:R-:W-:Y:S01]  /*71f0*/  LEA R6, P0, R5, R246.reuse, 0x2 ;  /* 0x000000f605067211 */ /* 0x080fe200078010ff */
[----:B------:R-:W-:Y:S01]  /*7200*/  IMAD.IADD R9, R201, 0x1, R5 ;  /* 0x00000001c9097824 */ /* 0x000fe200078e0205 */
[-C--:B------:R-:W-:Y:S02]  /*7210*/  LEA.HI.X.SX32 R13, R7, R247.reuse, 0x2, P1 ;  /* 0x000000f7070d7211 */ /* 0x080fe400008f16ff */
[-C--:B------:R-:W-:Y:S01]  /*7220*/  LEA.HI.X.SX32 R7, R5, R247.reuse, 0x2, P0 ;  /* 0x000000f705077211 */ /* 0x080fe200000f16ff */
[----:B------:R-:W-:Y:S01]  /*7230*/  IMAD.IADD R5, R201, 0x1, R9 ;  /* 0x00000001c9057824 */ /* 0x000fe200078e0209 */
[CC--:B-1----:R-:W-:Y:S01]  /*7240*/  LEA R14, P0, R9.reuse, R246.reuse, 0x2 ;  /* 0x000000f6090e7211 */ /* 0x0c2fe200078010ff */
[----:B------:R1:W-:Y:S03]  /*7250*/  REDG.E.ADD.F32.FTZ.RN.STRONG.GPU desc[UR6][R12.64], R92 ;  /* 0x0000005c0c0079a6 */ /* 0x0003e6000c10f386 */
[-C--:B------:R-:W-:Y:S01]  /*7260*/  LEA.HI.X.SX32 R15, R9, R247.reuse, 0x2, P0 ;  /* 0x000000f7090f7211 */ /* 0x080fe200000f16ff */
[----:B------:R-:W-:Y:S01]  /*7270*/  REDG.E.ADD.F32.FTZ.RN.STRONG.GPU desc[UR6][R6.64], R93 ;  /* 0x0000005d060079a6 */ /* 0x000fe2000c10f386 */
[----:B------:R-:W-:Y:S03]  /*7280*/  VIADD R9, R203, 0x80 ;  /* 0x00000080cb097836 */ /* 0x000fe60000000000 */
[----:B------:R3:W-:Y:S01]  /*7290*/  REDG.E.ADD.F32.FTZ.RN.STRONG.GPU desc[UR6][R14.64], R94 ;  /* 0x0000005e0e0079a6 */ /* 0x0007e2000c10f386 */
[CC--:B----4-:R-:W-:Y:S04]  /*72a0*/  LEA R16, P0, R5.reuse, R246.reuse, 0x2 ;  /* 0x000000f605107211 */ /* 0x0d0fe800078010ff */
[-C--:B------:R-:W-:Y:S01]  /*72b0*/  LEA.HI.X.SX32 R17, R5, R247.reuse, 0x2, P0 ;  /* 0x000000f705117211 */ /* 0x080fe200000f16ff */
[----:B------:R-:W-:Y:S04]  /*72c0*/  IMAD.IADD R5, R201, 0x1, R9 ;  /* 0x00000001c9057824 */ /* 0x000fe800078e0209 */
[----:B------:R4:W-:Y:S01]  /*72d0*/  REDG.E.ADD.F32.FTZ.RN.STRONG.GPU desc[UR6][R16.64], R95 ;  /* 0x0000005f100079a6 */ /* 0x0009e2000c10f386 */
[CC--:B--2---:R-:W-:Y:S03]  /*72e0*/  LEA R10, P0, R9.reuse, R246.reuse, 0x2 ;  /* 0x000000f6090a7211 */ /* 0x0c4fe600078010ff */
[----:B------:R-:W-:Y:S01]  /*72f0*/  REDG.E.ADD.F32.FTZ.RN.STRONG.GPU desc[UR6][R246.64+0x200], R100 ;  /* 0x00020064f60079a6 */ /* 0x000fe2000c10f386 */
[-C--:B------:R-:W-:Y:S01]  /*7300*/  LEA.HI.X.SX32 R11, R9, R247.reuse, 0x2, P0 ;  /* 0x000000f7090b7211 */ /* 0x080fe200000f16ff */
[----:B------:R-:W-:Y:S02]  /*7310*/  IMAD.IADD R9, R201, 0x1, R5 ;  /* 0x00000001c9097824 */ /* 0x000fe400078e0205 */
[----:B------:R-:W-:Y:S01]  /*7320*/  REDG.E.ADD.F32.FTZ.RN.STRONG.GPU desc[UR6][R208.64+0x200], R101 ;  /* 0x00020065d00079a6 */ /* 0x000fe2000c10f386 */
[CC--:B-1----:R-:W-:Y:S03]  /*7330*/  LEA R12, P0, R5.reuse, R246.reuse, 0x2 ;  /* 0x000000f6050c7211 */ /* 0x0c2fe600078010ff */
[----:B------:R1:W-:Y:S01]  /*7340*/  REDG.E.ADD.F32.FTZ.RN.STRONG.GPU desc[UR6][R10.64], R102 ;  /* 0x000000660a0079a6 */ /* 0x0003e2000c10f386 */
[-C--:B------:R-:W-:Y:S01]  /*7350*/  LEA.HI.X.SX32 R13, R5, R247.reuse, 0x2, P0 ;  /* 0x000000f7050d7211 */ /* 0x080fe200000f16ff */
[----:B------:R-:W-:Y:S02]  /*7360*/  IMAD.IADD R5, R201, 0x1, R9 ;  /* 0x00000001c9057824 */ /* 0x000fe400078e0209 */
[----:B------:R-:W-:Y:S01]  /*7370*/  LDSM.16.MT88.4 R92, [R222+0x28800] ;  /* 0x02880000de5c783b */ /* 0x000fe20000004200 */
[-C--:B---3--:R-:W-:Y:S01]  /*7380*/  LEA R14, P1, R9, R246.reuse, 0x2 ;  /* 0x000000f6090e7211 */ /* 0x088fe200078210ff */
[----:B------:R-:W-:Y:S01]  /*7390*/  IMAD.IADD R7, R201, 0x1, R5 ;  /* 0x00000001c9077824 */ /* 0x000fe200078e0205 */
[-C--:B------:R-:W-:Y:S01]  /*73a0*/  LEA R8, P0, R5, R246.reuse, 0x2 ;  /* 0x000000f605087211 */ /* 0x080fe200078010ff */
[----:B------:R2:W-:Y:S01]  /*73b0*/  REDG.E.ADD.F32.FTZ.RN.STRONG.GPU desc[UR6][R12.64], R103 ;  /* 0x000000670c0079a6 */ /* 0x0005e2000c10f386 */
[-C--:B------:R-:W-:Y:S02]  /*73c0*/  LEA.HI.X.SX32 R15, R9, R247.reuse, 0x2, P1 ;  /* 0x000000f7090f7211 */ /* 0x080fe400008f16ff */
[-C--:B------:R-:W-:Y:S01]  /*73d0*/  LEA.HI.X.SX32 R9, R5, R247.reuse, 0x2, P0 ;  /* 0x000000f705097211 */ /* 0x080fe200000f16ff */
[----:B------:R-:W-:Y:S02]  /*73e0*/  IMAD.IADD R5, R201, 0x1, R7 ;  /* 0x00000001c9057824 */ /* 0x000fe400078e0207 */
[----:B------:R3:W-:Y:S01]  /*73f0*/  REDG.E.ADD.F32.FTZ.RN.STRONG.GPU desc[UR6][R14.64], R104 ;  /* 0x000000680e0079a6 */ /* 0x0007e2000c10f386 */
[CC--:B----4-:R-:W-:Y:S03]  /*7400*/  LEA R16, P0, R7.reuse, R246.reuse, 0x2 ;  /* 0x000000f607107211 */ /* 0x0d0fe600078010ff */
[----:B------:R4:W-:Y:S01]  /*7410*/  REDG.E.ADD.F32.FTZ.RN.STRONG.GPU desc[UR6][R8.64], R105 ;  /* 0x00000069080079a6 */ /* 0x0009e2000c10f386 */
[-C--:B------:R-:W-:Y:S01]  /*7420*/  LEA.HI.X.SX32 R17, R7, R247.reuse, 0x2, P0 ;  /* 0x000000f707117211 */ /* 0x080fe200000f16ff */
[----:B------:R-:W-:Y:S04]  /*7430*/  VIADD R7, R203, 0xa0 ;  /* 0x000000a0cb077836 */ /* 0x000fe80000000000 */
[----:B------:R4:W-:Y:S01]  /*7440*/  REDG.E.ADD.F32.FTZ.RN.STRONG.GPU desc[UR6][R16.64], R106 ;  /* 0x0000006a100079a6 */ /* 0x0009e2000c10f386 */
[CC--:B-1----:R-:W-:Y:S04]  /*7450*/  LEA R10, P0, R5.reuse, R246.reuse, 0x2 ;  /* 0x000000f6050a7211 */ /* 0x0c2fe800078010ff */
[-C--:B------:R-:W-:Y:S01]  /*7460*/  LEA.HI.X.SX32 R11, R5, R247.reuse, 0x2, P0 ;  /* 0x000000f7050b7211 */ /* 0x080fe200000f16ff */
[----:B------:R-:W-:Y:S01]  /*7470*/  IMAD.IADD R5, R201, 0x1, R7 ;  /* 0x00000001c9057824 */ /* 0x000fe200078e0207 */
[CC--:B--2---:R-:W-:Y:S03]  /*7480*/  LEA R12, P0, R7.reuse, R246.reuse, 0x2 ;  /* 0x000000f6070c7211 */ /* 0x0c4fe600078010ff */
[----:B------:R1:W-:Y:S01]  /*7490*/  REDG.E.ADD.F32.FTZ.RN.STRONG.GPU desc[UR6][R10.64], R107 ;  /* 0x0000006b0a0079a6 */ /* 0x0003e2000c10f386 */
[-C--:B------:R-:W-:Y:S03]  /*74a0*/  LEA.HI.X.SX32 R13, R7, R247.reuse, 0x2, P0 ;  /* 0x000000f7070d7211 */ /* 0x080fe600000f16ff */
[----:B------:R-:W-:Y:S01]  /*74b0*/  REDG.E.ADD.F32.FTZ.RN.STRONG.GPU desc[UR6][R246.64+0x280], R112 ;  /* 0x00028070f60079a6 */ /* 0x000fe2000c10f386 */
[-C--:B---3--:R-:W-:Y:S01]  /*74c0*/  LEA R14, P0, R5, R246.reuse, 0x2 ;  /* 0x000000f6050e7211 */ /* 0x088fe200078010ff */
[----:B------:R-:W-:Y:S02]  /*74d0*/  IMAD.IADD R7, R201, 0x1, R5 ;  /* 0x00000001c9077824 */ /* 0x000fe400078e0205 */
[----:B------:R-:W-:Y:S01]  /*74e0*/  REDG.E.ADD.F32.FTZ.RN.STRONG.GPU desc[UR6][R208.64+0x280], R113 ;  /* 0x00028071d00079a6 */ /* 0x000fe2000c10f386 */
[-C--:B------:R-:W-:Y:S01]  /*74f0*/  LEA.HI.X.SX32 R15, R5, R247.reuse, 0x2, P0 ;  /* 0x000000f7050f7211 */ /* 0x080fe200000f16ff */
[C---:B------:R-:W-:Y:S02]  /*7500*/  IMAD.IADD R5, R201.reuse, 0x1, R7 ;  /* 0x00000001c9057824 */ /* 0x040fe400078e0207 */
[----:B------:R2:W-:Y:S02]  /*7510*/  REDG.E.ADD.F32.FTZ.RN.STRONG.GPU desc[UR6][R12.64], R114 ;  /* 0x000000720c0079a6 */ /* 0x0005e4000c10f386 */
[----:B----4-:R-:W-:Y:S01]  /*7520*/  IMAD.IADD R9, R201, 0x1, R5 ;  /* 0x00000001c9097824 */ /* 0x010fe200078e0205 */
[-C--:B------:R-:W-:Y:S01]  /*7530*/  LEA R16, P1, R7, R246.reuse, 0x2 ;  /* 0x000000f607107211 */ /* 0x080fe200078210ff */
[----:B------:R3:W-:Y:S01]  /*7540*/  REDG.E.ADD.F32.FTZ.RN.STRONG.GPU desc[UR6][R14.64], R115 ;  /* 0x000000730e0079a6 */ /* 0x0007e2000c10f386 */
[-C--:B------:R-:W-:Y:S02]  /*7550*/  LEA R6, P0, R5, R246.reuse, 0x2 ;  /* 0x000000f605067211 */ /* 0x080fe400078010ff */
[-C--:B------:R-:W-:Y:S01]  /*7560*/  LEA.HI.X.SX32 R17, R7, R247.reuse, 0x2, P1 ;  /* 0x000000f707117211 */ /* 0x080fe200008f16ff */
[----:B------:R-:W-:Y:S01]  /*7570*/  LDSM.16.MT88.4 R112, [R219+0x7800] ;  /* 0x00780000db70783b */ /* 0x000fe20000004200 */
[-C--:B------:R-:W-:Y:S01]  /*7580*/  LEA.HI.X.SX32 R7, R5, R247.reuse, 0x2, P0 ;  /* 0x000000f705077211 */ /* 0x080fe200000f16ff */
[----:B------:R-:W-:Y:S02]  /*7590*/  IMAD.IADD R5, R201, 0x1, R9 ;  /* 0x00000001c9057824 */ /* 0x000fe400078e0209 */
[----:B------:R4:W-:Y:S01]  /*75a0*/  REDG.E.ADD.F32.FTZ.RN.STRONG.GPU desc[UR6][R16.64], R108 ;  /* 0x0000006c100079a6 */ /* 0x0009e2000c10f386 */
[CC--:B-1----:R-:W-:Y:S03]  /*75b0*/  LEA R10, P0, R9.reuse, R246.reuse, 0x2 ;  /* 0x000000f6090a7211 */ /* 0x0c2fe600078010ff */
[----:B------:R1:W-:Y:S01]  /*75c0*/  REDG.E.ADD.F32.FTZ.RN.STRONG.GPU desc[UR6][R6.64], R109 ;  /* 0x0000006d060079a6 */ /* 0x0003e2000c10f386 */
[-C--:B------:R-:W-:Y:S01]  /*75d0*/  LEA.HI.X.SX32 R11, R9, R247.reuse, 0x2, P0 ;  /* 0x000000f7090b7211 */ /* 0x080fe200000f16ff */
[C---:B------:R-:W-:Y:S02]  /*75e0*/  VIADD R9, R203.reuse, 0xc0 ;  /* 0x000000c0cb097836 */ /* 0x040fe40000000000 */
[----:B------:R-:W-:Y:S02]  /*75f0*/  VIADD R203, R203, 0xe0 ;  /* 0x000000e0cbcb7836 */ /* 0x000fe40000000000 */
[----:B------:R1:W-:Y:S01]  /*7600*/  REDG.E.ADD.F32.FTZ.RN.STRONG.GPU desc[UR6][R10.64], R110 ;  /* 0x0000006e0a0079a6 */ /* 0x0003e2000c10f386 */
[CC--:B--2---:R-:W-:Y:S04]  /*7610*/  LEA R12, P0, R5.reuse, R246.reuse, 0x2 ;  /* 0x000000f6050c7211 */ /* 0x0c4fe800078010ff */
[-C--:B------:R-:W-:Y:S01]  /*7620*/  LEA.HI.X.SX32 R13, R5, R247.reuse, 0x2, P0 ;  /* 0x000000f7050d7211 */ /* 0x080fe200000f16ff */
[----:B------:R-:W-:Y:S01]  /*7630*/  IMAD.IADD R5, R201, 0x1, R9 ;  /* 0x00000001c9057824 */ /* 0x000fe200078e0209 */
[CC--:B---3--:R-:W-:Y:S03]  /*7640*/  LEA R14, P0, R9.reuse, R246.reuse, 0x2 ;  /* 0x000000f6090e7211 */ /* 0x0c8fe600078010ff */
[----:B------:R2:W-:Y:S01]  /*7650*/  REDG.E.ADD.F32.FTZ.RN.STRONG.GPU desc[UR6][R12.64], R111 ;  /* 0x0000006f0c0079a6 */ /* 0x0005e2000c10f386 */
[-C--:B------:R-:W-:Y:S01]  /*7660*/  LEA.HI.X.SX32 R15, R9, R247.reuse, 0x2, P0 ;  /* 0x000000f7090f7211 */ /* 0x080fe200000f16ff */
[----:B------:R-:W-:Y:S01]  /*7670*/  IMAD.IADD R9, R201, 0x1, R5 ;  /* 0x00000001c9097824 */ /* 0x000fe200078e0205 */
[CC--:B----4-:R-:W-:Y:S01]  /*7680*/  LEA R16, P0, R5.reuse, R246.reuse, 0x2 ;  /* 0x000000f605107211 */ /* 0x0d0fe200078010ff */
[----:B------:R-:W-:Y:S03]  /*7690*/  REDG.E.ADD.F32.FTZ.RN.STRONG.GPU desc[UR6][R246.64+0x300], R116 ;  /* 0x00030074f60079a6 */ /* 0x000fe6000c10f386 */
[-C--:B------:R-:W-:Y:S01]  /*76a0*/  LEA.HI.X.SX32 R17, R5, R247.reuse, 0x2, P0 ;  /* 0x000000f705117211 */ /* 0x080fe200000f16ff */
[----:B------:R-:W-:Y:S01]  /*76b0*/  REDG.E.ADD.F32.FTZ.RN.STRONG.GPU desc[UR6][R208.64+0x300], R117 ;  /* 0x00030075d00079a6 */ /* 0x000fe2000c10f386 */
[C---:B------:R-:W-:Y:S03]  /*76c0*/  IMAD.IADD R5, R201.reuse, 0x1, R9 ;  /* 0x00000001c9057824 */ /* 0x040fe600078e0209 */
[----:B------:R3:W-:Y:S01]  /*76d0*/  REDG.E.ADD.F32.FTZ.RN.STRONG.GPU desc[UR6][R14.64], R118 ;  /* 0x000000760e0079a6 */ /* 0x0007e2000c10f386 */
[----:B-1----:R-:W-:Y:S01]  /*76e0*/  IMAD.IADD R7, R201, 0x1, R5 ;  /* 0x00000001c9077824 */ /* 0x002fe200078e0205 */
[-C--:B------:R-:W-:Y:S02]  /*76f0*/  LEA R8, P0, R5, R246.reuse, 0x2 ;  /* 0x000000f605087211 */ /* 0x080fe400078010ff */
[CC--:B------:R-:W-:Y:S01]  /*7700*/  LEA R10, P1, R9.reuse, R246.reuse, 0x2 ;  /* 0x000000f6090a7211 */ /* 0x0c0fe200078210ff */
[----:B------:R1:W-:Y:S03]  /*7710*/  REDG.E.ADD.F32.FTZ.RN.STRONG.GPU desc[UR6][R16.64], R119 ;  /* 0x00000077100079a6 */ /* 0x0003e6000c10f386 */
[-C--:B------:R-:W-:Y:S01]  /*7720*/  LEA.HI.X.SX32 R11, R9, R247.reuse, 0x2, P1 ;  /* 0x000000f7090b7211 */ /* 0x080fe200008f16ff */
[----:B------:R-:W-:Y:S01]  /*7730*/  LDSM.16.MT88.4 R108, [R219+0x5800] ;  /* 0x00580000db6c783b */ /* 0x000fe20000004200 */
[-C--:B------:R-:W-:Y:S01]  /*7740*/  LEA.HI.X.SX32 R9, R5, R247.reuse, 0x2, P0 ;  /* 0x000000f705097211 */ /* 0x080fe200000f16ff */
[----:B------:R-:W-:Y:S01]  /*7750*/  IMAD.IADD R5, R201, 0x1, R7 ;  /* 0x00000001c9057824 */ /* 0x000fe200078e0207 */
[CC--:B------:R-:W-:Y:S01]  /*7760*/  LEA R6, P0, R7.reuse, R246.reuse, 0x2 ;  /* 0x000000f607067211 */ /* 0x0c0fe200078010ff */
[----:B------:R-:W-:Y:S03]  /*7770*/  REDG.E.ADD.F32.FTZ.RN.STRONG.GPU desc[UR6][R10.64], R120 ;  /* 0x000000780a0079a6 */ /* 0x000fe6000c10f386 */
[-C--:B------:R-:W-:Y:S01]  /*7780*/  LEA.HI.X.SX32 R7, R7, R247.reuse, 0x2, P0 ;  /* 0x000000f707077211 */ /* 0x080fe200000f16ff */
[----:B------:R4:W-:Y:S01]  /*7790*/  REDG.E.ADD.F32.FTZ.RN.STRONG.GPU desc[UR6][R8.64], R121 ;  /* 0x00000079080079a6 */ /* 0x0009e2000c10f386 */
[CC--:B--2---:R-:W-:Y:S03]  /*77a0*/  LEA R12, P0, R5.reuse, R246.reuse, 0x2 ;  /* 0x000000f6050c7211 */ /* 0x0c4fe600078010ff */
[----:B------:R-:W-:Y:S01]  /*77b0*/  REDG.E.ADD.F32.FTZ.RN.STRONG.GPU desc[UR6][R6.64], R122 ;  /* 0x0000007a060079a6 */ /* 0x000fe2000c10f386 */
[-C--:B------:R-:W-:Y:S01]  /*77c0*/  LEA.HI.X.SX32 R13, R5, R247.reuse, 0x2, P0 ;  /* 0x000000f7050d7211 */ /* 0x080fe200000f16ff */
[C---:B------:R-:W-:Y:S04]  /*77d0*/  IMAD.IADD R5, R201.reuse, 0x1, R203 ;  /* 0x00000001c9057824 */ /* 0x040fe800078e02cb */
[----:B---3--:R-:W-:Y:S01]  /*77e0*/  IMAD.IADD R15, R201, 0x1, R5 ;  /* 0x00000001c90f7824 */ /* 0x008fe200078e0205 */
[----:B------:R-:W-:Y:S01]  /*77f0*/  REDG.E.ADD.F32.FTZ.RN.STRONG.GPU desc[UR6][R12.64], R123 ;  /* 0x0000007b0c0079a6 */ /* 0x000fe2000c10f386 */
[CC--:B-1----:R-:W-:Y:S03]  /*7800*/  LEA R16, P0, R203.reuse, R246.reuse, 0x2 ;  /* 0x000000f6cb107211 */ /* 0x0c2fe600078010ff */
[----:B------:R-:W-:Y:S01]  /*7810*/  REDG.E.ADD.F32.FTZ.RN.STRONG.GPU desc[UR6][R246.64+0x380], R128 ;  /* 0x00038080f60079a6 */ /* 0x000fe2000c10f386 */
[-C--:B------:R-:W-:Y:S03]  /*7820*/  LEA.HI.X.SX32 R17, R203, R247.reuse, 0x2, P0 ;  /* 0x000000f7cb117211 */ /* 0x080fe600000f16ff */
[----:B------:R-:W-:Y:S01]  /*7830*/  REDG.E.ADD.F32.FTZ.RN.STRONG.GPU desc[UR6][R208.64+0x380], R129 ;  /* 0x00038081d00079a6 */ /* 0x000fe2000c10f386 */
[CC--:B------:R-:W-:Y:S03]  /*7840*/  LEA R18, P0, R5.reuse, R246.reuse, 0x2 ;  /* 0x000000f605127211 */ /* 0x0c0fe600078010ff */
[----:B------:R-:W-:Y:S01]  /*7850*/  REDG.E.ADD.F32.FTZ.RN.STRONG.GPU desc[UR6][R16.64], R130 ;  /* 0x00000082100079a6 */ /* 0x000fe2000c10f386 */
[-C--:B------:R-:W-:Y:S01]  /*7860*/  LEA.HI.X.SX32 R19, R5, R247.reuse, 0x2, P0 ;  /* 0x000000f705137211 */ /* 0x080fe200000f16ff */
[----:B----4-:R-:W-:Y:S01]  /*7870*/  IMAD.IADD R9, R201, 0x1, R15 ;  /* 0x00000001c9097824 */ /* 0x010fe200078e020f */
[-C--:B------:R-:W-:Y:S03]  /*7880*/  LEA R96, P0, R15, R246.reuse, 0x2 ;  /* 0x000000f60f607211 */ /* 0x080fe600078010ff */
[----:B------:R-:W-:Y:S01]  /*7890*/  REDG.E.ADD.F32.FTZ.RN.STRONG.GPU desc[UR6][R18.64], R131 ;  /* 0x00000083120079a6 */ /* 0x000fe2000c10f386 */
[----:B------:R-:W-:Y:S01]  /*78a0*/  IMAD.IADD R5, R201, 0x1, R9 ;  /* 0x00000001c9057824 */ /* 0x000fe200078e0209 */
[-C--:B------:R-:W-:Y:S02]  /*78b0*/  LEA R100, P2, R9, R246.reuse, 0x2 ;  /* 0x000000f609647211 */ /* 0x080fe400078410ff */
[-C--:B------:R-:W-:Y:S01]  /*78c0*/  LEA.HI.X.SX32 R97, R15, R247.reuse, 0x2, P0 ;  /* 0x000000f70f617211 */ /* 0x080fe200000f16ff */
[----:B------:R-:W-:Y:S01]  /*78d0*/  IMAD.IADD R201, R201, 0x1, R5 ;  /* 0x00000001c9c97824 */ /* 0x000fe200078e0205 */
[-C--:B------:R-:W-:Y:S01]  /*78e0*/  LEA R106, P1, R5, R246.reuse, 0x2 ;  /* 0x000000f6056a7211 */ /* 0x080fe200078210ff */
[----:B------:R-:W-:Y:S01]  /*78f0*/  LDSM.16.MT88.4 R12, [R0+0x28000] ;  /* 0x02800000000c783b */ /* 0x000fe20000004200 */
[-C--:B------:R-:W-:Y:S02]  /*7900*/  LEA.HI.X.SX32 R101, R9, R247.reuse, 0x2, P2 ;  /* 0x000000f709657211 */ /* 0x080fe400010f16ff */
[-C--:B------:R-:W-:Y:S01]  /*7910*/  LEA.HI.X.SX32 R107, R5, R247.reuse, 0x2, P1 ;  /* 0x000000f7056b7211 */ /* 0x080fe200008f16ff */
[----:B------:R-:W-:Y:S01]  /*7920*/  LDSM.16.MT88.4 R8, [R219] ;  /* 0x00000000db08783b */ /* 0x000fe20000004200 */
[C---:B------:R-:W-:Y:S02]  /*7930*/  LEA R104, P0, R201.reuse, R246, 0x2 ;  /* 0x000000f6c9687211 */ /* 0x040fe400078010ff */
[----:B------:R-:W-:Y:S01]  /*7940*/  PLOP3.LUT P1, PT, PT, PT, UP0, 0x80, 0x0 ;  /* 0x000000000000781c */ /* 0x000fe20003f2f008 */
[----:B------:R-:W1:Y:S01]  /*7950*/  LDSM.16.MT88.4 R4, [R222+0x28000] ;  /* 0x02800000de04783b */ /* 0x000e620000004200 */
[----:B------:R-:W-:Y:S01]  /*7960*/  LEA.HI.X.SX32 R105, R201, R247, 0x2, P0 ;  /* 0x000000f7c9697211 */ /* 0x000fe200000f16ff */
[----:B------:R-:W-:Y:S01]  /*7970*/  @UP2 UIADD3 UR20, UP0, UR20, -0x100, URZ ;  /* 0xffffff0014142890 */ /* 0x000fe2000ff1e03f */
[----:B------:R-:W-:Y:S01]  /*7980*/  PLOP3.LUT P0, PT, PT, PT, UP1, 0x80, 0x0 ;  /* 0x000000000000781c */ /* 0x000fe20003f0f018 */
[----:B------:R-:W2:Y:S02]  /*7990*/  LDSM.16.MT88.4 R16, [R219+0x2000] ;  /* 0x00200000db10783b */ /* 0x000ea40000004200 */
[----:B------:R-:W-:Y:S02]  /*79a0*/  @UP2 UIADD3.X UR19, UR19, -0x1, URZ, UP0, !UPT ;  /* 0xffffffff13132890 */ /* 0x000fe400087fe43f */
[----:B------:R-:W-:Y:S04]  /*79b0*/  REDG.E.ADD.F32.FTZ.RN.STRONG.GPU desc[UR6][R96.64], R124 ;  /* 0x0000007c600079a6 */ /* 0x000fe8000c10f386 */
[----:B------:R-:W3:Y:S04]  /*79c0*/  LDSM.16.MT88.4 R96, [R219+0x800] ;  /* 0x00080000db60783b */ /* 0x000ee80000004200 */
[----:B------:R-:W-:Y:S04]  /*79d0*/  REDG.E.ADD.F32.FTZ.RN.STRONG.GPU desc[UR6][R100.64], R125 ;  /* 0x0000007d640079a6 */ /* 0x000fe8000c10f386 */
[----:B------:R-:W4:Y:S04]  /*79e0*/  LDSM.16.MT88.4 R100, [R0+0x28800] ;  /* 0x028800000064783b */ /* 0x000f280000004200 */
        /* <DEDUP_REMOVED lines=17> */
[----:B------:R-:W2:Y:S05]  /*7b00*/  LDSM.16.MT88.4 R84, [R219+0x6800] ;  /* 0x00680000db54783b */ /* 0x000eaa0000004200 */
[-C--:B------:R-:W-:Y:S06]  /*7b10*/  HMMA.16816.F32.BF16 R180, R4, R88.reuse, R180 ;  /* 0x0000005804b4723c */ /* 0x080fec00000418b4 */
[C---:B------:R-:W-:Y:S06]  /*7b20*/  HMMA.16816.F32.BF16 R184, R12.reuse, R88, R184 ;  /* 0x000000580cb8723c */ /* 0x040fec00000418b8 */
[-C--:B------:R-:W-:Y:S01]  /*7b30*/  HMMA.16816.F32.BF16 R188, R12, R90.reuse, R188 ;  /* 0x0000005a0cbc723c */ /* 0x080fe200000418bc */
[----:B------:R-:W-:Y:S05]  /*7b40*/  LDSM.16.MT88.4 R12, [R219+0x1000] ;  /* 0x00100000db0c783b */ /* 0x000fea0000004200 */
[----:B------:R-:W-:Y:S01]  /*7b50*/  HMMA.16816.F32.BF16 R192, R4, R90, R192 ;  /* 0x0000005a04c0723c */ /* 0x000fe200000418c0 */
[----:B------:R-:W2:Y:S04]  /*7b60*/  LDSM.16.MT88.4 R4, [R222+0x29000] ;  /* 0x02900000de04783b */ /* 0x000ea80000004200 */
[----:B------:R-:W2:Y:S01]  /*7b70*/  LDSM.16.MT88.4 R88, [R0+0x29000] ;  /* 0x029000000058783b */ /* 0x000ea20000004200 */
[-C--:B---3--:R-:W-:Y:S06]  /*7b80*/  HMMA.16816.F32.BF16 R132, R92, R96.reuse, R132 ;  /* 0x000000605c84723c */ /* 0x088fec0000041884 */
[C---:B----4-:R-:W-:Y:S06]  /*7b90*/  HMMA.16816.F32.BF16 R136, R100.reuse, R96, R136 ;  /* 0x000000606488723c */ /* 0x050fec0000041888 */
        /* <DEDUP_REMOVED lines=248> */
[----:B------:R-:W1:Y:S01]  /*8b20*/  S2R R58, SR_TID.X ;  /* 0x00000000003a7919 */ /* 0x000e620000002100 */
        /* <DEDUP_REMOVED lines=93> */
.L_x_1847:
[----:B------:R-:W-:Y:S01]  /*9100*/  @UP0 UIADD3 UR9, UR39, UR41, URZ ;  /* 0x0000002927090290 */ /* 0x000fe2000fffe03f */
[----:B------:R-:W-:Y:S01]  /*9110*/  LOP3.LUT R5, R53, 0xfffffff8, RZ, 0xc0, !PT ;  /* 0xfffffff835057812 */ /* 0x000fe200078ec0ff */
[----:B------:R-:W-:Y:S01]  /*9120*/  @UP0 ULDC.64 UR12, c[0x0][0x458] ;  /* 0x00011600000c0ab9 */ /* 0x000fe20000000a00 */
[----:B------:R-:W-:Y:S01]  /*9130*/  USHF.L.U32 UR5, UR14, 0x6, URZ ;  /* 0x000000060e057899 */ /* 0x000fe2000800063f */
[----:B------:R-:W-:Y:S01]  /*9140*/  LEA R54, R228, UR4, 0x1 ;  /* 0x00000004e4367c11 */ /* 0x000fe2000f8e08ff */
[----:B------:R-:W-:Y:S01]  /*9150*/  @UP0 UIMAD.WIDE.U32 UR16, UR9, UR12, URZ ;  /* 0x0000000c091002a5 */ /* 0x000fe2000f8e003f */
[----:B------:R-:W-:Y:S01]  /*9160*/  IMAD.IADD R58, R58, 0x1, -R5 ;  /* 0x000000013a3a7824 */ /* 0x000fe200078e0a05 */
        /* <DEDUP_REMOVED lines=15> */
.L_x_1848:
[----:B------:R-:W-:Y:S01]  /*9260*/  BAR.SYNC.DEFER_BLOCKING 0x0 ;  /* 0x0000000000007b1d */ /* 0x000fe20000010000 */
[----:B------:R-:W-:Y:S01]  /*9270*/  IMAD.SHL.U32 R58, R58, 0x8, RZ ;  /* 0x000000083a3a7824 */ /* 0x000fe200078e00ff */
[----:B------:R-:W-:Y:S01]  /*9280*/  USHF.R.S32.HI UR9, URZ, 0x1f, UR5 ;  /* 0x0000001f3f097899 */ /* 0x000fe20008011405 */
[----:B------:R-:W-:Y:S01]  /*9290*/  IMAD.U32 R5, RZ, RZ, UR10 ;  /* 0x0000000aff057e24 */ /* 0x000fe2000f8e00ff */
[----:B------:R-:W-:Y:S01]  /*92a0*/  UIMAD UR8, UR14, -0x40, UR8 ;  /* 0xffffffc00e0878a4 */ /* 0x000fe2000f8e0208 */
[----:B------:R-:W-:Y:S01]  /*92b0*/  SHF.R.S32.HI R53, RZ, 0x3, R53 ;  /* 0x00000003ff357819 */ /* 0x000fe20000011435 */
[----:B------:R-:W-:Y:S01]  /*92c0*/  UIMAD UR15, UR9, UR10, URZ ;  /* 0x0000000a090f72a4 */ /* 0x000fe2000f8e023f */
[--C-:B--2---:R-:W-:Y:S01]  /*92d0*/  SHF.R.S32.HI R59, RZ, 0x1f, R58.reuse ;  /* 0x0000001fff3b7819 */ /* 0x104fe2000001143a */
[----:B------:R-:W-:Y:S01]  /*92e0*/  USHF.R.S32.HI UR22, URZ, 0x1f, UR53 ;  /* 0x0000001f3f167899 */ /* 0x000fe20008011435 */
[----:B------:R-:W-:Y:S01]  /*92f0*/  BSSY B0, `(.L_x_1849) ;  /* 0x000002a000007945 */ /* 0x000fe20003800000 */
[----:B------:R-:W-:Y:S01]  /*9300*/  UIMAD UR15, UR5, UR11, UR15 ;  /* 0x0000000b050f72a4 */ /* 0x000fe2000f8e020f */
[----:B------:R-:W-:Y:S01]  /*9310*/  ISETP.GE.AND P2, PT, R53, UR8, PT ;  /* 0x0000000835007c0c */ /* 0x000fe2000bf46270 */
[----:B------:R-:W-:Y:S01]  /*9320*/  IMAD.WIDE.U32 R6, R5, UR5, R58 ;  /* 0x0000000505067c25 */ /* 0x000fe2000f8e003a */
[----:B------:R-:W-:Y:S01]  /*9330*/  ULDC.64 UR18, c[0x0][0x468] ;  /* 0x00011a0000127ab9 */ /* 0x000fe20000000a00 */
[----:B------:R-:W-:-:S02]  /*9340*/  IADD3 R5, R53, 0x20, RZ ;  /* 0x0000002035057810 */ /* 0x000fc40007ffe0ff */
[----:B------:R-:W-:Y:S01]  /*9350*/  IMAD.U32 R4, RZ, RZ, UR15 ;  /* 0x0000000fff047e24 */ /* 0x000fe2000f8e00ff */
[----:B------:R-:W-:Y:S01]  /*9360*/  IADD3 R60, P0, R6, UR20, RZ ;  /* 0x00000014063c7c10 */ /* 0x000fe2000ff1e0ff */
[----:B------:R-:W-:Y:S01]  /*9370*/  UIMAD UR15, UR22, UR18, URZ ;  /* 0x00000012160f72a4 */ /* 0x000fe2000f8e023f */
[----:B------:R-:W-:Y:S02]  /*9380*/  ISETP.GE.AND P1, PT, R5, UR8, PT ;  /* 0x0000000805007c0c */ /* 0x000fe4000bf26270 */
[----:B------:R-:W-:Y:S01]  /*9390*/  IADD3.X R61, R7, UR21, R4, P0, !PT ;  /* 0x00000015073d7c10 */ /* 0x000fe200087fe404 */
[----:B------:R-:W-:Y:S01]  /*93a0*/  IMAD.U32 R4, RZ, RZ, UR18 ;  /* 0x00000012ff047e24 */ /* 0x000fe2000f8e00ff */
[----:B------:R-:W-:Y:S01]  /*93b0*/  UIMAD UR19, UR53, UR19, UR15 ;  /* 0x00000013351372a4 */ /* 0x000fe2000f8e020f */
[----:B------:R1:W2:Y:S01]  /*93c0*/  LDS.128 R48, [R54+0x19000] ;  /* 0x0190000036307984 */ /* 0x0002a20000000c00 */
[----:B------:R-:W-:Y:S01]  /*93d0*/  SHF.R.S32.HI R52, RZ, 0x1f, R53 ;  /* 0x0000001fff347819 */ /* 0x000fe20000011435 */
        /* <DEDUP_REMOVED lines=27> */
.L_x_1850:
[----:B------:R-:W-:Y:S05]  /*9590*/  BSYNC B0 ;  /* 0x0000000000007941 */ /* 0x000fea0003800000 */
.L_x_1849:
[----:B------:R-:W-:Y:S04]  /*95a0*/  BSSY B0, `(.L_x_1851) ;  /* 0x0000010000007945 */ /* 0x000fe80003800000 */
[----:B------:R-:W-:Y:S05]  /*95b0*/  @P1 BRA `(.L_x_1852) ;  /* 0x0000000000381947 */ /* 0x000fea0003800000 */
[----:B--2---:R-:W-:Y:S01]  /*95c0*/  IADD3 R5, P0, R53, 0x20, RZ ;  /* 0x0000002035057810 */ /* 0x004fe20007f1e0ff */
        /* <DEDUP_REMOVED lines=9> */
[----:B------:R2:W-:Y:S04]  /*9660*/  STG.E.128 desc[UR6][R8.64], R48 ;  /* 0x0000003008007986 */ /* 0x0005e8000c101d06 */
[----:B---3--:R2:W-:Y:S04]  /*9670*/  STG.E.128 desc[UR6][R8.64+0x80], R44 ;  /* 0x0000802c08007986 */ /* 0x0085e8000c101d06 */
[----:B----4-:R2:W-:Y:S04]  /*9680*/  STG.E.128 desc[UR6][R8.64+0x100], R40 ;  /* 0x0001002808007986 */ /* 0x0105e8000c101d06 */
[----:B-1----:R2:W-:Y:S02]  /*9690*/  STG.E.128 desc[UR6][R8.64+0x180], R36 ;  /* 0x0001802408007986 */ /* 0x0025e4000c101d06 */
.L_x_1852:
[----:B------:R-:W-:Y:S05]  /*96a0*/  BSYNC B0 ;  /* 0x0000000000007941 */ /* 0x000fea0003800000 */
.L_x_1851:
[----:B--2---:R2:W2:Y:S01]  /*96b0*/  LDS.128 R12, [R54+0x20000] ;  /* 0x02000000360c7984 */ /* 0x0044a20000000c00 */
[----:B-1----:R-:W-:Y:S01]  /*96c0*/  IMAD.U32 R37, RZ, RZ, UR12 ;  /* 0x0000000cff257e24 */ /* 0x002fe2000f8e00ff */
        /* <DEDUP_REMOVED lines=18> */
[----:B----4-:R-:W-:Y:S01]  /*97f0*/  MOV R40, R38 ;  /* 0x0000002600287202 */ /* 0x010fe20000000f00 */
        /* <DEDUP_REMOVED lines=8> */
[----:B--2---:R2:W-:Y:S04]  /*9880*/  STG.E.128 desc[UR6][R42.64], R12 ;  /* 0x0000000c2a007986 */ /* 0x0045e8000c101d06 */
[----:B-1----:R2:W-:Y:S04]  /*9890*/  STG.E.128 desc[UR6][R42.64+0x80], R8 ;  /* 0x000080082a007986 */ /* 0x0025e8000c101d06 */
[----:B------:R2:W-:Y:S04]  /*98a0*/  STG.E.128 desc[UR6][R42.64+0x100], R4 ;  /* 0x000100042a007986 */ /* 0x0005e8000c101d06 */
[----:B------:R2:W-:Y:S02]  /*98b0*/  STG.E.128 desc[UR6][R42.64+0x180], R16 ;  /* 0x000180102a007986 */ /* 0x0005e4000c101d06 */
.L_x_1854:
[----:B------:R-:W-:Y:S05]  /*98c0*/  BSYNC B0 ;  /* 0x0000000000007941 */ /* 0x000fea0003800000 */
.L_x_1853:
[----:B------:R-:W-:Y:S05]  /*98d0*/  @P1 BRA `(.L_x_1835) ;  /* 0x0000000000381947 */ /* 0x000fea0003800000 */
[----:B------:R-:W-:Y:S01]  /*98e0*/  IADD3 R53, P0, R53, 0x20, RZ ;  /* 0x0000002035357810 */ /* 0x000fe20007f1e0ff */
[----:B------:R-:W-:Y:S01]  /*98f0*/  ULDC.64 UR8, c[0x0][0x3f8] ;  /* 0x0000fe0000087ab9 */ /* 0x000fe20000000a00 */
[----:B------:R-:W-:Y:S02]  /*9900*/  MOV R36, R38 ;  /* 0x0000002600247202 */ /* 0x000fe40000000f00 */
[----:B-12---:R-:W-:-:S03]  /*9910*/  IADD3.X R4, RZ, R52, RZ, P0, !PT ;  /* 0x00000034ff047210 */ /* 0x006fc600007fe4ff */
[----:B------:R-:W-:-:S04]  /*9920*/  IMAD.WIDE.U32 R6, R53, UR12, R36 ;  /* 0x0000000c35067c25 */ /* 0x000fc8000f8e0024 */
[----:B------:R-:W-:Y:S01]  /*9930*/  IMAD R4, R4, UR12, RZ ;  /* 0x0000000c04047c24 */ /* 0x000fe2000f8e02ff */
[----:B------:R-:W-:-:S03]  /*9940*/  LEA R8, P0, R6, UR8, 0x1 ;  /* 0x0000000806087c11 */ /* 0x000fc6000f8008ff */
[----:B------:R-:W-:-:S05]  /*9950*/  IMAD R4, R53, UR13, R4 ;  /* 0x0000000d35047c24 */ /* 0x000fca000f8e0204 */
[----:B------:R-:W-:-:S04]  /*9960*/  IADD3 R4, R4, R7, RZ ;  /* 0x0000000704047210 */ /* 0x000fc80007ffe0ff */
[----:B------:R-:W-:-:S05]  /*9970*/  LEA.HI.X R9, R6, UR9, R4, 0x1, P0 ;  /* 0x0000000906097c11 */ /* 0x000fca00080f0c04 */
[----:B------:R1:W-:Y:S04]  /*9980*/  STG.E.128 desc[UR6][R8.64], R32 ;  /* 0x0000002008007986 */ /* 0x0003e8000c101d06 */
[----:B------:R1:W-:Y:S04]  /*9990*/  STG.E.128 desc[UR6][R8.64+0x80], R28 ;  /* 0x0000801c08007986 */ /* 0x0003e8000c101d06 */
[----:B------:R1:W-:Y:S04]  /*99a0*/  STG.E.128 desc[UR6][R8.64+0x100], R24 ;  /* 0x0001001808007986 */ /* 0x0003e8000c101d06 */
[----:B------:R1:W-:Y:S02]  /*99b0*/  STG.E.128 desc[UR6][R8.64+0x180], R20 ;  /* 0x0001801408007986 */ /* 0x0003e4000c101d06 */
.L_x_1835:
[----:B------:R-:W-:Y:S05]  /*99c0*/  BSYNC B1 ;  /* 0x0000000000017941 */ /* 0x000fea0003800000 */
.L_x_1821:
[----:B------:R-:W-:Y:S02]  /*99d0*/  ULDC UR5, c[0x0][0xc] ;  /* 0x0000030000057ab9 */ /* 0x000fe40000000800 */
[----:B------:R-:W-:-:S04]  /*99e0*/  UIADD3 UR14, UR5, UR14, URZ ;  /* 0x0000000e050e7290 */ /* 0x000fc8000fffe03f */
[----:B------:R-:W-:-:S06]  /*99f0*/  UISETP.GE.AND UP0, UPT, UR14, UR60, UPT ;  /* 0x0000003c0e00728c */ /* 0x000fcc000bf06270 */
[----:B------:R-:W-:-:S13]  /*9a00*/  PLOP3.LUT P0, PT, PT, PT, UP0, 0x80, 0x0 ;  /* 0x000000000000781c */ /* 0x000fda0003f0f008 */
[----:B------:R-:W-:Y:S05]  /*9a10*/  @P0 BRA `(.L_x_1855) ;  /* 0x0000000000040947 */ /* 0x000fea0003800000 */
[----:B------:R-:W-:Y:S05]  /*9a20*/  BRA `(.L_x_1856) ;  /* 0xffffff6c00bc7947 */ /* 0x000fea000383ffff */
.L_x_1855:
[----:B------:R-:W-:Y:S05]  /*9a30*/  EXIT ;  /* 0x000000000000794d */ /* 0x000fea0003800000 */
.L_x_1857:
        /* <DEDUP_REMOVED lines=12> */
.L_x_2070:


//--------------------- .text._ZN5flash44flash_bwd_dq_dk_dv_loop_seqk_parallel_kernelI23Flash_bwd_kernel_traitsILi256ELi64ELi64ELi8ELi4ELi2ELi2ELb0ELb0EN7cutlass10bfloat16_tE19Flash_kernel_traitsILi256ELi64ELi64ELi8ES3_EELb0ELb0ELb1ELb0ELb0ELb1ELb1EEEvNS_16Flash_bwd_paramsE --------------------------
	.section	.text._ZN5flash44flash_bwd_dq_dk_dv_loop_seqk_parallel_kernelI23Flash_bwd_kernel_traitsILi256ELi64ELi64ELi8ELi4ELi2ELi2ELb0ELb0EN7cutlass10bfloat16_tE19Flash_kernel_traitsILi256ELi64ELi64ELi8ES3_EELb0ELb0ELb1ELb0ELb0ELb1ELb1EEEvNS_16Flash_bwd_paramsE,"ax",@progbits
	.align	128
        .global         _ZN5flash44flash_bwd_dq_dk_dv_loop_seqk_parallel_kernelI23Flash_bwd_kernel_traitsILi256ELi64ELi64ELi8ELi4ELi2ELi2ELb0ELb0EN7cutlass10bfloat16_tE19Flash_kernel_traitsILi256ELi64ELi64ELi8ES3_EELb0ELb0ELb1ELb0ELb0ELb1ELb1EEEvNS_16Flash_bwd_paramsE
        .type           _ZN5flash44flash_bwd_dq_dk_dv_loop_seqk_parallel_kernelI23Flash_bwd_kernel_traitsILi256ELi64ELi64ELi8ELi4ELi2ELi2ELb0ELb0EN7cutlass10bfloat16_tE19Flash_kernel_traitsILi256ELi64ELi64ELi8ES3_EELb0ELb0ELb1ELb0ELb0ELb1ELb1EEEvNS_16Flash_bwd_paramsE,@function
        .size           _ZN5flash44flash_bwd_dq_dk_dv_loop_seqk_parallel_kernelI23Flash_bwd_kernel_traitsILi256ELi64ELi64ELi8ELi4ELi2ELi2ELb0ELb0EN7cutlass10bfloat16_tE19Flash_kernel_traitsILi256ELi64ELi64ELi8ES3_EELb0ELb0ELb1ELb0ELb0ELb1ELb1EEEvNS_16Flash_bwd_paramsE,(.L_x_2071 - _ZN5flash44flash_bwd_dq_dk_dv_loop_seqk_parallel_kernelI23Flash_bwd_kernel_traitsILi256ELi64ELi64ELi8ELi4ELi2ELi2ELb0ELb0EN7cutlass10bfloat16_tE19Flash_kernel_traitsILi256ELi64ELi64ELi8ES3_EELb0ELb0ELb1ELb0ELb0ELb1ELb1EEEvNS_16Flash_bwd_paramsE)
        .other          _ZN5flash44flash_bwd_dq_dk_dv_loop_seqk_parallel_kernelI23Flash_bwd_kernel_traitsILi256ELi64ELi64ELi8ELi4ELi2ELi2ELb0ELb0EN7cutlass10bfloat16_tE19Flash_kernel_traitsILi256ELi64ELi64ELi8ES3_EELb0ELb0ELb1ELb0ELb0ELb1ELb1EEEvNS_16Flash_bwd_paramsE,@"STO_CUDA_ENTRY STV_DEFAULT"
_ZN5flash44flash_bwd_dq_dk_dv_loop_seqk_parallel_kernelI23Flash_bwd_kernel_traitsILi256ELi64ELi64ELi8ELi4ELi2ELi2ELb0ELb0EN7cutlass10bfloat16_tE19Flash_kernel_traitsILi256ELi64ELi64ELi8ES3_EELb0ELb0ELb1ELb0ELb0ELb1ELb1EEEvNS_16Flash_bwd_paramsE:
.text._ZN5flash44flash_bwd_dq_dk_dv_loop_seqk_parallel_kernelI23Flash_bwd_kernel_traitsILi256ELi64ELi64ELi8ELi4ELi2ELi2ELb0ELb0EN7cutlass10bfloat16_tE19Flash_kernel_traitsILi256ELi64ELi64ELi8ES3_EELb0ELb0ELb1ELb0ELb0ELb1ELb1EEEvNS_16Flash_bwd_paramsE:
        /* <DEDUP_REMOVED lines=154> */
.L_x_1894:
        /* <DEDUP_REMOVED lines=67> */
.L_x_1858:
        /* <DEDUP_REMOVED lines=15> */
[----:B------:R-:W-:-:S02]  /*0ec0*/  UIMAD UR21, UR47, UR13, UR12 ;  /* 0x0000000d2f1572a4 */ /* 0x000fc4000f8e020c */
[----:B------:R-:W-:Y:S01]  /*0ed0*/  UIADD3 UR11, UR10, 0x40, UR22 ;  /* 0x000000400a0b7890 */ /* 0x000fe2000fffe016 */
[----:B------:R-:W-:Y:S01]  /*0ee0*/  @!UP2 ULDC.64 UR12, c[0x0][0x418] ;  /* 0x00010600000caab9 */ /* 0x000fe20000000a00 */
[----:B------:R-:W-:Y:S01]  /*0ef0*/  ULDC UR57, c[0x0][0x2d4] ;  /* 0x0000b50000397ab9 */ /* 0x000fe20000000800 */
[----:B------:R-:W-:Y:S02]  /*0f00*/  @!UP2 UIMAD.WIDE.U32 UR36, UR47, UR12, URZ ;  /* 0x0000000c2f24a2a5 */ /* 0x000fe4000f8e003f */
[----:B------:R-:W-:Y:S02]  /*0f10*/  USHF.R.S32.HI UR39, URZ, 0x1f, UR57 ;  /* 0x0000001f3f277899 */ /* 0x000fe40008011439 */
[----:B------:R-:W-:Y:S01]  /*0f20*/  @UP1 ULDC.64 UR28, c[0x0][0x248] ;  /* 0x00009200001c1ab9 */ /* 0x000fe20000000a00 */
[----:B------:R-:W-:Y:S01]  /*0f30*/  ULDC.U8 UR41, c[0x0][0x3d8] ;  /* 0x0000f60000297ab9 */ /* 0x000fe20000000000 */
[----:B------:R-:W-:Y:S01]  /*0f40*/  UIADD3 UR48, UR19, UR21, URZ ;  /* 0x0000001513307290 */ /* 0x000fe2000fffe03f */
[----:B-1----:R-:W-:Y:S01]  /*0f50*/  IABS R5, R6 ;  /* 0x0000000600057213 */ /* 0x002fe20000000000 */
[----:B------:R-:W-:Y:S01]  /*0f60*/  UISETP.NE.AND UP3, UPT, UR41, URZ, UPT ;  /* 0x0000003f2900728c */ /* 0x000fe2000bf65270 */
[----:B------:R-:W-:Y:S01]  /*0f70*/  ISETP.NE.AND P3, PT, R6, RZ, PT ;  /* 0x000000ff0600720c */ /* 0x000fe20003f65270 */
[----:B------:R-:W-:Y:S01]  /*0f80*/  USHF.L.U32 UR16, UR47, 0x7, URZ ;  /* 0x000000072f107899 */ /* 0x000fe2000800063f */
[----:B------:R-:W1:Y:S01]  /*0f90*/  I2F.RP R2, R5 ;  /* 0x0000000500027306 */ /* 0x000e620000209400 */
[----:B------:R-:W-:Y:S01]  /*0fa0*/  ULDC.64 UR34, c[0x0][0x240] ;  /* 0x0000900000227ab9 */ /* 0x000fe20000000a00 */
[----:B------:R-:W-:-:S02]  /*0fb0*/  USHF.L.U64.HI UR25, UR47, 0x7, UR56 ;  /* 0x000000072f197899 */ /* 0x000fc40008010238 */
[----:B--2---:R-:W-:Y:S01]  /*0fc0*/  UIMAD.WIDE.U32 UR32, UR9, UR14, URZ ;  /* 0x0000000e092072a5 */ /* 0x004fe2000f8e003f */
[----:B------:R-:W-:Y:S01]  /*0fd0*/  ULDC UR61, c[0x0][0x2dc] ;  /* 0x0000b700003d7ab9 */ /* 0x000fe20000000800 */
[----:B------:R-:W-:Y:S02]  /*0fe0*/  ULDC UR60, c[0x0][0x270] ;  /* 0x00009c00003c7ab9 */ /* 0x000fe40000000800 */
[----:B------:R-:W-:Y:S02]  /*0ff0*/  UIMAD UR43, UR9, UR15, UR33 ;  /* 0x0000000f092b72a4 */ /* 0x000fe4000f8e0221 */
[----:B------:R-:W-:Y:S01]  /*1000*/  @!UP2 UIMAD UR9, UR56, UR12, URZ ;  /* 0x0000000c3809a2a4 */ /* 0x000fe2000f8e023f */
[----:B------:R-:W-:Y:S02]  /*1010*/  @UP2 ULDC.64 UR14, c[0x0][0x420] ;  /* 0x00010800000e2ab9 */ /* 0x000fe40000000a00 */
[----:B------:R-:W-:Y:S01]  /*1020*/  ULDC UR12, c[0x0][0x394] ;  /* 0x0000e500000c7ab9 */ /* 0x000fe20000000800 */
        /* <DEDUP_REMOVED lines=11> */
[----:B------:R-:W-:Y:S02]  /*10e0*/  @UP2 UIMAD.WIDE.U32 UR44, UR5, UR14, URZ ;  /* 0x0000000e052c22a5 */ /* 0x000fe4000f8e003f */
[----:B------:R-:W-:Y:S01]  /*10f0*/  @UP1 UIADD3 UR42, UR13, UR11, URZ ;  /* 0x0000000b0d2a1290 */ /* 0x000fe2000fffe03f */
[----:B------:R-:W1:Y:S01]  /*1100*/  F2I.FTZ.U32.TRUNC.NTZ R3, R2 ;  /* 0x0000000200037305 */ /* 0x000e62000021f000 */
[----:B------:R-:W-:Y:S01]  /*1110*/  USHF.R.S32.HI UR11, URZ, 0x1f, UR9 ;  /* 0x0000001f3f0b7899 */ /* 0x000fe20008011409 */
[----:B------:R-:W-:Y:S01]  /*1120*/  ULDC.U8 UR14, c[0x0][0x480] ;  /* 0x00012000000e7ab9 */ /* 0x000fe20000000000 */
[----:B------:R-:W-:Y:S02]  /*1130*/  @UP2 UIMAD UR50, UR5, UR15, UR45 ;  /* 0x0000000f053222a4 */ /* 0x000fe4000f8e022d */
[----:B------:R-:W-:-:S02]  /*1140*/  ULEA.HI UR21, UR11, UR9, URZ, 0x6 ;  /* 0x000000090b157291 */ /* 0x000fc4000f8f303f */
[----:B------:R-:W-:Y:S02]  /*1150*/  UIMAD UR9, UR39, UR47, URZ ;  /* 0x0000002f270972a4 */ /* 0x000fe4000f8e023f */
[----:B------:R-:W-:Y:S02]  /*1160*/  UISETP.NE.AND UP4, UPT, UR14, URZ, UPT ;  /* 0x0000003f0e00728c */ /* 0x000fe4000bf85270 */
[----:B------:R-:W-:Y:S02]  /*1170*/  UIMAD.WIDE.U32 UR14, UR47, UR57, URZ ;  /* 0x000000392f0e72a5 */ /* 0x000fe4000f8e003f */
[----:B------:R-:W-:Y:S01]  /*1180*/  UIMAD UR9, UR56, UR57, UR9 ;  /* 0x00000039380972a4 */ /* 0x000fe2000f8e0209 */
[----:B-1----:R-:W-:Y:S01]  /*1190*/  IMAD.MOV R0, RZ, RZ, -R3 ;  /* 0x000000ffff007224 */ /* 0x002fe200078e0a03 */
[----:B------:R-:W-:Y:S01]  /*11a0*/  USEL UR33, UR16, URZ, UP0 ;  /* 0x0000003f10217287 */ /* 0x000fe20008000000 */
[----:B------:R-:W-:Y:S01]  /*11b0*/  IMAD.MOV.U32 R2, RZ, RZ, RZ ;  /* 0x000000ffff027224 */ /* 0x000fe200078e00ff */
[----:B------:R-:W-:Y:S01]  /*11c0*/  UIMAD.WIDE.U32 UR16, UR5, UR34, URZ ;  /* 0x00000022051072a5 */ /* 0x000fe2000f8e003f */
[----:B------:R-:W-:Y:S01]  /*11d0*/  IMAD R0, R0, R5, RZ ;  /* 0x0000000500007224 */ /* 0x000fe200078e02ff */
[----:B------:R-:W-:Y:S01]  /*11e0*/  UIADD3 UR15, UR15, UR9, URZ ;  /* 0x000000090f0f7290 */ /* 0x000fe2000fffe03f */
[----:B------:R-:W-:-:S02]  /*11f0*/  ULDC UR46, c[0x0][0x2c4] ;  /* 0x0000b100002e7ab9 */ /* 0x000fc40000000800 */
[----:B------:R-:W-:Y:S01]  /*1200*/  IMAD.HI.U32 R0, R3, R0, R2 ;  /* 0x0000000003007227 */ /* 0x000fe200078e0002 */
[----:B------:R-:W-:Y:S01]  /*1210*/  MOV R2, R4 ;  /* 0x0000000400027202 */ /* 0x000fe20000000f00 */
[----:B------:R-:W-:Y:S02]  /*1220*/  USHF.R.S32.HI UR11, URZ, 0x6, UR27 ;  /* 0x000000063f0b7899 */ /* 0x000fe4000801141b */
[----:B------:R-:W-:Y:S02]  /*1230*/  USHF.R.S32.HI UR9, URZ, 0x6, UR21 ;  /* 0x000000063f097899 */ /* 0x000fe40008011415 */
[----:B------:R-:W-:Y:S01]  /*1240*/  IMAD.HI.U32 R0, R0, R2, RZ ;  /* 0x0000000200007227 */ /* 0x000fe200078e00ff */
[----:B------:R-:W-:Y:S01]  /*1250*/  USEL UR54, UR18, UR16, !UP2 ;  /* 0x0000001012367287 */ /* 0x000fe2000d000000 */
[----:B------:R-:W-:Y:S02]  /*1260*/  @UP1 UMOV UR40, UR12 ;  /* 0x0000000c00281c82 */ /* 0x000fe40008000000 */
[----:B------:R-:W-:Y:S01]  /*1270*/  IMAD.MOV R3, RZ, RZ, -R0 ;  /* 0x000000ffff037224 */ /* 0x000fe200078e0a00 */
[----:B------:R-:W-:-:S02]  /*1280*/  UIMAD UR24, UR5, UR35, URZ ;  /* 0x00000023051872a4 */ /* 0x000fc4000f8e023f */
[----:B------:R-:W-:Y:S01]  /*1290*/  UIMAD.WIDE UR12, UR61, UR60, URZ ;  /* 0x0000003c3d0c72a5 */ /* 0x000fe2000f8e023f */
[C---:B------:R-:W-:Y:S01]  /*12a0*/  IMAD R2, R5.reuse, R3, R2 ;  /* 0x0000000305027224 */ /* 0x040fe200078e0202 */
[----:B------:R-:W-:Y:S02]  /*12b0*/  @UP3 UIMAD UR18, UR47, UR46, URZ ;  /* 0x0000002e2f1232a4 */ /* 0x000fe4000f8e023f */
[----:B------:R-:W-:Y:S02]  /*12c0*/  USEL UR25, UR25, URZ, UP0 ;  /* 0x0000003f19197287 */ /* 0x000fe40008000000 */
[----:B------:R-:W-:Y:S01]  /*12d0*/  ISETP.GT.U32.AND P1, PT, R5, R2, PT ;  /* 0x000000020500720c */ /* 0x000fe20003f24070 */
[----:B------:R-:W-:Y:S02]  /*12e0*/  UISETP.LT.AND UP0, UPT, UR11, UR9, UPT ;  /* 0x000000090b00728c */ /* 0x000fe4000bf01270 */
[----:B------:R-:W-:Y:S02]  /*12f0*/  @UP2 UIADD3 UR48, UR17, UR24, URZ ;  /* 0x0000001811302290 */ /* 0x000fe4000fffe03f */
[----:B------:R-:W-:-:S02]  /*1300*/  UIMAD UR19, UR13, UR14, URZ ;  /* 0x0000000e0d1372a4 */ /* 0x000fc4000f8e023f */
[----:B------:R-:W-:Y:S02]  /*1310*/  @UP3 USEL UR18, UR18, UR5, !UP2 ;  /* 0x0000000512123287 */ /* 0x000fe4000d000000 */
[----:B------:R-:W-:Y:S02]  /*1320*/  UIMAD.WIDE.U32 UR16, UR12, UR14, URZ ;  /* 0x0000000e0c1072a5 */ /* 0x000fe4000f8e003f */
[----:B------:R-:W-:Y:S02]  /*1330*/  USEL UR39, UR11, UR9, UP0 ;  /* 0x000000090b277287 */ /* 0x000fe40008000000 */
[----:B------:R-:W-:Y:S01]  /*1340*/  @!P1 IMAD.IADD R2, R2, 0x1, -R5 ;  /* 0x0000000102029824 */ /* 0x000fe200078e0a05 */
[----:B------:R-:W-:Y:S01]  /*1350*/  @UP3 ULDC UR14, c[0x0][0x2e4] ;  /* 0x0000b900000e3ab9 */ /* 0x000fe20000000800 */
[----:B------:R-:W-:Y:S01]  /*1360*/  UIMAD UR19, UR12, UR15, UR19 ;  /* 0x0000000f0c1372a4 */ /* 0x000fe2000f8e0213 */
[----:B------:R-:W-:Y:S01]  /*1370*/  @!P1 IADD3 R0, R0, 0x1, RZ ;  /* 0x0000000100009810 */ /* 0x000fe20007ffe0ff */
[----:B------:R-:W-:Y:S01]  /*1380*/  @UP3 UIMAD UR41, UR55, UR14, UR18 ;  /* 0x0000000e372932a4 */ /* 0x000fe2000f8e0212 */
[----:B------:R-:W-:Y:S01]  /*1390*/  ISETP.GE.U32.AND P0, PT, R2, R5, PT ;  /* 0x000000050200720c */ /* 0x000fe20003f06070 */
[----:B------:R-:W-:Y:S01]  /*13a0*/  UIMAD.WIDE.U32 UR14, UR12, UR5, URZ ;  /* 0x000000050c0e72a5 */ /* 0x000fe2000f8e003f */
[----:B------:R-:W-:Y:S01]  /*13b0*/  LOP3.LUT R2, R6, UR55, RZ, 0x3c, !PT ;  /* 0x0000003706027c12 */ /* 0x000fe2000f8e3cff */
[----:B------:R-:W-:Y:S01]  /*13c0*/  ULEA UR18, UR39, 0xffffffc0, 0x6 ;  /* 0xffffffc027127891 */ /* 0x000fe2000f8e303f */
[----:B------:R-:W-:Y:S01]  /*13d0*/  PLOP3.LUT P1, PT, PT, PT, UP3, 0x80, 0x0 ;  /* 0x000000000000781c */ /* 0x000fe20003f2f038 */
[----:B------:R-:W-:Y:S01]  /*13e0*/  USEL UR53, UR16, UR14, !UP2 ;  /* 0x0000000e10357287 */ /* 0x000fe2000d000000 */
[----:B------:R-:W-:Y:S01]  /*13f0*/  ISETP.GE.AND P2, PT, R2, RZ, PT ;  /* 0x000000ff0200720c */ /* 0x000fe20003f46270 */
[----:B------:R-:W-:-:S02]  /*1400*/  USHF.R.S32.HI UR16, URZ, 0x1f, UR18 ;  /* 0x0000001f3f107899 */ /* 0x000fc40008011412 */
[----:B------:R-:W-:Y:S02]  /*1410*/  UIADD3 UR9, UP0, UR18, UR33, URZ ;  /* 0x0000002112097290 */ /* 0x000fe4000ff1e03f */
[----:B------:R-:W-:Y:S02]  /*1420*/  UIMAD UR11, UR13, UR5, URZ ;  /* 0x000000050d0b72a4 */ /* 0x000fe4000f8e023f */
[----:B------:R-:W-:Y:S01]  /*1430*/  @P0 VIADD R0, R0, 0x1 ;  /* 0x0000000100000836 */ /* 0x000fe20000000000 */
[----:B------:R-:W-:Y:S01]  /*1440*/  UIADD3.X UR14, UR16, UR25, URZ, UP0, !UPT ;  /* 0x00000019100e7290 */ /* 0x000fe200087fe43f */
[----:B------:R-:W-:Y:S01]  /*1450*/  PLOP3.LUT P0, PT, PT, PT, UP1, 0x80, 0x0 ;  /* 0x000000000000781c */ /* 0x000fe20003f0f018 */
[----:B------:R-:W-:Y:S01]  /*1460*/  UIMAD UR13, UR13, UR9, URZ ;  /* 0x000000090d0d72a4 */ /* 0x000fe2000f8e023f */
[----:B------:R-:W-:Y:S01]  /*1470*/  IMAD.MOV.U32 R4, RZ, RZ, R0 ;  /* 0x000000ffff047224 */ /* 0x000fe200078e0000 */
[----:B------:R-:W-:Y:S02]  /*1480*/  @UP1 UIADD3 UR30, UR23, UR31, URZ ;  /* 0x0000001f171e1290 */ /* 0x000fe4000fffe03f */
[----:B------:R-:W-:-:S02]  /*1490*/  @!UP3 UIMAD UR21, UR47, UR60, UR55 ;  /* 0x0000003c2f15b2a4 */ /* 0x000fc4000f8e0237 */
[----:B------:R-:W-:Y:S01]  /*14a0*/  @!UP2 UIADD3 UR50, UR37, UR26, URZ ;  /* 0x0000001a2532a290 */ /* 0x000fe2000fffe03f */
[----:B------:R-:W-:Y:S01]  /*14b0*/  @!P2 IADD3 R4, -R4, RZ, RZ ;  /* 0x000000ff0404a210 */ /* 0x000fe20007ffe1ff */
[----:B------:R-:W-:Y:S01]  /*14c0*/  @UP1 ULDC.64 UR24, c[0x0][0x250] ;  /* 0x0000940000181ab9 */ /* 0x000fe20000000a00 */
[----:B------:R-:W-:Y:S01]  /*14d0*/  UIMAD.WIDE.U32 UR26, UR12, UR9, URZ ;  /* 0x000000090c1a72a5 */ /* 0x000fe2000f8e003f */
[----:B------:R-:W-:Y:S01]  /*14e0*/  @!P3 LOP3.LUT R4, RZ, R6, RZ, 0x33, !PT ;  /* 0x00000006ff04b212 */ /* 0x000fe200078e33ff */
[----:B------:R-:W-:Y:S02]  /*14f0*/  UIMAD UR9, UR12, UR14, UR13 ;  /* 0x0000000e0c0972a4 */ /* 0x000fe4000f8e020d */
[----:B------:R-:W-:Y:S02]  /*1500*/  @!UP3 UIMAD UR41, UR21, UR46, URZ ;  /* 0x0000002e1529b2a4 */ /* 0x000fe4000f8e023f */
[----:B------:R-:W-:Y:S02]  /*1510*/  @UP1 UIMAD.WIDE.U32 UR12, UR30, UR24, URZ ;  /* 0x000000181e0c12a5 */ /* 0x000fe4000f8e003f */
[----:B------:R-:W-:-:S02]  /*1520*/  UIADD3 UR46, UR17, UR19, URZ ;  /* 0x00000013112e7290 */ /* 0x000fc4000fffe03f */
[----:B------:R-:W-:Y:S02]  /*1530*/  @UP2 UIADD3 UR46, UR15, UR11, URZ ;  /* 0x0000000b0f2e2290 */ /* 0x000fe4000fffe03f */
[----:B------:R-:W-:Y:S02]  /*1540*/  UIMAD UR49, UR55, UR61, URZ ;  /* 0x0000003d373172a4 */ /* 0x000fe4000f8e023f */
[----:B------:R-:W-:Y:S02]  /*1550*/  @UP1 UIMAD UR11, UR30, UR25, URZ ;  /* 0x000000191e0b12a4 */ /* 0x000fe4000f8e023f */
[----:B------:R-:W-:Y:S02]  /*1560*/  USEL UR52, UR32, URZ, UP4 ;  /* 0x0000003f20347287 */ /* 0x000fe4000a000000 */
[----:B------:R-:W-:Y:S02]  /*1570*/  USHF.R.S32.HI UR38, URZ, 0x1f, UR22 ;  /* 0x0000001f3f267899 */ /* 0x000fe40008011416 */
[----:B------:R-:W-:-:S02]  /*1580*/  USHF.R.S32.HI UR21, URZ, 0x1f, UR49 ;  /* 0x0000001f3f157899 */ /* 0x000fc40008011431 */
        /* <DEDUP_REMOVED lines=17> */
.L_x_1860:
        /* <DEDUP_REMOVED lines=13> */
.L_x_1861:
        /* <DEDUP_REMOVED lines=11> */
.L_x_1862:
[----:B------:R-:W-:-:S04]  /*1820*/  UIMAD UR5, UR47, UR60, UR55 ;  /* 0x0000003c2f0572a4 */ /* 0x000fc8000f8e0237 */
[----:B------:R-:W-:-:S12]  /*1830*/  UIMAD UR5, UR5, UR57, URZ ;  /* 0x00000039050572a4 */ /* 0x000fd8000f8e023f */
.L_x_1863:
[----:B------:R-:W1:Y:S01]  /*1840*/  S2R R26, SR_TID.X ;  /* 0x00000000001a7919 */ /* 0x000e620000002100 */
[----:B------:R-:W2:Y:S01]  /*1850*/  LDC.64 R10, c[0x0][0x420] ;  /* 0x00010800ff0a7b82 */ /* 0x000ea20000000a00 */
[----:B------:R-:W-:Y:S01]  /*1860*/  USHF.R.S32.HI UR15, URZ, 0x1f, UR55 ;  /* 0x0000001f3f0f7899 */ /* 0x000fe20008011437 */
[----:B------:R-:W-:Y:S01]  /*1870*/  BSSY B1, `(.L_x_1859) ;  /* 0x00007b7000017945 */ /* 0x000fe20003800000 */
[----:B------:R-:W-:Y:S01]  /*1880*/  ULDC.64 UR12, c[0x0][0x428] ;  /* 0x00010a00000c7ab9 */ /* 0x000fe20000000a00 */
[----:B------:R-:W-:Y:S01]  /*1890*/  UIADD3 UR43, UR18, UR5, URZ ;  /* 0x00000005122b7290 */ /* 0x000fe2000fffe03f */
[----:B------:R-:W-:Y:S01]  /*18a0*/  IMAD.U32 R14, RZ, RZ, UR12 ;  /* 0x0000000cff0e7e24 */ /* 0x000fe2000f8e00ff */
[----:B------:R-:W-:Y:S02]  /*18b0*/  UIMAD UR5, UR15, UR12, URZ ;  /* 0x0000000c0f0572a4 */ /* 0x000fe4000f8e023f */
[----:B------:R-:W-:Y:S02]  /*18c0*/  UIADD3 UR9, -UR8, UR10, UR22 ;  /* 0x0000000a08097290 */ /* 0x000fe4000fffe116 */
[----:B------:R-:W-:Y:S01]  /*18d0*/  UIMAD UR14, UR61, UR60, URZ ;  /* 0x0000003c3d0e72a4 */ /* 0x000fe2000f8e023f */
[----:B------:R-:W-:Y:S01]  /*18e0*/  ULDC UR44, c[0x0][0x398] ;  /* 0x0000e600002c7ab9 */ /* 0x000fe20000000800 */
[----:B------:R-:W-:-:S02]  /*18f0*/  UIMAD UR33, UR55, UR13, UR5 ;  /* 0x0000000d372172a4 */ /* 0x000fc4000f8e0205 */
[----:B------:R-:W-:Y:S02]  /*1900*/  UIADD3 UR5, UR9, -UR44, URZ ;  /* 0x8000002c09057290 */ /* 0x000fe4000fffe03f */
[----:B------:R-:W-:Y:S01]  /*1910*/  USHF.L.U32 UR9, UR14, 0x6, URZ ;  /* 0x000000060e097899 */ /* 0x000fe2000800063f */
[----:B------:R-:W-:Y:S01]  /*1920*/  ULDC.64 UR12, c[0x0][0x258] ;  /* 0x00009600000c7ab9 */ /* 0x000fe20000000a00 */
[----:B------:R-:W-:Y:S02]  /*1930*/  UIADD3 UR41, UR18, UR41, URZ ;  /* 0x0000002912297290 */ /* 0x000fe4000fffe03f */
[----:B------:R-:W-:Y:S02]  /*1940*/  UIADD3 UR19, UP2, UP0, UR26, UR9, UR49 ;  /* 0x000000091a137290 */ /* 0x000fe4000f85e031 */
[----:B------:R-:W-:Y:S01]  /*1950*/  USHF.R.S32.HI UR9, URZ, 0x1f, UR9 ;  /* 0x0000001f3f097899 */ /* 0x000fe20008011409 */
[----:B------:R-:W-:Y:S01]  /*1960*/  ULDC.64 UR60, c[0x0][0x2b0] ;  /* 0x0000ac00003c7ab9 */ /* 0x000fe20000000a00 */
[----:B------:R-:W-:-:S02]  /*1970*/  ULDC.64 UR36, c[0x0][0x210] ;  /* 0x0000840000247ab9 */ /* 0x000fc40000000a00 */
[----:B------:R-:W-:Y:S01]  /*1980*/  UIADD3.X UR9, UR17, UR9, UR21, UP2, UP0 ;  /* 0x0000000911097290 */ /* 0x000fe200097e0415 */
[----:B------:R-:W-:Y:S01]  /*1990*/  ULDC.64 UR26, c[0x0][0x3e0] ;  /* 0x0000f800001a7ab9 */ /* 0x000fe20000000a00 */
        /* <DEDUP_REMOVED lines=41> */
[----:B------:R-:W-:Y:S01]  /*1c30*/  IADD3 R5, P1, R12, UR5, RZ ;  /* 0x000000050c057c10 */ /* 0x000fe2000ff3e0ff */
[----:B------:R-:W-:-:S02]  /*1c40*/  UIMAD.WIDE UR12, UR41, 0x4, UR60 ;  /* 0x00000004290c78a5 */ /* 0x000fc4000f8e023c */
[----:B------:R-:W-:Y:S01]  /*1c50*/  UISETP.GT.AND UP0, UPT, UR39, UR21, UPT ;  /* 0x000000152700728c */ /* 0x000fe2000bf04270 */
[----:B------:R-:W-:Y:S01]  /*1c60*/  LEA.HI.X.SX32 R12, R12, UR9, 0x1, P1 ;  /* 0x000000090c0c7c11 */ /* 0x000fe200088f0eff */
[----:B------:R-:W-:Y:S01]  /*1c70*/  VIADD R7, R7, UR33 ;  /* 0x0000002107077c36 */ /* 0x000fe20008000000 */
[----:B------:R-:W-:Y:S01]  /*1c80*/  LEA R232, P1, R5, UR16, 0x2 ;  /* 0x0000001005e87c11 */ /* 0x000fe2000f8210ff */
[----:B------:R-:W-:Y:S01]  /*1c90*/  ULDC.64 UR60, c[0x0][0x478] ;  /* 0x00011e00003c7ab9 */ /* 0x000fe20000000a00 */
[----:B------:R-:W-:Y:S01]  /*1ca0*/  VIADD R9, R9, UR15 ;  /* 0x0000000f09097c36 */ /* 0x000fe20008000000 */
[----:B------:R-:W-:Y:S01]  /*1cb0*/  UIMAD.WIDE UR18, UR43, 0x4, UR60 ;  /* 0x000000042b1278a5 */ /* 0x000fe2000f8e023c */
[----:B------:R-:W-:Y:S01]  /*1cc0*/  LEA.HI.X R233, R5, UR17, R12, 0x2, P1 ;  /* 0x0000001105e97c11 */ /* 0x000fe200088f140c */
[----:B------:R-:W-:Y:S01]  /*1cd0*/  IMAD.WIDE.U32 R6, R0, R10, R6 ;  /* 0x0000000a00067225 */ /* 0x000fe200078e0006 */
[----:B------:R-:W-:Y:S01]  /*1ce0*/  PLOP3.LUT P1, PT, PT, PT, UP0, 0x80, 0x0 ;  /* 0x000000000000781c */ /* 0x000fe20003f2f008 */
[----:B------:R-:W-:Y:S01]  /*1cf0*/  UIADD3 UR5, UR39, -0x1, URZ ;  /* 0xffffffff27057890 */ /* 0x000fe2000fffe03f */
[----:B------:R-:W-:Y:S01]  /*1d00*/  LEA R240, P3, R8, UR36, 0x1 ;  /* 0x0000002408f07c11 */ /* 0x000fe2000f8608ff */
[----:B------:R-:W-:Y:S01]  /*1d10*/  IMAD.IADD R7, R7, 0x1, R13 ;  /* 0x0000000107077824 */ /* 0x000fe200078e020d */
[----:B------:R-:W-:Y:S01]  /*1d20*/  LEA R238, P2, R6, UR26, 0x1 ;  /* 0x0000001a06ee7c11 */ /* 0x000fe2000f8408ff */
[----:B------:R-:W-:Y:S01]  /*1d30*/  UMOV UR16, UR12 ;  /* 0x0000000c00107c82 */ /* 0x000fe20008000000 */
[----:B------:R-:W-:Y:S01]  /*1d40*/  LEA.HI.X R241, R8, UR37, R9, 0x1, P3 ;  /* 0x0000002508f17c11 */ /* 0x000fe200098f0c09 */
[----:B------:R-:W-:Y:S01]  /*1d50*/  UMOV UR15, UR13 ;  /* 0x0000000d000f7c82 */ /* 0x000fe20008000000 */
[----:B------:R-:W-:Y:S01]  /*1d60*/  LEA.HI.X R239, R6, UR27, R7, 0x1, P2 ;  /* 0x0000001b06ef7c11 */ /* 0x000fe200090f0c07 */
[----:B------:R-:W-:-:S04]  /*1d70*/  UMOV UR17, UR19 ;  /* 0x0000001300117c82 */ /* 0x000fc80008000000 */
        /* <DEDUP_REMOVED lines=20> */
.L_x_1865:
        /* <DEDUP_REMOVED lines=19> */
.L_x_1866:
        /* <DEDUP_REMOVED lines=33> */
.L_x_1868:
[----:B------:R-:W-:Y:S05]  /*2200*/  BSYNC B0 ;  /* 0x0000000000007941 */ /* 0x000fea0003800000 */
.L_x_1867:
        /* <DEDUP_REMOVED lines=16> */
.L_x_1870:
[----:B------:R-:W-:Y:S05]  /*2310*/  BSYNC B0 ;  /* 0x0000000000007941 */ /* 0x000fea0003800000 */
.L_x_1869:
        /* <DEDUP_REMOVED lines=29> */
.L_x_1872:
[----:B------:R-:W-:Y:S05]  /*24f0*/  BSYNC B0 ;  /* 0x0000000000007941 */ /* 0x000fea0003800000 */
.L_x_1871:
        /* <DEDUP_REMOVED lines=16> */
.L_x_1864:
        /* <DEDUP_REMOVED lines=61> */
.L_x_1875:
[----:B------:R-:W-:Y:S01]  /*29d0*/  @!PT LDS RZ, [RZ] ;  /* 0x00000000fffff984 */ /* 0x000fe20000000800 */
[----:B------:R-:W-:Y:S01]  /*29e0*/  @!PT LDS RZ, [RZ] ;  /* 0x00000000fffff984 */ /* 0x000fe20000000800 */
[----:B------:R-:W-:Y:S01]  /*29f0*/  @!PT LDS RZ, [RZ] ;  /* 0x00000000fffff984 */ /* 0x000fe20000000800 */
[----:B------:R2:W-:Y:S04]  /*2a00*/  LDGSTS.E.BYPASS.LTC128B.128 [R235], desc[UR6][R240.64] ;  /* 0x00000000f0eb7fae */ /* 0x0005e8000b901d46 */
[----:B------:R2:W-:Y:S04]  /*2a10*/  LDGSTS.E.BYPASS.LTC128B.128 [R235+0x2000], desc[UR6][R240.64+0x80] ;  /* 0x02000080f0eb7fae */ /* 0x0005e8000b901d46 */
[----:B------:R2:W-:Y:S04]  /*2a20*/  LDGSTS.E.BYPASS.LTC128B.128 [R235+0x4000], desc[UR6][R240.64+0x100] ;  /* 0x04000100f0eb7fae */ /* 0x0005e8000b901d46 */
[----:B------:R2:W-:Y:S02]  /*2a30*/  LDGSTS.E.BYPASS.LTC128B.128 [R235+0x6000], desc[UR6][R240.64+0x180] ;  /* 0x06000180f0eb7fae */ /* 0x0005e4000b901d46 */
.L_x_1876:
[----:B------:R-:W-:Y:S05]  /*2a40*/  BSYNC B0 ;  /* 0x0000000000007941 */ /* 0x000fea0003800000 */
.L_x_1874:
        /* <DEDUP_REMOVED lines=21> */
.L_x_1878:
        /* <DEDUP_REMOVED lines=10> */
.L_x_1879:
[----:B------:R-:W-:Y:S05]  /*2c40*/  BSYNC B0 ;  /* 0x0000000000007941 */ /* 0x000fea0003800000 */
.L_x_1877:
        /* <DEDUP_REMOVED lines=21> */
[----:B------:R-:W-:Y:S01]  /*2da0*/  IMAD.MOV.U32 R245, RZ, RZ, 0x7f800000 ;  /* 0x7f800000fff57424 */ /* 0x000fe200078e00ff */
[----:B------:R-:W-:Y:S01]  /*2db0*/  IADD3.X R3, R3, UR32, R5, P3, !PT ;  /* 0x0000002003037c10 */ /* 0x000fe20009ffe405 */
[----:B------:R-:W-:Y:S01]  /*2dc0*/  IMAD R5, R15, UR12, RZ ;  /* 0x0000000c0f057c24 */ /* 0x000fe2000f8e02ff */
[----:B------:R-:W-:Y:S01]  /*2dd0*/  @!P1 IADD3 R8, P3, R0, 0x20, RZ ;  /* 0x0000002000089810 */ /* 0x000fe20007f7e0ff */
[C---:B------:R-:W-:Y:S01]  /*2de0*/  IMAD.WIDE.U32 R6, R4.reuse, UR26, R6 ;  /* 0x0000001a04067c25 */ /* 0x040fe2000f8e0006 */
[----:B------:R-:W1:Y:S03]  /*2df0*/  @!P1 LDC.64 R24, c[0x0][0x218] ;  /* 0x00008600ff189b82 */ /* 0x000e660000000a00 */
[----:B------:R-:W-:Y:S01]  /*2e00*/  IMAD.MOV.U32 R246, RZ, RZ, 0x7f800000 ;  /* 0x7f800000fff67424 */ /* 0x000fe200078e00ff */
[----:B------:R1:W-:Y:S01]  /*2e10*/  @P2 STS.128 [R236+0x18000], RZ ;  /* 0x018000ffec002388 */ /* 0x0003e20000000c00 */
[----:B------:R-:W-:-:S02]  /*2e20*/  IMAD R9, R4, UR13, R5 ;  /* 0x0000000d04097c24 */ /* 0x000fc4000f8e0205 */
[----:B------:R-:W-:Y:S01]  /*2e30*/  IMAD.MOV.U32 R225, RZ, RZ, 0x20 ;  /* 0x00000020ffe17424 */ /* 0x000fe200078e00ff */
        /* <DEDUP_REMOVED lines=12> */
[C---:B------:R-:W-:Y:S01]  /*2f00*/  @!P1 IADD3 R10, P3, R0.reuse, 0x20, RZ ;  /* 0x00000020000a9810 */ /* 0x040fe20007f7e0ff */
[----:B------:R-:W-:Y:S01]  /*2f10*/  @!P2 IMAD.MOV.U32 R4, RZ, RZ, R6 ;  /* 0x000000ffff04a224 */ /* 0x000fe200078e0006 */
        /* <DEDUP_REMOVED lines=123> */
[----:B------:R-:W-:Y:S01]  /*36d0*/  ULDC UR25, c[0x0][0x2dc] ;  /* 0x0000b70000197ab9 */ /* 0x000fe20000000800 */
[----:B------:R-:W-:-:S02]  /*36e0*/  ULDC UR19, c[0x0][0x2ec] ;  /* 0x0000bb0000137ab9 */ /* 0x000fc40000000800 */
        /* <DEDUP_REMOVED lines=26> */
[----:B------:R-:W-:Y:S01]  /*3890*/  VIADD R2, R230, 0x4000 ;  /* 0x00004000e6027836 */ /* 0x000fe20000000000 */
[----:B------:R-:W-:Y:S01]  /*38a0*/  UIADD3 UR9, UR22, UR10, URZ ;  /* 0x0000000a16097290 */ /* 0x000fe2000fffe03f */
[----:B------:R-:W-:Y:S02]  /*38b0*/  VIADD R0, R231, 0x4000 ;  /* 0x00004000e7007836 */ /* 0x000fe40000000000 */
[----:B------:R-:W-:Y:S01]  /*38c0*/  SEL R225, R225, 0xffffffe0, !P1 ;  /* 0xffffffe0e1e17807 */ /* 0x000fe20004800000 */
[----:B------:R-:W-:Y:S01]  /*38d0*/  UIADD3 UR9, -UR8, 0x40, UR9 ;  /* 0x0000004008097890 */ /* 0x000fe2000fffe109 */
[----:B------:R-:W-:Y:S02]  /*38e0*/  SEL R224, R224, 0xffffffc0, !P2 ;  /* 0xffffffc0e0e07807 */ /* 0x000fe40005000000 */
[----:B------:R-:W-:Y:S01]  /*38f0*/  SEL R2, R2, R230, !P0 ;  /* 0x000000e602027207 */ /* 0x000fe20004000000 */
[----:B------:R-:W-:Y:S01]  /*3900*/  IMAD.IADD R227, R226, 0x1, R225 ;  /* 0x00000001e2e37824 */ /* 0x000fe200078e02e1 */
[----:B------:R-:W-:-:S02]  /*3910*/  SEL R0, R0, R231, !P0 ;  /* 0x000000e700007207 */ /* 0x000fc40004000000 */
[----:B------:R-:W-:Y:S02]  /*3920*/  CS2R R26, SRZ ;  /* 0x00000000001a7805 */ /* 0x000fe4000001ff00 */
[----:B------:R-:W-:Y:S02]  /*3930*/  CS2R R22, SRZ ;  /* 0x0000000000167805 */ /* 0x000fe4000001ff00 */
[----:B------:R-:W-:Y:S01]  /*3940*/  LEA R221, R2, UR4, 0x1 ;  /* 0x0000000402dd7c11 */ /* 0x000fe2000f8e08ff */
[----:B------:R-:W-:Y:S01]  /*3950*/  IMAD.IADD R228, R226, 0x1, R224 ;  /* 0x00000001e2e47824 */ /* 0x000fe200078e02e0 */
[----:B------:R-:W-:Y:S01]  /*3960*/  LEA R216, R0, UR4, 0x1 ;  /* 0x0000000400d87c11 */ /* 0x000fe2000f8e08ff */
[----:B------:R-:W-:Y:S01]  /*3970*/  IMAD.IADD R229, R224, 0x1, R227 ;  /* 0x00000001e0e57824 */ /* 0x000fe200078e02e3 */
[----:B------:R-:W-:-:S03]  /*3980*/  UIADD3 UR22, UR9, -UR44, URZ ;  /* 0x8000002c09167290 */ /* 0x000fc6000fffe03f */
[----:B---3--:R-:W-:-:S09]  /*3990*/  ULDC UR9, c[0x0][0x39c] ;  /* 0x0000e70000097ab9 */ /* 0x008fd20000000800 */
.L_x_1884:
[----:B------:R-:W0:Y:S01]  /*39a0*/  LDGDEPBAR ;  /* 0x00000000000079af */ /* 0x000e220000000000 */
[C---:B------:R-:W-:Y:S01]  /*39b0*/  IADD3 R3, R221.reuse, R225, RZ ;  /* 0x000000e1dd037210 */ /* 0x040fe20007ffe0ff */
[----:B------:R-:W-:Y:S01]  /*39c0*/  USHF.L.U32 UR12, UR5, 0x6, URZ ;  /* 0x00000006050c7899 */ /* 0x000fe2000800063f */
[-C--:B------:R-:W-:Y:S01]  /*39d0*/  IADD3 R2, R221, R224.reuse, RZ ;  /* 0x000000e0dd027210 */ /* 0x080fe20007ffe0ff */
[----:B------:R-:W-:Y:S01]  /*39e0*/  UMOV UR11, UR58 ;  /* 0x0000003a000b7c82 */ /* 0x000fe20008000000 */
[----:B------:R-:W-:Y:S01]  /*39f0*/  IADD3 R0, R3, R224, RZ ;  /* 0x000000e003007210 */ /* 0x000fe20007ffe0ff */
[----:B------:R-:W-:Y:S01]  /*3a00*/  UISETP.GE.AND UP0, UPT, UR12, UR22, UPT ;  /* 0x000000160c00728c */ /* 0x000fe2000bf06270 */
        /* <DEDUP_REMOVED lines=9> */
[----:B------:R-:W4:Y:S04]  /*3aa0*/  LDSM.16.M88.4 R104, [R220] ;  /* 0x00000000dc68783b */ /* 0x000f280000000200 */
[----:B------:R-:W-:Y:S04]  /*3ab0*/  LDSM.16.M88.4 R108, [R0] ;  /* 0x00000000006c783b */ /* 0x000fe80000000200 */
        /* <DEDUP_REMOVED lines=170> */
.L_x_1880:
[----:B------:R-:W-:Y:S01]  /*4560*/  UIADD3 UR14, UR8, 0x1, -UR10 ;  /* 0x00000001080e7890 */ /* 0x000fe2000fffe80a */
[----:B------:R-:W-:Y:S01]  /*4570*/  IMAD.U32 R0, RZ, RZ, UR20 ;  /* 0x00000014ff007e24 */ /* 0x000fe2000f8e00ff */
[----:B------:R-:W-:Y:S01]  /*4580*/  UIADD3 UR13, -UR11, UR8, -UR10 ;  /* 0x000000080b0d7290 */ /* 0x000fe2000fffe90a */
[----:B--2---:R-:W-:Y:S01]  /*4590*/  VIADD R4, R251, UR12 ;  /* 0x0000000cfb047c36 */ /* 0x004fe20008000000 */
[----:B------:R-:W-:Y:S01]  /*45a0*/  UIADD3 UR12, UR14, UR24, URZ ;  /* 0x000000180e0c7290 */ /* 0x000fe2000fffe03f */
[----:B------:R-:W-:Y:S02]  /*45b0*/  IMAD R0, R0, 0x40, R252 ;  /* 0x0000004000007824 */ /* 0x000fe400078e02fc */
        /* <DEDUP_REMOVED lines=64> */
.L_x_1881:
[C---:B------:R-:W-:Y:S01]  /*49c0*/  FMUL.FTZ R2, R245.reuse, 1.4426950216293334961 ;  /* 0x3fb8aa3bf5027820 */ /* 0x040fe20000410000 */
[----:B------:R-:W-:Y:S01]  /*49d0*/  FSETP.NEU.FTZ.AND P0, PT, R245, -INF , PT ;  /* 0xff800000f500780b */ /* 0x000fe20003f1d000 */
[----:B------:R-:W-:Y:S01]  /*49e0*/  FMUL.FTZ R10, R246, 1.4426950216293334961 ;  /* 0x3fb8aa3bf60a7820 */ /* 0x000fe20000410000 */
[----:B------:R-:W-:Y:S02]  /*49f0*/  UISETP.GT.AND UP3, UPT, UR5, UR21, UPT ;  /* 0x000000150500728c */ /* 0x000fe4000bf64270 */
[----:B------:R-:W-:Y:S02]  /*4a00*/  FSEL R2, R2, RZ, P0 ;  /* 0x000000ff02027208 */ /* 0x000fe40000000000 */
[----:B------:R-:W-:Y:S02]  /*4a10*/  FSETP.NEU.FTZ.AND P0, PT, R246, -INF , PT ;  /* 0xff800000f600780b */ /* 0x000fe40003f1d000 */
[----:B------:R-:W-:Y:S01]  /*4a20*/  PLOP3.LUT P1, PT, PT, PT, UP3, 0x80, 0x0 ;  /* 0x000000000000781c */ /* 0x000fe20003f2f038 */
[--C-:B------:R-:W-:Y:S04]  /*4a30*/  FFMA.FTZ R0, R19, UR19, -R2.reuse ;  /* 0x0000001313007c23 */ /* 0x100fe80008010802 */
[----:B------:R1:W-:Y:S02]  /*4a40*/  MUFU.EX2 R203, R0 ;  /* 0x0000000000cb7308 */ /* 0x0003e40000000800 */
[----:B-1----:R-:W-:Y:S01]  /*4a50*/  FSEL R0, R10, RZ, P0 ;  /* 0x000000ff0a007208 */ /* 0x002fe20000000000 */
[----:B------:R-:W-:Y:S04]  /*4a60*/  FFMA.FTZ R10, R84, UR19, -R2 ;  /* 0x00000013540a7c23 */ /* 0x000fe80008010802 */
[--C-:B------:R-:W-:Y:S03]  /*4a70*/  FFMA.FTZ R3, R3, UR19, -R0.reuse ;  /* 0x0000001303037c23 */ /* 0x100fe60008010800 */
[----:B------:R1:W2:Y:S10]  /*4a80*/  MUFU.EX2 R201, R10 ;  /* 0x0000000a00c97308 */ /* 0x0002b40000000800 */
[----:B------:R3:W-:Y:S01]  /*4a90*/  MUFU.EX2 R199, R3 ;  /* 0x0000000300c77308 */ /* 0x0007e20000000800 */
[----:B-1----:R-:W-:Y:S09]  /*4aa0*/  FFMA.FTZ R10, R12, UR19, -R0 ;  /* 0x000000130c0a7c23 */ /* 0x002ff20008010800 */
[----:B------:R-:W-:Y:S01]  /*4ab0*/  MUFU.EX2 R200, R10 ;  /* 0x0000000a00c87308 */ /* 0x000fe20000000800 */
[--C-:B---3--:R-:W-:Y:S09]  /*4ac0*/  FFMA.FTZ R3, R13, UR19, -R2.reuse ;  /* 0x000000130d037c23 */ /* 0x108ff20008010802 */
[----:B------:R1:W-:Y:S02]  /*4ad0*/  MUFU.EX2 R206, R3 ;  /* 0x0000000300ce7308 */ /* 0x0003e40000000800 */
[----:B-1----:R-:W-:Y:S08]  /*4ae0*/  FFMA.FTZ R3, R14, UR19, -R2 ;  /* 0x000000130e037c23 */ /* 0x002ff00008010802 */
[----:B------:R1:W-:Y:S02]  /*4af0*/  MUFU.EX2 R205, R3 ;  /* 0x0000000300cd7308 */ /* 0x0003e40000000800 */
[--C-:B-1----:R-:W-:Y:S01]  /*4b00*/  FFMA.FTZ R3, R4, UR19, -R0.reuse ;  /* 0x0000001304037c23 */ /* 0x102fe20008010800 */
[----:B--2---:R-:W-:Y:S07]  /*4b10*/  F2FP.BF16.F32.PACK_AB R4, R201, R203 ;  /* 0x000000cbc904723e */ /* 0x004fee00000010ff */
[----:B------:R1:W-:Y:S01]  /*4b20*/  MUFU.EX2 R204, R3 ;  /* 0x0000000300cc7308 */ /* 0x0003e20000000800 */
[----:B------:R2:W-:Y:S01]  /*4b30*/  STS [R237+0x2a000], R4 ;  /* 0x02a00004ed007388 */ /* 0x0005e20000000800 */
[----:B-1----:R-:W-:Y:S08]  /*4b40*/  FFMA.FTZ R3, R5, UR19, -R0 ;  /* 0x0000001305037c23 */ /* 0x002ff00008010800 */
[----:B------:R1:W-:Y:S02]  /*4b50*/  MUFU.EX2 R202, R3 ;  /* 0x0000000300ca7308 */ /* 0x0003e40000000800 */
[--C-:B-1----:R-:W-:Y:S08]  /*4b60*/  FFMA.FTZ R3, R15, UR19, -R2.reuse ;  /* 0x000000130f037c23 */ /* 0x102ff00008010802 */
[----:B------:R1:W-:Y:S02]  /*4b70*/  MUFU.EX2 R210, R3 ;  /* 0x0000000300d27308 */ /* 0x0003e40000000800 */
[----:B-1----:R-:W-:Y:S08]  /*4b80*/  FFMA.FTZ R3, R16, UR19, -R2 ;  /* 0x0000001310037c23 */ /* 0x002ff00008010802 */
[----:B------:R1:W3:Y:S02]  /*4b90*/  MUFU.EX2 R209, R3 ;  /* 0x0000000300d17308 */ /* 0x0002e40000000800 */
[--C-:B-1----:R-:W-:Y:S01]  /*4ba0*/  FFMA.FTZ R3, R6, UR19, -R0.reuse ;  /* 0x0000001306037c23 */ /* 0x102fe20008010800 */
[----:B---3--:R-:W-:Y:S07]  /*4bb0*/  F2FP.BF16.F32.PACK_AB R5, R209, R210 ;  /* 0x000000d2d105723e */ /* 0x008fee00000010ff */
[----:B------:R1:W-:Y:S02]  /*4bc0*/  MUFU.EX2 R208, R3 ;  /* 0x0000000300d07308 */ /* 0x0003e40000000800 */
[----:B-1----:R-:W-:Y:S08]  /*4bd0*/  FFMA.FTZ R3, R7, UR19, -R0 ;  /* 0x0000001307037c23 */ /* 0x002ff00008010800 */
[----:B------:R1:W2:Y:S02]  /*4be0*/  MUFU.EX2 R207, R3 ;  /* 0x0000000300cf7308 */ /* 0x0002a40000000800 */
[--C-:B-1----:R-:W-:Y:S01]  /*4bf0*/  FFMA.FTZ R3, R17, UR19, -R2.reuse ;  /* 0x0000001311037c23 */ /* 0x102fe20008010802 */
[----:B------:R-:W-:Y:S01]  /*4c00*/  FFMA.FTZ R2, R18, UR19, -R2 ;  /* 0x0000001312027c23 */ /* 0x000fe20008010802 */
[----:B--2---:R-:W-:Y:S06]  /*4c10*/  F2FP.BF16.F32.PACK_AB R4, R207, R208 ;  /* 0x000000d0cf04723e */ /* 0x004fec00000010ff */
[----:B------:R1:W-:Y:S10]  /*4c20*/  MUFU.EX2 R214, R3 ;  /* 0x0000000300d67308 */ /* 0x0003f40000000800 */
[----:B------:R2:W3:Y:S01]  /*4c30*/  MUFU.EX2 R213, R2 ;  /* 0x0000000200d57308 */ /* 0x0004e20000000800 */
[----:B-1----:R-:W-:Y:S05]  /*4c40*/  F2FP.BF16.F32.PACK_AB R3, R199, R200 ;  /* 0x000000c8c703723e */ /* 0x002fea00000010ff */
[----:B------:R3:W-:Y:S01]  /*4c50*/  STS [R237+0x2a400], R3 ;  /* 0x02a40003ed007388 */ /* 0x0007e20000000800 */
[--C-:B--2---:R-:W-:Y:S01]  /*4c60*/  FFMA.FTZ R2, R8, UR19, -R0.reuse ;  /* 0x0000001308027c23 */ /* 0x104fe20008010800 */
[----:B------:R-:W-:Y:S03]  /*4c70*/  FFMA.FTZ R0, R9, UR19, -R0 ;  /* 0x0000001309007c23 */ /* 0x000fe60008010800 */
[----:B------:R1:W-:Y:S10]  /*4c80*/  MUFU.EX2 R212, R2 ;  /* 0x0000000200d47308 */ /* 0x0003f40000000800 */
[----:B------:R2:W4:Y:S01]  /*4c90*/  MUFU.EX2 R211, R0 ;  /* 0x0000000000d37308 */ /* 0x0005220000000800 */
[----:B-1----:R-:W-:Y:S02]  /*4ca0*/  F2FP.BF16.F32.PACK_AB R2, R205, R206 ;  /* 0x000000cecd02723e */ /* 0x002fe400000010ff */
[----:B---3--:R-:W-:Y:S03]  /*4cb0*/  F2FP.BF16.F32.PACK_AB R3, R213, R214 ;  /* 0x000000d6d503723e */ /* 0x008fe600000010ff */
[----:B------:R4:W-:Y:S01]  /*4cc0*/  STS [R244+0x2a000], R2 ;  /* 0x02a00002f4007388 */ /* 0x0009e20000000800 */
[----:B--2---:R-:W-:Y:S05]  /*4cd0*/  F2FP.BF16.F32.PACK_AB R0, R202, R204 ;  /* 0x000000ccca00723e */ /* 0x004fea00000010ff */
[----:B------:R1:W-:Y:S05]  /*4ce0*/  STS [R244+0x2a400], R0 ;  /* 0x02a40000f4007388 */ /* 0x0003ea0000000800 */
[----:B------:R-:W-:Y:S05]  /*4cf0*/  STS [R242+0x2a000], R5 ;  /* 0x02a00005f2007388 */ /* 0x000fea0000000800 */
[----:B------:R-:W-:Y:S05]  /*4d00*/  STS [R242+0x2a400], R4 ;  /* 0x02a40004f2007388 */ /* 0x000fea0000000800 */
[----:B------:R2:W-:Y:S01]  /*4d10*/  STS [R243+0x2a000], R3 ;  /* 0x02a00003f3007388 */ /* 0x0005e20000000800 */
[----:B----4-:R-:W-:Y:S05]  /*4d20*/  F2FP.BF16.F32.PACK_AB R2, R211, R212 ;  /* 0x000000d4d302723e */ /* 0x010fea00000010ff */
[----:B------:R3:W-:Y:S01]  /*4d30*/  STS [R243+0x2a400], R2 ;  /* 0x02a40002f3007388 */ /* 0x0007e20000000800 */
[----:B-1----:R-:W-:Y:S04]  /*4d40*/  LEA R0, R230, UR4, 0x1 ;  /* 0x00000004e6007c11 */ /* 0x002fe8000f8e08ff */
[----:B------:R-:W-:Y:S05]  /*4d50*/  LDSM.16.M88.4 R8, [R218+UR4+0x20000] ;  /* 0x02000004da08783b */ /* 0x000fea0008000200 */
[----:B------:R-:W1:Y:S05]  /*4d60*/  LDSM.16.M88.4 R16, [R0+0x10000] ;  /* 0x010000000010783b */ /* 0x000e6a0000000200 */
[----:B------:R-:W4:Y:S01]  /*4d70*/  LDSM.16.M88.4 R84, [R218+UR4+0x20800] ;  /* 0x02080004da54783b */ /* 0x000f220008000200 */
[CC--:B--2---:R-:W-:Y:S04]  /*4d80*/  IADD3 R3, R224.reuse, R0.reuse, RZ ;  /* 0x00000000e0037210 */ /* 0x0c4fe80007ffe0ff */
[----:B------:R-:W-:Y:S05]  /*4d90*/  LDSM.16.M88.4 R92, [R217+0x8000] ;  /* 0x00800000d95c783b */ /* 0x000fea0000000200 */
[----:B------:R-:W-:Y:S01]  /*4da0*/  LDSM.16.M88.4 R96, [R217+0x8800] ;  /* 0x00880000d960783b */ /* 0x000fe20000000200 */
[----:B---3--:R-:W-:Y:S04]  /*4db0*/  IADD3 R2, R225, R0, RZ ;  /* 0x00000000e1027210 */ /* 0x008fe80007ffe0ff */
[----:B------:R-:W-:Y:S01]  /*4dc0*/  LDSM.16.M88.4 R100, [R3+0x10000] ;  /* 0x010000000364783b */ /* 0x000fe20000000200 */
[----:B------:R-:W-:Y:S04]  /*4dd0*/  IADD3 R116, R224, R2, RZ ;  /* 0x00000002e0747210 */ /* 0x000fe80007ffe0ff */
[----:B------:R-:W2:Y:S05]  /*4de0*/  LDSM.16.M88.4 R88, [R2+0x10000] ;  /* 0x010000000258783b */ /* 0x000eaa0000000200 */
[----:B------:R-:W3:Y:S05]  /*4df0*/  LDSM.16.M88.4 R104, [R220+0x8000] ;  /* 0x00800000dc68783b */ /* 0x000eea0000000200 */
[----:B------:R-:W-:Y:S01]  /*4e00*/  LDSM.16.M88.4 R108, [R116+0x10000] ;  /* 0x01000000746c783b */ /* 0x000fe20000000200 */
[C---:B-1----:R-:W-:Y:S04]  /*4e10*/  HMMA.16816.F32.BF16 R4, R16.reuse, R8, RZ ;  /* 0x000000081004723c */ /* 0x042fe800000418ff */
[----:B------:R-:W-:Y:S02]  /*4e20*/  LDSM.16.M88.4 R112, [R219+0x8000] ;  /* 0x00800000db70783b */ /* 0x000fe40000000200 */
[C---:B------:R-:W-:Y:S06]  /*4e30*/  HMMA.16816.F32.BF16 R8, R16.reuse, R10, RZ ;  /* 0x0000000a1008723c */ /* 0x040fec00000418ff */
[C---:B----4-:R-:W-:Y:S06]  /*4e40*/  HMMA.16816.F32.BF16 R12, R16.reuse, R84, RZ ;  /* 0x00000054100c723c */ /* 0x050fec00000418ff */
[----:B------:R-:W-:Y:S01]  /*4e50*/  HMMA.16816.F32.BF16 R16, R16, R86, RZ ;  /* 0x000000561010723c */ /* 0x000fe200000418ff */
[----:B------:R-:W1:Y:S05]  /*4e60*/  LDSM.16.M88.4 R84, [R220+0x8800] ;  /* 0x00880000dc54783b */ /* 0x000e6a0000000200 */
[C---:B--2---:R-:W-:Y:S06]  /*4e70*/  HMMA.16816.F32.BF16 R4, R88.reuse, R92, R4 ;  /* 0x0000005c5804723c */ /* 0x044fec0000041804 */
[C---:B------:R-:W-:Y:S01]  /*4e80*/  HMMA.16816.F32.BF16 R8, R88.reuse, R94, R8 ;  /* 0x0000005e5808723c */ /* 0x040fe20000041808 */
[----:B------:R-:W-:Y:S05]  /*4e90*/  LDSM.16.M88.4 R92, [R0+0x12000] ;  /* 0x01200000005c783b */ /* 0x000fea0000000200 */
[C---:B------:R-:W-:Y:S06]  /*4ea0*/  HMMA.16816.F32.BF16 R12, R88.reuse, R96, R12 ;  /* 0x00000060580c723c */ /* 0x040fec000004180c */
[----:B------:R-:W-:Y:S01]  /*4eb0*/  HMMA.16816.F32.BF16 R16, R88, R98, R16 ;  /* 0x000000625810723c */ /* 0x000fe20000041810 */
[----:B------:R-:W2:Y:S05]  /*4ec0*/  LDSM.16.M88.4 R88, [R219+0x8800] ;  /* 0x00880000db58783b */ /* 0x000eaa0000000200 */
[C---:B---3--:R-:W-:Y:S01]  /*4ed0*/  HMMA.16816.F32.BF16 R4, R100.reuse, R104, R4 ;  /* 0x000000686404723c */ /* 0x048fe20000041804 */
        /* <DEDUP_REMOVED lines=56> */
[----:B------:R3:W2:Y:S05]  /*5260*/  LDSM.16.M88.4 R108, [R0+0x16000] ;  /* 0x01600000006c783b */ /* 0x0006aa0000000200 */
[C---:B------:R-:W-:Y:S01]  /*5270*/  HMMA.16816.F32.BF16 R8, R92.reuse, R98, R8 ;  /* 0x000000625c08723c */ /* 0x040fe20000041808 */
[----:B------:R-:W-:Y:S05]  /*5280*/  LDSM.16.M88.4 R96, [R217+0xe000] ;  /* 0x00e00000d960783b */ /* 0x000fea0000000200 */
[C---:B-1----:R-:W-:Y:S06]  /*5290*/  HMMA.16816.F32.BF16 R12, R92.reuse, R84, R12 ;  /* 0x000000545c0c723c */ /* 0x042fec000004180c */
[----:B------:R-:W-:Y:S01]  /*52a0*/  HMMA.16816.F32.BF16 R16, R92, R86, R16 ;  /* 0x000000565c10723c */ /* 0x000fe20000041810 */
[----:B------:R-:W1:Y:S05]  /*52b0*/  LDSM.16.M88.4 R84, [R218+UR4+0x26800] ;  /* 0x02680004da54783b */ /* 0x000e6a0008000200 */
[C---:B----4-:R-:W-:Y:S01]  /*52c0*/  HMMA.16816.F32.BF16 R4, R100.reuse, R104, R4 ;  /* 0x000000686404723c */ /* 0x050fe20000041804 */
[----:B------:R4:W1:Y:S04]  /*52d0*/  LDSM.16.M88.4 R92, [R2+0x16000] ;  /* 0x01600000025c783b */ /* 0x0008680000000200 */
[----:B---3--:R-:W-:Y:S01]  /*52e0*/  FFMA.FTZ R0, -R119, R119, 1 ;  /* 0x3f80000077007423 */ /* 0x008fe20000010177 */
[C---:B------:R-:W-:Y:S01]  /*52f0*/  HMMA.16816.F32.BF16 R8, R100.reuse, R106, R8 ;  /* 0x0000006a6408723c */ /* 0x040fe20000041808 */
[----:B------:R-:W-:Y:S04]  /*5300*/  LDSM.16.M88.4 R104, [R220+0xe000] ;  /* 0x00e00000dc68783b */ /* 0x000fe80000000200 */
[----:B------:R-:W-:Y:S01]  /*5310*/  FMUL.FTZ R0, R0, UR9 ;  /* 0x0000000900007c20 */ /* 0x000fe20008410000 */
[C---:B--2---:R-:W-:Y:S06]  /*5320*/  HMMA.16816.F32.BF16 R12, R100.reuse, R88, R12 ;  /* 0x00000058640c723c */ /* 0x044fec000004180c */
[----:B------:R-:W-:Y:S01]  /*5330*/  HMMA.16816.F32.BF16 R16, R100, R90, R16 ;  /* 0x0000005a6410723c */ /* 0x000fe20000041810 */
[----:B------:R-:W2:Y:S05]  /*5340*/  LDSM.16.M88.4 R88, [R217+0xe800] ;  /* 0x00e80000d958783b */ /* 0x000eaa0000000200 */
[C---:B------:R-:W-:Y:S01]  /*5350*/  HMMA.16816.F32.BF16 R4, R108.reuse, R112, R4 ;  /* 0x000000706c04723c */ /* 0x040fe20000041804 */
[----:B------:R3:W2:Y:S04]  /*5360*/  LDSM.16.M88.4 R100, [R3+0x16000] ;  /* 0x016000000364783b */ /* 0x0006a80000000200 */
[----:B----4-:R-:W-:Y:S01]  /*5370*/  FFMA.FTZ R2, -R121, R121, 1 ;  /* 0x3f80000079027423 */ /* 0x010fe20000010179 */
[C---:B------:R-:W-:Y:S01]  /*5380*/  HMMA.16816.F32.BF16 R8, R108.reuse, R114, R8 ;  /* 0x000000726c08723c */ /* 0x040fe20000041808 */
[----:B------:R-:W-:Y:S04]  /*5390*/  LDSM.16.M88.4 R112, [R219+0xe000] ;  /* 0x00e00000db70783b */ /* 0x000fe80000000200 */
[----:B------:R-:W-:Y:S01]  /*53a0*/  FMUL.FTZ R2, R2, UR9 ;  /* 0x0000000902027c20 */ /* 0x000fe20008410000 */
[C---:B-1----:R-:W-:Y:S06]  /*53b0*/  HMMA.16816.F32.BF16 R12, R108.reuse, R84, R12 ;  /* 0x000000546c0c723c */ /* 0x042fec000004180c */
[----:B------:R-:W-:Y:S01]  /*53c0*/  HMMA.16816.F32.BF16 R16, R108, R86, R16 ;  /* 0x000000566c10723c */ /* 0x000fe20000041810 */
[----:B------:R-:W1:Y:S05]  /*53d0*/  LDSM.16.M88.4 R84, [R220+0xe800] ;  /* 0x00e80000dc54783b */ /* 0x000e6a0000000200 */
[C---:B------:R-:W-:Y:S01]  /*53e0*/  HMMA.16816.F32.BF16 R4, R92.reuse, R96, R4 ;  /* 0x000000605c04723c */ /* 0x040fe20000041804 */
[----:B------:R-:W4:Y:S04]  /*53f0*/  LDSM.16.M88.4 R108, [R116+0x16000] ;  /* 0x01600000746c783b */ /* 0x000f280000000200 */
[----:B---3--:R-:W-:Y:S01]  /*5400*/  FFMA.FTZ R3, -R122, R122, 1 ;  /* 0x3f8000007a037423 */ /* 0x008fe2000001017a */
[C---:B------:R-:W-:Y:S05]  /*5410*/  HMMA.16816.F32.BF16 R8, R92.reuse, R98, R8 ;  /* 0x000000625c08723c */ /* 0x040fea0000041808 */
[----:B------:R-:W-:Y:S01]  /*5420*/  FMUL.FTZ R3, R3, UR9 ;  /* 0x0000000903037c20 */ /* 0x000fe20008410000 */
[C---:B--2---:R-:W-:Y:S06]  /*5430*/  HMMA.16816.F32.BF16 R12, R92.reuse, R88, R12 ;  /* 0x000000585c0c723c */ /* 0x044fec000004180c */
[----:B------:R-:W-:Y:S01]  /*5440*/  HMMA.16816.F32.BF16 R16, R92, R90, R16 ;  /* 0x0000005a5c10723c */ /* 0x000fe20000041810 */
[----:B------:R-:W2:Y:S05]  /*5450*/  LDSM.16.M88.4 R88, [R219+0xe800] ;  /* 0x00e80000db58783b */ /* 0x000eaa0000000200 */
[C---:B------:R-:W-:Y:S06]  /*5460*/  HMMA.16816.F32.BF16 R4, R100.reuse, R104, R4 ;  /* 0x000000686404723c */ /* 0x040fec0000041804 */
        /* <DEDUP_REMOVED lines=8> */
[C---:B------:R-:W-:Y:S01]  /*54f0*/  FADD.FTZ R5, -R118.reuse, R5 ;  /* 0x0000000576057221 */ /* 0x040fe20000010100 */
[----:B------:R-:W-:Y:S03]  /*5500*/  FADD.FTZ R7, -R117, R7 ;  /* 0x0000000775077221 */ /* 0x000fe60000010100 */
[----:B------:R-:W-:Y:S01]  /*5510*/  FMUL.FTZ R85, R203, R4 ;  /* 0x00000004cb557220 */ /* 0x000fe20000410000 */
[----:B------:R-:W-:Y:S01]  /*5520*/  FMUL.FTZ R84, R201, R5 ;  /* 0x00000005c9547220 */ /* 0x000fe20000410000 */
[C---:B------:R-:W-:Y:S01]  /*5530*/  FADD.FTZ R9, -R118.reuse, R9 ;  /* 0x0000000976097221 */ /* 0x040fe20000010100 */
[----:B------:R-:W-:Y:S01]  /*5540*/  FMUL.FTZ R5, R199, R7 ;  /* 0x00000007c7057220 */ /* 0x000fe20000410000 */
[----:B------:R-:W-:Y:S01]  /*5550*/  FFMA.FTZ R4, -R123, R123, 1 ;  /* 0x3f8000007b047423 */ /* 0x000fe2000001017b */
[----:B------:R-:W-:Y:S01]  /*5560*/  FADD.FTZ R6, -R117, R6 ;  /* 0x0000000675067221 */ /* 0x000fe20000010100 */
[----:B------:R-:W-:Y:S01]  /*5570*/  FMUL.FTZ R88, R205, R9 ;  /* 0x00000009cd587220 */ /* 0x000fe20000410000 */
[----:B------:R-:W-:Y:S01]  /*5580*/  FADD.FTZ R8, -R118, R8 ;  /* 0x0000000876087221 */ /* 0x000fe20000010100 */
[----:B------:R-:W-:Y:S01]  /*5590*/  FADD.FTZ R10, -R117, R10 ;  /* 0x0000000a750a7221 */ /* 0x000fe20000010100 */
[----:B------:R-:W-:Y:S01]  /*55a0*/  FMUL.FTZ R4, R4, UR9 ;  /* 0x0000000904047c20 */ /* 0x000fe20008410000 */
[----:B------:R-:W-:Y:S01]  /*55b0*/  FMUL.FTZ R9, R5, R0 ;  /* 0x0000000005097220 */ /* 0x000fe20000410000 */
[----:B------:R-:W-:Y:S01]  /*55c0*/  FMUL.FTZ R6, R200, R6 ;  /* 0x00000006c8067220 */ /* 0x000fe20000410000 */
[----:B------:R-:W-:Y:S01]  /*55d0*/  FADD.FTZ R11, -R117, R11 ;  /* 0x0000000b750b7221 */ /* 0x000fe20000010100 */
[----:B------:R-:W-:Y:S01]  /*55e0*/  FFMA.FTZ R0, -R120, R120, 1 ;  /* 0x3f80000078007423 */ /* 0x000fe20000010178 */
[----:B------:R-:W-:Y:S01]  /*55f0*/  FADD.FTZ R13, -R118, R13 ;  /* 0x0000000d760d7221 */ /* 0x000fe20000010100 */
[----:B------:R-:W-:Y:S01]  /*5600*/  FMUL.FTZ R89, R206, R8 ;  /* 0x00000008ce597220 */ /* 0x000fe20000410000 */
[----:B------:R-:W-:Y:S01]  /*5610*/  FMUL.FTZ R87, R204, R10 ;  /* 0x0000000acc577220 */ /* 0x000fe20000410000 */
[----:B------:R-:W-:Y:S01]  /*5620*/  FMUL.FTZ R7, R85, R4 ;  /* 0x0000000455077220 */ /* 0x000fe20000410000 */
[----:B------:R-:W-:Y:S01]  /*5630*/  FADD.FTZ R14, -R117, R14 ;  /* 0x0000000e750e7221 */ /* 0x000fe20000010100 */
[----:B------:R-:W-:Y:S01]  /*5640*/  FMUL.FTZ R86, R202, R11 ;  /* 0x0000000bca567220 */ /* 0x000fe20000410000 */
[----:B------:R-:W-:Y:S01]  /*5650*/  FMUL.FTZ R8, R84, R3 ;  /* 0x0000000354087220 */ /* 0x000fe20000410000 */
[----:B------:R-:W-:Y:S01]  /*5660*/  FMUL.FTZ R10, R6, R2 ;  /* 0x00000002060a7220 */ /* 0x000fe20000410000 */
[----:B------:R-:W-:Y:S01]  /*5670*/  FFMA.FTZ R4, -R130, R130, 1 ;  /* 0x3f80000082047423 */ /* 0x000fe20000010182 */
[----:B------:R-:W-:Y:S01]  /*5680*/  FMUL.FTZ R0, R0, UR9 ;  /* 0x0000000900007c20 */ /* 0x000fe20008410000 */
[----:B------:R-:W-:Y:S01]  /*5690*/  FFMA.FTZ R3, -R128, R128, 1 ;  /* 0x3f80000080037423 */ /* 0x000fe20000010180 */
[----:B------:R-:W-:Y:S01]  /*56a0*/  F2FP.BF16.F32.PACK_AB R8, R8, R7 ;  /* 0x000000070808723e */ /* 0x000fe200000010ff */
[----:B------:R-:W-:Y:S01]  /*56b0*/  FFMA.FTZ R2, -R126, R126, 1 ;  /* 0x3f8000007e027423 */ /* 0x000fe2000001017e */
[----:B------:R-:W-:Y:S01]  /*56c0*/  FMUL.FTZ R84, R209, R13 ;  /* 0x0000000dd1547220 */ /* 0x000fe20000410000 */
[----:B------:R-:W-:Y:S01]  /*56d0*/  FADD.FTZ R12, -R118, R12 ;  /* 0x0000000c760c7221 */ /* 0x000fe20000010100 */
[----:B------:R-:W-:Y:S01]  /*56e0*/  FMUL.FTZ R13, R208, R14 ;  /* 0x0000000ed00d7220 */ /* 0x000fe20000410000 */
[----:B------:R-:W-:Y:S01]  /*56f0*/  FADD.FTZ R15, -R117, R15 ;  /* 0x0000000f750f7221 */ /* 0x000fe20000010100 */
[----:B------:R-:W-:Y:S01]  /*5700*/  FMUL.FTZ R4, R4, UR9 ;  /* 0x0000000904047c20 */ /* 0x000fe20008410000 */
[----:B------:R-:W-:Y:S01]  /*5710*/  FMUL.FTZ R14, R86, R0 ;  /* 0x00000000560e7220 */ /* 0x000fe20000410000 */
[----:B------:R-:W-:Y:S01]  /*5720*/  FMUL.FTZ R3, R3, UR9 ;  /* 0x0000000903037c20 */ /* 0x000fe20008410000 */
[----:B------:R-:W-:Y:S01]  /*5730*/  FMUL.FTZ R2, R2, UR9 ;  /* 0x0000000902027c20 */ /* 0x000fe20008410000 */
[----:B------:R-:W-:Y:S01]  /*5740*/  FFMA.FTZ R0, -R124, R124, 1 ;  /* 0x3f8000007c007423 */ /* 0x000fe2000001017c */
[----:B------:R-:W-:Y:S01]  /*5750*/  FMUL.FTZ R11, R210, R12 ;  /* 0x0000000cd20b7220 */ /* 0x000fe20000410000 */
[----:B------:R-:W-:Y:S01]  /*5760*/  FMUL.FTZ R12, R207, R15 ;  /* 0x0000000fcf0c7220 */ /* 0x000fe20000410000 */
[----:B------:R-:W-:Y:S01]  /*5770*/  FMUL.FTZ R5, R89, R4 ;  /* 0x0000000459057220 */ /* 0x000fe20000410000 */
[----:B------:R-:W-:Y:S01]  /*5780*/  FMUL.FTZ R6, R88, R3 ;  /* 0x0000000358067220 */ /* 0x000fe20000410000 */
[----:B------:R-:W-:Y:S01]  /*5790*/  FMUL.FTZ R15, R87, R2 ;  /* 0x00000002570f7220 */ /* 0x000fe20000410000 */
[----:B------:R-:W-:Y:S01]  /*57a0*/  FFMA.FTZ R4, -R129, R129, 1 ;  /* 0x3f80000081047423 */ /* 0x000fe20000010181 */
[----:B------:R-:W-:Y:S01]  /*57b0*/  FMUL.FTZ R0, R0, UR9 ;  /* 0x0000000900007c20 */ /* 0x000fe20008410000 */
[----:B------:R-:W-:Y:S01]  /*57c0*/  FFMA.FTZ R3, -R127, R127, 1 ;  /* 0x3f8000007f037423 */ /* 0x000fe2000001017f */
[----:B------:R-:W-:Y:S01]  /*57d0*/  FFMA.FTZ R2, -R125, R125, 1 ;  /* 0x3f8000007d027423 */ /* 0x000fe2000001017d */
[----:B------:R-:W-:Y:S01]  /*57e0*/  FMUL.FTZ R4, R4, UR9 ;  /* 0x0000000904047c20 */ /* 0x000fe20008410000 */
[----:B------:R-:W-:Y:S01]  /*57f0*/  FMUL.FTZ R12, R12, R0 ;  /* 0x000000000c0c7220 */ /* 0x000fe20000410000 */
[----:B------:R-:W-:Y:S01]  /*5800*/  FMUL.FTZ R3, R3, UR9 ;  /* 0x0000000903037c20 */ /* 0x000fe20008410000 */
[----:B------:R-:W-:Y:S01]  /*5810*/  FMUL.FTZ R2, R2, UR9 ;  /* 0x0000000902027c20 */ /* 0x000fe20008410000 */
[----:B------:R-:W-:Y:S01]  /*5820*/  FFMA.FTZ R0, -R198, R198, 1 ;  /* 0x3f800000c6007423 */ /* 0x000fe200000101c6 */
[----:B------:R-:W-:Y:S01]  /*5830*/  FMUL.FTZ R11, R11, R4 ;  /* 0x000000040b0b7220 */ /* 0x000fe20000410000 */
[----:B------:R-:W-:Y:S01]  /*5840*/  F2FP.BF16.F32.PACK_AB R6, R6, R5 ;  /* 0x000000050606723e */ /* 0x000fe200000010ff */
[----:B------:R-:W-:Y:S01]  /*5850*/  FMUL.FTZ R4, R84, R3 ;  /* 0x0000000354047220 */ /* 0x000fe20000410000 */
[----:B------:R-:W-:Y:S01]  /*5860*/  FMUL.FTZ R13, R13, R2 ;  /* 0x000000020d0d7220 */ /* 0x000fe20000410000 */
[----:B------:R-:W-:Y:S01]  /*5870*/  FMUL.FTZ R5, R0, UR9 ;  /* 0x0000000900057c20 */ /* 0x000fe20008410000 */
[C---:B------:R-:W-:Y:S01]  /*5880*/  FADD.FTZ R16, -R118.reuse, R16 ;  /* 0x0000001076107221 */ /* 0x040fe20000010100 */
[----:B------:R-:W-:Y:S01]  /*5890*/  FADD.FTZ R17, -R118, R17 ;  /* 0x0000001176117221 */ /* 0x000fe20000010100 */
[C---:B------:R-:W-:Y:S01]  /*58a0*/  FADD.FTZ R18, -R117.reuse, R18 ;  /* 0x0000001275127221 */ /* 0x040fe20000010100 */
[----:B------:R-:W-:Y:S01]  /*58b0*/  FADD.FTZ R19, -R117, R19 ;  /* 0x0000001375137221 */ /* 0x000fe20000010100 */
[----:B------:R-:W-:Y:S01]  /*58c0*/  FFMA.FTZ R3, -R197, R197, 1 ;  /* 0x3f800000c5037423 */ /* 0x000fe200000101c5 */
[----:B------:R-:W-:Y:S01]  /*58d0*/  FFMA.FTZ R2, -R196, R196, 1 ;  /* 0x3f800000c4027423 */ /* 0x000fe200000101c4 */
[----:B------:R-:W-:Y:S01]  /*58e0*/  FFMA.FTZ R0, -R131, R131, 1 ;  /* 0x3f80000083007423 */ /* 0x000fe20000010183 */
[----:B------:R-:W-:Y:S01]  /*58f0*/  F2FP.BF16.F32.PACK_AB R7, R9, R10 ;  /* 0x0000000a0907723e */ /* 0x000fe200000010ff */
        /* <DEDUP_REMOVED lines=13> */
[----:B------:R-:W-:Y:S02]  /*59d0*/  F2FP.BF16.F32.PACK_AB R0, R12, R13 ;  /* 0x0000000d0c00723e */ /* 0x000fe400000010ff */
[----:B------:R-:W-:Y:S02]  /*59e0*/  F2FP.BF16.F32.PACK_AB R10, R10, R3 ;  /* 0x000000030a0a723e */ /* 0x000fe400000010ff */
        /* <DEDUP_REMOVED lines=28> */
.L_x_1882:
        /* <DEDUP_REMOVED lines=128> */
.L_x_1883:
        /* <DEDUP_REMOVED lines=629> */
.L_x_1885:
        /* <DEDUP_REMOVED lines=23> */
.L_x_1886:
        /* <DEDUP_REMOVED lines=51> */
.L_x_1888:
[----:B------:R-:W-:Y:S05]  /*8fa0*/  BSYNC B0 ;  /* 0x0000000000007941 */ /* 0x000fea0003800000 */
.L_x_1887:
        /* <DEDUP_REMOVED lines=16> */
.L_x_1890:
[----:B------:R-:W-:Y:S05]  /*90b0*/  BSYNC B0 ;  /* 0x0000000000007941 */ /* 0x000fea0003800000 */
.L_x_1889:
        /* <DEDUP_REMOVED lines=33> */
.L_x_1892:
[----:B------:R-:W-:Y:S05]  /*92d0*/  BSYNC B0 ;  /* 0x0000000000007941 */ /* 0x000fea0003800000 */
.L_x_1891:
        /* <DEDUP_REMOVED lines=16> */
.L_x_1873:
[----:B------:R-:W-:Y:S05]  /*93e0*/  BSYNC B1 ;  /* 0x0000000000017941 */ /* 0x000fea0003800000 */
.L_x_1859:
        /* <DEDUP_REMOVED lines=8> */
.L_x_1893:
[----:B------:R-:W-:Y:S05]  /*9470*/  EXIT ;  /* 0x000000000000794d */ /* 0x000fea0003800000 */
.L_x_1895:
        /* <DEDUP_REMOVED lines=16> */
.L_x_2071:


//--------------------- .text._ZN5flash44flash_bwd_dq_dk_dv_loop_seqk_parallel_kernelI23Flash_bwd_kernel_traitsILi256ELi64ELi64ELi8ELi4ELi2ELi2ELb0ELb0EN7cutlass10bfloat16_tE19Flash_kernel_traitsILi256ELi64ELi64ELi8ES3_EELb1ELb0ELb1ELb1ELb0ELb0ELb0EEEvNS_16Flash_bwd_paramsE --------------------------
	.section	.text._ZN5flash44flash_bwd_dq_dk_dv_loop_seqk_parallel_kernelI23Flash_bwd_kernel_traitsILi256ELi64ELi64ELi8ELi4ELi2ELi2ELb0ELb0EN7cutlass10bfloat16_tE19Flash_kernel_traitsILi256ELi64ELi64ELi8ES3_EELb1ELb0ELb1ELb1ELb0ELb0ELb0EEEvNS_16Flash_bwd_paramsE,"ax",@progbits
	.align	128
        .global         _ZN5flash44flash_bwd_dq_dk_dv_loop_seqk_parallel_kernelI23Flash_bwd_kernel_traitsILi256ELi64ELi64ELi8ELi4ELi2ELi2ELb0ELb0EN7cutlass10bfloat16_tE19Flash_kernel_traitsILi256ELi64ELi64ELi8ES3_EELb1ELb0ELb1ELb1ELb0ELb0ELb0EEEvNS_16Flash_bwd_paramsE
        .type           _ZN5flash44flash_bwd_dq_dk_dv_loop_seqk_parallel_kernelI23Flash_bwd_kernel_traitsILi256ELi64ELi64ELi8ELi4ELi2ELi2ELb0ELb0EN7cutlass10bfloat16_tE19Flash_kernel_traitsILi256ELi64ELi64ELi8ES3_EELb1ELb0ELb1ELb1ELb0ELb0ELb0EEEvNS_16Flash_bwd_paramsE,@function
        .size           _ZN5flash44flash_bwd_dq_dk_dv_loop_seqk_parallel_kernelI23Flash_bwd_kernel_traitsILi256ELi64ELi64ELi8ELi4ELi2ELi2ELb0ELb0EN7cutlass10bfloat16_tE19Flash_kernel_traitsILi256ELi64ELi64ELi8ES3_EELb1ELb0ELb1ELb1ELb0ELb0ELb0EEEvNS_16Flash_bwd_paramsE,(.L_x_2072 - _ZN5flash44flash_bwd_dq_dk_dv_loop_seqk_parallel_kernelI23Flash_bwd_kernel_traitsILi256ELi64ELi64ELi8ELi4ELi2ELi2ELb0ELb0EN7cutlass10bfloat16_tE19Flash_kernel_traitsILi256ELi64ELi64ELi8ES3_EELb1ELb0ELb1ELb1ELb0ELb0ELb0EEEvNS_16Flash_bwd_paramsE)
        .other          _ZN5flash44flash_bwd_dq_dk_dv_loop_seqk_parallel_kernelI23Flash_bwd_kernel_traitsILi256ELi64ELi64ELi8ELi4ELi2ELi2ELb0ELb0EN7cutlass10bfloat16_tE19Flash_kernel_traitsILi256ELi64ELi64ELi8ES3_EELb1ELb0ELb1ELb1ELb0ELb0ELb0EEEvNS_16Flash_bwd_paramsE,@"STO_CUDA_ENTRY STV_DEFAULT"
_ZN5flash44flash_bwd_dq_dk_dv_loop_seqk_parallel_kernelI23Flash_bwd_kernel_traitsILi256ELi64ELi64ELi8ELi4ELi2ELi2ELb0ELb0EN7cutlass10bfloat16_tE19Flash_kernel_traitsILi256ELi64ELi64ELi8ES3_EELb1ELb0ELb1ELb1ELb0ELb0ELb0EEEvNS_16Flash_bwd_paramsE:
.text._ZN5flash44flash_bwd_dq_dk_dv_loop_seqk_parallel_kernelI23Flash_bwd_kernel_traitsILi256ELi64ELi64ELi8ELi4ELi2ELi2ELb0ELb0EN7cutlass10bfloat16_tE19Flash_kernel_traitsILi256ELi64ELi64ELi8ES3_EELb1ELb0ELb1ELb1ELb0ELb0ELb0EEEvNS_16Flash_bwd_paramsE:
        /* <DEDUP_REMOVED lines=18> */
[----:B------:R-:W-:Y:S01]  /*0120*/  IMAD.MOV.U32 R240, RZ, RZ, -0x10 ;  /* 0xfffffff0fff07424 */ /* 0x000fe200078e00ff */
[----:B------:R-:W-:Y:S01]  /*0130*/  ULDC UR59, c[0x0][0x394] ;  /* 0x0000e500003b7ab9 */ /* 0x000fe20000000800 */
[----:B------:R-:W3:Y:S01]  /*0140*/  S2UR UR50, SR_CTAID.Y ;  /* 0x00000000003279c3 */ /* 0x000ee20000002600 */
[----:B------:R-:W-:-:S07]  /*0150*/  UMOV UR60, 0xffff8000 ;  /* 0xffff8000003c7882 */ /* 0x000fce0000000000 */
[----:B------:R-:W4:Y:S01]  /*0160*/  S2UR UR55, SR_CTAID.Z ;  /* 0x00000000003779c3 */ /* 0x000f220000002700 */
[----:B--2---:R-:W-:Y:S01]  /*0170*/  ULEA UR4, UR4, UR5, 0x18 ;  /* 0x0000000504047291 */ /* 0x004fe2000f8ec03f */
[----:B-1----:R-:W-:Y:S01]  /*0180*/  SHF.R.S32.HI R2, RZ, 0x1f, R6 ;  /* 0x0000001fff027819 */ /* 0x002fe20000011406 */
[----:B---3--:R-:W-:Y:S02]  /*0190*/  USHF.L.U32 UR5, UR50, 0x7, URZ ;  /* 0x0000000732057899 */ /* 0x008fe4000800063f */
[----:B------:R-:W-:Y:S01]  /*01a0*/  USHF.R.S32.HI UR8, URZ, 0x1f, UR50 ;  /* 0x0000001f3f087899 */ /* 0x000fe20008011432 */
[CC--:B------:R-:W-:Y:S02]  /*01b0*/  LEA.HI R4, R2.reuse, R6.reuse, RZ, 0x5 ;  /* 0x0000000602047211 */ /* 0x0c0fe400078f28ff */
[CC--:B------:R-:W-:Y:S02]  /*01c0*/  LEA.HI R209, R2.reuse, R6.reuse, RZ, 0x3 ;  /* 0x0000000602d17211 */ /* 0x0c0fe400078f18ff */
[----:B------:R-:W-:-:S02]  /*01d0*/  LEA.HI R3, R2, R6, RZ, 0x4 ;  /* 0x0000000602037211 */ /* 0x000fc400078f20ff */
[CC--:B------:R-:W-:Y:S02]  /*01e0*/  LEA.HI R12, R2.reuse, R6.reuse, RZ, 0x7 ;  /* 0x00000006020c7211 */ /* 0x0c0fe400078f38ff */
[CC--:B------:R-:W-:Y:S02]  /*01f0*/  LEA.HI R13, R2.reuse, R6.reuse, RZ, 0x6 ;  /* 0x00000006020d7211 */ /* 0x0c0fe400078f30ff */
[----:B------:R-:W-:Y:S02]  /*0200*/  LEA.HI R2, R2, R6, RZ, 0x2 ;  /* 0x0000000602027211 */ /* 0x000fe400078f10ff */
[--C-:B------:R-:W-:Y:S02]  /*0210*/  SHF.R.S32.HI R0, RZ, 0x5, R4.reuse ;  /* 0x00000005ff007819 */ /* 0x100fe40000011404 */
[----:B------:R-:W-:Y:S02]  /*0220*/  SHF.R.S32.HI R8, RZ, 0x1f, R4 ;  /* 0x0000001fff087819 */ /* 0x000fe40000011404 */
[----:B------:R-:W-:-:S02]  /*0230*/  LOP3.LUT R7, R2, 0x7ffffffc, RZ, 0xc0, !PT ;  /* 0x7ffffffc02077812 */ /* 0x000fc400078ec0ff */
[----:B------:R-:W-:Y:S02]  /*0240*/  LOP3.LUT R5, R4, 0xffffffe0, RZ, 0xc0, !PT ;  /* 0xffffffe004057812 */ /* 0x000fe400078ec0ff */
[----:B------:R-:W-:Y:S01]  /*0250*/  LOP3.LUT R236, R209, 0xfffffff8, RZ, 0xc0, !PT ;  /* 0xfffffff8d1ec7812 */ /* 0x000fe200078ec0ff */
[C---:B------:R-:W-:Y:S01]  /*0260*/  IMAD.IADD R14, R6.reuse, 0x1, -R7 ;  /* 0x00000001060e7824 */ /* 0x040fe200078e0a07 */
[----:B------:R-:W-:Y:S01]  /*0270*/  LOP3.LUT R10, R3, 0xfffffff0, RZ, 0xc0, !PT ;  /* 0xfffffff0030a7812 */ /* 0x000fe200078ec0ff */
[----:B------:R-:W-:Y:S01]  /*0280*/  IMAD.IADD R9, R6, 0x1, -R5 ;  /* 0x0000000106097824 */ /* 0x000fe200078e0a05 */
[-C--:B------:R-:W-:Y:S01]  /*0290*/  LEA.HI R8, R8, R0.reuse, RZ, 0x2 ;  /* 0x0000000008087211 */ /* 0x080fe200078f10ff */
[----:B------:R-:W-:Y:S01]  /*02a0*/  IMAD.IADD R236, R6, 0x1, -R236 ;  /* 0x0000000106ec7824 */ /* 0x000fe200078e0aec */
[----:B------:R-:W-:Y:S01]  /*02b0*/  LEA.HI R4, R4, R0, RZ, 0x1 ;  /* 0x0000000004047211 */ /* 0x000fe200078f08ff */
[----:B------:R-:W-:Y:S01]  /*02c0*/  IMAD.IADD R10, R6, 0x1, -R10 ;  /* 0x00000001060a7824 */ /* 0x000fe200078e0a0a */
[----:B------:R-:W-:-:S02]  /*02d0*/  SHF.R.S32.HI R7, RZ, 0x4, R3 ;  /* 0x00000004ff077819 */ /* 0x000fc40000011403 */
[--C-:B------:R-:W-:Y:S02]  /*02e0*/  SHF.R.S32.HI R6, RZ, 0x2, R2.reuse ;  /* 0x00000002ff067819 */ /* 0x100fe40000011402 */
        /* <DEDUP_REMOVED lines=8> */
[----:B------:R-:W-:Y:S02]  /*0370*/  SHF.R.S32.HI R3, RZ, 0x3, R209 ;  /* 0x00000003ff037819 */ /* 0x000fe400000114d1 */
[----:B------:R-:W-:Y:S01]  /*0380*/  LOP3.LUT R2, R4, 0xfffffff8, RZ, 0xc0, !PT ;  /* 0xfffffff804027812 */ /* 0x000fe200078ec0ff */
[----:B------:R-:W-:Y:S01]  /*0390*/  IMAD.IADD R11, R7, 0x1, -R0 ;  /* 0x00000001070b7824 */ /* 0x000fe200078e0a00 */
[----:B------:R-:W-:Y:S01]  /*03a0*/  SHF.R.S32.HI R4, RZ, 0x1f, R9 ;  /* 0x0000001fff047819 */ /* 0x000fe20000011409 */
[----:B------:R-:W-:Y:S01]  /*03b0*/  IMAD.SHL.U32 R0, R3, 0x40, RZ ;  /* 0x0000004003007824 */ /* 0x000fe200078e00ff */
[----:B------:R-:W-:Y:S01]  /*03c0*/  LOP3.LUT P4, RZ, R236, 0x4, RZ, 0xc0, !PT ;  /* 0x00000004ecff7812 */ /* 0x000fe2000788c0ff */
[----:B------:R-:W-:Y:S01]  /*03d0*/  IMAD.IADD R6, R6, 0x1, -R2 ;  /* 0x0000000106067824 */ /* 0x000fe200078e0a02 */
[----:B------:R-:W-:Y:S02]  /*03e0*/  LOP3.LUT P3, RZ, R236, 0x2, RZ, 0xc0, !PT ;  /* 0x00000002ecff7812 */ /* 0x000fe4000786c0ff */
[----:B------:R-:W-:Y:S01]  /*03f0*/  LOP3.LUT R2, R0, 0x1c0, RZ, 0xc0, !PT ;  /* 0x000001c000027812 */ /* 0x000fe200078ec0ff */
[C---:B------:R-:W-:Y:S01]  /*0400*/  IMAD.SHL.U32 R0, R236.reuse, 0x40, RZ ;  /* 0x00000040ec007824 */ /* 0x040fe200078e00ff */
[----:B------:R-:W-:Y:S01]  /*0410*/  SHF.R.S32.HI R3, RZ, 0x1f, R10 ;  /* 0x0000001fff037819 */ /* 0x000fe2000001140a */
[----:B------:R-:W-:Y:S01]  /*0420*/  IMAD.SHL.U32 R236, R236, 0x8, RZ ;  /* 0x00000008ecec7824 */ /* 0x000fe200078e00ff */
[----:B------:R-:W-:-:S02]  /*0430*/  LEA.HI R235, R4, R9, RZ, 0x2 ;  /* 0x0000000904eb7211 */ /* 0x000fc400078f10ff */
[----:B------:R-:W-:Y:S02]  /*0440*/  LEA.HI R9, R3, R10, RZ, 0x3 ;  /* 0x0000000a03097211 */ /* 0x000fe400078f18ff */
[----:B------:R-:W-:Y:S02]  /*0450*/  SHF.R.U32.HI R7, RZ, 0x3, R2 ;  /* 0x00000003ff077819 */ /* 0x000fe40000011602 */
[----:B------:R-:W-:Y:S01]  /*0460*/  LOP3.LUT R3, R2, 0x38, R236, 0xf8, !PT ;  /* 0x0000003802037812 */ /* 0x000fe200078ef8ec */
[----:B------:R-:W-:Y:S01]  /*0470*/  IMAD.SHL.U32 R2, R218, 0x10, RZ ;  /* 0x00000010da027824 */ /* 0x000fe200078e00ff */
[----:B------:R-:W-:Y:S02]  /*0480*/  LOP3.LUT R0, R0, 0x1c0, RZ, 0xc0, !PT ;  /* 0x000001c000007812 */ /* 0x000fe400078ec0ff */
[----:B------:R-:W-:Y:S02]  /*0490*/  LOP3.LUT R4, R6, 0x1, RZ, 0xc0, !PT ;  /* 0x0000000106047812 */ /* 0x000fe400078ec0ff */
[----:B------:R-:W-:-:S02]  /*04a0*/  LOP3.LUT R5, R9, 0xfffffff8, RZ, 0xc0, !PT ;  /* 0xfffffff809057812 */ /* 0x000fc400078ec0ff */
[----:B------:R-:W-:Y:S02]  /*04b0*/  LOP3.LUT R2, R0, 0x10, R2, 0xf8, !PT ;  /* 0x0000001000027812 */ /* 0x000fe400078ef802 */
[----:B------:R-:W-:Y:S01]  /*04c0*/  ISETP.NE.U32.AND P0, PT, R4, 0x1, PT ;  /* 0x000000010400780c */ /* 0x000fe20003f05070 */
[----:B------:R-:W-:Y:S01]  /*04d0*/  IMAD.IADD R10, R10, 0x1, -R5 ;  /* 0x000000010a0a7824 */ /* 0x000fe200078e0a05 */
[----:B------:R-:W-:Y:S02]  /*04e0*/  LOP3.LUT R8, R3, R7, RZ, 0x3c, !PT ;  /* 0x0000000703087212 */ /* 0x000fe400078e3cff */
[--C-:B------:R-:W-:Y:S01]  /*04f0*/  LOP3.LUT R7, R2, 0x8, R209.reuse, 0xf8, !PT ;  /* 0x0000000802077812 */ /* 0x100fe200078ef8d1 */
[----:B------:R-:W-:Y:S01]  /*0500*/  IMAD.SHL.U32 R2, R11, 0x200, RZ ;  /* 0x000002000b027824 */ /* 0x000fe200078e00ff */
[----:B------:R-:W-:Y:S02]  /*0510*/  LOP3.LUT R209, R0, 0x8, R209, 0xf8, !PT ;  /* 0x0000000800d17812 */ /* 0x000fe400078ef8d1 */
[----:B------:R-:W-:-:S02]  /*0520*/  SHF.R.U32.HI R214, RZ, 0x3, R0 ;  /* 0x00000003ffd67819 */ /* 0x000fc40000011600 */
[----:B------:R-:W-:Y:S02]  /*0530*/  SHF.R.S32.HI R5, RZ, 0x7, R12 ;  /* 0x00000007ff057819 */ /* 0x000fe4000001140c */
[----:B------:R-:W-:Y:S02]  /*0540*/  SHF.R.S32.HI R0, RZ, 0x6, R13 ;  /* 0x00000006ff007819 */ /* 0x000fe4000001140d */
[C---:B------:R-:W-:Y:S01]  /*0550*/  R2P PR, R6.reuse, 0x6 ;  /* 0x0000000606007804 */ /* 0x040fe20000000000 */
[----:B------:R-:W-:Y:S01]  /*0560*/  IMAD.SHL.U32 R6, R6, 0x40, RZ ;  /* 0x0000004006067824 */ /* 0x000fe200078e00ff */
[----:B------:R-:W-:Y:S01]  /*0570*/  LOP3.LUT R209, R209, R214, RZ, 0x3c, !PT ;  /* 0x000000d6d1d17212 */ /* 0x000fe200078e3cff */
[----:B------:R-:W-:Y:S01]  /*0580*/  IMAD R3, R5, 0x800, R2 ;  /* 0x0000080005037824 */ /* 0x000fe200078e0202 */
[----:B------:R-:W-:Y:S01]  /*0590*/  LOP3.LUT R214, R2, R7, R214, 0xf6, !PT ;  /* 0x0000000702d67212 */ /* 0x000fe200078ef6d6 */
[----:B------:R-:W-:Y:S01]  /*05a0*/  IMAD R8, R0, 0x200, R8 ;  /* 0x0000020000087824 */ /* 0x000fe200078e0208 */
[----:B------:R-:W-:Y:S01]  /*05b0*/  SEL R210, R210, 0xffffffe0, !P3 ;  /* 0xffffffe0d2d27807 */ /* 0x000fe20005800000 */
[----:B------:R-:W-:Y:S01]  /*05c0*/  IMAD.SHL.U32 R4, R0, 0x8, RZ ;  /* 0x0000000800047824 */ /* 0x000fe200078e00ff */
[----:B------:R-:W-:Y:S01]  /*05d0*/  LOP3.LUT R0, R6, 0x1c0, RZ, 0xc0, !PT ;  /* 0x000001c006007812 */ /* 0x000fe200078ec0ff */
[----:B------:R-:W-:Y:S01]  /*05e0*/  IMAD.IADD R209, R3, 0x1, R209 ;  /* 0x0000000103d17824 */ /* 0x000fe200078e02d1 */
[----:B------:R1:W-:Y:S01]  /*05f0*/  STL [R1], R8 ;  /* 0x0000000801007387 */ /* 0x0003e20000100800 */
[----:B------:R-:W-:Y:S01]  /*0600*/  IMAD.SHL.U32 R5, R5, 0x20, RZ ;  /* 0x0000002005057824 */ /* 0x000fe200078e00ff */
[----:B------:R-:W-:Y:S01]  /*0610*/  LOP3.LUT R2, R4, 0x18, RZ, 0xc0, !PT ;  /* 0x0000001804027812 */ /* 0x000fe200078ec0ff */
[----:B------:R-:W-:Y:S01]  /*0620*/  IMAD.SHL.U32 R4, R11, 0x20, RZ ;  /* 0x000000200b047824 */ /* 0x000fe200078e00ff */
[----:B------:R-:W-:-:S02]  /*0630*/  SHF.R.U32.HI R3, RZ, 0x3, R0 ;  /* 0x00000003ff037819 */ /* 0x000fc40000011600 */
[----:B------:R-:W-:Y:S02]  /*0640*/  LOP3.LUT R5, R0, 0x20, R5, 0xf8, !PT ;  /* 0x0000002000057812 */ /* 0x000fe400078ef805 */
[----:B------:R-:W-:Y:S01]  /*0650*/  LOP3.LUT R7, R3, R0, R2, 0x1e, !PT ;  /* 0x0000000003077212 */ /* 0x000fe200078e1e02 */
[----:B------:R-:W-:Y:S01]  /*0660*/  IMAD.SHL.U32 R0, R14, 0x2, RZ ;  /* 0x000000020e007824 */ /* 0x000fe200078e00ff */
[----:B------:R-:W-:Y:S02]  /*0670*/  LOP3.LUT R6, R5, R3, RZ, 0x3c, !PT ;  /* 0x0000000305067212 */ /* 0x000fe400078e3cff */
        /* <DEDUP_REMOVED lines=9> */
[----:B------:R-:W-:Y:S01]  /*0710*/  IMAD.SHL.U32 R0, R9, 0x40, RZ ;  /* 0x0000004009007824 */ /* 0x000fe200078e00ff */
[----:B------:R-:W-:Y:S01]  /*0720*/  LEA R238, R5, UR4, 0x1 ;  /* 0x0000000405ee7c11 */ /* 0x000fe2000f8e08ff */
[----:B------:R-:W-:Y:S01]  /*0730*/  IMAD.IADD R210, R210, 0x1, R209 ;  /* 0x00000001d2d27824 */ /* 0x000fe200078e02d1 */
[----:B-1----:R-:W-:Y:S01]  /*0740*/  LOP3.LUT R8, R2, 0x20, R4, 0xf8, !PT ;  /* 0x0000002002087812 */ /* 0x002fe200078ef804 */
[----:B------:R-:W-:Y:S01]  /*0750*/  IMAD.SHL.U32 R2, R10, 0x40, RZ ;  /* 0x000000400a027824 */ /* 0x000fe200078e00ff */
[----:B------:R-:W-:Y:S01]  /*0760*/  LOP3.LUT R0, R0, 0xfffffe00, RZ, 0xc0, !PT ;  /* 0xfffffe0000007812 */ /* 0x000fe200078ec0ff */
[----:B------:R-:W-:-:S02]  /*0770*/  IMAD.SHL.U32 R4, R11, 0x8, RZ ;  /* 0x000000080b047824 */ /* 0x000fc400078e00ff */
[----:B------:R-:W-:Y:S01]  /*0780*/  VIADD R239, R238, 0x20 ;  /* 0x00000020eeef7836 */ /* 0x000fe20000000000 */
[----:B------:R-:W-:Y:S01]  /*0790*/  LOP3.LUT R3, R2, 0x1c0, RZ, 0xc0, !PT ;  /* 0x000001c002037812 */ /* 0x000fe200078ec0ff */
[----:B------:R-:W-:Y:S02]  /*07a0*/  IMAD R218, R218, 0x400, R0 ;  /* 0x00000400dada7824 */ /* 0x000fe400078e0200 */
[----:B------:R-:W-:Y:S01]  /*07b0*/  @P1 VIADD R239, R238, 0xffffffe0 ;  /* 0xffffffe0eeef1836 */ /* 0x000fe20000000000 */
[----:B------:R-:W-:Y:S01]  /*07c0*/  SHF.R.U32.HI R2, RZ, 0x3, R3 ;  /* 0x00000003ff027819 */ /* 0x000fe20000011603 */
[----:B------:R-:W-:Y:S01]  /*07d0*/  IMAD.IADD R212, R215, 0x1, R209 ;  /* 0x00000001d7d47824 */ /* 0x000fe200078e02d1 */
[----:B------:R-:W-:Y:S01]  /*07e0*/  LOP3.LUT R4, R3, 0x8, R4, 0xf8, !PT ;  /* 0x0000000803047812 */ /* 0x000fe200078ef804 */
[----:B------:R-:W-:Y:S01]  /*07f0*/  IMAD.IADD R211, R215, 0x1, R210 ;  /* 0x00000001d7d37824 */ /* 0x000fe200078e02d2 */
[----:B------:R-:W-:Y:S01]  /*0800*/  LOP3.LUT R3, R2, R8, R3, 0x1e, !PT ;  /* 0x0000000802037212 */ /* 0x000fe200078e1e03 */
[----:B------:R-:W-:Y:S01]  /*0810*/  IMAD.IADD R241, R238, 0x1, R240 ;  /* 0x00000001eef17824 */ /* 0x000fe200078e02f0 */
[----:B------:R-:W-:Y:S01]  /*0820*/  LOP3.LUT R2, R4, R2, RZ, 0x3c, !PT ;  /* 0x0000000204027212 */ /* 0x000fe200078e3cff */
[----:B------:R-:W-:Y:S01]  /*0830*/  IMAD R4, R252, 0x400, R0 ;  /* 0x00000400fc047824 */ /* 0x000fe200078e0200 */
[----:B------:R-:W-:Y:S01]  /*0840*/  LOP3.LUT R223, R3, R0, RZ, 0xfc, !PT ;  /* 0x0000000003df7212 */ /* 0x000fe200078efcff */
[----:B------:R-:W-:Y:S01]  /*0850*/  IMAD.U32 R0, RZ, RZ, UR5 ;  /* 0x00000005ff007e24 */ /* 0x000fe2000f8e00ff */
[----:B----4-:R-:W-:Y:S01]  /*0860*/  USHF.R.S32.HI UR5, URZ, 0x1f, UR55 ;  /* 0x0000001f3f057899 */ /* 0x010fe20008011437 */
[----:B------:R-:W-:-:S02]  /*0870*/  IMAD.IADD R218, R2, 0x1, R218 ;  /* 0x0000000102da7824 */ /* 0x000fc400078e02da */
[----:B------:R-:W-:Y:S02]  /*0880*/  IMAD.IADD R222, R4, 0x1, R2 ;  /* 0x0000000104de7824 */ /* 0x000fe400078e0202 */
[----:B------:R-:W-:Y:S02]  /*0890*/  IMAD R235, R252, 0x10, R235 ;  /* 0x00000010fceb7824 */ /* 0x000fe400078e02eb */
[----:B------:R-:W-:Y:S02]  /*08a0*/  IMAD.U32 R0, RZ, RZ, UR5 ;  /* 0x00000005ff007e24 */ /* 0x000fe4000f8e00ff */
[----:B------:R-:W-:Y:S01]  /*08b0*/  IMAD.U32 R0, RZ, RZ, UR8 ;  /* 0x00000008ff007e24 */ /* 0x000fe2000f8e00ff */
[----:B------:R-:W-:Y:S01]  /*08c0*/  UIADD3 UR8, UR4, 0x18000, URZ ;  /* 0x0001800004087890 */ /* 0x000fe2000fffe03f */
[----:B------:R-:W-:Y:S01]  /*08d0*/  IMAD.U32 R0, RZ, RZ, UR5 ;  /* 0x00000005ff007e24 */ /* 0x000fe2000f8e00ff */
[----:B------:R-:W-:Y:S01]  /*08e0*/  UIADD3 UR5, UR4, 0x28000, URZ ;  /* 0x0002800004057890 */ /* 0x000fe2000fffe03f */
[----:B------:R-:W-:-:S02]  /*08f0*/  IMAD.IADD R215, R215, 0x1, R214 ;  /* 0x00000001d7d77824 */ /* 0x000fc400078e02d6 */
[----:B------:R-:W-:Y:S01]  /*0900*/  IMAD.IADD R240, R240, 0x1, R239 ;  /* 0x00000001f0f07824 */ /* 0x000fe200078e02ef */
[----:B------:R-:W-:Y:S02]  /*0910*/  LEA R247, R7, UR8, 0x1 ;  /* 0x0000000807f77c11 */ /* 0x000fe4000f8e08ff */
[----:B------:R-:W-:-:S03]  /*0920*/  LEA R218, R218, UR5, 0x1 ;  /* 0x00000005dada7c11 */ /* 0x000fc6000f8e08ff */
[C---:B------:R-:W-:Y:S02]  /*0930*/  VIADD R248, R247.reuse, 0x40 ;  /* 0x00000040f7f87836 */ /* 0x040fe40000000000 */
[----:B------:R-:W-:-:S07]  /*0940*/  @P2 VIADD R248, R247, 0xffffffc0 ;  /* 0xffffffc0f7f82836 */ /* 0x000fce0000000000 */
.L_x_1944:
        /* <DEDUP_REMOVED lines=57> */
[----:B-1----:R-:W-:Y:S02]  /*0ce0*/  SHF.R.S32.HI R27, RZ, 0x1f, R28 ;  /* 0x0000001fff1b7819 */ /* 0x002fe4000001141c */
[----:B--2---:R-:W-:-:S02]  /*0cf0*/  @P0 R2UR UR11, R5 ;  /* 0x00000000050b02ca */ /* 0x004fc400000e0000 */
[----:B------:R-:W-:-:S04]  /*0d00*/  ISETP.NE.U32.AND P0, PT, RZ, UR12, PT ;  /* 0x0000000cff007c0c */ /* 0x000fc8000bf05070 */
[----:B------:R-:W-:Y:S02]  /*0d10*/  ISETP.NE.AND.EX P0, PT, RZ, UR13, PT, P0 ;  /* 0x0000000dff007c0c */ /* 0x000fe4000bf05300 */
[----:B-----5:R-:W-:-:S13]  /*0d20*/  @P1 R2UR UR27, R7 ;  /* 0x00000000071b12ca */ /* 0x020fda00000e0000 */
        /* <DEDUP_REMOVED lines=11> */
.L_x_1896:
        /* <DEDUP_REMOVED lines=21> */
[----:B------:R-:W-:-:S02]  /*0f30*/  ULDC UR26, c[0x0][0x2dc] ;  /* 0x0000b700001a7ab9 */ /* 0x000fc40000000800 */
[----:B------:R-:W-:Y:S02]  /*0f40*/  UIMAD UR22, UR50, UR11, UR10 ;  /* 0x0000000b321672a4 */ /* 0x000fe4000f8e020a */
[----:B------:R-:W-:Y:S01]  /*0f50*/  UIMAD.WIDE.U32 UR34, UR42, UR16, URZ ;  /* 0x000000102a2272a5 */ /* 0x000fe2000f8e003f */
        /* <DEDUP_REMOVED lines=11> */
[----:B------:R-:W-:Y:S01]  /*1010*/  ULDC UR61, c[0x0][0x270] ;  /* 0x00009c00003d7ab9 */ /* 0x000fe20000000800 */
[----:B------:R-:W-:-:S02]  /*1020*/  UIMAD UR51, UR55, UR26, URZ ;  /* 0x0000001a373372a4 */ /* 0x000fc4000f8e023f */
[----:B------:R-:W-:Y:S02]  /*1030*/  UIADD3 UR8, UR8, 0x3f, URZ ;  /* 0x0000003f08087890 */ /* 0x000fe4000fffe03f */
[----:B------:R-:W-:Y:S02]  /*1040*/  UIMAD.WIDE UR10, UR26, UR61, URZ ;  /* 0x0000003d1a0a72a5 */ /* 0x000fe4000f8e023f */
[----:B------:R-:W-:Y:S02]  /*1050*/  ULEA.HI UR26, UR16, UR13, URZ, 0x6 ;  /* 0x0000000d101a7291 */ /* 0x000fe4000f8f303f */
[----:B------:R-:W-:Y:S01]  /*1060*/  USHF.R.S32.HI UR13, URZ, 0x1f, UR8 ;  /* 0x0000001f3f0d7899 */ /* 0x000fe20008011408 */
[----:B------:R-:W-:Y:S01]  /*1070*/  ULDC UR57, c[0x0][0x2d4] ;  /* 0x0000b50000397ab9 */ /* 0x000fe20000000800 */
[----:B-1----:R-:W1:Y:S01]  /*1080*/  MUFU.RCP R2, R2 ;  /* 0x0000000200027308 */ /* 0x002e620000001000 */
[----:B------:R-:W-:Y:S02]  /*1090*/  UIMAD UR42, UR42, UR17, UR35 ;  /* 0x000000112a2a72a4 */ /* 0x000fe4000f8e0223 */
[----:B------:R-:W-:Y:S01]  /*10a0*/  USHF.R.S32.HI UR35, URZ, 0x1f, UR57 ;  /* 0x0000001f3f237899 */ /* 0x000fe20008011439 */
[----:B------:R-:W-:Y:S01]  /*10b0*/  @UP2 ULDC.64 UR14, c[0x0][0x420] ;  /* 0x00010800000e2ab9 */ /* 0x000fe20000000a00 */
[----:B------:R-:W-:-:S02]  /*10c0*/  ULEA.HI UR8, UR13, UR8, URZ, 0x6 ;  /* 0x000000080d087291 */ /* 0x000fc4000f8f303f */
[----:B------:R-:W-:Y:S02]  /*10d0*/  @UP2 UIMAD.WIDE.U32 UR48, UR5, UR14, URZ ;  /* 0x0000000e053022a5 */ /* 0x000fe4000f8e003f */
[----:B------:R-:W-:Y:S02]  /*10e0*/  USHF.L.U32 UR18, UR50, 0x7, URZ ;  /* 0x0000000732127899 */ /* 0x000fe4000800063f */
[----:B------:R-:W-:Y:S02]  /*10f0*/  UIADD3 UR38, UR31, UR22, URZ ;  /* 0x000000161f267290 */ /* 0x000fe4000fffe03f */
[----:B------:R-:W-:Y:S02]  /*1100*/  USHF.L.U64.HI UR14, UR50, 0x7, UR56 ;  /* 0x00000007320e7899 */ /* 0x000fe40008010238 */
[----:B------:R-:W-:Y:S01]  /*1110*/  UIMAD UR22, UR35, UR50, URZ ;  /* 0x00000032231672a4 */ /* 0x000fe2000f8e023f */
[----:B-1----:R-:W-:Y:S01]  /*1120*/  VIADD R2, R2, 0xffffffe ;  /* 0x0ffffffe02027836 */ /* 0x002fe20000000000 */
[----:B------:R-:W-:-:S02]  /*1130*/  USHF.R.S32.HI UR13, URZ, 0x6, UR26 ;  /* 0x000000063f0d7899 */ /* 0x000fc4000801141a */
[----:B------:R-:W-:Y:S01]  /*1140*/  USHF.R.S32.HI UR8, URZ, 0x6, UR8 ;  /* 0x000000063f087899 */ /* 0x000fe20008011408 */
[----:B------:R-:W1:Y:S01]  /*1150*/  F2I.FTZ.U32.TRUNC.NTZ R3, R2 ;  /* 0x0000000200037305 */ /* 0x000e62000021f000 */
[----:B------:R-:W-:Y:S02]  /*1160*/  USEL UR36, UR18, URZ, UP0 ;  /* 0x0000003f12247287 */ /* 0x000fe40008000000 */
[----:B------:R-:W-:Y:S02]  /*1170*/  UIMAD.WIDE.U32 UR18, UR50, UR57, URZ ;  /* 0x00000039321272a5 */ /* 0x000fe4000f8e003f */
[----:B------:R-:W-:Y:S02]  /*1180*/  USEL UR37, UR14, URZ, UP0 ;  /* 0x0000003f0e257287 */ /* 0x000fe40008000000 */
[----:B------:R-:W-:Y:S01]  /*1190*/  UIMAD UR22, UR56, UR57, UR22 ;  /* 0x00000039381672a4 */ /* 0x000fe2000f8e0216 */
[----:B------:R-:W-:Y:S01]  /*11a0*/  ULDC.64 UR28, c[0x0][0x240] ;  /* 0x00009000001c7ab9 */ /* 0x000fe20000000a00 */
[----:B------:R-:W-:-:S02]  /*11b0*/  UISETP.LT.AND UP0, UPT, UR13, UR8, UPT ;  /* 0x000000080d00728c */ /* 0x000fc4000bf01270 */
[----:B------:R-:W-:Y:S02]  /*11c0*/  UIMAD.WIDE.U32 UR20, UR5, UR28, URZ ;  /* 0x0000001c051472a5 */ /* 0x000fe4000f8e003f */
[----:B------:R-:W-:Y:S01]  /*11d0*/  UIMAD UR24, UR5, UR29, URZ ;  /* 0x0000001d051872a4 */ /* 0x000fe2000f8e023f */
[--C-:B-1----:R-:W-:Y:S01]  /*11e0*/  IMAD.MOV R0, RZ, RZ, -R3.reuse ;  /* 0x000000ffff007224 */ /* 0x102fe200078e0a03 */
[----:B------:R-:W-:Y:S01]  /*11f0*/  @UP2 UIMAD UR41, UR5, UR15, UR49 ;  /* 0x0000000f052922a4 */ /* 0x000fe2000f8e0231 */
[----:B------:R-:W-:Y:S01]  /*1200*/  IMAD.MOV.U32 R2, RZ, RZ, RZ ;  /* 0x000000ffff027224 */ /* 0x000fe200078e00ff */
[----:B------:R-:W-:Y:S01]  /*1210*/  UIMAD UR26, UR11, UR18, URZ ;  /* 0x000000120b1a72a4 */ /* 0x000fe2000f8e023f */
[----:B------:R-:W-:Y:S01]  /*1220*/  IMAD R0, R0, R5, RZ ;  /* 0x0000000500007224 */ /* 0x000fe200078e02ff */
[----:B------:R-:W-:Y:S01]  /*1230*/  UIADD3 UR22, UR19, UR22, URZ ;  /* 0x0000001613167290 */ /* 0x000fe2000fffe03f */
[----:B------:R-:W-:Y:S02]  /*1240*/  ULDC.U8 UR15, c[0x0][0x3d8] ;  /* 0x0000f600000f7ab9 */ /* 0x000fe40000000000 */
[----:B------:R-:W-:Y:S01]  /*1250*/  IMAD.HI.U32 R0, R3, R0, R2 ;  /* 0x0000000003007227 */ /* 0x000fe200078e0002 */
[----:B------:R-:W-:Y:S01]  /*1260*/  MOV R2, R4 ;  /* 0x0000000400027202 */ /* 0x000fe20000000f00 */
[----:B------:R-:W-:-:S02]  /*1270*/  USEL UR43, UR13, UR8, UP0 ;  /* 0x000000080d2b7287 */ /* 0x000fc40008000000 */
[----:B------:R-:W-:Y:S02]  /*1280*/  UISETP.NE.AND UP3, UPT, UR15, URZ, UPT ;  /* 0x0000003f0f00728c */ /* 0x000fe4000bf65270 */
[----:B------:R-:W-:Y:S01]  /*1290*/  IMAD.HI.U32 R0, R0, R2, RZ ;  /* 0x0000000200007227 */ /* 0x000fe200078e00ff */
[----:B------:R-:W-:Y:S02]  /*12a0*/  USEL UR40, UR30, UR20, !UP2 ;  /* 0x000000141e287287 */ /* 0x000fe4000d000000 */
[----:B------:R-:W-:Y:S01]  /*12b0*/  @UP2 UIADD3 UR38, UR21, UR24, URZ ;  /* 0x0000001815262290 */ /* 0x000fe2000fffe03f */
[----:B------:R-:W-:Y:S01]  /*12c0*/  IMAD.MOV R3, RZ, RZ, -R0 ;  /* 0x000000ffff037224 */ /* 0x000fe200078e0a00 */
[----:B------:R-:W-:Y:S02]  /*12d0*/  UIMAD.WIDE.U32 UR20, UR10, UR18, URZ ;  /* 0x000000120a1472a5 */ /* 0x000fe4000f8e003f */
[----:B------:R-:W-:Y:S01]  /*12e0*/  UIMAD UR8, UR10, UR22, UR26 ;  /* 0x000000160a0872a4 */ /* 0x000fe2000f8e021a */
[----:B------:R-:W-:Y:S01]  /*12f0*/  IMAD R2, R5, R3, R2 ;  /* 0x0000000305027224 */ /* 0x000fe200078e0202 */
[----:B------:R-:W-:-:S02]  /*1300*/  ULEA UR13, UR43, 0xffffffc0, 0x6 ;  /* 0xffffffc02b0d7891 */ /* 0x000fc4000f8e303f */
[----:B------:R-:W-:Y:S02]  /*1310*/  UISETP.NE.AND UP1, UPT, UR44, -0x1, UPT ;  /* 0xffffffff2c00788c */ /* 0x000fe4000bf25270 */
[----:B------:R-:W-:Y:S01]  /*1320*/  ISETP.GT.U32.AND P1, PT, R5, R2, PT ;  /* 0x000000020500720c */ /* 0x000fe20003f24070 */
[----:B------:R-:W-:Y:S02]  /*1330*/  UIADD3 UR45, UR21, UR8, URZ ;  /* 0x00000008152d7290 */ /* 0x000fe4000fffe03f */
[----:B------:R-:W-:Y:S02]  /*1340*/  UIMAD.WIDE.U32 UR18, UR10, UR5, URZ ;  /* 0x000000050a1272a5 */ /* 0x000fe4000f8e003f */
[----:B------:R-:W-:Y:S02]  /*1350*/  UIADD3 UR8, UP0, UR13, UR36, URZ ;  /* 0x000000240d087290 */ /* 0x000fe4000ff1e03f */
[----:B------:R-:W-:Y:S02]  /*1360*/  USHF.R.S32.HI UR35, URZ, 0x1f, UR13 ;  /* 0x0000001f3f237899 */ /* 0x000fe4000801140d */
[----:B------:R-:W-:Y:S01]  /*1370*/  UIMAD UR24, UR11, UR5, URZ ;  /* 0x000000050b1872a4 */ /* 0x000fe2000f8e023f */
[----:B------:R-:W-:Y:S01]  /*1380*/  ULDC UR36, c[0x0][0x2c4] ;  /* 0x0000b10000247ab9 */ /* 0x000fe20000000800 */
[----:B------:R-:W-:-:S02]  /*1390*/  USEL UR54, UR20, UR18, !UP2 ;  /* 0x0000001214367287 */ /* 0x000fc4000d000000 */
        /* <DEDUP_REMOVED lines=13> */
[----:B------:R-:W-:Y:S02]  /*1470*/  UIMAD UR11, UR10, UR18, UR11 ;  /* 0x000000120a0b72a4 */ /* 0x000fe4000f8e020b */
[----:B------:R-:W-:Y:S02]  /*1480*/  UISETP.NE.AND UP4, UPT, UR17, URZ, UPT ;  /* 0x0000003f1100728c */ /* 0x000fe4000bf85270 */
[----:B------:R-:W-:Y:S01]  /*1490*/  @UP3 USEL UR10, UR8, UR5, !UP2 ;  /* 0x00000005080a3287 */ /* 0x000fe2000d000000 */
[----:B------:R-:W-:Y:S01]  /*14a0*/  @P0 VIADD R0, R0, 0x1 ;  /* 0x0000000100000836 */ /* 0x000fe20000000000 */
[----:B------:R-:W-:Y:S01]  /*14b0*/  @UP1 ULDC.64 UR14, c[0x0][0x248] ;  /* 0x00009200000e1ab9 */ /* 0x000fe20000000a00 */
[----:B------:R-:W-:Y:S01]  /*14c0*/  @UP1 ULDC.64 UR16, c[0x0][0x250] ;  /* 0x0000940000101ab9 */ /* 0x000fe20000000a00 */
[----:B------:R-:W-:Y:S01]  /*14d0*/  @UP2 UIADD3 UR45, UR19, UR24, URZ ;  /* 0x00000018132d2290 */ /* 0x000fe2000fffe03f */
[----:B------:R-:W-:Y:S01]  /*14e0*/  IMAD.MOV.U32 R16, RZ, RZ, R0 ;  /* 0x000000ffff107224 */ /* 0x000fe200078e0000 */
[----:B------:R-:W-:Y:S01]  /*14f0*/  @UP3 ULDC UR8, c[0x0][0x2e4] ;  /* 0x0000b90000083ab9 */ /* 0x000fe20000000800 */
[----:B------:R-:W-:Y:S01]  /*1500*/  @UP1 UIMAD.WIDE.U32 UR20, UR32, UR14, URZ ;  /* 0x0000000e201412a5 */ /* 0x000fe2000f8e003f */
[----:B------:R-:W-:Y:S01]  /*1510*/  PLOP3.LUT P0, PT, PT, PT, UP3, 0x80, 0x0 ;  /* 0x000000000000781c */ /* 0x000fe20003f0f038 */
[----:B------:R-:W-:Y:S01]  /*1520*/  @UP1 UIMAD.WIDE.U32 UR18, UR33, UR16, URZ ;  /* 0x00000010211212a5 */ /* 0x000fe2000f8e003f */
[----:B------:R-:W-:Y:S01]  /*1530*/  @!P2 IADD3 R16, -R16, RZ, RZ ;  /* 0x000000ff1010a210 */ /* 0x000fe20007ffe1ff */
[----:B------:R-:W-:Y:S01]  /*1540*/  @UP1 UIMAD UR22, UR33, UR17, URZ ;  /* 0x00000011211612a4 */ /* 0x000fe2000f8e023f */
[----:B------:R-:W-:Y:S01]  /*1550*/  @!P3 LOP3.LUT R16, RZ, R6, RZ, 0x33, !PT ;  /* 0x00000006ff10b212 */ /* 0x000fe200078e33ff */
[----:B------:R-:W-:-:S02]  /*1560*/  @UP3 UIMAD UR24, UR55, UR8, UR10 ;  /* 0x00000008371832a4 */ /* 0x000fc4000f8e020a */
[----:B------:R-:W-:Y:S02]  /*1570*/  @!UP3 UIMAD UR8, UR50, UR61, UR55 ;  /* 0x0000003d3208b2a4 */ /* 0x000fe4000f8e0237 */
[----:B------:R-:W-:Y:S02]  /*1580*/  @UP1 UIMAD UR26, UR32, UR15, URZ ;  /* 0x0000000f201a12a4 */ /* 0x000fe4000f8e023f */
[----:B------:R-:W-:Y:S02]  /*1590*/  @UP1 UIADD3 UR37, UR19, UR22, URZ ;  /* 0x0000001613251290 */ /* 0x000fe4000fffe03f */
[----:B------:R-:W-:Y:S02]  /*15a0*/  @!UP3 UIMAD UR24, UR8, UR36, URZ ;  /* 0x000000240818b2a4 */ /* 0x000fe4000f8e023f */
[----:B------:R-:W-:Y:S02]  /*15b0*/  @!UP2 UIADD3 UR41, UR47, UR39, URZ ;  /* 0x000000272f29a290 */ /* 0x000fe4000fffe03f */
[----:B------:R-:W-:-:S02]  /*15c0*/  USHF.R.S32.HI UR33, URZ, 0x1f, UR51 ;  /* 0x0000001f3f217899 */ /* 0x000fc40008011433 */
[----:B------:R-:W-:Y:S02]  /*15d0*/  USEL UR53, UR34, URZ, UP4 ;  /* 0x0000003f22357287 */ /* 0x000fe4000a000000 */
        /* <DEDUP_REMOVED lines=18> */
.L_x_1898:
        /* <DEDUP_REMOVED lines=13> */
.L_x_1899:
        /* <DEDUP_REMOVED lines=11> */
.L_x_1900:
[----:B------:R-:W-:-:S04]  /*1880*/  UIMAD UR5, UR50, UR61, UR55 ;  /* 0x0000003d320572a4 */ /* 0x000fc8000f8e0237 */
[----:B------:R-:W-:-:S12]  /*1890*/  UIMAD UR5, UR5, UR57, URZ ;  /* 0x00000039050572a4 */ /* 0x000fd8000f8e023f */
.L_x_1901:
[----:B------:R-:W1:Y:S01]  /*18a0*/  LDC.64 R8, c[0x0][0x420] ;  /* 0x00010800ff087b82 */ /* 0x000e620000000a00 */
[----:B------:R-:W-:Y:S01]  /*18b0*/  ULDC UR8, c[0x0][0x2dc] ;  /* 0x0000b70000087ab9 */ /* 0x000fe20000000800 */
[----:B------:R-:W-:Y:S01]  /*18c0*/  UIADD3 UR34, UR13, UR5, URZ ;  /* 0x000000050d227290 */ /* 0x000fe2000fffe03f */
[----:B------:R-:W-:Y:S01]  /*18d0*/  SHF.R.S32.HI R237, RZ, 0x1f, R236 ;  /* 0x0000001fffed7819 */ /* 0x000fe200000114ec */
[----:B------:R-:W-:Y:S01]  /*18e0*/  UIMAD UR10, UR8, UR61, URZ ;  /* 0x0000003d080a72a4 */ /* 0x000fe2000f8e023f */
[----:B------:R-:W-:Y:S01]  /*18f0*/  IADD3 R2, P0, R236, UR18, RZ ;  /* 0x00000012ec027c10 */ /* 0x000fe2000ff1e0ff */
[----:B------:R-:W-:Y:S01]  /*1900*/  USHF.R.S32.HI UR47, URZ, 0x1f, UR55 ;  /* 0x0000001f3f2f7899 */ /* 0x000fe20008011437 */
[----:B------:R-:W-:Y:S01]  /*1910*/  LEA.HI R5, R27, R28, RZ, 0x5 ;  /* 0x0000001c1b057211 */ /* 0x000fe200078f28ff */
[----:B------:R-:W-:Y:S01]  /*1920*/  USHF.L.U32 UR5, UR10, 0x6, URZ ;  /* 0x000000060a057899 */ /* 0x000fe2000800063f */
[----:B------:R-:W-:Y:S01]  /*1930*/  IADD3.X R3, R237, UR41, RZ, P0, !PT ;  /* 0x00000029ed037c10 */ /* 0x000fe200087fe4ff */
[----:B------:R-:W-:Y:S01]  /*1940*/  ULDC.64 UR20, c[0x0][0x428] ;  /* 0x00010a0000147ab9 */ /* 0x000fe20000000a00 */
[----:B------:R-:W-:Y:S01]  /*1950*/  UIADD3 UR39, UR25, UR12, URZ ;  /* 0x0000000c19277290 */ /* 0x000fe2000fffe03f */
[----:B------:R-:W-:Y:S01]  /*1960*/  LOP3.LUT R4, R5, 0xffffffe0, RZ, 0xc0, !PT ;  /* 0xffffffe005047812 */ /* 0x000fe200078ec0ff */
[----:B------:R-:W-:Y:S01]  /*1970*/  UIADD3 UR19, UP2, UP0, UR30, UR5, UR51 ;  /* 0x000000051e137290 */ /* 0x000fe2000f85e033 */
[----:B------:R-:W-:Y:S01]  /*1980*/  IADD3 R13, P2, R12, UR13, RZ ;  /* 0x0000000d0c0d7c10 */ /* 0x000fe2000ff5e0ff */
[----:B------:R-:W-:Y:S01]  /*1990*/  UIMAD UR11, UR47, UR20, URZ ;  /* 0x000000142f0b72a4 */ /* 0x000fe2000f8e023f */
[----:B------:R-:W-:Y:S01]  /*19a0*/  IMAD.U32 R17, RZ, RZ, UR20 ;  /* 0x00000014ff117e24 */ /* 0x000fe2000f8e00ff */
[----:B------:R-:W-:Y:S01]  /*19b0*/  USHF.R.S32.HI UR5, URZ, 0x1f, UR5 ;  /* 0x0000001f3f057899 */ /* 0x000fe20008011405 */
[----:B------:R-:W-:Y:S01]  /*19c0*/  IMAD.IADD R24, R28, 0x1, -R4 ;  /* 0x000000011c187824 */ /* 0x000fe200078e0a04 */
[----:B------:R-:W-:Y:S01]  /*19d0*/  ULDC UR46, c[0x0][0x398] ;  /* 0x0000e600002e7ab9 */ /* 0x000fe20000000800 */
[----:B------:R-:W-:Y:S01]  /*19e0*/  UIMAD UR21, UR55, UR21, UR11 ;  /* 0x00000015371572a4 */ /* 0x000fe2000f8e020b */
[----:B------:R-:W-:Y:S01]  /*19f0*/  IADD3.X R15, R25, UR35, RZ, P2, !PT ;  /* 0x00000023190f7c10 */ /* 0x000fe200097fe4ff */
[----:B------:R-:W-:Y:S01]  /*1a00*/  UIADD3.X UR11, UR32, UR5, UR33, UP2, UP0 ;  /* 0x00000005200b7290 */ /* 0x000fe200097e0421 */
[----:B------:R-:W-:Y:S01]  /*1a10*/  IMAD.WIDE.U32 R6, R13, UR28, R236 ;  /* 0x0000001c0d067c25 */ /* 0x000fe2000f8e00ec */
[----:B------:R-:W-:Y:S01]  /*1a20*/  UIADD3 UR5, UR39, -UR46, -UR9 ;  /* 0x8000002e27057290 */ /* 0x000fe2000fffe809 */
[----:B------:R-:W-:Y:S01]  /*1a30*/  BSSY B1, `(.L_x_1897) ;  /* 0x0000a28000017945 */ /* 0x000fe20003800000 */
[----:B------:R-:W-:Y:S01]  /*1a40*/  UIADD3 UR42, UR13, UR24, URZ ;  /* 0x000000180d2a7290 */ /* 0x000fe2000fffe03f */
[C---:B-1----:R-:W-:Y:S01]  /*1a50*/  IMAD R0, R8.reuse, UR35, RZ ;  /* 0x0000002308007c24 */ /* 0x042fe2000f8e02ff */
[----:B------:R-:W-:Y:S01]  /*1a60*/  USHF.R.S32.HI UR24, URZ, 0x1f, UR5 ;  /* 0x0000001f3f187899 */ /* 0x000fe20008011405 */
[----:B------:R-:W-:Y:S01]  /*1a70*/  IMAD.WIDE.U32 R2, R8, UR13, R2 ;  /* 0x0000000d08027c25 */ /* 0x000fe2000f8e0002 */
[----:B------:R-:W-:Y:S01]  /*1a80*/  ULDC.64 UR32, c[0x0][0x400] ;  /* 0x0001000000207ab9 */ /* 0x000fe20000000a00 */
[----:B------:R-:W-:Y:S01]  /*1a90*/  IADD3 R6, P2, R6, UR40, RZ ;  /* 0x0000002806067c10 */ /* 0x000fe2000ff5e0ff */
[----:B------:R-:W-:Y:S01]  /*1aa0*/  ULEA.HI UR24, UR24, UR5, URZ, 0x6 ;  /* 0x0000000518187291 */ /* 0x000fe2000f8f303f */
[----:B------:R-:W-:Y:S01]  /*1ab0*/  IMAD R0, R9, UR13, R0 ;  /* 0x0000000d09007c24 */ /* 0x000fe2000f8e0200 */
[----:B------:R-:W-:Y:S01]  /*1ac0*/  UIADD3 UR13, UP2, UP0, UR53, UR19, UR54 ;  /* 0x00000013350d7290 */ /* 0x000fe2000f85e036 */
[----:B------:R-:W-:Y:S01]  /*1ad0*/  IADD3 R244, R236, 0x40, RZ ;  /* 0x00000040ecf47810 */ /* 0x000fe20007ffe0ff */
[----:B------:R-:W-:Y:S01]  /*1ae0*/  USHF.R.S32.HI UR24, URZ, 0x6, UR24 ;  /* 0x000000063f187899 */ /* 0x000fe20008011418 */
[----:B------:R-:W-:Y:S01]  /*1af0*/  IMAD.IADD R3, R3, 0x1, R0 ;  /* 0x0000000103037824 */ /* 0x000fe200078e0200 */
[----:B------:R-:W-:Y:S01]  /*1b00*/  SHF.R.S32.HI R0, RZ, 0x5, R5 ;  /* 0x00000005ff007819 */ /* 0x000fe20000011405 */
[----:B------:R-:W-:Y:S01]  /*1b10*/  IMAD R5, R15, UR28, RZ ;  /* 0x0000001c0f057c24 */ /* 0x000fe2000f8e02ff */
[----:B------:R-:W-:Y:S01]  /*1b20*/  ULDC.64 UR30, c[0x0][0x258] ;  /* 0x00009600001e7ab9 */ /* 0x000fe20000000a00 */
[----:B------:R-:W-:Y:S01]  /*1b30*/  IMAD.WIDE.U32 R2, R17, UR55, R2 ;  /* 0x0000003711027c25 */ /* 0x000fe2000f8e0002 */
[----:B------:R-:W-:Y:S01]  /*1b40*/  ULDC.64 UR48, c[0x0][0x2b0] ;  /* 0x0000ac0000307ab9 */ /* 0x000fe20000000a00 */
[----:B------:R-:W-:-:S02]  /*1b50*/  UIADD3 UR8, UR43, -0x1, URZ ;  /* 0xffffffff2b087890 */ /* 0x000fc4000fffe03f */
[----:B------:R-:W-:Y:S01]  /*1b60*/  IMAD R0, R0, UR10, R24 ;  /* 0x0000000a00007c24 */ /* 0x000fe2000f8e0218 */
[----:B------:R-:W-:Y:S01]  /*1b70*/  UIADD3.X UR10, UR52, UR11, UR45, UP2, UP0 ;  /* 0x0000000b340a7290 */ /* 0x000fe200097e042d */
[----:B------:R-:W-:Y:S01]  /*1b80*/  IMAD R19, R13, UR29, R5 ;  /* 0x0000001d0d137c24 */ /* 0x000fe2000f8e0205 */
[----:B------:R-:W-:Y:S01]  /*1b90*/  UISETP.LT.AND UP0, UPT, URZ, UR24, UPT ;  /* 0x000000183f00728c */ /* 0x000fe2000bf01270 */
[----:B------:R-:W-:Y:S01]  /*1ba0*/  IADD3 R5, R3, UR21, RZ ;  /* 0x0000001503057c10 */ /* 0x000fe2000fffe0ff */
[----:B------:R-:W-:Y:S01]  /*1bb0*/  IMAD.U32 R18, RZ, RZ, UR30 ;  /* 0x0000001eff127e24 */ /* 0x000fe2000f8e00ff */
[C---:B------:R-:W-:Y:S01]  /*1bc0*/  IADD3 R4, P0, R0.reuse, UR13, RZ ;  /* 0x0000000d00047c10 */ /* 0x040fe2000ff1e0ff */
[----:B------:R-:W-:Y:S01]  /*1bd0*/  USEL UR24, URZ, UR24, !UP0 ;  /* 0x000000183f187287 */ /* 0x000fe2000c000000 */
[----:B------:R-:W-:Y:S01]  /*1be0*/  IADD3.X R7, R7, UR38, R19, P2, !PT ;  /* 0x0000002607077c10 */ /* 0x000fe200097fe413 */
[----:B------:R-:W-:Y:S01]  /*1bf0*/  UIMAD UR13, UR47, UR30, URZ ;  /* 0x0000001e2f0d72a4 */ /* 0x000fe2000f8e023f */
[----:B------:R-:W-:Y:S01]  /*1c00*/  LEA.HI.X.SX32 R0, R0, UR10, 0x1, P0 ;  /* 0x0000000a00007c11 */ /* 0x000fe200080f0eff */
[----:B------:R-:W-:Y:S01]  /*1c10*/  UISETP.GT.AND UP0, UPT, UR43, UR24, UPT ;  /* 0x000000182b00728c */ /* 0x000fe2000bf04270 */
[----:B------:R-:W-:Y:S01]  /*1c20*/  LEA R224, P0, R4, UR32, 0x2 ;  /* 0x0000002004e07c11 */ /* 0x000fe2000f8010ff */
[----:B------:R-:W-:Y:S01]  /*1c30*/  ULDC.64 UR52, c[0x0][0x478] ;  /* 0x00011e0000347ab9 */ /* 0x000fe20000000a00 */
[----:B------:R-:W-:Y:S01]  /*1c40*/  UIMAD UR13, UR55, UR31, UR13 ;  /* 0x0000001f370d72a4 */ /* 0x000fe2000f8e020d */
[----:B------:R-:W-:Y:S01]  /*1c50*/  IMAD.WIDE.U32 R10, R18, UR55, R6 ;  /* 0x00000037120a7c25 */ /* 0x000fe2000f8e0006 */
[----:B------:R-:W-:Y:S01]  /*1c60*/  LEA.HI.X R225, R4, UR33, R0, 0x2, P0 ;  /* 0x0000002104e17c11 */ /* 0x000fe200080f1400 */
[----:B------:R-:W-:Y:S01]  /*1c70*/  UIMAD.WIDE UR34, UR34, 0x4, UR52 ;  /* 0x00000004222278a5 */ /* 0x000fe2000f8e0234 */
[----:B------:R-:W-:Y:S01]  /*1c80*/  PLOP3.LUT P0, PT, PT, PT, UP0, 0x80, 0x0 ;  /* 0x000000000000781c */ /* 0x000fe20003f0f008 */
[----:B------:R-:W-:Y:S01]  /*1c90*/  IMAD.MOV.U32 R4, RZ, RZ, R2 ;  /* 0x000000ffff047224 */ /* 0x000fe200078e0002 */
[----:B------:R-:W-:Y:S01]  /*1ca0*/  ULDC.64 UR30, c[0x0][0x210] ;  /* 0x00008400001e7ab9 */ /* 0x000fe20000000a00 */
[-C--:B------:R-:W-:Y:S01]  /*1cb0*/  IMAD R0, R25, R8.reuse, RZ ;  /* 0x0000000819007224 */ /* 0x080fe200078e02ff */
[----:B------:R-:W-:Y:S01]  /*1cc0*/  ULDC.64 UR32, c[0x0][0x3e0] ;  /* 0x0000f80000207ab9 */ /* 0x000fe20000000a00 */
[----:B------:R-:W-:Y:S01]  /*1cd0*/  IMAD.WIDE.U32 R4, R12, R8, R4 ;  /* 0x000000080c047225 */ /* 0x000fe200078e0004 */
[----:B------:R-:W-:Y:S01]  /*1ce0*/  LEA R231, P3, R10, UR30, 0x1 ;  /* 0x0000001e0ae77c11 */ /* 0x000fe2000f8608ff */
[----:B------:R-:W-:-:S02]  /*1cf0*/  UIMAD.WIDE UR10, UR42, 0x4, UR48 ;  /* 0x000000042a0a78a5 */ /* 0x000fc4000f8e0230 */
[----:B------:R-:W-:Y:S01]  /*1d00*/  IMAD R0, R12, R9, R0 ;  /* 0x000000090c007224 */ /* 0x000fe200078e0200 */
[----:B------:R-:W-:Y:S01]  /*1d10*/  LEA R232, P2, R4, UR32, 0x1 ;  /* 0x0000002004e87c11 */ /* 0x000fe2000f8408ff */
[----:B------:R-:W-:Y:S01]  /*1d20*/  VIADD R20, R11, UR13 ;  /* 0x0000000d0b147c36 */ /* 0x000fe20008000000 */
[----:B------:R-:W-:Y:S01]  /*1d30*/  UMOV UR20, UR34 ;  /* 0x0000002200147c82 */ /* 0x000fe20008000000 */
[----:B------:R-:W-:Y:S01]  /*1d40*/  UMOV UR19, UR35 ;  /* 0x0000002300137c82 */ /* 0x000fe20008000000 */
[----:B------:R-:W-:Y:S01]  /*1d50*/  IADD3 R14, R5, R0, RZ ;  /* 0x00000000050e7210 */ /* 0x000fe20007ffe0ff */
        /* <DEDUP_REMOVED lines=24> */
.L_x_1903:
        /* <DEDUP_REMOVED lines=20> */
.L_x_1904:
        /* <DEDUP_REMOVED lines=38> */
.L_x_1906:
[----:B------:R-:W-:Y:S05]  /*2280*/  BSYNC B0 ;  /* 0x0000000000007941 */ /* 0x000fea0003800000 */
.L_x_1905:
        /* <DEDUP_REMOVED lines=21> */
.L_x_1908:
[----:B------:R-:W-:Y:S05]  /*23e0*/  BSYNC B0 ;  /* 0x0000000000007941 */ /* 0x000fea0003800000 */
.L_x_1907:
        /* <DEDUP_REMOVED lines=34> */
.L_x_1910:
[----:B------:R-:W-:Y:S05]  /*2610*/  BSYNC B0 ;  /* 0x0000000000007941 */ /* 0x000fea0003800000 */
.L_x_1909:
        /* <DEDUP_REMOVED lines=9> */
[----:B------:R-:W-:-:S03]  /*26b0*/  ISETP.GE.AND P0, PT, R246, UR5, PT ;  /* 0x00000005f6007c0c */ /* 0x000fc6000bf06270 */
[----:B------:R-:W-:-:S04]  /*26c0*/  IMAD R2, R2, UR10, RZ ;  /* 0x0000000a02027c24 */ /* 0x000fc8000f8e02ff */
[----:B------:R-:W-:Y:S01]  /*26d0*/  IMAD R0, R0, UR11, R2 ;  /* 0x0000000b00007c24 */ /* 0x000fe2000f8e0202 */
[----:B------:R-:W-:-:S03]  /*26e0*/  LEA R2, P3, R4, UR8, 0x1 ;  /* 0x0000000804027c11 */ /* 0x000fc6000f8608ff */
        /* <DEDUP_REMOVED lines=9> */
.L_x_1902:
[----:B------:R-:W2:Y:S01]  /*2780*/  LDL R29, [R1] ;  /* 0x00000000011d7983 */ /* 0x000ea20000100800 */
        /* <DEDUP_REMOVED lines=57> */
.L_x_1913:
[----:B------:R-:W-:Y:S05]  /*2b20*/  BSYNC B0 ;  /* 0x0000000000007941 */ /* 0x000fea0003800000 */
.L_x_1912:
        /* <DEDUP_REMOVED lines=10> */
[----:B--2---:R-:W-:Y:S01]  /*2bd0*/  IMAD.WIDE.U32 R6, R8, 0x20, RZ ;  /* 0x0000002008067825 */ /* 0x004fe200078e00ff */
[----:B------:R-:W-:Y:S02]  /*2be0*/  ISETP.GE.AND P2, PT, R236, UR18, PT ;  /* 0x00000012ec007c0c */ /* 0x000fe4000bf46270 */
[----:B------:R-:W-:Y:S01]  /*2bf0*/  ISETP.GE.AND P4, PT, R244, UR18, PT ;  /* 0x00000012f4007c0c */ /* 0x000fe2000bf86270 */
[----:B---3--:R-:W-:Y:S01]  /*2c00*/  IMAD.SHL.U32 R2, R9, 0x20, RZ ;  /* 0x0000002009027824 */ /* 0x008fe200078e00ff */
        /* <DEDUP_REMOVED lines=13> */
[----:B------:R2:W-:Y:S04]  /*2ce0*/  @P4 STS.128 [R228+0x13000], RZ ;  /* 0x013000ffe4004388 */ /* 0x0005e80000000c00 */
[----:B------:R-:W-:Y:S01]  /*2cf0*/  @!PT LDS RZ, [RZ] ;  /* 0x00000000fffff984 */ /* 0x000fe20000000800 */
[----:B------:R-:W-:Y:S01]  /*2d00*/  @!PT LDS RZ, [RZ] ;  /* 0x00000000fffff984 */ /* 0x000fe20000000800 */
[----:B------:R-:W-:Y:S01]  /*2d10*/  @!PT LDS RZ, [RZ] ;  /* 0x00000000fffff984 */ /* 0x000fe20000000800 */
[----:B------:R2:W-:Y:S04]  /*2d20*/  @!P4 LDGSTS.E.BYPASS.LTC128B.128 [R228+0x13000], desc[UR6][R4.64+0x80] ;  /* 0x1300008004e4cfae */ /* 0x0005e8000b901d46 */
[----:B------:R2:W-:Y:S01]  /*2d30*/  @P3 STS.128 [R228+0x15000], RZ ;  /* 0x015000ffe4003388 */ /* 0x0005e20000000c00 */
[----:B---3--:R-:W-:-:S04]  /*2d40*/  @!P3 LEA R2, P2, R0, UR32, 0x1 ;  /* 0x000000200002bc11 */ /* 0x008fc8000f8408ff */
[----:B------:R-:W-:-:S05]  /*2d50*/  @!P3 LEA.HI.X R3, R0, UR33, R6, 0x1, P2 ;  /* 0x000000210003bc11 */ /* 0x000fca00090f0c06 */
        /* <DEDUP_REMOVED lines=12> */
.L_x_1915:
[----:B------:R-:W-:Y:S05]  /*2e20*/  BSYNC B0 ;  /* 0x0000000000007941 */ /* 0x000fea0003800000 */
.L_x_1914:
[----:B------:R-:W-:Y:S01]  /*2e30*/  BSSY B0, `(.L_x_1916) ;  /* 0x0000046000007945 */ /* 0x000fe20003800000 */
[----:B------:R-:W-:-:S03]  /*2e40*/  LEA R226, R226, UR4, 0x1 ;  /* 0x00000004e2e27c11 */ /* 0x000fc6000f8e08ff */
        /* <DEDUP_REMOVED lines=18> */
.L_x_1917:
[----:B--2---:R-:W2:Y:S01]  /*2f70*/  LDC.64 R6, c[0x0][0x210] ;  /* 0x00008400ff067b82 */ /* 0x004ea20000000a00 */
[----:B---3--:R-:W-:Y:S01]  /*2f80*/  IMAD.U32 R2, RZ, RZ, UR40 ;  /* 0x00000028ff027e24 */ /* 0x008fe2000f8e00ff */
        /* <DEDUP_REMOVED lines=11> */
[----:B--2---:R-:W-:Y:S01]  /*3040*/  IMAD.WIDE R2, R236, 0x2, R6 ;  /* 0x00000002ec027825 */ /* 0x004fe200078e0206 */
        /* <DEDUP_REMOVED lines=36> */
.L_x_1918:
[----:B------:R-:W-:Y:S05]  /*3290*/  BSYNC B0 ;  /* 0x0000000000007941 */ /* 0x000fea0003800000 */
.L_x_1916:
        /* <DEDUP_REMOVED lines=21> */
.L_x_1920:
[----:B------:R-:W-:Y:S01]  /*33f0*/  ULDC UR18, c[0x0][0x2d0] ;  /* 0x0000b40000127ab9 */ /* 0x000fe20000000800 */
[----:B--23--:R-:W-:Y:S01]  /*3400*/  IMAD.U32 R3, RZ, RZ, UR28 ;  /* 0x0000001cff037e24 */ /* 0x00cfe2000f8e00ff */
        /* <DEDUP_REMOVED lines=49> */
.L_x_1921:
[----:B------:R-:W-:Y:S05]  /*3720*/  BSYNC B0 ;  /* 0x0000000000007941 */ /* 0x000fea0003800000 */
.L_x_1919:
        /* <DEDUP_REMOVED lines=71> */
.L_x_1923:
[----:B------:R-:W-:Y:S05]  /*3ba0*/  BSYNC B0 ;  /* 0x0000000000007941 */ /* 0x000fea0003800000 */
.L_x_1922:
        /* <DEDUP_REMOVED lines=59> */
.L_x_1925:
[----:B------:R-:W-:Y:S05]  /*3f60*/  BSYNC B0 ;  /* 0x0000000000007941 */ /* 0x000fea0003800000 */
.L_x_1924:
        /* <DEDUP_REMOVED lines=64> */
.L_x_1927:
[----:B------:R-:W-:Y:S05]  /*4370*/  BSYNC B0 ;  /* 0x0000000000007941 */ /* 0x000fea0003800000 */
.L_x_1926:
        /* <DEDUP_REMOVED lines=10> */
[----:B------:R-:W-:Y:S01]  /*4420*/  IMAD.MOV.U32 R4, RZ, RZ, R8 ;  /* 0x000000ffff047224 */ /* 0x000fe200078e0008 */
[----:B------:R-:W-:Y:S01]  /*4430*/  IADD3 R0, P2, R21, 0x20, RZ ;  /* 0x0000002015007810 */ /* 0x000fe20007f5e0ff */
[----:B-1-3--:R-:W-:Y:S01]  /*4440*/  IMAD.U32 R2, RZ, RZ, UR36 ;  /* 0x00000024ff027e24 */ /* 0x00afe2000f8e00ff */
[----:B------:R-:W-:Y:S01]  /*4450*/  IADD3.X R7, RZ, R25, RZ, P3, !PT ;  /* 0x00000019ff077210 */ /* 0x000fe20001ffe4ff */
[----:B------:R-:W-:Y:S01]  /*4460*/  IMAD.U32 R3, RZ, RZ, UR37 ;  /* 0x00000025ff037e24 */ /* 0x000fe2000f8e00ff */
[----:B------:R-:W-:Y:S02]  /*4470*/  IADD3.X R6, RZ, R22, RZ, P2, !PT ;  /* 0x00000016ff067210 */ /* 0x000fe400017fe4ff */
[----:B------:R-:W-:Y:S01]  /*4480*/  MOV R5, R13 ;  /* 0x0000000d00057202 */ /* 0x000fe20000000f00 */
[----:B------:R-:W-:Y:S01]  /*4490*/  IMAD R7, R7, UR16, RZ ;  /* 0x0000001007077c24 */ /* 0x000fe2000f8e02ff */
[----:B------:R-:W-:Y:S01]  /*44a0*/  ISETP.GE.AND P3, PT, R244, UR5, PT ;  /* 0x00000005f4007c0c */ /* 0x000fe2000bf66270 */
[----:B------:R-:W-:-:S02]  /*44b0*/  IMAD R6, R6, UR16, RZ ;  /* 0x0000001006067c24 */ /* 0x000fc4000f8e02ff */
[----:B------:R-:W1:Y:S01]  /*44c0*/  @!P1 LDC.64 R10, c[0x0][0x220] ;  /* 0x00008800ff0a9b82 */ /* 0x000e620000000a00 */
[C---:B------:R-:W-:Y:S01]  /*44d0*/  IMAD.WIDE.U32 R4, R12.reuse, UR16, R4 ;  /* 0x000000100c047c25 */ /* 0x040fe2000f8e0004 */
[----:B------:R3:W-:Y:S03]  /*44e0*/  @P1 STS.128 [R228+0x21000], RZ ;  /* 0x021000ffe4001388 */ /* 0x0007e60000000c00 */
[----:B------:R-:W-:Y:S02]  /*44f0*/  IMAD R12, R12, UR17, R7 ;  /* 0x000000110c0c7c24 */ /* 0x000fe4000f8e0207 */
[----:B------:R-:W-:-:S03]  /*4500*/  IMAD.WIDE.U32 R2, R0, UR16, R2 ;  /* 0x0000001000027c25 */ /* 0x000fc6000f8e0002 */
[----:B------:R-:W-:Y:S01]  /*4510*/  IADD3 R12, R5, R12, RZ ;  /* 0x0000000c050c7210 */ /* 0x000fe20007ffe0ff */
[----:B------:R-:W-:-:S04]  /*4520*/  IMAD R0, R0, UR17, R6 ;  /* 0x0000001100007c24 */ /* 0x000fc8000f8e0206 */
[----:B------:R-:W-:Y:S01]  /*4530*/  IMAD.IADD R3, R3, 0x1, R0 ;  /* 0x0000000103037824 */ /* 0x000fe200078e0200 */
        /* <DEDUP_REMOVED lines=28> */
.L_x_1929:
[----:B------:R-:W-:Y:S05]  /*4700*/  BSYNC B0 ;  /* 0x0000000000007941 */ /* 0x000fea0003800000 */
.L_x_1928:
[----:B------:R-:W-:Y:S01]  /*4710*/  ULDC.64 UR16, c[0x0][0x3c8] ;  /* 0x0000f20000107ab9 */ /* 0x000fe20000000a00 */
[----:B------:R-:W-:Y:S01]  /*4720*/  USHF.R.S32.HI UR13, URZ, 0x1f, UR55 ;  /* 0x0000001f3f0d7899 */ /* 0x000fe20008011437 */
[----:B-1----:R-:W1:Y:S01]  /*4730*/  LDC.64 R10, c[0x0][0x3b8] ;  /* 0x0000ee00ff0a7b82 */ /* 0x002e620000000a00 */
[----:B------:R-:W-:Y:S01]  /*4740*/  UISETP.NE.U32.AND UP1, UPT, UR16, URZ, UPT ;  /* 0x0000003f1000728c */ /* 0x000fe2000bf25070 */
[----:B---3--:R-:W3:Y:S01]  /*4750*/  S2R R6, SR_TID.X ;  /* 0x0000000000067919 */ /* 0x008ee20000002100 */
[----:B------:R-:W-:Y:S01]  /*4760*/  IMAD.MOV.U32 R242, RZ, RZ, 0x7f800000 ;  /* 0x7f800000fff27424 */ /* 0x000fe200078e00ff */
[----:B------:R-:W-:Y:S01]  /*4770*/  LEA.HI R0, R27, R28, RZ, 0x4 ;  /* 0x0000001c1b007211 */ /* 0x000fe200078f20ff */
[----:B------:R-:W-:Y:S01]  /*4780*/  UISETP.NE.AND.EX UP1, UPT, UR17, URZ, UPT, UP1 ;  /* 0x0000003f1100728c */ /* 0x000fe2000bf25310 */
[----:B------:R-:W-:Y:S01]  /*4790*/  IMAD.MOV.U32 R243, RZ, RZ, 0x7f800000 ;  /* 0x7f800000fff37424 */ /* 0x000fe200078e00ff */
[----:B------:R-:W0:Y:S01]  /*47a0*/  LDGDEPBAR ;  /* 0x00000000000079af */ /* 0x000e220000000000 */
[----:B------:R-:W-:Y:S01]  /*47b0*/  IMAD.MOV.U32 R217, RZ, RZ, 0x20 ;  /* 0x00000020ffd97424 */ /* 0x000fe200078e00ff */
[----:B------:R-:W-:Y:S01]  /*47c0*/  ULDC UR42, c[0x0][0x398] ;  /* 0x0000e600002a7ab9 */ /* 0x000fe20000000800 */
[----:B------:R-:W-:Y:S01]  /*47d0*/  IMAD.MOV.U32 R216, RZ, RZ, 0x40 ;  /* 0x00000040ffd87424 */ /* 0x000fe200078e00ff */
[----:B------:R-:W-:Y:S01]  /*47e0*/  PLOP3.LUT P3, PT, PT, PT, UP1, 0x80, 0x0 ;  /* 0x000000000000781c */ /* 0x000fe20003f6f018 */
[----:B------:R-:W-:Y:S01]  /*47f0*/  IMAD.MOV.U32 R230, RZ, RZ, R226 ;  /* 0x000000ffffe67224 */ /* 0x000fe200078e00e2 */
[----:B------:R-:W-:-:S02]  /*4800*/  CS2R R190, SRZ ;  /* 0x0000000000be7805 */ /* 0x000fc4000001ff00 */
[----:B------:R-:W-:Y:S02]  /*4810*/  CS2R R188, SRZ ;  /* 0x0000000000bc7805 */ /* 0x000fe4000001ff00 */
[----:B------:R-:W-:Y:S01]  /*4820*/  CS2R R194, SRZ ;  /* 0x0000000000c27805 */ /* 0x000fe2000001ff00 */
[----:B------:R-:W-:Y:S01]  /*4830*/  @UP1 ULDC.64 UR28, c[0x0][0x3d0] ;  /* 0x0000f400001c1ab9 */ /* 0x000fe20000000a00 */
[----:B------:R-:W-:Y:S01]  /*4840*/  @UP1 UMOV UR14, UR55 ;  /* 0x00000037000e1c82 */ /* 0x000fe20008000000 */
[----:B------:R-:W-:Y:S01]  /*4850*/  @UP1 UIMAD UR5, UR56, UR28, URZ ;  /* 0x0000001c380512a4 */ /* 0x000fe2000f8e023f */
[----:B------:R-:W-:Y:S01]  /*4860*/  @UP1 UMOV UR15, UR13 ;  /* 0x0000000d000f1c82 */ /* 0x000fe20008000000 */
[----:B------:R-:W-:Y:S01]  /*4870*/  CS2R R192, SRZ ;  /* 0x0000000000c07805 */ /* 0x000fe2000001ff00 */
[----:B------:R-:W-:Y:S02]  /*4880*/  @UP1 UIMAD.WIDE.U32 UR14, UR50, UR28, UR14 ;  /* 0x0000001c320e12a5 */ /* 0x000fe4000f8e000e */
[----:B------:R-:W-:Y:S01]  /*4890*/  @UP1 UIMAD UR5, UR50, UR29, UR5 ;  /* 0x0000001d320512a4 */ /* 0x000fe2000f8e0205 */
[----:B-1----:R-:W2:Y:S01]  /*48a0*/  LDG.E.64 R4, desc[UR6][R10.64+0x8] ;  /* 0x000008060a047981 */ /* 0x002ea2000c1e1b00 */
[----:B------:R-:W-:-:S02]  /*48b0*/  @UP1 ULEA UR16, UP0, UR14, UR16, 0x2 ;  /* 0x000000100e101291 */ /* 0x000fc4000f80103f */
[----:B------:R-:W-:Y:S01]  /*48c0*/  @UP1 UIADD3 UR5, UR15, UR5, URZ ;  /* 0x000000050f051290 */ /* 0x000fe2000fffe03f */
[----:B------:R-:W-:Y:S02]  /*48d0*/  LOP3.LUT R0, R0, 0xfffffff0, RZ, 0xc0, !PT ;  /* 0xfffffff000007812 */ /* 0x000fe400078ec0ff */
[----:B------:R-:W-:Y:S02]  /*48e0*/  CS2R R186, SRZ ;  /* 0x0000000000ba7805 */ /* 0x000fe4000001ff00 */
[----:B------:R-:W-:Y:S01]  /*48f0*/  CS2R R184, SRZ ;  /* 0x0000000000b87805 */ /* 0x000fe2000001ff00 */
[----:B------:R-:W-:Y:S01]  /*4900*/  @UP1 ULEA.HI.X UR17, UR14, UR17, UR5, 0x2, UP0 ;  /* 0x000000110e111291 */ /* 0x000fe200080f1405 */
[----:B------:R-:W-:Y:S01]  /*4910*/  IMAD.U32 R2, RZ, RZ, UR16 ;  /* 0x00000010ff027e24 */ /* 0x000fe2000f8e00ff */
[----:B------:R-:W-:Y:S01]  /*4920*/  CS2R R182, SRZ ;  /* 0x0000000000b67805 */ /* 0x000fe2000001ff00 */
[----:B---3--:R-:W-:Y:S01]  /*4930*/  IMAD.SHL.U32 R6, R6, 0x2, RZ ;  /* 0x0000000206067824 */ /* 0x008fe200078e00ff */
[----:B------:R-:W-:Y:S01]  /*4940*/  @UP1 ULDC UR5, c[0x0][0x2e8] ;  /* 0x0000ba0000051ab9 */ /* 0x000fe20000000800 */
[----:B------:R-:W-:Y:S01]  /*4950*/  CS2R R180, SRZ ;  /* 0x0000000000b47805 */ /* 0x000fe2000001ff00 */
[----:B------:R-:W-:Y:S01]  /*4960*/  IMAD.U32 R3, RZ, RZ, UR17 ;  /* 0x00000011ff037e24 */ /* 0x000fe2000f8e00ff */
[----:B------:R-:W-:-:S02]  /*4970*/  CS2R R174, SRZ ;  /* 0x0000000000ae7805 */ /* 0x000fc4000001ff00 */
[----:B------:R-:W-:Y:S02]  /*4980*/  CS2R R172, SRZ ;  /* 0x0000000000ac7805 */ /* 0x000fe4000001ff00 */
[----:B------:R-:W-:Y:S02]  /*4990*/  CS2R R178, SRZ ;  /* 0x0000000000b27805 */ /* 0x000fe4000001ff00 */
[----:B------:R-:W-:Y:S01]  /*49a0*/  CS2R R176, SRZ ;  /* 0x0000000000b07805 */ /* 0x000fe2000001ff00 */
[----:B------:R1:W3:Y:S01]  /*49b0*/  @P3 LDG.E R8, desc[UR6][R2.64] ;  /* 0x0000000602083981 */ /* 0x0002e2000c1e1900 */
[----:B------:R-:W-:Y:S02]  /*49c0*/  CS2R R170, SRZ ;  /* 0x0000000000aa7805 */ /* 0x000fe4000001ff00 */
[----:B------:R-:W-:Y:S02]  /*49d0*/  CS2R R168, SRZ ;  /* 0x0000000000a87805 */ /* 0x000fe4000001ff00 */
[----:B------:R-:W-:-:S02]  /*49e0*/  CS2R R166, SRZ ;  /* 0x0000000000a67805 */ /* 0x000fc4000001ff00 */
[----:B------:R-:W-:Y:S02]  /*49f0*/  CS2R R164, SRZ ;  /* 0x0000000000a47805 */ /* 0x000fe4000001ff00 */
[----:B------:R-:W-:Y:S02]  /*4a00*/  CS2R R158, SRZ ;  /* 0x00000000009e7805 */ /* 0x000fe4000001ff00 */
[----:B------:R-:W-:Y:S01]  /*4a10*/  CS2R R156, SRZ ;  /* 0x00000000009c7805 */ /* 0x000fe2000001ff00 */
[----:B------:R-:W4:Y:S01]  /*4a20*/  LDG.E.64 R10, desc[UR6][R10.64] ;  /* 0x000000060a0a7981 */ /* 0x000f22000c1e1b00 */
[----:B------:R-:W-:Y:S01]  /*4a30*/  IMAD.IADD R0, R28, 0x1, -R0 ;  /* 0x000000011c007824 */ /* 0x000fe200078e0a00 */
        /* <DEDUP_REMOVED lines=16> */
[----:B-1----:R-:W-:Y:S01]  /*4b40*/  IMAD.MOV.U32 R2, RZ, RZ, 0x4 ;  /* 0x00000004ff027424 */ /* 0x002fe200078e00ff */
[----:B------:R-:W-:Y:S02]  /*4b50*/  CS2R R82, SRZ ;  /* 0x0000000000527805 */ /* 0x000fe4000001ff00 */
[----:B------:R-:W-:Y:S02]  /*4b60*/  CS2R R80, SRZ ;  /* 0x0000000000507805 */ /* 0x000fe4000001ff00 */
[----:B------:R-:W-:Y:S01]  /*4b70*/  CS2R R74, SRZ ;  /* 0x00000000004a7805 */ /* 0x000fe2000001ff00 */
[----:B------:R-:W-:Y:S01]  /*4b80*/  IMAD.WIDE R2, R235, R2, UR10 ;  /* 0x0000000aeb027e25 */ /* 0x000fe2000f8e0202 */
        /* <DEDUP_REMOVED lines=9> */
[----:B------:R-:W3:Y:S01]  /*4c20*/  @P3 MUFU.RCP R7, UR5 ;  /* 0x0000000500073d08 */ /* 0x000ee20008001000 */
[----:B------:R-:W-:Y:S01]  /*4c30*/  UIMAD UR5, UR50, UR61, UR55 ;  /* 0x0000003d320572a4 */ /* 0x000fe2000f8e0237 */
        /* <DEDUP_REMOVED lines=21> */
[----:B------:R-:W-:Y:S01]  /*4d90*/  ULDC UR21, c[0x0][0x2ec] ;  /* 0x0000bb0000157ab9 */ /* 0x000fe20000000800 */
[----:B-1----:R-:W-:-:S04]  /*4da0*/  LEA.HI R2, R27, R28, RZ, 0x7 ;  /* 0x0000001c1b027211 */ /* 0x002fc800078f38ff */
[----:B------:R-:W-:Y:S02]  /*4db0*/  SHF.R.S32.HI R250, RZ, 0x7, R2 ;  /* 0x00000007fffa7819 */ /* 0x000fe40000011402 */
[----:B------:R-:W-:-:S03]  /*4dc0*/  SHF.R.S32.HI R3, RZ, 0x1f, R0 ;  /* 0x0000001fff037819 */ /* 0x000fc60000011400 */
[----:B------:R-:W-:Y:S01]  /*4dd0*/  IMAD.SHL.U32 R2, R250, 0x20, RZ ;  /* 0x00000020fa027824 */ /* 0x000fe200078e00ff */
[----:B------:R-:W-:-:S04]  /*4de0*/  LEA.HI R3, R3, R0, RZ, 0x3 ;  /* 0x0000000003037211 */ /* 0x000fc800078f18ff */
[----:B------:R-:W-:Y:S02]  /*4df0*/  LOP3.LUT R6, R2, 0x6, R6, 0xf8, !PT ;  /* 0x0000000602067812 */ /* 0x000fe400078ef806 */
[----:B------:R-:W-:Y:S01]  /*4e00*/  LOP3.LUT R2, R3, 0xfffffff8, RZ, 0xc0, !PT ;  /* 0xfffffff803027812 */ /* 0x000fe200078ec0ff */
[----:B------:R-:W-:-:S04]  /*4e10*/  USHF.L.U32 UR5, UR5, 0x5, URZ ;  /* 0x0000000505057899 */ /* 0x000fc8000800063f */
[----:B------:R-:W-:Y:S01]  /*4e20*/  IMAD.IADD R2, R0, 0x1, -R2 ;  /* 0x0000000100027824 */ /* 0x000fe200078e0a02 */
[----:B------:R-:W-:-:S04]  /*4e30*/  USHF.R.S32.HI UR13, URZ, 0x1f, UR5 ;  /* 0x0000001f3f0d7899 */ /* 0x000fc80008011405 */
[----:B------:R-:W-:Y:S02]  /*4e40*/  R2P PR, R2, 0x6 ;  /* 0x0000000602007804 */ /* 0x000fe40000000000 */
[----:B------:R-:W-:-:S03]  /*4e50*/  SHF.R.S32.HI R2, RZ, 0x1f, R24 ;  /* 0x0000001fff027819 */ /* 0x000fc60000011418 */
[----:B------:R-:W-:Y:S01]  /*4e60*/  SEL R217, R217, 0xffffffe0, !P1 ;  /* 0xffffffe0d9d97807 */ /* 0x000fe20004800000 */
[----:B------:R-:W-:Y:S01]  /*4e70*/  IMAD.U32 R3, RZ, RZ, UR23 ;  /* 0x00000017ff037e24 */ /* 0x000fe2000f8e00ff */
[----:B------:R-:W-:-:S03]  /*4e80*/  SEL R216, R216, 0xffffffc0, !P2 ;  /* 0xffffffc0d8d87807 */ /* 0x000fc60005000000 */
[C---:B------:R-:W-:Y:S01]  /*4e90*/  IMAD.IADD R219, R218.reuse, 0x1, R217 ;  /* 0x00000001dadb7824 */ /* 0x040fe200078e02d9 */
[----:B------:R-:W-:Y:S01]  /*4ea0*/  UIADD3 UR29, -UR9, 0x40, UR39 ;  /* 0x00000040091d7890 */ /* 0x000fe2000fffe127 */
[----:B------:R-:W-:Y:S01]  /*4eb0*/  IMAD R229, R3, 0x40, R6 ;  /* 0x0000004003e57824 */ /* 0x000fe200078e0206 */
[----:B------:R-:W-:Y:S02]  /*4ec0*/  CS2R R28, SRZ ;  /* 0x00000000001c7805 */ /* 0x000fe4000001ff00 */
[----:B------:R-:W-:Y:S01]  /*4ed0*/  CS2R R26, SRZ ;  /* 0x00000000001a7805 */ /* 0x000fe2000001ff00 */
[----:B------:R-:W-:Y:S02]  /*4ee0*/  IMAD.IADD R220, R218, 0x1, R216 ;  /* 0x00000001dadc7824 */ /* 0x000fe400078e02d8 */
[----:B------:R-:W-:Y:S01]  /*4ef0*/  IMAD.IADD R221, R216, 0x1, R219 ;  /* 0x00000001d8dd7824 */ /* 0x000fe200078e02db */
[----:B------:R-:W-:Y:S01]  /*4f00*/  UMOV UR17, UR18 ;  /* 0x0000001200117c82 */ /* 0x000fe20008000000 */
[----:B------:R-:W-:Y:S01]  /*4f10*/  UIADD3 UR29, UR29, -UR46, URZ ;  /* 0x8000002e1d1d7290 */ /* 0x000fe2000fffe03f */
[----:B--2---:R-:W-:-:S04]  /*4f20*/  IADD3 R249, P5, P4, R4, UR5, R24 ;  /* 0x0000000504f97c10 */ /* 0x004fc8000fcbe018 */
[----:B------:R-:W-:Y:S01]  /*4f30*/  IADD3.X R251, R5, UR13, R2, P5, P4 ;  /* 0x0000000d05fb7c10 */ /* 0x000fe2000afe8402 */
[----:B------:R-:W-:Y:S02]  /*4f40*/  VIADD R2, R222, 0x4000 ;  /* 0x00004000de027836 */ /* 0x000fe40000000000 */
[----:B---3--:R-:W-:-:S05]  /*4f50*/  @P3 FMUL.FTZ R0, R8, R7 ;  /* 0x0000000708003220 */ /* 0x008fca0000410000 */
[----:B------:R-:W-:Y:S01]  /*4f60*/  @P3 R2UR UR14, R0 ;  /* 0x00000000000e32ca */ /* 0x000fe200000e0000 */
[----:B------:R-:W-:Y:S01]  /*4f70*/  VIADD R0, R223, 0x4000 ;  /* 0x00004000df007836 */ /* 0x000fe20000000000 */
[----:B----4-:R-:W-:Y:S02]  /*4f80*/  R2UR UR25, R11 ;  /* 0x000000000b1972ca */ /* 0x010fe400000e0000 */
[----:B------:R-:W-:Y:S02]  /*4f90*/  R2UR UR26, R10 ;  /* 0x000000000a1a72ca */ /* 0x000fe400000e0000 */
[----:B------:R-:W-:Y:S02]  /*4fa0*/  SEL R0, R0, R223, !P0 ;  /* 0x000000df00007207 */ /* 0x000fe40004000000 */
[----:B------:R-:W-:Y:S02]  /*4fb0*/  SEL R2, R2, R222, !P0 ;  /* 0x000000de02027207 */ /* 0x000fe40004000000 */
[----:B------:R-:W-:-:S02]  /*4fc0*/  CS2R R24, SRZ ;  /* 0x0000000000187805 */ /* 0x000fc4000001ff00 */
[----:B------:R-:W-:Y:S02]  /*4fd0*/  LEA R208, R0, UR4, 0x1 ;  /* 0x0000000400d07c11 */ /* 0x000fe4000f8e08ff */
[----:B------:R-:W-:Y:S01]  /*4fe0*/  LEA R213, R2, UR4, 0x1 ;  /* 0x0000000402d57c11 */ /* 0x000fe2000f8e08ff */
[----:B------:R-:W-:Y:S01]  /*4ff0*/  UMOV UR5, URZ ;  /* 0x0000003f00057c82 */ /* 0x000fe20008000000 */
[----:B------:R-:W-:Y:S01]  /*5000*/  @UP1 UMOV UR5, UR14 ;  /* 0x0000000e00051c82 */ /* 0x000fe20008000000 */
[----:B------:R-:W-:Y:S02]  /*5010*/  UIADD3 UR41, UR25, 0x646e171e, URZ ;  /* 0x646e171e19297890 */ /* 0x000fe4000fffe03f */
[----:B------:R-:W-:Y:S02]  /*5020*/  UIADD3 UR40, UR26, -0x4ab325aa, URZ ;  /* 0xb54cda561a287890 */ /* 0x000fe4000fffe03f */
[----:B------:R-:W-:Y:S02]  /*5030*/  UIADD3 UR39, UR25, -0x56f99767, URZ ;  /* 0xa906689919277890 */ /* 0x000fe4000fffe03f */
[----:B------:R-:W-:-:S02]  /*5040*/  UIADD3 UR38, UR26, 0x1715609d, URZ ;  /* 0x1715609d1a267890 */ /* 0x000fc4000fffe03f */
[----:B------:R-:W-:Y:S02]  /*5050*/  UIADD3 UR37, UR25, -0x126145ec, URZ ;  /* 0xed9eba1419257890 */ /* 0x000fe4000fffe03f */
[----:B------:R-:W-:Y:S02]  /*5060*/  UIADD3 UR36, UR26, 0x78dde6e4, URZ ;  /* 0x78dde6e41a247890 */ /* 0x000fe4000fffe03f */
[----:B------:R-:W-:Y:S02]  /*5070*/  UIADD3 UR35, UR25, 0x32370b8f, URZ ;  /* 0x32370b8f19237890 */ /* 0x000fe4000fffe03f */
[----:B------:R-:W-:Y:S02]  /*5080*/  UIADD3 UR34, UR26, -0x255992d5, URZ ;  /* 0xdaa66d2b1a227890 */ /* 0x000fe4000fffe03f */
[----:B------:R-:W-:Y:S02]  /*5090*/  UIADD3 UR33, UR25, 0x76cf5d0a, URZ ;  /* 0x76cf5d0a19217890 */ /* 0x000fe4000fffe03f */
[----:B------:R-:W-:-:S02]  /*50a0*/  UIADD3 UR32, UR26, 0x3c6ef372, URZ ;  /* 0x3c6ef3721a207890 */ /* 0x000fc4000fffe03f */
[----:B------:R-:W-:Y:S02]  /*50b0*/  UIADD3 UR31, UR25, -0x4498517b, URZ ;  /* 0xbb67ae85191f7890 */ /* 0x000fe4000fffe03f */
[----:B------:R-:W-:-:S12]  /*50c0*/  UIADD3 UR30, UR26, -0x61c88647, URZ ;  /* 0x9e3779b91a1e7890 */ /* 0x000fd8000fffe03f */
.L_x_1934:
[----:B------:R-:W0:Y:S01]  /*50d0*/  LDGDEPBAR ;  /* 0x00000000000079af */ /* 0x000e220000000000 */
[C---:B------:R-:W-:Y:S01]  /*50e0*/  IMAD.IADD R3, R213.reuse, 0x1, R217 ;  /* 0x00000001d5037824 */ /* 0x040fe200078e02d9 */
[----:B------:R-:W-:Y:S01]  /*50f0*/  USHF.L.U32 UR13, UR8, 0x6, URZ ;  /* 0x00000006080d7899 */ /* 0x000fe2000800063f */
[--C-:B------:R-:W-:Y:S01]  /*5100*/  IMAD.IADD R2, R213, 0x1, R216.reuse ;  /* 0x00000001d5027824 */ /* 0x100fe200078e02d8 */
[----:B------:R-:W-:Y:S01]  /*5110*/  UMOV UR14, UR59 ;  /* 0x0000003b000e7c82 */ /* 0x000fe20008000000 */
[----:B------:R-:W-:Y:S01]  /*5120*/  IMAD.IADD R0, R3, 0x1, R216 ;  /* 0x0000000103007824 */ /* 0x000fe200078e02d8 */
[----:B------:R-:W-:Y:S01]  /*5130*/  UISETP.GE.AND UP0, UPT, UR13, UR29, UPT ;  /* 0x0000001d0d00728c */ /* 0x000fe2000bf06270 */
[----:B------:R-:W-:Y:S02]  /*5140*/  IMAD.U32 R112, RZ, RZ, UR20 ;  /* 0x00000014ff707e24 */ /* 0x000fe4000f8e00ff */
[----:B------:R-:W-:Y:S03]  /*5150*/  IMAD.U32 R113, RZ, RZ, UR19 ;  /* 0x00000013ff717e24 */ /* 0x000fe6000f8e00ff */
[C---:B------:R-:W-:Y:S04]  /*5160*/  LEA R112, P0, R235.reuse, R112, 0x2 ;  /* 0x00000070eb707211 */ /* 0x040fe800078010ff */
[C---:B------:R-:W-:Y:S01]  /*5170*/  LEA.HI.X.SX32 R113, R235.reuse, R113, 0x2, P0 ;  /* 0x00000071eb717211 */ /* 0x040fe200000f16ff */
        /* <DEDUP_REMOVED lines=101> */
[----:B------:R1:W-:Y:S01]  /*57d0*/  LDSM.16.M88.4 R92, [R0+0x6000] ;  /* 0x00600000005c783b */ /* 0x0003e20000000200 */
[C---:B---3--:R-:W-:Y:S06]  /*57e0*/  HMMA.16816.F32.BF16 R4, R96.reuse, R108, R4 ;  /* 0x0000006c6004723c */ /* 0x048fec0000041804 */
[C---:B------:R-:W-:Y:S01]  /*57f0*/  HMMA.16816.F32.BF16 R8, R96.reuse, R110, R8 ;  /* 0x0000006e6008723c */ /* 0x040fe20000041808 */
[----:B------:R-:W3:Y:S05]  /*5800*/  LDSM.16.M88.4 R108, [R211+0x1e000] ;  /* 0x01e00000d36c783b */ /* 0x000eea0000000200 */
[C---:B----4-:R-:W-:Y:S06]  /*5810*/  HMMA.16816.F32.BF16 R12, R96.reuse, R88, R12 ;  /* 0x00000058600c723c */ /* 0x050fec000004180c */
[----:B------:R-:W-:Y:S01]  /*5820*/  HMMA.16816.F32.BF16 R16, R96, R90, R16 ;  /* 0x0000005a6010723c */ /* 0x000fe20000041810 */
[----:B------:R-:W4:Y:S04]  /*5830*/  LDSM.16.M88.4 R88, [R211+0x1e800] ;  /* 0x01e80000d358783b */ /* 0x000f280000000200 */
[----:B-1----:R-:W-:Y:S01]  /*5840*/  IADD3 R0, R235, -UR12, -R229 ;  /* 0x8000000ceb007c10 */ /* 0x002fe2000fffe8e5 */
[C---:B------:R-:W-:Y:S05]  /*5850*/  HMMA.16816.F32.BF16 R4, R100.reuse, R104, R4 ;  /* 0x000000686404723c */ /* 0x040fea0000041804 */
[----:B------:R-:W-:Y:S01]  /*5860*/  VIADD R0, R0, UR9 ;  /* 0x0000000900007c36 */ /* 0x000fe20008000000 */
[C---:B------:R-:W-:Y:S05]  /*5870*/  HMMA.16816.F32.BF16 R8, R100.reuse, R106, R8 ;  /* 0x0000006a6408723c */ /* 0x040fea0000041808 */
[----:B------:R-:W-:Y:S01]  /*5880*/  VIADD R0, R0, UR13 ;  /* 0x0000000d00007c36 */ /* 0x000fe20008000000 */
[C---:B--2---:R-:W-:Y:S05]  /*5890*/  HMMA.16816.F32.BF16 R12, R100.reuse, R84, R12 ;  /* 0x00000054640c723c */ /* 0x044fea000004180c */
[----:B------:R-:W-:Y:S01]  /*58a0*/  IABS R97, R0 ;  /* 0x0000000000617213 */ /* 0x000fe20000000000 */
[----:B------:R-:W-:Y:S05]  /*58b0*/  HMMA.16816.F32.BF16 R16, R100, R86, R16 ;  /* 0x000000566410723c */ /* 0x000fea0000041810 */
[----:B------:R-:W-:Y:S01]  /*58c0*/  VIADD R2, R0, 0x7 ;  /* 0x0000000700027836 */ /* 0x000fe20000000000 */
[C---:B---3--:R-:W-:Y:S05]  /*58d0*/  HMMA.16816.F32.BF16 R4, R92.reuse, R108, R4 ;  /* 0x0000006c5c04723c */ /* 0x048fea0000041804 */
[----:B------:R-:W-:Y:S01]  /*58e0*/  ISETP.GE.AND P0, PT, R2, RZ, PT ;  /* 0x000000ff0200720c */ /* 0x000fe20003f06270 */
[C---:B------:R-:W-:Y:S01]  /*58f0*/  VIADD R3, R0.reuse, 0x8 ;  /* 0x0000000800037836 */ /* 0x040fe20000000000 */
[C---:B------:R-:W-:Y:S04]  /*5900*/  HMMA.16816.F32.BF16 R8, R92.reuse, R110, R8 ;  /* 0x0000006e5c08723c */ /* 0x040fe80000041808 */
[----:B------:R-:W-:Y:S01]  /*5910*/  ISETP.GE.AND P1, PT, R3, RZ, PT ;  /* 0x000000ff0300720c */ /* 0x000fe20003f26270 */
[C---:B------:R-:W-:Y:S01]  /*5920*/  VIADD R87, R0.reuse, 0xffffffe7 ;  /* 0xffffffe700577836 */ /* 0x040fe20000000000 */
[C---:B----4-:R-:W-:Y:S05]  /*5930*/  HMMA.16816.F32.BF16 R12, R92.reuse, R88, R12 ;  /* 0x000000585c0c723c */ /* 0x050fea000004180c */
[C---:B------:R-:W-:Y:S01]  /*5940*/  @!P0 IADD3 R2, -R0.reuse, -0x7, RZ ;  /* 0xfffffff900028810 */ /* 0x040fe20007ffe1ff */
[C---:B------:R-:W-:Y:S01]  /*5950*/  VIADD R86, R0.reuse, 0xffffffff ;  /* 0xffffffff00567836 */ /* 0x040fe20000000000 */
[----:B------:R-:W-:Y:S01]  /*5960*/  ISETP.GE.AND P0, PT, R87, RZ, PT ;  /* 0x000000ff5700720c */ /* 0x000fe20003f06270 */
[C---:B------:R-:W-:Y:S01]  /*5970*/  VIADD R85, R0.reuse, 0xfffffff8 ;  /* 0xfffffff800557836 */ /* 0x040fe20000000000 */
[----:B------:R-:W-:Y:S03]  /*5980*/  HMMA.16816.F32.BF16 R16, R92, R90, R16 ;  /* 0x0000005a5c10723c */ /* 0x000fe60000041810 */
[C---:B------:R-:W-:Y:S01]  /*5990*/  @!P1 IADD3 R3, -R0.reuse, -0x8, RZ ;  /* 0xfffffff800039810 */ /* 0x040fe20007ffe1ff */
[----:B------:R-:W-:Y:S01]  /*59a0*/  VIADD R84, R0, 0xfffffff7 ;  /* 0xfffffff700547836 */ /* 0x000fe20000000000 */
[----:B------:R-:W-:Y:S01]  /*59b0*/  ISETP.GE.AND P6, PT, R86, RZ, PT ;  /* 0x000000ff5600720c */ /* 0x000fe20003fc6270 */
[C---:B------:R-:W-:Y:S01]  /*59c0*/  VIADD R96, R0.reuse, 0xfffffff0 ;  /* 0xfffffff000607836 */ /* 0x040fe20000000000 */
[----:B------:R-:W-:Y:S01]  /*59d0*/  ISETP.GE.AND P5, PT, R85, RZ, PT ;  /* 0x000000ff5500720c */ /* 0x000fe20003fa6270 */
[----:B------:R-:W-:Y:S01]  /*59e0*/  VIADD R89, R0, 0xffffffef ;  /* 0xffffffef00597836 */ /* 0x000fe20000000000 */
[----:B------:R-:W-:Y:S02]  /*59f0*/  ISETP.GE.AND P4, PT, R84, RZ, PT ;  /* 0x000000ff5400720c */ /* 0x000fe40003f86270 */
[----:B------:R-:W-:Y:S01]  /*5a00*/  ISETP.GE.AND P3, PT, R96, RZ, PT ;  /* 0x000000ff6000720c */ /* 0x000fe20003f66270 */
[C---:B------:R-:W-:Y:S01]  /*5a10*/  VIADD R88, R0.reuse, 0xffffffe8 ;  /* 0xffffffe800587836 */ /* 0x040fe20000000000 */
[----:B------:R-:W-:Y:S02]  /*5a20*/  ISETP.GE.AND P2, PT, R89, RZ, PT ;  /* 0x000000ff5900720c */ /* 0x000fe40003f46270 */
[----:B------:R-:W-:Y:S02]  /*5a30*/  @!P0 IADD3 R87, -R0, 0x19, RZ ;  /* 0x0000001900578810 */ /* 0x000fe40007ffe1ff */
[----:B------:R-:W-:Y:S02]  /*5a40*/  ISETP.GE.AND P1, PT, R88, RZ, PT ;  /* 0x000000ff5800720c */ /* 0x000fe40003f26270 */
        /* <DEDUP_REMOVED lines=46> */
.L_x_1930:
[----:B------:R-:W-:Y:S01]  /*5d30*/  UIADD3 UR16, UR9, 0x1, -UR12 ;  /* 0x0000000109107890 */ /* 0x000fe2000fffe80c */
[----:B------:R-:W-:Y:S01]  /*5d40*/  VIADD R2, R235, UR13 ;  /* 0x0000000deb027c36 */ /* 0x000fe20008000000 */
[----:B------:R-:W-:Y:S01]  /*5d50*/  UIADD3 UR15, -UR14, UR9, -UR12 ;  /* 0x000000090e0f7290 */ /* 0x000fe2000fffe90c */
[C---:B------:R-:W-:Y:S01]  /*5d60*/  VIADD R90, R229.reuse, 0x1 ;  /* 0x00000001e55a7836 */ /* 0x040fe20000000000 */
[----:B------:R-:W-:Y:S01]  /*5d70*/  UIADD3 UR13, UR16, UR42, URZ ;  /* 0x0000002a100d7290 */ /* 0x000fe2000fffe03f */
[----:B------:R-:W-:Y:S01]  /*5d80*/  IMAD.U32 R91, RZ, RZ, UR42 ;  /* 0x0000002aff5b7e24 */ /* 0x000fe2000f8e00ff */
[----:B------:R-:W-:Y:S01]  /*5d90*/  UMOV UR17, UR14 ;  /* 0x0000000e00117c82 */ /* 0x000fe20008000000 */
[C---:B------:R-:W-:Y:S01]  /*5da0*/  VIADD R89, R229.reuse, 0x8 ;  /* 0x00000008e5597836 */ /* 0x040fe20000000000 */
[----:B------:R-:W-:Y:S01]  /*5db0*/  VIADDMNMX R0, R2, UR15, RZ, !PT ;  /* 0x0000000f02007c46 */ /* 0x000fe2000f8001ff */
[C---:B------:R-:W-:Y:S02]  /*5dc0*/  VIADD R88, R229.reuse, 0x9 ;  /* 0x00000009e5587836 */ /* 0x040fe40000000000 */
[----:B------:R-:W-:Y:S01]  /*5dd0*/  IMAD.U32 R3, RZ, RZ, UR13 ;  /* 0x0000000dff037e24 */ /* 0x000fe2000f8e00ff */
[CC--:B------:R-:W-:Y:S01]  /*5de0*/  ISETP.GE.AND P0, PT, R229.reuse, R0.reuse, PT ;  /* 0x00000000e500720c */ /* 0x0c0fe20003f06270 */
[C---:B------:R-:W-:Y:S01]  /*5df0*/  VIADD R87, R229.reuse, 0x10 ;  /* 0x00000010e5577836 */ /* 0x040fe20000000000 */
[----:B------:R-:W-:Y:S01]  /*5e00*/  ISETP.GE.AND P6, PT, R90, R0, PT ;  /* 0x000000005a00720c */ /* 0x000fe20003fc6270 */
[----:B------:R-:W-:Y:S01]  /*5e10*/  VIADD R86, R229, 0x11 ;  /* 0x00000011e5567836 */ /* 0x000fe20000000000 */
[----:B------:R-:W-:Y:S01]  /*5e20*/  VIADDMNMX R3, R3, R2, UR9, PT ;  /* 0x0000000903037e46 */ /* 0x000fe2000b800102 */
[----:B------:R-:W-:Y:S01]  /*5e30*/  VIADD R2, R2, 0x8 ;  /* 0x0000000802027836 */ /* 0x000fe20000000000 */
[-C--:B------:R-:W-:Y:S01]  /*5e40*/  ISETP.GE.AND P5, PT, R89, R0.reuse, PT ;  /* 0x000000005900720c */ /* 0x080fe20003fa6270 */
[C---:B------:R-:W-:Y:S01]  /*5e50*/  VIADD R85, R229.reuse, 0x18 ;  /* 0x00000018e5557836 */ /* 0x040fe20000000000 */
[CC--:B------:R-:W-:Y:S01]  /*5e60*/  ISETP.GE.OR P0, PT, R229.reuse, R3.reuse, !P0 ;  /* 0x00000003e500720c */ /* 0x0c0fe20004706670 */
[----:B------:R-:W-:Y:S01]  /*5e70*/  VIADD R84, R229, 0x19 ;  /* 0x00000019e5547836 */ /* 0x000fe20000000000 */
[----:B------:R-:W-:Y:S02]  /*5e80*/  IADD3 R91, R2, UR16, R91 ;  /* 0x00000010025b7c10 */ /* 0x000fe4000fffe05b */
[-C--:B------:R-:W-:Y:S02]  /*5e90*/  ISETP.GE.OR P6, PT, R90, R3.reuse, !P6 ;  /* 0x000000035a00720c */ /* 0x080fe400077c6670 */
[----:B------:R-:W-:Y:S02]  /*5ea0*/  VIADDMNMX R2, R2, UR15, RZ, !PT ;  /* 0x0000000f02027c46 */ /* 0x000fe4000f8001ff */
        /* <DEDUP_REMOVED lines=44> */
.L_x_1931:
[C---:B------:R-:W-:Y:S01]  /*6170*/  FMUL.FTZ R0, R242.reuse, 1.4426950216293334961 ;  /* 0x3fb8aa3bf2007820 */ /* 0x040fe20000410000 */
[----:B------:R-:W-:Y:S01]  /*6180*/  FSETP.NEU.FTZ.AND P1, PT, R242, -INF , PT ;  /* 0xff800000f200780b */ /* 0x000fe20003f3d000 */
[----:B------:R-:W-:Y:S02]  /*6190*/  IMAD.U32 R3, RZ, RZ, UR8 ;  /* 0x00000008ff037e24 */ /* 0x000fe4000f8e00ff */
[----:B------:R-:W-:Y:S01]  /*61a0*/  FMUL.FTZ R84, R243, 1.4426950216293334961 ;  /* 0x3fb8aa3bf3547820 */ /* 0x000fe20000410000 */
[----:B------:R-:W-:Y:S01]  /*61b0*/  IMAD.U32 R2, RZ, RZ, UR23 ;  /* 0x00000017ff027e24 */ /* 0x000fe2000f8e00ff */
[----:B------:R-:W-:Y:S01]  /*61c0*/  FSEL R0, R0, RZ, P1 ;  /* 0x000000ff00007208 */ /* 0x000fe20000800000 */
[----:B------:R-:W-:Y:S01]  /*61d0*/  IMAD R3, R3, 0x4, R252 ;  /* 0x0000000403037824 */ /* 0x000fe200078e02fc */
[----:B------:R-:W-:Y:S01]  /*61e0*/  FSETP.NEU.FTZ.AND P0, PT, R243, -INF , PT ;  /* 0xff800000f300780b */ /* 0x000fe20003f1d000 */
[----:B------:R-:W-:Y:S01]  /*61f0*/  IMAD R2, R2, 0x2, R250 ;  /* 0x0000000202027824 */ /* 0x000fe200078e02fa */
[----:B------:R-:W-:Y:S01]  /*6200*/  UISETP.GT.AND UP2, UPT, UR8, UR24, UPT ;  /* 0x000000180800728c */ /* 0x000fe2000bf44270 */
[--C-:B------:R-:W-:Y:S01]  /*6210*/  FFMA.FTZ R86, R8, UR21, -R0.reuse ;  /* 0x0000001508567c23 */ /* 0x100fe20008010800 */
[----:B------:R-:W-:Y:S01]  /*6220*/  FSEL R8, R84, RZ, P0 ;  /* 0x000000ff54087208 */ /* 0x000fe20000000000 */
[----:B------:R-:W-:Y:S01]  /*6230*/  IMAD.WIDE.U32 R84, R3, -0x326172a9, RZ ;  /* 0xcd9e8d5703547825 */ /* 0x000fe200078e00ff */
[----:B------:R-:W-:Y:S01]  /*6240*/  LOP3.LUT R2, R2, UR25, RZ, 0x3c, !PT ;  /* 0x0000001902027c12 */ /* 0x000fe2000f8e3cff */
[----:B------:R1:W2:Y:S02]  /*6250*/  MUFU.EX2 R129, R86 ;  /* 0x0000005600817308 */ /* 0x0002a40000000800 */
[----:B------:R-:W-:Y:S01]  /*6260*/  FFMA.FTZ R4, R4, UR21, -R0 ;  /* 0x0000001504047c23 */ /* 0x000fe20008010800 */
[--C-:B------:R-:W-:Y:S01]  /*6270*/  FFMA.FTZ R6, R6, UR21, -R8.reuse ;  /* 0x0000001506067c23 */ /* 0x100fe20008010808 */
[----:B------:R-:W-:Y:S01]  /*6280*/  LOP3.LUT R90, R85, UR26, R251, 0x96, !PT ;  /* 0x0000001a555a7c12 */ /* 0x000fe2000f8e96fb */
[----:B------:R-:W-:Y:S01]  /*6290*/  FFMA.FTZ R7, R7, UR21, -R8 ;  /* 0x0000001507077c23 */ /* 0x000fe20008010808 */
[----:B------:R-:W-:Y:S01]  /*62a0*/  FFMA.FTZ R5, R5, UR21, -R0 ;  /* 0x0000001505057c23 */ /* 0x000fe20008010800 */
[--C-:B------:R-:W-:Y:S01]  /*62b0*/  FFMA.FTZ R11, R11, UR21, -R8.reuse ;  /* 0x000000150b0b7c23 */ /* 0x100fe20008010808 */
[----:B------:R-:W-:Y:S01]  /*62c0*/  FFMA.FTZ R10, R10, UR21, -R8 ;  /* 0x000000150a0a7c23 */ /* 0x000fe20008010808 */
[----:B------:R-:W-:Y:S01]  /*62d0*/  IMAD.WIDE.U32 R90, R90, -0x2daee0ad, RZ ;  /* 0xd2511f535a5a7825 */ /* 0x000fe200078e00ff */
[----:B------:R3:W-:Y:S03]  /*62e0*/  MUFU.EX2 R124, R6 ;  /* 0x00000006007c7308 */ /* 0x0007e60000000800 */
[--C-:B------:R-:W-:Y:S01]  /*62f0*/  FFMA.FTZ R16, R16, UR21, -R0.reuse ;  /* 0x0000001510107c23 */ /* 0x100fe20008010800 */
[----:B------:R-:W-:Y:S01]  /*6300*/  FFMA.FTZ R9, R9, UR21, -R0 ;  /* 0x0000001509097c23 */ /* 0x000fe20008010800 */
[--C-:B------:R-:W-:Y:S01]  /*6310*/  FFMA.FTZ R15, R15, UR21, -R8.reuse ;  /* 0x000000150f0f7c23 */ /* 0x100fe20008010808 */
[----:B------:R-:W-:Y:S01]  /*6320*/  FFMA.FTZ R19, R19, UR21, -R8 ;  /* 0x0000001513137c23 */ /* 0x000fe20008010808 */
[----:B-1----:R-:W-:Y:S03]  /*6330*/  IMAD.WIDE.U32 R86, R249, -0x2daee0ad, RZ ;  /* 0xd2511f53f9567825 */ /* 0x002fe600078e00ff */
[----:B------:R1:W-:Y:S02]  /*6340*/  MUFU.EX2 R127, R7 ;  /* 0x00000007007f7308 */ /* 0x0003e40000000800 */
[----:B------:R-:W-:Y:S02]  /*6350*/  LOP3.LUT R2, R2, R87, RZ, 0x3c, !PT ;  /* 0x0000005702027212 */ /* 0x000fe400078e3cff */
[----:B------:R-:W-:Y:S06]  /*6360*/  LOP3.LUT R86, R91, UR31, R86, 0x96, !PT ;  /* 0x0000001f5b567c12 */ /* 0x000fec000f8e9656 */
[----:B------:R4:W-:Y:S01]  /*6370*/  MUFU.EX2 R126, R4 ;  /* 0x00000004007e7308 */ /* 0x0009e20000000800 */
[----:B------:R-:W-:Y:S04]  /*6380*/  IMAD.WIDE.U32 R2, R2, -0x326172a9, RZ ;  /* 0xcd9e8d5702027825 */ /* 0x000fe800078e00ff */
[----:B------:R-:W-:Y:S01]  /*6390*/  IMAD.WIDE.U32 R86, R86, -0x326172a9, RZ ;  /* 0xcd9e8d5756567825 */ /* 0x000fe200078e00ff */
[----:B------:R-:W-:Y:S04]  /*63a0*/  LOP3.LUT R88, R3, UR30, R84, 0x96, !PT ;  /* 0x0000001e03587c12 */ /* 0x000fe8000f8e9654 */
[----:B------:R-:W-:Y:S01]  /*63b0*/  MUFU.EX2 R121, R5 ;  /* 0x0000000500797308 */ /* 0x000fe20000000800 */
[----:B------:R-:W-:Y:S01]  /*63c0*/  LOP3.LUT R84, R87, UR32, R2, 0x96, !PT ;  /* 0x0000002057547c12 */ /* 0x000fe2000f8e9602 */
[----:B------:R-:W-:Y:S04]  /*63d0*/  IMAD.WIDE.U32 R88, R88, -0x2daee0ad, RZ ;  /* 0xd2511f5358587825 */ /* 0x000fe800078e00ff */
[----:B------:R-:W-:Y:S01]  /*63e0*/  IMAD.WIDE.U32 R84, R84, -0x2daee0ad, RZ ;  /* 0xd2511f5354547825 */ /* 0x000fe200078e00ff */
[----:B------:R-:W-:Y:S03]  /*63f0*/  LOP3.LUT R2, R89, UR33, R90, 0x96, !PT ;  /* 0x0000002159027c12 */ /* 0x000fe6000f8e965a */
[----:B------:R-:W2:Y:S01]  /*6400*/  MUFU.EX2 R128, R11 ;  /* 0x0000000b00807308 */ /* 0x000ea20000000800 */
[----:B------:R-:W-:Y:S01]  /*6410*/  LOP3.LUT R87, R85, UR35, R88, 0x96, !PT ;  /* 0x0000002355577c12 */ /* 0x000fe2000f8e9658 */
[----:B------:R-:W-:Y:S08]  /*6420*/  IMAD.WIDE.U32 R2, R2, -0x326172a9, RZ ;  /* 0xcd9e8d5702027825 */ /* 0x000ff000078e00ff */
[----:B------:R-:W-:Y:S01]  /*6430*/  MUFU.EX2 R122, R10 ;  /* 0x0000000a007a7308 */ /* 0x000fe20000000800 */
[----:B------:R-:W-:Y:S01]  /*6440*/  LOP3.LUT R88, R3, UR34, R86, 0x96, !PT ;  /* 0x0000002203587c12 */ /* 0x000fe2000f8e9656 */
[----:B------:R-:W-:Y:S04]  /*6450*/  IMAD.WIDE.U32 R86, R87, -0x326172a9, RZ ;  /* 0xcd9e8d5757567825 */ /* 0x000fe800078e00ff */
[----:B------:R-:W-:Y:S01]  /*6460*/  IMAD.WIDE.U32 R88, R88, -0x2daee0ad, RZ ;  /* 0xd2511f5358587825 */ /* 0x000fe200078e00ff */
[----:B------:R-:W-:Y:S03]  /*6470*/  LOP3.LUT R85, R87, UR36, R2, 0x96, !PT ;  /* 0x0000002457557c12 */ /* 0x000fe6000f8e9602 */
[----:B------:R2:W2:Y:S01]  /*6480*/  MUFU.EX2 R130, R16 ;  /* 0x0000001000827308 */ /* 0x0004a20000000800 */
[----:B------:R-:W-:Y:S01]  /*6490*/  FFMA.FTZ R87, R12, UR21, -R0 ;  /* 0x000000150c577c23 */ /* 0x000fe20008010800 */
[----:B---3--:R-:W-:Y:S01]  /*64a0*/  LOP3.LUT R6, R89, UR37, R84, 0x96, !PT ;  /* 0x0000002559067c12 */ /* 0x008fe2000f8e9654 */
[----:B------:R-:W-:Y:S04]  /*64b0*/  IMAD.WIDE.U32 R84, R85, -0x2daee0ad, RZ ;  /* 0xd2511f5355547825 */ /* 0x000fe800078e00ff */
[--C-:B------:R-:W-:Y:S01]  /*64c0*/  FFMA.FTZ R89, R13, UR21, -R0.reuse ;  /* 0x000000150d597c23 */ /* 0x100fe20008010800 */
[----:B------:R-:W-:Y:S01]  /*64d0*/  FFMA.FTZ R0, R17, UR21, -R0 ;  /* 0x0000001511007c23 */ /* 0x000fe20008010800 */
[----:B-1----:R-:W-:Y:S01]  /*64e0*/  IMAD.WIDE.U32 R6, R6, -0x326172a9, RZ ;  /* 0xcd9e8d5706067825 */ /* 0x002fe200078e00ff */
[----:B------:R-:W-:Y:S01]  /*64f0*/  LOP3.LUT R2, R85, UR39, R88, 0x96, !PT ;  /* 0x0000002755027c12 */ /* 0x000fe2000f8e9658 */
[----:B------:R1:W-:Y:S03]  /*6500*/  MUFU.EX2 R125, R9 ;  /* 0x00000009007d7308 */ /* 0x0003e60000000800 */
[----:B----4-:R-:W-:Y:S01]  /*6510*/  LOP3.LUT R4, R7, UR38, R86, 0x96, !PT ;  /* 0x0000002607047c12 */ /* 0x010fe2000f8e9656 */
[----:B------:R-:W-:Y:S04]  /*6520*/  IMAD.WIDE.U32 R2, R2, -0x326172a9, RZ ;  /* 0xcd9e8d5702027825 */ /* 0x000fe800078e00ff */
[----:B--2---:R-:W-:Y:S01]  /*6530*/  FFMA.FTZ R16, R14, UR21, -R8 ;  /* 0x000000150e107c23 */ /* 0x004fe20008010808 */
[----:B------:R-:W-:Y:S01]  /*6540*/  IMAD.WIDE.U32 R4, R4, -0x2daee0ad, RZ ;  /* 0xd2511f5304047825 */ /* 0x000fe200078e00ff */
[----:B------:R-:W-:Y:S01]  /*6550*/  LOP3.LUT R11, R2, 0xff, RZ, 0xc0, !PT ;  /* 0x000000ff020b7812 */ /* 0x000fe200078ec0ff */
[----:B------:R-:W-:Y:S01]  /*6560*/  MUFU.EX2 R118, R0 ;  /* 0x0000000000767308 */ /* 0x000fe20000000800 */
[----:B------:R-:W-:Y:S01]  /*6570*/  SHF.R.U32.HI R10, RZ, 0x18, R2 ;  /* 0x00000018ff0a7819 */ /* 0x000fe20000011602 */
[----:B------:R-:W-:Y:S01]  /*6580*/  FFMA.FTZ R8, R18, UR21, -R8 ;  /* 0x0000001512087c23 */ /* 0x000fe20008010808 */
[----:B------:R-:W-:Y:S02]  /*6590*/  SHF.R.U32.HI R12, RZ, 0x10, R2 ;  /* 0x00000010ff0c7819 */ /* 0x000fe40000011602 */
[----:B------:R-:W-:Y:S02]  /*65a0*/  LOP3.LUT R13, R2, 0xffff, RZ, 0xc0, !PT ;  /* 0x0000ffff020d7812 */ /* 0x000fe400078ec0ff */
[----:B------:R-:W-:Y:S03]  /*65b0*/  LOP3.LUT R2, R4, 0xff, RZ, 0xc0, !PT ;  /* 0x000000ff04027812 */ /* 0x000fe600078ec0ff */
[----:B------:R-:W-:Y:S01]  /*65c0*/  MUFU.EX2 R120, R87 ;  /* 0x0000005700787308 */ /* 0x000fe20000000800 */
[----:B------:R-:W-:Y:S02]  /*65d0*/  LOP3.LUT R7, R3, UR40, R6, 0x96, !PT ;  /* 0x0000002803077c12 */ /* 0x000fe4000f8e9606 */
[----:B------:R-:W-:Y:S02]  /*65e0*/  ISETP.LE.U32.AND P5, PT, R11, UR22, PT ;  /* 0x000000160b007c0c */ /* 0x000fe4000bfa3070 */
[----:B------:R-:W-:Y:S02]  /*65f0*/  ISETP.LE.U32.AND P1, PT, R10, UR22, PT ;  /* 0x000000160a007c0c */ /* 0x000fe4000bf23070 */
[----:B------:R-:W-:Y:S03]  /*6600*/  ISETP.LE.U32.AND P3, PT, R2, UR22, PT ;  /* 0x0000001602007c0c */ /* 0x000fe6000bf63070 */
[----:B------:R-:W-:Y:S01]  /*6610*/  MUFU.EX2 R117, R89 ;  /* 0x0000005900757308 */ /* 0x000fe20000000800 */
[--C-:B------:R-:W-:Y:S02]  /*6620*/  SHF.R.U32.HI R2, RZ, 0x18, R7.reuse ;  /* 0x00000018ff027819 */ /* 0x100fe40000011607 */
[----:B------:R-:W-:Y:S02]  /*6630*/  LOP3.LUT R3, R7, 0xff, RZ, 0xc0, !PT ;  /* 0x000000ff07037812 */ /* 0x000fe400078ec0ff */
[----:B------:R-:W-:Y:S02]  /*6640*/  ISETP.LE.U32.AND P4, PT, R2, UR22, PT ;  /* 0x0000001602007c0c */ /* 0x000fe4000bf83070 */
[----:B------:R-:W-:Y:S03]  /*6650*/  LOP3.LUT R6, R5, UR41, R84, 0x96, !PT ;  /* 0x0000002905067c12 */ /* 0x000fe6000f8e9654 */
[----:B------:R-:W-:Y:S01]  /*6660*/  MUFU.EX2 R116, R16 ;  /* 0x0000001000747308 */ /* 0x000fe20000000800 */
[----:B------:R-:W-:Y:S02]  /*6670*/  SHF.R.U32.HI R2, RZ, 0x10, R7 ;  /* 0x00000010ff027819 */ /* 0x000fe40000011607 */
[----:B------:R-:W-:Y:S02]  /*6680*/  ISETP.LE.U32.AND P2, PT, R3, UR22, PT ;  /* 0x0000001603007c0c */ /* 0x000fe4000bf43070 */
[----:B------:R-:W-:Y:S02]  /*6690*/  LOP3.LUT R3, R6, 0xff, RZ, 0xc0, !PT ;  /* 0x000000ff06037812 */ /* 0x000fe400078ec0ff */
[----:B------:R-:W-:Y:S03]  /*66a0*/  LOP3.LUT R2, R2, 0xff, RZ, 0xc0, !PT ;  /* 0x000000ff02027812 */ /* 0x000fe600078ec0ff */
[----:B------:R-:W-:Y:S01]  /*66b0*/  MUFU.EX2 R119, R15 ;  /* 0x0000000f00777308 */ /* 0x000fe20000000800 */
[----:B------:R-:W-:Y:S02]  /*66c0*/  LOP3.LUT R7, R7, 0xffff, RZ, 0xc0, !PT ;  /* 0x0000ffff07077812 */ /* 0x000fe400078ec0ff */
[--C-:B------:R-:W-:Y:S02]  /*66d0*/  SHF.R.U32.HI R14, RZ, 0x10, R4.reuse ;  /* 0x00000010ff0e7819 */ /* 0x100fe40000011604 */
[----:B-1----:R-:W-:Y:S02]  /*66e0*/  SHF.R.U32.HI R9, RZ, 0x18, R4 ;  /* 0x00000018ff097819 */ /* 0x002fe40000011604 */
[----:B------:R-:W-:Y:S03]  /*66f0*/  LOP3.LUT R5, R4, 0xffff, RZ, 0xc0, !PT ;  /* 0x0000ffff04057812 */ /* 0x000fe600078ec0ff */
[----:B------:R-:W1:Y:S01]  /*6700*/  MUFU.EX2 R123, R19 ;  /* 0x00000013007b7308 */ /* 0x000e620000000800 */
[----:B------:R-:W-:Y:S02]  /*6710*/  LOP3.LUT R4, R12, 0xff, RZ, 0xc0, !PT ;  /* 0x000000ff0c047812 */ /* 0x000fe400078ec0ff */
[----:B------:R-:W-:Y:S02]  /*6720*/  ISETP.LE.U32.AND P0, PT, R9, UR22, PT ;  /* 0x0000001609007c0c */ /* 0x000fe4000bf03070 */
[----:B------:R-:W-:Y:S02]  /*6730*/  ISETP.LE.U32.AND P6, PT, R4, UR22, PT ;  /* 0x0000001604007c0c */ /* 0x000fe4000bfc3070 */
[--C-:B------:R-:W-:Y:S03]  /*6740*/  SHF.R.U32.HI R4, RZ, 0x18, R6.reuse ;  /* 0x00000018ff047819 */ /* 0x100fe60000011606 */
[----:B------:R-:W2:Y:S01]  /*6750*/  MUFU.EX2 R115, R8 ;  /* 0x0000000800737308 */ /* 0x000ea20000000800 */
[----:B------:R-:W-:Y:S01]  /*6760*/  @!P5 FADD.FTZ R129, -R129, -RZ ;  /* 0x800000ff8181d221 */ /* 0x000fe20000010100 */
[----:B------:R-:W-:Y:S01]  /*6770*/  @!P1 FADD.FTZ R128, -R128, -RZ ;  /* 0x800000ff80809221 */ /* 0x000fe20000010100 */
[----:B------:R-:W-:Y:S01]  /*6780*/  ISETP.LE.U32.AND P5, PT, R3, UR22, PT ;  /* 0x0000001603007c0c */ /* 0x000fe2000bfa3070 */
[----:B------:R-:W-:Y:S01]  /*6790*/  @!P4 FADD.FTZ R127, -R127, -RZ ;  /* 0x800000ff7f7fc221 */ /* 0x000fe20000010100 */
[----:B------:R-:W-:Y:S01]  /*67a0*/  ISETP.LE.U32.AND P1, PT, R2, UR22, PT ;  /* 0x0000001602007c0c */ /* 0x000fe2000bf23070 */
[----:B------:R-:W-:Y:S01]  /*67b0*/  @!P2 FADD.FTZ R126, -R126, -RZ ;  /* 0x800000ff7e7ea221 */ /* 0x000fe20000010100 */
[----:B------:R-:W-:Y:S01]  /*67c0*/  SHF.R.U32.HI R3, RZ, 0x8, R13 ;  /* 0x00000008ff037819 */ /* 0x000fe2000001160d */
[----:B------:R-:W-:Y:S01]  /*67d0*/  @!P3 FADD.FTZ R130, -R130, -RZ ;  /* 0x800000ff8282b221 */ /* 0x000fe20000010100 */
[----:B------:R-:W-:Y:S01]  /*67e0*/  SHF.R.U32.HI R2, RZ, 0x8, R7 ;  /* 0x00000008ff027819 */ /* 0x000fe20000011607 */
[----:B------:R-:W-:Y:S01]  /*67f0*/  @!P6 FADD.FTZ R122, -R122, -RZ ;  /* 0x800000ff7a7ae221 */ /* 0x000fe20000010100 */
[----:B------:R-:W-:Y:S01]  /*6800*/  LOP3.LUT R3, R3, 0xffff, RZ, 0xc0, !PT ;  /* 0x0000ffff03037812 */ /* 0x000fe200078ec0ff */
[----:B-1----:R-:W-:Y:S01]  /*6810*/  @!P0 FADD.FTZ R123, -R123, -RZ ;  /* 0x800000ff7b7b8221 */ /* 0x002fe20000010100 */
[----:B------:R-:W-:Y:S02]  /*6820*/  LOP3.LUT R2, R2, 0xffff, RZ, 0xc0, !PT ;  /* 0x0000ffff02027812 */ /* 0x000fe400078ec0ff */
[----:B------:R-:W-:Y:S01]  /*6830*/  ISETP.LE.U32.AND P4, PT, R3, UR22, PT ;  /* 0x0000001603007c0c */ /* 0x000fe2000bf83070 */
[----:B------:R-:W-:Y:S01]  /*6840*/  @!P5 FADD.FTZ R120, -R120, -RZ ;  /* 0x800000ff7878d221 */ /* 0x000fe20000010100 */
[----:B------:R-:W-:Y:S01]  /*6850*/  LOP3.LUT R3, R14, 0xff, RZ, 0xc0, !PT ;  /* 0x000000ff0e037812 */ /* 0x000fe200078ec0ff */
[----:B------:R-:W-:Y:S01]  /*6860*/  @!P1 FADD.FTZ R124, -R124, -RZ ;  /* 0x800000ff7c7c9221 */ /* 0x000fe20000010100 */
[----:B------:R-:W-:Y:S02]  /*6870*/  ISETP.LE.U32.AND P2, PT, R2, UR22, PT ;  /* 0x0000001602007c0c */ /* 0x000fe4000bf43070 */
[----:B------:R-:W-:Y:S02]  /*6880*/  ISETP.LE.U32.AND P1, PT, R3, UR22, PT ;  /* 0x0000001603007c0c */ /* 0x000fe4000bf23070 */
[----:B------:R-:W-:Y:S02]  /*6890*/  SHF.R.U32.HI R3, RZ, 0x10, R6 ;  /* 0x00000010ff037819 */ /* 0x000fe40000011606 */
[----:B------:R-:W-:Y:S02]  /*68a0*/  LOP3.LUT R6, R6, 0xffff, RZ, 0xc0, !PT ;  /* 0x0000ffff06067812 */ /* 0x000fe400078ec0ff */
[----:B------:R-:W-:Y:S01]  /*68b0*/  SHF.R.U32.HI R2, RZ, 0x8, R5 ;  /* 0x00000008ff027819 */ /* 0x000fe20000011605 */
[----:B------:R-:W-:Y:S01]  /*68c0*/  @!P4 FADD.FTZ R125, -R125, -RZ ;  /* 0x800000ff7d7dc221 */ /* 0x000fe20000010100 */
[----:B------:R-:W-:Y:S02]  /*68d0*/  SHF.R.U32.HI R6, RZ, 0x8, R6 ;  /* 0x00000008ff067819 */ /* 0x000fe40000011606 */
[----:B------:R-:W-:Y:S01]  /*68e0*/  LOP3.LUT R0, R2, 0xffff, RZ, 0xc0, !PT ;  /* 0x0000ffff02007812 */ /* 0x000fe200078ec0ff */
[----:B------:R-:W-:Y:S01]  /*68f0*/  @!P2 FADD.FTZ R121, -R121, -RZ ;  /* 0x800000ff7979a221 */ /* 0x000fe20000010100 */
[----:B------:R-:W-:Y:S01]  /*6900*/  LOP3.LUT R3, R3, 0xff, RZ, 0xc0, !PT ;  /* 0x000000ff03037812 */ /* 0x000fe200078ec0ff */
[----:B--2---:R-:W-:Y:S01]  /*6910*/  @!P1 FADD.FTZ R115, -R115, -RZ ;  /* 0x800000ff73739221 */ /* 0x004fe20000010100 */
[----:B------:R-:W-:Y:S02]  /*6920*/  LOP3.LUT R2, R6, 0xffff, RZ, 0xc0, !PT ;  /* 0x0000ffff06027812 */ /* 0x000fe400078ec0ff */
[----:B------:R-:W-:Y:S02]  /*6930*/  ISETP.LE.U32.AND P4, PT, R3, UR22, PT ;  /* 0x0000001603007c0c */ /* 0x000fe4000bf83070 */
[----:B------:R-:W-:Y:S02]  /*6940*/  ISETP.LE.U32.AND P6, PT, R2, UR22, PT ;  /* 0x0000001602007c0c */ /* 0x000fe4000bfc3070 */
[----:B------:R-:W-:Y:S02]  /*6950*/  F2FP.RELU.BF16.F32.PACK_AB R2, R127, R124 ;  /* 0x0000007c7f02723e */ /* 0x000fe400000018ff */
[----:B------:R-:W-:Y:S02]  /*6960*/  F2FP.RELU.BF16.F32.PACK_AB R3, R121, R126 ;  /* 0x0000007e7903723e */ /* 0x000fe400000018ff */
[----:B------:R-:W-:Y:S01]  /*6970*/  ISETP.LE.U32.AND P2, PT, R0, UR22, PT ;  /* 0x0000001600007c0c */ /* 0x000fe2000bf43070 */
[----:B------:R1:W-:Y:S01]  /*6980*/  STS [R238+0x2a400], R2 ;  /* 0x02a40002ee007388 */ /* 0x0003e20000000800 */
[----:B------:R-:W-:Y:S02]  /*6990*/  F2FP.RELU.BF16.F32.PACK_AB R0, R125, R129 ;  /* 0x000000817d00723e */ /* 0x000fe400000018ff */
[----:B------:R-:W-:Y:S03]  /*69a0*/  ISETP.LE.U32.AND P3, PT, R4, UR22, PT ;  /* 0x0000001604007c0c */ /* 0x000fe6000bf63070 */
[----:B------:R2:W-:Y:S01]  /*69b0*/  STS [R238+0x2a000], R3 ;  /* 0x02a00003ee007388 */ /* 0x0005e20000000800 */
[----:B------:R-:W-:Y:S01]  /*69c0*/  @!P4 FADD.FTZ R116, -R116, -RZ ;  /* 0x800000ff7474c221 */ /* 0x000fe20000010100 */
[----:B------:R-:W-:Y:S01]  /*69d0*/  @!P6 FADD.FTZ R117, -R117, -RZ ;  /* 0x800000ff7575e221 */ /* 0x000fe20000010100 */
[----:B------:R-:W-:Y:S03]  /*69e0*/  FSETP.GE.FTZ.AND P0, PT, R127, RZ, PT ;  /* 0x000000ff7f00720b */ /* 0x000fe60003f16000 */
[----:B------:R3:W-:Y:S01]  /*69f0*/  STS [R241+0x2a000], R0 ;  /* 0x02a00000f1007388 */ /* 0x0007e20000000800 */
[----:B------:R-:W-:Y:S02]  /*6a00*/  FSETP.GE.FTZ.AND P1, PT, R124, RZ, PT ;  /* 0x000000ff7c00720b */ /* 0x000fe40003f36000 */
[----:B------:R-:W-:Y:S01]  /*6a10*/  F2FP.RELU.BF16.F32.PACK_AB R5, R117, R120 ;  /* 0x000000787505723e */ /* 0x000fe200000018ff */
[----:B------:R-:W-:Y:S01]  /*6a20*/  @!P2 FADD.FTZ R118, -R118, -RZ ;  /* 0x800000ff7676a221 */ /* 0x000fe20000010100 */
[----:B------:R-:W-:Y:S01]  /*6a30*/  FSETP.GE.FTZ.AND P2, PT, R121, RZ, PT ;  /* 0x000000ff7900720b */ /* 0x000fe20003f56000 */
[----:B------:R-:W-:Y:S01]  /*6a40*/  @!P3 FADD.FTZ R119, -R119, -RZ ;  /* 0x800000ff7777b221 */ /* 0x000fe20000010100 */
[----:B------:R-:W-:Y:S04]  /*6a50*/  FSETP.GE.FTZ.AND P3, PT, R126, RZ, PT ;  /* 0x000000ff7e00720b */ /* 0x000fe80003f76000 */
[----:B------:R-:W-:Y:S02]  /*6a60*/  F2FP.RELU.BF16.F32.PACK_AB R4, R119, R116 ;  /* 0x000000747704723e */ /* 0x000fe400000018ff */
[----:B-1----:R-:W-:Y:S02]  /*6a70*/  F2FP.RELU.BF16.F32.PACK_AB R2, R123, R115 ;  /* 0x000000737b02723e */ /* 0x002fe400000018ff */
[----:B--2---:R-:W-:Y:S02]  /*6a80*/  F2FP.RELU.BF16.F32.PACK_AB R3, R118, R130 ;  /* 0x000000827603723e */ /* 0x004fe400000018ff */
[----:B---3--:R-:W-:Y:S05]  /*6a90*/  F2FP.RELU.BF16.F32.PACK_AB R0, R128, R122 ;  /* 0x0000007a8000723e */ /* 0x008fea00000018ff */
[----:B------:R1:W-:Y:S06]  /*6aa0*/  STS [R241+0x2a400], R0 ;  /* 0x02a40000f1007388 */ /* 0x0003ec0000000800 */
[----:B------:R-:W-:Y:S06]  /*6ab0*/  STS [R239+0x2a000], R5 ;  /* 0x02a00005ef007388 */ /* 0x000fec0000000800 */
[----:B------:R-:W-:Y:S06]  /*6ac0*/  STS [R239+0x2a400], R4 ;  /* 0x02a40004ef007388 */ /* 0x000fec0000000800 */
[----:B------:R2:W-:Y:S06]  /*6ad0*/  STS [R240+0x2a400], R2 ;  /* 0x02a40002f0007388 */ /* 0x0005ec0000000800 */
[----:B------:R3:W-:Y:S06]  /*6ae0*/  STS [R240+0x2a000], R3 ;  /* 0x02a00003f0007388 */ /* 0x0007ec0000000800 */
[----:B------:R-:W-:Y:S01]  /*6af0*/  LDSM.16.M88.4 R8, [R209+0x20000] ;  /* 0x02000000d108783b */ /* 0x000fe20000000200 */
[----:B-1----:R-:W-:Y:S05]  /*6b00*/  LEA R0, R222, UR4, 0x1 ;  /* 0x00000004de007c11 */ /* 0x002fea000f8e08ff */
[----:B------:R-:W-:Y:S06]  /*6b10*/  LDSM.16.M88.4 R84, [R209+0x20800] ;  /* 0x02080000d154783b */ /* 0x000fec0000000200 */
[----:B------:R-:W1:Y:S01]  /*6b20*/  LDSM.16.M88.4 R16, [R0+0x10000] ;  /* 0x010000000010783b */ /* 0x000e620000000200 */
[--C-:B--2---:R-:W-:Y:S05]  /*6b30*/  IMAD.IADD R2, R217, 0x1, R0.reuse ;  /* 0x00000001d9027824 */ /* 0x104fea00078e0200 */
[----:B------:R-:W-:Y:S01]  /*6b40*/  LDSM.16.M88.4 R92, [R210+0x20000] ;  /* 0x02000000d25c783b */ /* 0x000fe20000000200 */
[C---:B---3--:R-:W-:Y:S02]  /*6b50*/  IMAD.IADD R3, R216.reuse, 0x1, R0 ;  /* 0x00000001d8037824 */ /* 0x048fe400078e0200 */
[----:B------:R-:W-:Y:S03]  /*6b60*/  IMAD.IADD R112, R216, 0x1, R2 ;  /* 0x00000001d8707824 */ /* 0x000fe600078e0202 */
[----:B------:R-:W2:Y:S06]  /*6b70*/  LDSM.16.M88.4 R88, [R2+0x10000] ;  /* 0x010000000258783b */ /* 0x000eac0000000200 */
[----:B------:R-:W3:Y:S06]  /*6b80*/  LDSM.16.M88.4 R96, [R210+0x20800] ;  /* 0x02080000d260783b */ /* 0x000eec0000000200 */
[----:B------:R-:W-:Y:S06]  /*6b90*/  LDSM.16.M88.4 R100, [R3+0x10000] ;  /* 0x010000000364783b */ /* 0x000fec0000000200 */
[----:B------:R-:W4:Y:S06]  /*6ba0*/  LDSM.16.M88.4 R104, [R212+0x20000] ;  /* 0x02000000d468783b */ /* 0x000f2c0000000200 */
        /* <DEDUP_REMOVED lines=107> */
[-C--:B------:R-:W-:Y:S01]  /*7260*/  FSEL R0, R0, R114.reuse, P3 ;  /* 0x0000007200007208 */ /* 0x080fe20001800000 */
[----:B------:R-:W-:Y:S01]  /*7270*/  FADD.FTZ R2, -R113, R11 ;  /* 0x0000000b71027221 */ /* 0x000fe20000010100 */
[----:B------:R-:W-:Y:S01]  /*7280*/  FSEL R85, R5, R114, P2 ;  /* 0x0000007205557208 */ /* 0x000fe20001000000 */
[----:B------:R-:W-:Y:S01]  /*7290*/  FADD.FTZ R4, -R114, R9 ;  /* 0x0000000972047221 */ /* 0x000fe20000010100 */
[----:B------:R-:W-:Y:S01]  /*72a0*/  FSEL R84, R7, R113, P0 ;  /* 0x0000007107547208 */ /* 0x000fe20000000000 */
[----:B------:R-:W-:Y:S01]  /*72b0*/  FMUL.FTZ R0, R126, R0 ;  /* 0x000000007e007220 */ /* 0x000fe20000410000 */
[----:B------:R-:W-:Y:S01]  /*72c0*/  FSETP.GE.FTZ.AND P0, PT, R128, RZ, PT ;  /* 0x000000ff8000720b */ /* 0x000fe20003f16000 */
[----:B------:R-:W-:Y:S01]  /*72d0*/  FMUL.FTZ R85, R121, R85 ;  /* 0x0000005579557220 */ /* 0x000fe20000410000 */
[----:B------:R-:W-:Y:S01]  /*72e0*/  FSETP.GE.FTZ.AND P2, PT, R125, RZ, PT ;  /* 0x000000ff7d00720b */ /* 0x000fe20003f56000 */
[----:B------:R-:W-:Y:S01]  /*72f0*/  FADD.FTZ R12, -R114, R12 ;  /* 0x0000000c720c7221 */ /* 0x000fe20000010100 */
[-C--:B------:R-:W-:Y:S01]  /*7300*/  FSEL R2, R2, R113.reuse, P0 ;  /* 0x0000007102027208 */ /* 0x080fe20000000000 */
[C---:B------:R-:W-:Y:S01]  /*7310*/  FADD.FTZ R6, -R113.reuse, R6 ;  /* 0x0000000671067221 */ /* 0x040fe20000010100 */
[----:B------:R-:W-:Y:S01]  /*7320*/  FSETP.GE.FTZ.AND P0, PT, R120, RZ, PT ;  /* 0x000000ff7800720b */ /* 0x000fe20003f16000 */
[----:B------:R-:W-:Y:S01]  /*7330*/  FADD.FTZ R8, -R114, R8 ;  /* 0x0000000872087221 */ /* 0x000fe20000010100 */
[----:B------:R-:W-:Y:S01]  /*7340*/  FSEL R4, R4, R114, P2 ;  /* 0x0000007204047208 */ /* 0x000fe20001000000 */
[----:B------:R-:W-:Y:S01]  /*7350*/  FADD.FTZ R15, -R113, R15 ;  /* 0x0000000f710f7221 */ /* 0x000fe20000010100 */
[----:B------:R-:W-:Y:S01]  /*7360*/  F2FP.BF16.F32.PACK_AB R85, R85, R0 ;  /* 0x000000005555723e */ /* 0x000fe200000010ff */
[----:B------:R-:W-:Y:S01]  /*7370*/  FADD.FTZ R3, -R113, R10 ;  /* 0x0000000a71037221 */ /* 0x000fe20000010100 */
[----:B------:R-:W-:Y:S01]  /*7380*/  FSEL R0, R12, R114, P0 ;  /* 0x000000720c007208 */ /* 0x000fe20000000000 */
[----:B------:R-:W-:Y:S01]  /*7390*/  FMUL.FTZ R9, R125, R4 ;  /* 0x000000047d097220 */ /* 0x000fe20000410000 */
[----:B------:R-:W-:Y:S01]  /*73a0*/  FSETP.GE.FTZ.AND P3, PT, R129, RZ, PT ;  /* 0x000000ff8100720b */ /* 0x000fe20003f76000 */
[----:B------:R-:W-:Y:S01]  /*73b0*/  FADD.FTZ R13, -R114, R13 ;  /* 0x0000000d720d7221 */ /* 0x000fe20000010100 */
[----:B------:R-:W-:Y:S01]  /*73c0*/  FSETP.GE.FTZ.AND P0, PT, R119, RZ, PT ;  /* 0x000000ff7700720b */ /* 0x000fe20003f16000 */
[----:B------:R-:W-:Y:S01]  /*73d0*/  FMUL.FTZ R4, R120, R0 ;  /* 0x0000000078047220 */ /* 0x000fe20000410000 */
[-C--:B------:R-:W-:Y:S01]  /*73e0*/  FSEL R6, R6, R113.reuse, P1 ;  /* 0x0000007106067208 */ /* 0x080fe20000800000 */
[----:B------:R-:W-:Y:S01]  /*73f0*/  FADD.FTZ R14, -R113, R14 ;  /* 0x0000000e710e7221 */ /* 0x000fe20000010100 */
[----:B------:R-:W-:Y:S01]  /*7400*/  FSETP.GE.FTZ.AND P1, PT, R122, RZ, PT ;  /* 0x000000ff7a00720b */ /* 0x000fe20003f36000 */
[----:B------:R-:W-:Y:S01]  /*7410*/  FMUL.FTZ R7, R128, R2 ;  /* 0x0000000280077220 */ /* 0x000fe20000410000 */
[----:B------:R-:W-:Y:S01]  /*7420*/  FSEL R5, R8, R114, P3 ;  /* 0x0000007208057208 */ /* 0x000fe20001800000 */
[----:B------:R-:W-:Y:S01]  /*7430*/  FMUL.FTZ R6, R124, R6 ;  /* 0x000000067c067220 */ /* 0x000fe20000410000 */
[-C--:B------:R-:W-:Y:S01]  /*7440*/  FSEL R0, R15, R113.reuse, P0 ;  /* 0x000000710f007208 */ /* 0x080fe20000000000 */
[----:B------:R-:W-:Y:S01]  /*7450*/  FMUL.FTZ R84, R127, R84 ;  /* 0x000000547f547220 */ /* 0x000fe20000410000 */
[----:B------:R-:W-:Y:S01]  /*7460*/  FSEL R3, R3, R113, P1 ;  /* 0x0000007103037208 */ /* 0x000fe20000800000 */
[----:B------:R-:W-:Y:S01]  /*7470*/  FMUL.FTZ R10, R129, R5 ;  /* 0x00000005810a7220 */ /* 0x000fe20000410000 */
[----:B------:R-:W-:Y:S01]  /*7480*/  FSETP.GE.FTZ.AND P2, PT, R117, RZ, PT ;  /* 0x000000ff7500720b */ /* 0x000fe20003f56000 */
[----:B------:R-:W-:Y:S01]  /*7490*/  FMUL.FTZ R5, R119, R0 ;  /* 0x0000000077057220 */ /* 0x000fe20000410000 */
[----:B------:R-:W-:Y:S01]  /*74a0*/  FSETP.GE.FTZ.AND P1, PT, R116, RZ, PT ;  /* 0x000000ff7400720b */ /* 0x000fe20003f36000 */
[----:B------:R-:W-:Y:S01]  /*74b0*/  FADD.FTZ R0, -R113, R18 ;  /* 0x0000001271007221 */ /* 0x000fe20000010100 */
[----:B------:R-:W-:Y:S01]  /*74c0*/  FSETP.GE.FTZ.AND P0, PT, R115, RZ, PT ;  /* 0x000000ff7300720b */ /* 0x000fe20003f16000 */
[----:B------:R-:W-:Y:S01]  /*74d0*/  FMUL.FTZ R8, R122, R3 ;  /* 0x000000037a087220 */ /* 0x000fe20000410000 */
[----:B------:R-:W-:Y:S02]  /*74e0*/  FSEL R3, R13, R114, P2 ;  /* 0x000000720d037208 */ /* 0x000fe40001000000 */
[----:B------:R-:W-:Y:S02]  /*74f0*/  FSEL R2, R14, R113, P1 ;  /* 0x000000710e027208 */ /* 0x000fe40000800000 */
[----:B------:R-:W-:Y:S01]  /*7500*/  FSETP.GE.FTZ.AND P2, PT, R118, RZ, PT ;  /* 0x000000ff7600720b */ /* 0x000fe20003f56000 */
[----:B------:R-:W-:Y:S01]  /*7510*/  FMUL.FTZ R14, R117, R3 ;  /* 0x00000003750e7220 */ /* 0x000fe20000410000 */
[----:B------:R-:W-:Y:S01]  /*7520*/  FSETP.GE.FTZ.AND P1, PT, R123, RZ, PT ;  /* 0x000000ff7b00720b */ /* 0x000fe20003f36000 */
[----:B------:R-:W-:Y:S01]  /*7530*/  FMUL.FTZ R3, R116, R2 ;  /* 0x0000000274037220 */ /* 0x000fe20000410000 */
[----:B------:R-:W-:Y:S01]  /*7540*/  FSEL R0, R0, R113, P0 ;  /* 0x0000007100007208 */ /* 0x000fe20000000000 */
[----:B------:R-:W-:Y:S01]  /*7550*/  FADD.FTZ R2, -R114, R16 ;  /* 0x0000001072027221 */ /* 0x000fe20000010100 */
[----:B------:R-:W-:Y:S02]  /*7560*/  PLOP3.LUT P0, PT, PT, PT, UP2, 0x80, 0x0 ;  /* 0x000000000000781c */ /* 0x000fe40003f0f028 */
[----:B------:R-:W-:Y:S02]  /*7570*/  FSETP.GE.FTZ.AND P3, PT, R130, RZ, PT ;  /* 0x000000ff8200720b */ /* 0x000fe40003f76000 */
[----:B------:R-:W-:Y:S02]  /*7580*/  F2FP.BF16.F32.PACK_AB R84, R84, R6 ;  /* 0x000000065454723e */ /* 0x000fe400000010ff */
[----:B------:R-:W-:Y:S01]  /*7590*/  FSEL R2, R2, R114, P3 ;  /* 0x0000007202027208 */ /* 0x000fe20001800000 */
[----:B------:R-:W-:Y:S01]  /*75a0*/  @P2 FADD.FTZ R114, -R114, R17 ;  /* 0x0000001172722221 */ /* 0x000fe20000010100 */
[----:B------:R-:W-:Y:S01]  /*75b0*/  F2FP.BF16.F32.PACK_AB R16, R9, R10 ;  /* 0x0000000a0910723e */ /* 0x000fe200000010ff */
[----:B------:R-:W-:Y:S01]  /*75c0*/  @P1 FADD.FTZ R113, -R113, R19 ;  /* 0x0000001371711221 */ /* 0x000fe20000010100 */
[----:B------:R-:W-:Y:S01]  /*75d0*/  F2FP.BF16.F32.PACK_AB R15, R7, R8 ;  /* 0x00000008070f723e */ /* 0x000fe200000010ff */
[----:B------:R-:W-:Y:S01]  /*75e0*/  FMUL.FTZ R18, R130, R2 ;  /* 0x0000000282127220 */ /* 0x000fe20000410000 */
[----:B------:R-:W-:Y:S01]  /*75f0*/  F2FP.BF16.F32.PACK_AB R14, R14, R4 ;  /* 0x000000040e0e723e */ /* 0x000fe200000010ff */
[----:B------:R-:W-:Y:S01]  /*7600*/  FMUL.FTZ R17, R115, R0 ;  /* 0x0000000073117220 */ /* 0x000fe20000410000 */
[----:B------:R-:W-:Y:S01]  /*7610*/  F2FP.BF16.F32.PACK_AB R5, R5, R3 ;  /* 0x000000030505723e */ /* 0x000fe200000010ff */
        /* <DEDUP_REMOVED lines=35> */
[C---:B------:R-:W-:Y:S01]  /*7850*/  @!P4 LEA R8, P2, R0.reuse, R231, 0x1 ;  /* 0x000000e70008c211 */ /* 0x040fe200078408ff */
[----:B------:R3:W-:Y:S01]  /*7860*/  @P5 STS [R226+0x2004], RZ ;  /* 0x002004ffe2005388 */ /* 0x0007e20000000800 */
[CCC-:B------:R-:W-:Y:S02]  /*7870*/  @!P5 LEA.HI.X R11, R0.reuse, R233.reuse, R4.reuse, 0x1, P1 ;  /* 0x000000e9000bd211 */ /* 0x1c0fe400008f0c04 */
[C---:B------:R-:W-:Y:S01]  /*7880*/  @!P4 LEA.HI.X R9, R0.reuse, R233, R4, 0x1, P2 ;  /* 0x000000e90009c211 */ /* 0x040fe200010f0c04 */
        /* <DEDUP_REMOVED lines=59> */
.L_x_1932:
[----:B------:R-:W-:Y:S01]  /*7c40*/  STS [R238+0x28000], R85 ;  /* 0x02800055ee007388 */ /* 0x000fe20000000800 */
[----:B---3--:R-:W-:Y:S01]  /*7c50*/  F2FP.BF16.F32.PACK_AB R3, R114, R18 ;  /* 0x000000127203723e */ /* 0x008fe200000010ff */
[----:B------:R-:W1:Y:S01]  /*7c60*/  LDC R227, c[0x0][0x270] ;  /* 0x00009c00ffe37b82 */ /* 0x000e620000000800 */
        /* <DEDUP_REMOVED lines=8> */
[----:B-1----:R-:W-:Y:S04]  /*7cf0*/  IMAD R227, R227, UR43, RZ ;  /* 0x0000002be3e37c24 */ /* 0x002fe8000f8e02ff */
[----:B------:R1:W-:Y:S01]  /*7d00*/  STS [R240+0x28400], R2 ;  /* 0x02840002f0007388 */ /* 0x0003e20000000800 */
[----:B------:R-:W-:Y:S01]  /*7d10*/  BAR.SYNC.DEFER_BLOCKING 0x0 ;  /* 0x0000000000007b1d */ /* 0x000fe20000010000 */
[----:B-1----:R-:W-:Y:S05]  /*7d20*/  IMAD.U32 R2, R227, -0x40, RZ ;  /* 0xffffffc0e3027824 */ /* 0x002fea00078e00ff */
[----:B------:R-:W-:Y:S01]  /*7d30*/  LDSM.16.MT88.4 R4, [R214+0x2a000] ;  /* 0x02a00000d604783b */ /* 0x000fe20000004200 */
[C---:B------:R-:W-:Y:S04]  /*7d40*/  LEA R224, P1, R2.reuse, R224, 0x2 ;  /* 0x000000e002e07211 */ /* 0x040fe800078210ff */
[----:B------:R-:W1:Y:S01]  /*7d50*/  LDSM.16.MT88.4 R8, [R0+0x10000] ;  /* 0x010000000008783b */ /* 0x000e620000004200 */
[----:B------:R-:W-:Y:S04]  /*7d60*/  LEA.HI.X.SX32 R225, R2, R225, 0x2, P1 ;  /* 0x000000e102e17211 */ /* 0x000fe800008f16ff */
        /* <DEDUP_REMOVED lines=155> */
.L_x_1933:
[----:B------:R-:W-:Y:S01]  /*8720*/  LDSM.16.M88.4 R128, [R218] ;  /* 0x00000000da80783b */ /* 0x000fe20000000200 */
[----:B------:R-:W-:Y:S01]  /*8730*/  @UP2 UIADD3 UR14, UP0, UR10, -0x100, URZ ;  /* 0xffffff000a0e2890 */ /* 0x000fe2000ff1e03f */
[----:B---3--:R-:W-:Y:S01]  /*8740*/  IMAD.MOV.U32 R2, RZ, RZ, 0x4 ;  /* 0x00000004ff027424 */ /* 0x008fe200078e00ff */
[----:B------:R-:W-:Y:S01]  /*8750*/  UISETP.GT.AND UP1, UPT, UR8, UR24, UPT ;  /* 0x000000180800728c */ /* 0x000fe2000bf24270 */
[----:B------:R-:W1:Y:S01]  /*8760*/  LDSM.16.MT88.4 R16, [R0+0x18000] ;  /* 0x018000000010783b */ /* 0x000e620000004200 */
[----:B------:R-:W-:Y:S03]  /*8770*/  @UP2 UIADD3.X UR13, UR11, -0x1, URZ, UP0, !UPT ;  /* 0xffffffff0b0d2890 */ /* 0x000fe600087fe43f */
[----:B------:R-:W2:Y:S01]  /*8780*/  LDSM.16.M88.4 R124, [R218+0x1000] ;  /* 0x00100000da7c783b */ /* 0x000ea20000000200 */
[----:B------:R-:W-:Y:S03]  /*8790*/  @UP2 UMOV UR10, UR14 ;  /* 0x0000000e000a2c82 */ /* 0x000fe60008000000 */
[----:B------:R-:W3:Y:S01]  /*87a0*/  LDSM.16.MT88.4 R96, [R0+0x1a000] ;  /* 0x01a000000060783b */ /* 0x000ee20000004200 */
[----:B------:R-:W-:Y:S01]  /*87b0*/  @UP2 UMOV UR11, UR13 ;  /* 0x0000000d000b2c82 */ /* 0x000fe20008000000 */
[----:B------:R-:W-:Y:S01]  /*87c0*/  ULOP3.LUT UR13, UR8, 0x1, URZ, 0xc0, !UPT ;  /* 0x00000001080d7892 */ /* 0x000fe2000f8ec03f */
[----:B------:R-:W-:Y:S01]  /*87d0*/  @P0 IMAD.WIDE R2, R235, R2, UR10 ;  /* 0x0000000aeb020e25 */ /* 0x000fe2000f8e0202 */
[----:B------:R-:W4:Y:S01]  /*87e0*/  LDSM.16.MT88.4 R112, [R0+0x1c000] ;  /* 0x01c000000070783b */ /* 0x000f220000004200 */
[----:B------:R-:W-:Y:S02]  /*87f0*/  UIADD3 UR8, UR8, -0x1, URZ ;  /* 0xffffffff08087890 */ /* 0x000fe4000fffe03f */
[----:B------:R-:W-:Y:S01]  /*8800*/  UISETP.NE.U32.AND UP0, UPT, UR13, 0x1, UPT ;  /* 0x000000010d00788c */ /* 0x000fe2000bf05070 */
[----:B------:R-:W4:Y:S04]  /*8810*/  LDSM.16.MT88.4 R196, [R0+0x1e000] ;  /* 0x01e0000000c4783b */ /* 0x000f280000004200 */
        /* <DEDUP_REMOVED lines=675> */
.L_x_1935:
        /* <DEDUP_REMOVED lines=21> */
.L_x_1936:
[----:B------:R-:W-:Y:S01]  /*b3a0*/  BAR.SYNC.DEFER_BLOCKING 0x0 ;  /* 0x0000000000007b1d */ /* 0x000fe20000010000 */
[----:B------:R-:W-:Y:S01]  /*b3b0*/  USHF.R.S32.HI UR8, URZ, 0x1f, UR5 ;  /* 0x0000001f3f087899 */ /* 0x000fe20008011405 */
[----:B------:R-:W-:Y:S01]  /*b3c0*/  SHF.R.S32.HI R7, RZ, 0x1f, R236 ;  /* 0x0000001fff077819 */ /* 0x000fe200000114ec */
        /* <DEDUP_REMOVED lines=58> */
.L_x_1938:
[----:B------:R-:W-:Y:S05]  /*b770*/  BSYNC B0 ;  /* 0x0000000000007941 */ /* 0x000fea0003800000 */
.L_x_1937:
        /* <DEDUP_REMOVED lines=22> */
.L_x_1940:
[----:B------:R-:W-:Y:S05]  /*b8e0*/  BSYNC B0 ;  /* 0x0000000000007941 */ /* 0x000fea0003800000 */
.L_x_1939:
        /* <DEDUP_REMOVED lines=38> */
.L_x_1942:
[----:B------:R-:W-:Y:S05]  /*bb50*/  BSYNC B0 ;  /* 0x0000000000007941 */ /* 0x000fea0003800000 */
.L_x_1941:
        /* <DEDUP_REMOVED lines=21> */
.L_x_1911:
[----:B------:R-:W-:Y:S05]  /*bcb0*/  BSYNC B1 ;  /* 0x0000000000017941 */ /* 0x000fea0003800000 */
.L_x_1897:
        /* <DEDUP_REMOVED lines=12> */
.L_x_1943:
[----:B------:R-:W-:Y:S05]  /*bd80*/  EXIT ;  /* 0x000000000000794d */ /* 0x000fea0003800000 */
.L_x_1945:
        /* <DEDUP_REMOVED lines=15> */
.L_x_2072:


//--------------------- .text._ZN5flash44flash_bwd_dq_dk_dv_loop_seqk_parallel_kernelI23Flash_bwd_kernel_traitsILi256ELi64ELi64ELi8ELi4ELi2ELi2ELb0ELb0EN7cutlass10bfloat16_tE19Flash_kernel_traitsILi256ELi64ELi64ELi8ES3_EELb0ELb0ELb1ELb1ELb0ELb0ELb1EEEvNS_16Flash_bwd_paramsE --------------------------
	.section	.text._ZN5flash44flash_bwd_dq_dk_dv_loop_seqk_parallel_kernelI23Flash_bwd_kernel_traitsILi256ELi64ELi64ELi8ELi4ELi2ELi2ELb0ELb0EN7cutlass10bfloat16_tE19Flash_kernel_traitsILi256ELi64ELi64ELi8ES3_EELb0ELb0ELb1ELb1ELb0ELb0ELb1EEEvNS_16Flash_bwd_paramsE,"ax",@progbits
	.align	128
        .global         _ZN5flash44flash_bwd_dq_dk_dv_loop_seqk_parallel_kernelI23Flash_bwd_kernel_traitsILi256ELi64ELi64ELi8ELi4ELi2ELi2ELb0ELb0EN7cutlass10bfloat16_tE19Flash_kernel_traitsILi256ELi64ELi64ELi8ES3_EELb0ELb0ELb1ELb1ELb0ELb0ELb1EEEvNS_16Flash_bwd_paramsE
        .type           _ZN5flash44flash_bwd_dq_dk_dv_loop_seqk_parallel_kernelI23Flash_bwd_kernel_traitsILi256ELi64ELi64ELi8ELi4ELi2ELi2ELb0ELb0EN7cutlass10bfloat16_tE19Flash_kernel_traitsILi256ELi64ELi64ELi8ES3_EELb0ELb0ELb1ELb1ELb0ELb0ELb1EEEvNS_16Flash_bwd_paramsE,@function
        .size           _ZN5flash44flash_bwd_dq_dk_dv_loop_seqk_parallel_kernelI23Flash_bwd_kernel_traitsILi256ELi64ELi64ELi8ELi4ELi2ELi2ELb0ELb0EN7cutlass10bfloat16_tE19Flash_kernel_traitsILi256ELi64ELi64ELi8ES3_EELb0ELb0ELb1ELb1ELb0ELb0ELb1EEEvNS_16Flash_bwd_paramsE,(.L_x_2073 - _ZN5flash44flash_bwd_dq_dk_dv_loop_seqk_parallel_kernelI23Flash_bwd_kernel_traitsILi256ELi64ELi64ELi8ELi4ELi2ELi2ELb0ELb0EN7cutlass10bfloat16_tE19Flash_kernel_traitsILi256ELi64ELi64ELi8ES3_EELb0ELb0ELb1ELb1ELb0ELb0ELb1EEEvNS_16Flash_bwd_paramsE)
        .other          _ZN5flash44flash_bwd_dq_dk_dv_loop_seqk_parallel_kernelI23Flash_bwd_kernel_traitsILi256ELi64ELi64ELi8ELi4ELi2ELi2ELb0ELb0EN7cutlass10bfloat16_tE19Flash_kernel_traitsILi256ELi64ELi64ELi8ES3_EELb0ELb0ELb1ELb1ELb0ELb0ELb1EEEvNS_16Flash_bwd_paramsE,@"STO_CUDA_ENTRY STV_DEFAULT"
_ZN5flash44flash_bwd_dq_dk_dv_loop_seqk_parallel_kernelI23Flash_bwd_kernel_traitsILi256ELi64ELi64ELi8ELi4ELi2ELi2ELb0ELb0EN7cutlass10bfloat16_tE19Flash_kernel_traitsILi256ELi64ELi64ELi8ES3_EELb0ELb0ELb1ELb1ELb0ELb0ELb1EEEvNS_16Flash_bwd_paramsE:
.text._ZN5flash44flash_bwd_dq_dk_dv_loop_seqk_parallel_kernelI23Flash_bwd_kernel_traitsILi256ELi64ELi64ELi8ELi4ELi2ELi2ELb0ELb0EN7cutlass10bfloat16_tE19Flash_kernel_traitsILi256ELi64ELi64ELi8ES3_EELb0ELb0ELb1ELb1ELb0ELb0ELb1EEEvNS_16Flash_bwd_paramsE:
        /* <DEDUP_REMOVED lines=161> */
.L_x_1994:
        /* <DEDUP_REMOVED lines=19> */
[----:B-1-3--:R-:W-:Y:S01]  /*0b40*/  IMAD.U32 R12, RZ, RZ, UR8 ;  /* 0x00000008ff0c7e24 */ /* 0x00afe2000f8e00ff */
        /* <DEDUP_REMOVED lines=53> */
.L_x_1946:
        /* <DEDUP_REMOVED lines=20> */
[----:B------:R-:W-:Y:S02]  /*0fe0*/  ULDC.64 UR26, c[0x0][0x240] ;  /* 0x00009000001a7ab9 */ /* 0x000fe40000000a00 */
[----:B------:R-:W-:-:S02]  /*0ff0*/  UIMAD UR30, UR45, UR13, UR12 ;  /* 0x0000000d2d1e72a4 */ /* 0x000fc4000f8e020c */
        /* <DEDUP_REMOVED lines=12> */
[----:B------:R-:W-:Y:S02]  /*10c0*/  ULEA.HI UR29, UR16, UR11, URZ, 0x6 ;  /* 0x0000000b101d7291 */ /* 0x000fe4000f8f303f */
[----:B------:R-:W-:Y:S01]  /*10d0*/  UIADD3 UR9, UR9, 0x3f, URZ ;  /* 0x0000003f09097890 */ /* 0x000fe2000fffe03f */
[----:B------:R-:W-:Y:S01]  /*10e0*/  ULDC UR55, c[0x0][0x2d4] ;  /* 0x0000b50000377ab9 */ /* 0x000fe20000000800 */
[----:B------:R-:W-:Y:S02]  /*10f0*/  UIMAD.WIDE.U32 UR20, UR5, UR26, URZ ;  /* 0x0000001a051472a5 */ /* 0x000fe4000f8e003f */
[----:B------:R-:W-:Y:S02]  /*1100*/  USHF.R.S32.HI UR11, URZ, 0x1f, UR9 ;  /* 0x0000001f3f0b7899 */ /* 0x000fe40008011409 */
[----:B------:R-:W-:Y:S01]  /*1110*/  USHF.R.S32.HI UR43, URZ, 0x1f, UR55 ;  /* 0x0000001f3f2b7899 */ /* 0x000fe20008011437 */
[----:B------:R-:W-:Y:S01]  /*1120*/  @UP2 ULDC.64 UR14, c[0x0][0x420] ;  /* 0x00010800000e2ab9 */ /* 0x000fe20000000a00 */
[----:B-1----:R-:W1:Y:S01]  /*1130*/  MUFU.RCP R12, R12 ;  /* 0x0000000c000c7308 */ /* 0x002e620000001000 */
[----:B------:R-:W-:-:S02]  /*1140*/  ULEA.HI UR9, UR11, UR9, URZ, 0x6 ;  /* 0x000000090b097291 */ /* 0x000fc4000f8f303f */
[----:B------:R-:W-:Y:S02]  /*1150*/  @UP2 UIMAD.WIDE.U32 UR46, UR5, UR14, URZ ;  /* 0x0000000e052e22a5 */ /* 0x000fe4000f8e003f */
[----:B------:R-:W-:Y:S02]  /*1160*/  USHF.L.U32 UR18, UR45, 0x7, URZ ;  /* 0x000000072d127899 */ /* 0x000fe4000800063f */
[----:B------:R-:W-:Y:S02]  /*1170*/  USEL UR41, UR22, UR20, !UP2 ;  /* 0x0000001416297287 */ /* 0x000fe4000d000000 */
[----:B------:R-:W-:Y:S02]  /*1180*/  USHF.L.U64.HI UR14, UR45, 0x7, UR54 ;  /* 0x000000072d0e7899 */ /* 0x000fe40008010236 */
[----:B------:R-:W-:Y:S02]  /*1190*/  UIMAD UR22, UR43, UR45, URZ ;  /* 0x0000002d2b1672a4 */ /* 0x000fe4000f8e023f */
[----:B------:R-:W-:-:S02]  /*11a0*/  USHF.R.S32.HI UR11, URZ, 0x6, UR29 ;  /* 0x000000063f0b7899 */ /* 0x000fc4000801141d */
[----:B------:R-:W-:Y:S01]  /*11b0*/  USHF.R.S32.HI UR9, URZ, 0x6, UR9 ;  /* 0x000000063f097899 */ /* 0x000fe20008011409 */
[----:B-1----:R-:W-:Y:S01]  /*11c0*/  VIADD R12, R12, 0xffffffe ;  /* 0x0ffffffe0c0c7836 */ /* 0x002fe20000000000 */
[----:B------:R-:W-:Y:S01]  /*11d0*/  ULDC UR60, c[0x0][0x2dc] ;  /* 0x0000b700003c7ab9 */ /* 0x000fe20000000800 */
[----:B------:R-:W-:Y:S01]  /*11e0*/  ULDC UR59, c[0x0][0x270] ;  /* 0x00009c00003b7ab9 */ /* 0x000fe20000000800 */
[----:B------:R-:W-:Y:S01]  /*11f0*/  USEL UR31, UR18, URZ, UP0 ;  /* 0x0000003f121f7287 */ /* 0x000fe20008000000 */
[----:B------:R-:W1:Y:S01]  /*1200*/  F2I.FTZ.U32.TRUNC.NTZ R13, R12 ;  /* 0x0000000c000d7305 */ /* 0x000e62000021f000 */
[----:B------:R-:W-:Y:S02]  /*1210*/  UIMAD UR28, UR5, UR27, URZ ;  /* 0x0000001b051c72a4 */ /* 0x000fe4000f8e023f */
[----:B------:R-:W-:Y:S02]  /*1220*/  UIMAD.WIDE UR12, UR60, UR59, URZ ;  /* 0x0000003b3c0c72a5 */ /* 0x000fe4000f8e023f */
[----:B------:R-:W-:-:S02]  /*1230*/  UIMAD.WIDE.U32 UR18, UR45, UR55, URZ ;  /* 0x000000372d1272a5 */ /* 0x000fc4000f8e003f */
[----:B------:R-:W-:Y:S02]  /*1240*/  USEL UR32, UR14, URZ, UP0 ;  /* 0x0000003f0e207287 */ /* 0x000fe40008000000 */
[----:B------:R-:W-:Y:S02]  /*1250*/  UIMAD UR22, UR54, UR55, UR22 ;  /* 0x00000037361672a4 */ /* 0x000fe4000f8e0216 */
[----:B------:R-:W-:Y:S02]  /*1260*/  UISETP.LT.AND UP0, UPT, UR11, UR9, UPT ;  /* 0x000000090b00728c */ /* 0x000fe4000bf01270 */
[----:B------:R-:W-:Y:S01]  /*1270*/  UIADD3 UR37, UR23, UR30, URZ ;  /* 0x0000001e17257290 */ /* 0x000fe2000fffe03f */
[----:B-1----:R-:W-:Y:S01]  /*1280*/  IMAD.MOV R3, RZ, RZ, -R13 ;  /* 0x000000ffff037224 */ /* 0x002fe200078e0a0d */
[----:B------:R-:W-:Y:S01]  /*1290*/  @UP2 UIADD3 UR37, UR21, UR28, URZ ;  /* 0x0000001c15252290 */ /* 0x000fe2000fffe03f */
[----:B------:R-:W-:Y:S01]  /*12a0*/  IMAD.MOV.U32 R12, RZ, RZ, RZ ;  /* 0x000000ffff0c7224 */ /* 0x000fe200078e00ff */
[----:B------:R-:W-:Y:S01]  /*12b0*/  @UP2 UIMAD UR42, UR5, UR15, UR47 ;  /* 0x0000000f052a22a4 */ /* 0x000fe2000f8e022f */
[----:B------:R-:W-:Y:S01]  /*12c0*/  IMAD R8, R3, R11, RZ ;  /* 0x0000000b03087224 */ /* 0x000fe200078e02ff */
[----:B------:R-:W-:Y:S01]  /*12d0*/  IABS R3, UR53 ;  /* 0x0000003500037c13 */ /* 0x000fe20008000000 */
[----:B------:R-:W-:-:S02]  /*12e0*/  UIMAD UR28, UR13, UR18, URZ ;  /* 0x000000120d1c72a4 */ /* 0x000fc4000f8e023f */
[----:B------:R-:W-:Y:S01]  /*12f0*/  IMAD.HI.U32 R8, R13, R8, R12 ;  /* 0x000000080d087227 */ /* 0x000fe200078e000c */
[----:B------:R-:W-:Y:S01]  /*1300*/  UIADD3 UR22, UR19, UR22, URZ ;  /* 0x0000001613167290 */ /* 0x000fe2000fffe03f */
[----:B------:R-:W-:Y:S01]  /*1310*/  ULDC.U8 UR15, c[0x0][0x3d8] ;  /* 0x0000f600000f7ab9 */ /* 0x000fe20000000000 */
[----:B------:R-:W-:-:S03]  /*1320*/  USEL UR43, UR11, UR9, UP0 ;  /* 0x000000090b2b7287 */ /* 0x000fc60008000000 */
[----:B------:R-:W-:Y:S01]  /*1330*/  IMAD.HI.U32 R12, R8, R3, RZ ;  /* 0x00000003080c7227 */ /* 0x000fe200078e00ff */
[----:B------:R-:W-:Y:S02]  /*1340*/  UISETP.NE.AND UP3, UPT, UR15, URZ, UPT ;  /* 0x0000003f0f00728c */ /* 0x000fe4000bf65270 */
[----:B------:R-:W-:Y:S02]  /*1350*/  UIMAD.WIDE.U32 UR20, UR12, UR18, URZ ;  /* 0x000000120c1472a5 */ /* 0x000fe4000f8e003f */
[----:B------:R-:W-:Y:S01]  /*1360*/  IADD3 R8, -R12, RZ, RZ ;  /* 0x000000ff0c087210 */ /* 0x000fe20007ffe1ff */
[----:B------:R-:W-:Y:S02]  /*1370*/  UIMAD UR9, UR12, UR22, UR28 ;  /* 0x000000160c0972a4 */ /* 0x000fe4000f8e021c */
[----:B------:R-:W-:Y:S02]  /*1380*/  ULEA UR11, UR43, 0xffffffc0, 0x6 ;  /* 0xffffffc02b0b7891 */ /* 0x000fe4000f8e303f */
[----:B------:R-:W-:Y:S01]  /*1390*/  IMAD R8, R11, R8, R3 ;  /* 0x000000080b087224 */ /* 0x000fe200078e0203 */
[----:B------:R-:W-:Y:S01]  /*13a0*/  UISETP.NE.AND UP1, UPT, UR40, -0x1, UPT ;  /* 0xffffffff2800788c */ /* 0x000fe2000bf25270 */
[----:B------:R-:W-:Y:S01]  /*13b0*/  LOP3.LUT R3, R2, UR53, RZ, 0x3c, !PT ;  /* 0x0000003502037c12 */ /* 0x000fe2000f8e3cff */
[----:B------:R-:W-:-:S02]  /*13c0*/  UIADD3 UR48, UR21, UR9, URZ ;  /* 0x0000000915307290 */ /* 0x000fc4000fffe03f */
[----:B------:R-:W-:Y:S01]  /*13d0*/  ISETP.GT.U32.AND P1, PT, R11, R8, PT ;  /* 0x000000080b00720c */ /* 0x000fe20003f24070 */
[----:B------:R-:W-:Y:S01]  /*13e0*/  UIMAD.WIDE.U32 UR18, UR12, UR5, URZ ;  /* 0x000000050c1272a5 */ /* 0x000fe2000f8e003f */
[----:B------:R-:W-:Y:S01]  /*13f0*/  ISETP.GE.AND P2, PT, R3, RZ, PT ;  /* 0x000000ff0300720c */ /* 0x000fe20003f46270 */
[----:B------:R-:W-:Y:S02]  /*1400*/  UIADD3 UR9, UP0, UR11, UR31, URZ ;  /* 0x0000001f0b097290 */ /* 0x000fe4000ff1e03f */
[----:B------:R-:W-:Y:S01]  /*1410*/  USHF.R.S32.HI UR28, URZ, 0x1f, UR11 ;  /* 0x0000001f3f1c7899 */ /* 0x000fe2000801140b */
[----:B------:R-:W-:Y:S01]  /*1420*/  ULDC UR61, c[0x0][0x2c4] ;  /* 0x0000b100003d7ab9 */ /* 0x000fe20000000800 */
[----:B------:R-:W-:Y:S02]  /*1430*/  UIMAD UR23, UR13, UR5, URZ ;  /* 0x000000050d1772a4 */ /* 0x000fe4000f8e023f */
[----:B------:R-:W-:Y:S02]  /*1440*/  USEL UR52, UR20, UR18, !UP2 ;  /* 0x0000001214347287 */ /* 0x000fe4000d000000 */
[----:B------:R-:W-:-:S02]  /*1450*/  UIMAD UR13, UR13, UR9, URZ ;  /* 0x000000090d0d72a4 */ /* 0x000fc4000f8e023f */
[----:B------:R-:W-:Y:S01]  /*1460*/  @!P1 IMAD.IADD R8, R8, 0x1, -R11 ;  /* 0x0000000108089824 */ /* 0x000fe200078e0a0b */
[----:B------:R-:W-:Y:S01]  /*1470*/  UIMAD.WIDE.U32 UR30, UR12, UR9, URZ ;  /* 0x000000090c1e72a5 */ /* 0x000fe2000f8e003f */
[----:B------:R-:W-:Y:S01]  /*1480*/  @!P1 VIADD R12, R12, 0x1 ;  /* 0x000000010c0c9836 */ /* 0x000fe20000000000 */
[----:B------:R-:W-:Y:S01]  /*1490*/  UIADD3.X UR18, UR28, UR32, URZ, UP0, !UPT ;  /* 0x000000201c127290 */ /* 0x000fe200087fe43f */
[----:B------:R-:W-:Y:S01]  /*14a0*/  PLOP3.LUT P1, PT, PT, PT, UP1, 0x80, 0x0 ;  /* 0x000000000000781c */ /* 0x000fe20003f2f018 */
[----:B------:R-:W-:Y:S01]  /*14b0*/  @UP3 UIMAD UR9, UR45, UR61, URZ ;  /* 0x0000003d2d0932a4 */ /* 0x000fe2000f8e023f */
[----:B------:R-:W-:Y:S01]  /*14c0*/  ISETP.GE.U32.AND P0, PT, R8, R11, PT ;  /* 0x0000000b0800720c */ /* 0x000fe20003f06070 */
[----:B------:R-:W-:Y:S02]  /*14d0*/  UIMAD UR50, UR50, UR17, UR35 ;  /* 0x00000011323272a4 */ /* 0x000fe4000f8e0223 */
[----:B------:R-:W-:Y:S01]  /*14e0*/  @UP1 UIADD3 UR35, UR25, UR40, URZ ;  /* 0x0000002819231290 */ /* 0x000fe2000fffe03f */
[----:B------:R-:W-:Y:S01]  /*14f0*/  ULDC.U8 UR17, c[0x0][0x480] ;  /* 0x0001200000117ab9 */ /* 0x000fe20000000000 */
[----:B------:R-:W-:-:S02]  /*1500*/  @UP1 UIADD3 UR36, UR25, UR40, URZ ;  /* 0x0000002819241290 */ /* 0x000fc4000fffe03f */
[----:B------:R-:W-:Y:S02]  /*1510*/  UISETP.NE.AND UP4, UPT, UR17, URZ, UPT ;  /* 0x0000003f1100728c */ /* 0x000fe4000bf85270 */
[----:B------:R-:W-:Y:S01]  /*1520*/  UIMAD UR13, UR12, UR18, UR13 ;  /* 0x000000120c0d72a4 */ /* 0x000fe2000f8e020d */
[----:B------:R-:W-:Y:S01]  /*1530*/  @UP1 ULDC.64 UR14, c[0x0][0x248] ;  /* 0x00009200000e1ab9 */ /* 0x000fe20000000a00 */
[----:B------:R-:W-:Y:S01]  /*1540*/  @UP1 ULDC.64 UR16, c[0x0][0x250] ;  /* 0x0000940000101ab9 */ /* 0x000fe20000000a00 */
[----:B------:R-:W-:Y:S01]  /*1550*/  @UP3 USEL UR12, UR9, UR5, !UP2 ;  /* 0x00000005090c3287 */ /* 0x000fe2000d000000 */
[----:B------:R-:W-:Y:S01]  /*1560*/  @P0 IADD3 R12, R12, 0x1, RZ ;  /* 0x000000010c0c0810 */ /* 0x000fe20007ffe0ff */
[----:B------:R-:W-:Y:S01]  /*1570*/  @UP2 UIADD3 UR48, UR19, UR23, URZ ;  /* 0x0000001713302290 */ /* 0x000fe2000fffe03f */
[----:B------:R-:W-:Y:S01]  /*1580*/  PLOP3.LUT P0, PT, PT, PT, UP3, 0x80, 0x0 ;  /* 0x000000000000781c */ /* 0x000fe20003f0f038 */
[----:B------:R-:W-:Y:S02]  /*1590*/  @UP1 UIMAD.WIDE.U32 UR20, UR35, UR14, URZ ;  /* 0x0000000e231412a5 */ /* 0x000fe4000f8e003f */
        /* <DEDUP_REMOVED lines=33> */
.L_x_1948:
        /* <DEDUP_REMOVED lines=13> */
.L_x_1949:
        /* <DEDUP_REMOVED lines=11> */
.L_x_1950:
[----:B------:R-:W-:-:S04]  /*1930*/  UIMAD UR5, UR45, UR59, UR53 ;  /* 0x0000003b2d0572a4 */ /* 0x000fc8000f8e0235 */
[----:B------:R-:W-:-:S12]  /*1940*/  UIMAD UR5, UR5, UR55, URZ ;  /* 0x00000037050572a4 */ /* 0x000fd8000f8e023f */
.L_x_1951:
[----:B------:R-:W2:Y:S01]  /*1950*/  LDL.64 R12, [R1+0x10] ;  /* 0x00001000010c7983 */ /* 0x000ea20000100a00 */
[----:B------:R-:W1:Y:S03]  /*1960*/  LDC.64 R2, c[0x0][0x420] ;  /* 0x00010800ff027b82 */ /* 0x000e660000000a00 */
[----:B------:R3:W4:Y:S01]  /*1970*/  LDL.64 R32, [R1+0x10] ;  /* 0x0000100001207983 */ /* 0x0007220000100a00 */
[----:B------:R-:W-:Y:S01]  /*1980*/  UIMAD UR12, UR60, UR59, URZ ;  /* 0x0000003b3c0c72a4 */ /* 0x000fe2000f8e023f */
[----:B------:R-:W-:Y:S01]  /*1990*/  LEA.HI R17, R4, R5, RZ, 0x5 ;  /* 0x0000000504117211 */ /* 0x000fe200078f28ff */
[----:B------:R-:W-:Y:S01]  /*19a0*/  UIADD3 UR39, UR11, UR5, URZ ;  /* 0x000000050b277290 */ /* 0x000fe2000fffe03f */
[----:B------:R-:W-:Y:S01]  /*19b0*/  IADD3 R15, P2, R6, UR11, RZ ;  /* 0x0000000b060f7c10 */ /* 0x000fe2000ff5e0ff */
[----:B------:R-:W-:Y:S01]  /*19c0*/  USHF.L.U32 UR5, UR12, 0x6, URZ ;  /* 0x000000060c057899 */ /* 0x000fe2000800063f */
[----:B------:R-:W-:Y:S01]  /*19d0*/  BSSY B1, `(.L_x_1947) ;  /* 0x00009e9000017945 */ /* 0x000fe20003800000 */
[----:B------:R-:W-:Y:S01]  /*19e0*/  UIADD3 UR13, -UR8, UR10, UR33 ;  /* 0x0000000a080d7290 */ /* 0x000fe2000fffe121 */
[----:B------:R-:W-:Y:S01]  /*19f0*/  IADD3.X R19, R7, UR28, RZ, P2, !PT ;  /* 0x0000001c07137c10 */ /* 0x000fe200097fe4ff */
[----:B------:R-:W-:-:S02]  /*1a00*/  UIADD3 UR21, UP2, UP0, UR30, UR5, UR49 ;  /* 0x000000051e157290 */ /* 0x000fc4000f85e031 */
[----:B------:R-:W-:Y:S02]  /*1a10*/  USHF.R.S32.HI UR5, URZ, 0x1f, UR5 ;  /* 0x0000001f3f057899 */ /* 0x000fe40008011405 */
[----:B------:R-:W-:Y:S01]  /*1a20*/  USHF.R.S32.HI UR38, URZ, 0x1f, UR53 ;  /* 0x0000001f3f267899 */ /* 0x000fe20008011435 */
[----:B------:R-:W-:Y:S01]  /*1a30*/  IMAD R16, R19, UR26, RZ ;  /* 0x0000001a13107c24 */ /* 0x000fe2000f8e02ff */
[----:B------:R-:W-:Y:S01]  /*1a40*/  ULDC UR46, c[0x0][0x398] ;  /* 0x0000e600002e7ab9 */ /* 0x000fe20000000800 */
[----:B------:R-:W-:Y:S01]  /*1a50*/  ULDC.64 UR30, c[0x0][0x428] ;  /* 0x00010a00001e7ab9 */ /* 0x000fe20000000a00 */
[----:B------:R-:W-:Y:S01]  /*1a60*/  UIADD3.X UR20, UR23, UR5, UR29, UP2, UP0 ;  /* 0x0000000517147290 */ /* 0x000fe200097e041d */
[----:B------:R-:W-:Y:S01]  /*1a70*/  IMAD R16, R15, UR27, R16 ;  /* 0x0000001b0f107c24 */ /* 0x000fe2000f8e0210 */
[----:B------:R-:W-:Y:S01]  /*1a80*/  UIADD3 UR5, UR13, -UR46, URZ ;  /* 0x8000002e0d057290 */ /* 0x000fe2000fffe03f */
[----:B-1----:R-:W-:Y:S01]  /*1a90*/  IMAD R14, R2, UR28, RZ ;  /* 0x0000001c020e7c24 */ /* 0x002fe2000f8e02ff */
[----:B------:R-:W-:Y:S01]  /*1aa0*/  UIADD3 UR13, UP2, UP0, UR51, UR21, UR52 ;  /* 0x00000015330d7290 */ /* 0x000fe2000f85e034 */
[----:B------:R-:W-:Y:S01]  /*1ab0*/  ULDC.64 UR28, c[0x0][0x400] ;  /* 0x00010000001c7ab9 */ /* 0x000fe20000000a00 */
[----:B------:R-:W-:Y:S01]  /*1ac0*/  ULDC.64 UR18, c[0x0][0x258] ;  /* 0x0000960000127ab9 */ /* 0x000fe20000000a00 */
[----:B------:R-:W-:Y:S01]  /*1ad0*/  USHF.R.S32.HI UR23, URZ, 0x1f, UR5 ;  /* 0x0000001f3f177899 */ /* 0x000fe20008011405 */
[----:B------:R-:W-:Y:S01]  /*1ae0*/  ULDC.64 UR60, c[0x0][0x2b0] ;  /* 0x0000ac00003c7ab9 */ /* 0x000fe20000000a00 */
[----:B------:R-:W-:-:S02]  /*1af0*/  UIADD3 UR9, UR43, -0x1, URZ ;  /* 0xffffffff2b097890 */ /* 0x000fc4000fffe03f */
[----:B------:R-:W-:-:S04]  /*1b00*/  ULEA.HI UR23, UR23, UR5, URZ, 0x6 ;  /* 0x0000000517177291 */ /* 0x000fc8000f8f303f */
[----:B------:R-:W-:Y:S01]  /*1b10*/  USHF.R.S32.HI UR23, URZ, 0x6, UR23 ;  /* 0x000000063f177899 */ /* 0x000fe20008011417 */
[----:B--2---:R-:W-:Y:S02]  /*1b20*/  IMAD R13, R3, UR11, R14 ;  /* 0x0000000b030d7c24 */ /* 0x004fe4000f8e020e */
        /* <DEDUP_REMOVED lines=11> */
[----:B------:R-:W-:Y:S01]  /*1be0*/  UIMAD UR12, UR38, UR30, URZ ;  /* 0x0000001e260c72a4 */ /* 0x000fe2000f8e023f */
[----:B------:R-:W-:Y:S01]  /*1bf0*/  MOV R17, UR30 ;  /* 0x0000001e00117c02 */ /* 0x000fe20008000f00 */
[----:B------:R-:W-:Y:S01]  /*1c00*/  STL [R1+0x14], R33 ;  /* 0x0000142101007387 */ /* 0x000fe20000100800 */
[----:B------:R-:W-:Y:S01]  /*1c10*/  UIMAD UR30, UR38, UR18, URZ ;  /* 0x00000012261e72a4 */ /* 0x000fe2000f8e023f */
[----:B------:R-:W-:Y:S01]  /*1c20*/  IMAD.WIDE.U32 R24, R2, UR11, R20 ;  /* 0x0000000b02187c25 */ /* 0x000fe2000f8e0014 */
[----:B------:R-:W-:-:S02]  /*1c30*/  UIMAD UR31, UR53, UR31, UR12 ;  /* 0x0000001f351f72a4 */ /* 0x000fc4000f8e020c */
[----:B------:R-:W-:Y:S01]  /*1c40*/  UIADD3.X UR12, UR50, UR20, UR48, UP2, UP0 ;  /* 0x00000014320c7290 */ /* 0x000fe200097e0430 */
[----:B------:R-:W-:Y:S01]  /*1c50*/  IMAD.IADD R25, R25, 0x1, R13 ;  /* 0x0000000119197824 */ /* 0x000fe200078e020d */
[C---:B------:R-:W-:Y:S01]  /*1c60*/  IADD3 R13, P0, R12.reuse, UR13, RZ ;  /* 0x0000000d0c0d7c10 */ /* 0x040fe2000ff1e0ff */
[----:B------:R-:W-:Y:S01]  /*1c70*/  IMAD.WIDE.U32 R20, R15, UR26, R32 ;  /* 0x0000001a0f147c25 */ /* 0x000fe2000f8e0020 */
[----:B------:R-:W-:Y:S02]  /*1c80*/  UIMAD UR30, UR53, UR19, UR30 ;  /* 0x00000013351e72a4 */ /* 0x000fe4000f8e021e */
[----:B------:R-:W-:Y:S01]  /*1c90*/  LEA.HI.X.SX32 R12, R12, UR12, 0x1, P0 ;  /* 0x0000000c0c0c7c11 */ /* 0x000fe200080f0eff */
[----:B------:R-:W-:Y:S01]  /*1ca0*/  IMAD.WIDE.U32 R24, R17, UR53, R24 ;  /* 0x0000003511187c25 */ /* 0x000fe2000f8e0018 */
[----:B------:R-:W-:Y:S01]  /*1cb0*/  LEA R22, P0, R13, UR28, 0x2 ;  /* 0x0000001c0d167c11 */ /* 0x000fe2000f8010ff */
[----:B------:R-:W-:Y:S01]  /*1cc0*/  ULDC.64 UR12, c[0x0][0x210] ;  /* 0x00008400000c7ab9 */ /* 0x000fe20000000a00 */
[----:B------:R-:W-:Y:S01]  /*1cd0*/  IADD3 R20, P2, R20, UR41, RZ ;  /* 0x0000002914147c10 */ /* 0x000fe2000ff5e0ff */
[----:B------:R-:W-:Y:S01]  /*1ce0*/  VIADD R25, R25, UR31 ;  /* 0x0000001f19197c36 */ /* 0x000fe20008000000 */
[----:B------:R-:W-:Y:S01]  /*1cf0*/  LEA.HI.X R23, R13, UR29, R12, 0x2, P0 ;  /* 0x0000001d0d177c11 */ /* 0x000fe200080f140c */
[----:B------:R-:W-:Y:S01]  /*1d00*/  IMAD.U32 R13, RZ, RZ, UR18 ;  /* 0x00000012ff0d7e24 */ /* 0x000fe2000f8e00ff */
[----:B------:R-:W-:Y:S01]  /*1d10*/  IADD3.X R21, R21, UR37, R16, P2, !PT ;  /* 0x0000002515157c10 */ /* 0x000fe200097fe410 */
[----:B------:R-:W-:Y:S01]  /*1d20*/  IMAD.WIDE.U32 R24, R6, R2, R24 ;  /* 0x0000000206187225 */ /* 0x000fe200078e0018 */
[----:B------:R-:W-:Y:S01]  /*1d30*/  ULDC.64 UR28, c[0x0][0x3e0] ;  /* 0x0000f800001c7ab9 */ /* 0x000fe20000000a00 */
[----:B------:R1:W-:Y:S01]  /*1d40*/  STL.64 [R1+0x68], R22 ;  /* 0x0000681601007387 */ /* 0x0003e20000100a00 */
[----:B------:R-:W-:Y:S01]  /*1d50*/  UISETP.LT.AND UP0, UPT, URZ, UR23, UPT ;  /* 0x000000173f00728c */ /* 0x000fe2000bf01270 */
[----:B------:R-:W-:Y:S01]  /*1d60*/  IMAD.WIDE.U32 R20, R13, UR53, R20 ;  /* 0x000000350d147c25 */ /* 0x000fe2000f8e0014 */
[----:B------:R-:W-:Y:S01]  /*1d70*/  LEA R37, P2, R24, UR28, 0x1 ;  /* 0x0000001c18257c11 */ /* 0x000fe2000f8408ff */
[----:B------:R3:W-:Y:S01]  /*1d80*/  STL [R1+0x40], R31 ;  /* 0x0000401f01007387 */ /* 0x0007e20000100800 */
[----:B------:R-:W-:Y:S01]  /*1d90*/  USEL UR23, URZ, UR23, !UP0 ;  /* 0x000000173f177287 */ /* 0x000fe2000c000000 */
[----:B------:R-:W-:-:S02]  /*1da0*/  LEA R35, P3, R20, UR12, 0x1 ;  /* 0x0000000c14237c11 */ /* 0x000fc4000f8608ff */
[----:B------:R3:W-:Y:S01]  /*1db0*/  STL [R1+0x3c], R30 ;  /* 0x00003c1e01007387 */ /* 0x0007e20000100800 */
[----:B------:R-:W-:Y:S01]  /*1dc0*/  IADD3 R14, R21, UR30, RZ ;  /* 0x0000001e150e7c10 */ /* 0x000fe2000fffe0ff */
[----:B------:R-:W-:Y:S02]  /*1dd0*/  UISETP.GT.AND UP0, UPT, UR43, UR23, UPT ;  /* 0x000000172b00728c */ /* 0x000fe4000bf04270 */
[----:B------:R3:W-:Y:S01]  /*1de0*/  STL [R1+0x38], R29 ;  /* 0x0000381d01007387 */ /* 0x0007e20000100800 */
[----:B------:R-:W-:Y:S01]  /*1df0*/  LEA.HI.X R34, R20, UR13, R14, 0x1, P3 ;  /* 0x0000000d14227c11 */ /* 0x000fe200098f0c0e */
[----:B------:R-:W-:Y:S02]  /*1e00*/  UIADD3 UR38, UR11, UR44, URZ ;  /* 0x0000002c0b267290 */ /* 0x000fe4000fffe03f */
[----:B------:R3:W-:Y:S01]  /*1e10*/  STL [R1+0x4c], R35 ;  /* 0x00004c2301007387 */ /* 0x0007e20000100800 */
[----:B------:R-:W-:Y:S01]  /*1e20*/  PLOP3.LUT P0, PT, PT, PT, UP0, 0x80, 0x0 ;  /* 0x000000000000781c */ /* 0x000fe20003f0f008 */
[----:B------:R-:W-:-:S02]  /*1e30*/  ULDC.64 UR48, c[0x0][0x478] ;  /* 0x00011e0000307ab9 */ /* 0x000fc40000000a00 */
[----:B------:R3:W-:Y:S01]  /*1e40*/  STL [R1+0x54], R37 ;  /* 0x0000542501007387 */ /* 0x0007e20000100800 */
[----:B------:R-:W-:Y:S02]  /*1e50*/  UIMAD.WIDE UR18, UR39, 0x4, UR48 ;  /* 0x00000004271278a5 */ /* 0x000fe4000f8e0230 */
[----:B------:R-:W-:Y:S01]  /*1e60*/  UIMAD.WIDE UR38, UR38, 0x4, UR60 ;  /* 0x00000004262678a5 */ /* 0x000fe2000f8e023c */
[----:B------:R3:W-:Y:S01]  /*1e70*/  STL [R1+0x48], R34 ;  /* 0x0000482201007387 */ /* 0x0007e20000100800 */
[----:B-1----:R-:W-:-:S03]  /*1e80*/  IMAD R23, R7, R2, RZ ;  /* 0x0000000207177224 */ /* 0x002fc600078e02ff */
[----:B------:R-:W-:Y:S01]  /*1e90*/  UMOV UR21, UR18 ;  /* 0x0000001200157c82 */ /* 0x000fe20008000000 */
[----:B------:R-:W-:Y:S01]  /*1ea0*/  UMOV UR20, UR19 ;  /* 0x0000001300147c82 */ /* 0x000fe20008000000 */
[----:B------:R-:W-:Y:S01]  /*1eb0*/  UMOV UR19, UR38 ;  /* 0x0000002600137c82 */ /* 0x000fe20008000000 */
[----:B------:R-:W-:Y:S01]  /*1ec0*/  IMAD R23, R6, R3, R23 ;  /* 0x0000000306177224 */ /* 0x000fe200078e0217 */
[----:B------:R-:W-:-:S03]  /*1ed0*/  UMOV UR18, UR39 ;  /* 0x0000002700127c82 */ /* 0x000fc60008000000 */
        /* <DEDUP_REMOVED lines=23> */
.L_x_1953:
        /* <DEDUP_REMOVED lines=20> */
.L_x_1954:
        /* <DEDUP_REMOVED lines=37> */
.L_x_1956:
[----:B------:R-:W-:Y:S05]  /*23e0*/  BSYNC B0 ;  /* 0x0000000000007941 */ /* 0x000fea0003800000 */
.L_x_1955:
        /* <DEDUP_REMOVED lines=21> */
.L_x_1958:
[----:B------:R-:W-:Y:S05]  /*2540*/  BSYNC B0 ;  /* 0x0000000000007941 */ /* 0x000fea0003800000 */
.L_x_1957:
        /* <DEDUP_REMOVED lines=33> */
.L_x_1960:
[----:B------:R-:W-:Y:S05]  /*2760*/  BSYNC B0 ;  /* 0x0000000000007941 */ /* 0x000fea0003800000 */
.L_x_1959:
        /* <DEDUP_REMOVED lines=22> */
.L_x_1952:
        /* <DEDUP_REMOVED lines=59> */
.L_x_1963:
[----:B------:R-:W-:Y:S05]  /*2c80*/  BSYNC B0 ;  /* 0x0000000000007941 */ /* 0x000fea0003800000 */
.L_x_1962:
        /* <DEDUP_REMOVED lines=47> */
.L_x_1965:
[----:B------:R-:W-:Y:S05]  /*2f80*/  BSYNC B0 ;  /* 0x0000000000007941 */ /* 0x000fea0003800000 */
.L_x_1964:
        /* <DEDUP_REMOVED lines=21> */
.L_x_1967:
        /* <DEDUP_REMOVED lines=50> */
.L_x_1968:
[----:B------:R-:W-:Y:S05]  /*3400*/  BSYNC B0 ;  /* 0x0000000000007941 */ /* 0x000fea0003800000 */
.L_x_1966:
        /* <DEDUP_REMOVED lines=21> */
.L_x_1970:
        /* <DEDUP_REMOVED lines=51> */
.L_x_1971:
[----:B------:R-:W-:Y:S05]  /*3890*/  BSYNC B0 ;  /* 0x0000000000007941 */ /* 0x000fea0003800000 */
.L_x_1969:
        /* <DEDUP_REMOVED lines=72> */
.L_x_1973:
[----:B------:R-:W-:Y:S05]  /*3d20*/  BSYNC B0 ;  /* 0x0000000000007941 */ /* 0x000fea0003800000 */
.L_x_1972:
        /* <DEDUP_REMOVED lines=58> */
.L_x_1975:
[----:B------:R-:W-:Y:S05]  /*40d0*/  BSYNC B0 ;  /* 0x0000000000007941 */ /* 0x000fea0003800000 */
.L_x_1974:
        /* <DEDUP_REMOVED lines=64> */
.L_x_1977:
[----:B------:R-:W-:Y:S05]  /*44e0*/  BSYNC B0 ;  /* 0x0000000000007941 */ /* 0x000fea0003800000 */
.L_x_1976:
        /* <DEDUP_REMOVED lines=56> */
.L_x_1979:
[----:B------:R-:W-:Y:S05]  /*4870*/  BSYNC B0 ;  /* 0x0000000000007941 */ /* 0x000fea0003800000 */
.L_x_1978:
        /* <DEDUP_REMOVED lines=10> */
[----:B------:R-:W-:Y:S01]  /*4920*/  ULDC UR26, c[0x0][0x2d0] ;  /* 0x0000b400001a7ab9 */ /* 0x000fe20000000800 */
[----:B------:R-:W-:Y:S01]  /*4930*/  ULDC UR28, c[0x0][0x398] ;  /* 0x0000e600001c7ab9 */ /* 0x000fe20000000800 */
[----:B------:R-:W-:Y:S01]  /*4940*/  ULDC UR29, c[0x0][0x2dc] ;  /* 0x0000b700001d7ab9 */ /* 0x000fe20000000800 */
        /* <DEDUP_REMOVED lines=10> */
[----:B------:R-:W-:Y:S01]  /*49f0*/  IMAD.U32 R10, RZ, RZ, UR14 ;  /* 0x0000000eff0a7e24 */ /* 0x000fe2000f8e00ff */
[----:B------:R-:W-:Y:S01]  /*4a00*/  IADD3 R8, P1, R8, UR19, RZ ;  /* 0x0000001308087c10 */ /* 0x000fe2000ff3e0ff */
[----:B------:R-:W-:Y:S01]  /*4a10*/  @UP1 ULDC UR5, c[0x0][0x2e8] ;  /* 0x0000ba0000051ab9 */ /* 0x000fe20000000800 */
[----:B------:R-:W-:Y:S01]  /*4a20*/  SHF.L.U64.HI R6, R84, 0x2, R2 ;  /* 0x0000000254067819 */ /* 0x000fe20000010202 */
[----:B------:R-:W-:Y:S01]  /*4a30*/  IMAD.MOV.U32 R242, RZ, RZ, 0x20 ;  /* 0x00000020fff27424 */ /* 0x000fe200078e00ff */
[----:B------:R-:W-:Y:S01]  /*4a40*/  LOP3.LUT R4, R4, 0xfffffff0, RZ, 0xc0, !PT ;  /* 0xfffffff004047812 */ /* 0x000fe200078ec0ff */
[----:B------:R-:W-:Y:S02]  /*4a50*/  IMAD.U32 R11, RZ, RZ, UR15 ;  /* 0x0000000fff0b7e24 */ /* 0x000fe4000f8e00ff */
[----:B------:R-:W-:Y:S02]  /*4a60*/  IMAD.MOV.U32 R241, RZ, RZ, 0x40 ;  /* 0x00000040fff17424 */ /* 0x000fe400078e00ff */
[----:B------:R-:W-:Y:S01]  /*4a70*/  VIADD R244, R251, 0x4000 ;  /* 0x00004000fbf47836 */ /* 0x000fe20000000000 */
[----:B------:R-:W4:Y:S01]  /*4a80*/  @P3 LDG.E R3, desc[UR6][R10.64] ;  /* 0x000000060a033981 */ /* 0x000f22000c1e1900 */
[----:B------:R-:W-:Y:S01]  /*4a90*/  IADD3.X R9, R6, UR18, RZ, P1, !PT ;  /* 0x0000001206097c10 */ /* 0x000fe20008ffe4ff */
[----:B------:R-:W-:Y:S01]  /*4aa0*/  VIADD R243, R252, 0x4000 ;  /* 0x00004000fcf37836 */ /* 0x000fe20000000000 */
[----:B------:R-:W-:Y:S01]  /*4ab0*/  UIADD3 UR33, UR33, UR10, URZ ;  /* 0x0000000a21217290 */ /* 0x000fe2000fffe03f */
[----:B------:R-:W-:-:S02]  /*4ac0*/  CS2R R190, SRZ ;  /* 0x0000000000be7805 */ /* 0x000fc4000001ff00 */
[----:B------:R-:W-:Y:S01]  /*4ad0*/  CS2R R188, SRZ ;  /* 0x0000000000bc7805 */ /* 0x000fe2000001ff00 */
[----:B------:R-:W5:Y:S01]  /*4ae0*/  @!P6 LDG.E R12, desc[UR6][R8.64] ;  /* 0x00000006080ce981 */ /* 0x000f62000c1e1900 */
[----:B------:R-:W-:Y:S02]  /*4af0*/  CS2R R194, SRZ ;  /* 0x0000000000c27805 */ /* 0x000fe4000001ff00 */
[----:B------:R-:W-:Y:S02]  /*4b00*/  CS2R R192, SRZ ;  /* 0x0000000000c07805 */ /* 0x000fe4000001ff00 */
[----:B------:R-:W-:Y:S01]  /*4b10*/  CS2R R186, SRZ ;  /* 0x0000000000ba7805 */ /* 0x000fe2000001ff00 */
[----:B------:R-:W5:Y:S01]  /*4b20*/  @!P5 LDG.E R7, desc[UR6][R8.64+0x20] ;  /* 0x000020060807d981 */ /* 0x000f62000c1e1900 */
[----:B------:R-:W-:Y:S01]  /*4b30*/  IMAD.IADD R5, R5, 0x1, -R4 ;  /* 0x0000000105057824 */ /* 0x000fe200078e0a04 */
[----:B------:R-:W4:Y:S01]  /*4b40*/  @P3 MUFU.RCP R6, UR5 ;  /* 0x0000000500063d08 */ /* 0x000f220008001000 */
[----:B------:R-:W-:Y:S01]  /*4b50*/  SHF.L.U64.HI R2, R84, 0x2, R2 ;  /* 0x0000000254027819 */ /* 0x000fe20000010202 */
[----:B------:R-:W-:Y:S01]  /*4b60*/  UIADD3 UR27, -UR8, 0x40, UR33 ;  /* 0x00000040081b7890 */ /* 0x000fe2000fffe121 */
[----:B------:R-:W-:-:S02]  /*4b70*/  SEL R244, R244, R251, !P0 ;  /* 0x000000fbf4f47207 */ /* 0x000fc40004000000 */
[----:B------:R-:W-:Y:S02]  /*4b80*/  CS2R R184, SRZ ;  /* 0x0000000000b87805 */ /* 0x000fe4000001ff00 */
[----:B------:R-:W-:Y:S02]  /*4b90*/  SHF.R.S32.HI R4, RZ, 0x1f, R5 ;  /* 0x0000001fff047819 */ /* 0x000fe40000011405 */
[----:B------:R-:W-:Y:S02]  /*4ba0*/  CS2R R182, SRZ ;  /* 0x0000000000b67805 */ /* 0x000fe4000001ff00 */
[----:B------:R-:W-:Y:S02]  /*4bb0*/  SEL R243, R243, R252, !P0 ;  /* 0x000000fcf3f37207 */ /* 0x000fe40004000000 */
        /* <DEDUP_REMOVED lines=16> */
[----:B------:R-:W-:Y:S01]  /*4cc0*/  IMAD.MOV.U32 R4, RZ, RZ, R26 ;  /* 0x000000ffff047224 */ /* 0x000fe200078e001a */
[----:B------:R-:W-:Y:S02]  /*4cd0*/  CS2R R160, SRZ ;  /* 0x0000000000a07805 */ /* 0x000fe4000001ff00 */
[----:B------:R-:W-:Y:S02]  /*4ce0*/  CS2R R154, SRZ ;  /* 0x00000000009a7805 */ /* 0x000fe4000001ff00 */
[----:B------:R-:W-:Y:S02]  /*4cf0*/  CS2R R152, SRZ ;  /* 0x0000000000987805 */ /* 0x000fe4000001ff00 */
[----:B------:R-:W-:Y:S01]  /*4d00*/  SEL R242, R242, 0xffffffe0, !P1 ;  /* 0xffffffe0f2f27807 */ /* 0x000fe20004800000 */
[----:B------:R-:W-:Y:S01]  /*4d10*/  STL [R1+0x58], R4 ;  /* 0x0000580401007387 */ /* 0x000fe20000100800 */
[----:B------:R-:W-:-:S02]  /*4d20*/  SEL R241, R241, 0xffffffc0, !P2 ;  /* 0xffffffc0f1f17807 */ /* 0x000fc40005000000 */
[----:B------:R-:W-:Y:S02]  /*4d30*/  CS2R R150, SRZ ;  /* 0x0000000000967805 */ /* 0x000fe4000001ff00 */
[----:B------:R-:W-:Y:S01]  /*4d40*/  CS2R R148, SRZ ;  /* 0x0000000000947805 */ /* 0x000fe2000001ff00 */
[----:B------:R-:W-:Y:S01]  /*4d50*/  IMAD.IADD R240, R245, 0x1, R242 ;  /* 0x00000001f5f07824 */ /* 0x000fe200078e02f2 */
        /* <DEDUP_REMOVED lines=41> */
[----:B------:R-:W-:Y:S01]  /*4ff0*/  ULDC UR22, c[0x0][0x394] ;  /* 0x0000e50000167ab9 */ /* 0x000fe20000000800 */
[----:B------:R-:W-:Y:S01]  /*5000*/  LEA R243, R243, UR4, 0x1 ;  /* 0x00000004f3f37c11 */ /* 0x000fe2000f8e08ff */
[----:B------:R-:W-:Y:S01]  /*5010*/  UMOV UR5, URZ ;  /* 0x0000003f00057c82 */ /* 0x000fe20008000000 */
[----:B------:R-:W-:Y:S01]  /*5020*/  UMOV UR16, UR22 ;  /* 0x0000001600107c82 */ /* 0x000fe20008000000 */
        /* <DEDUP_REMOVED lines=13> */
.L_x_1984:
[----:B------:R-:W2:Y:S01]  /*5100*/  LDL R119, [R1+0x2c] ;  /* 0x00002c0001777983 */ /* 0x000ea20000100800 */
[C---:B------:R-:W-:Y:S01]  /*5110*/  IADD3 R118, R243.reuse, R242, RZ ;  /* 0x000000f2f3767210 */ /* 0x040fe20007ffe0ff */
[----:B------:R-:W-:Y:S01]  /*5120*/  USHF.L.U32 UR11, UR9, 0x6, URZ ;  /* 0x00000006090b7899 */ /* 0x000fe2000800063f */
[-C--:B------:R-:W-:Y:S02]  /*5130*/  IADD3 R117, R243, R241.reuse, RZ ;  /* 0x000000f1f3757210 */ /* 0x080fe40007ffe0ff */
[----:B------:R-:W3:Y:S01]  /*5140*/  LDL R237, [R1+0x30] ;  /* 0x0000300001ed7983 */ /* 0x000ee20000100800 */
[----:B------:R-:W-:Y:S01]  /*5150*/  IADD3 R116, R118, R241, RZ ;  /* 0x000000f176747210 */ /* 0x000fe20007ffe0ff */
[----:B------:R-:W-:Y:S01]  /*5160*/  UISETP.GE.AND UP0, UPT, UR11, UR27, UPT ;  /* 0x0000001b0b00728c */ /* 0x000fe2000bf06270 */
[----:B------:R-:W-:Y:S02]  /*5170*/  MOV R201, UR24 ;  /* 0x0000001800c97c02 */ /* 0x000fe40008000f00 */
[----:B------:R-:W0:Y:S01]  /*5180*/  LDGDEPBAR ;  /* 0x00000000000079af */ /* 0x000e220000000000 */
[----:B------:R-:W-:Y:S04]  /*5190*/  UMOV UR13, UR57 ;  /* 0x00000039000d7c82 */ /* 0x000fe80008000000 */
[----:B------:R-:W4:Y:S05]  /*51a0*/  LDL R124, [R1] ;  /* 0x00000000017c7983 */ /* 0x000f2a0000100800 */
[----:B------:R-:W4:Y:S01]  /*51b0*/  LDL R209, [R1+0x4] ;  /* 0x0000040001d17983 */ /* 0x000f220000100800 */
[----:B------:R-:W-:Y:S04]  /*51c0*/  DEPBAR.LE SB0, 0x0 ;  /* 0x000080000000791a */ /* 0x000fe80000000000 */
[----:B------:R-:W-:Y:S06]  /*51d0*/  BAR.SYNC.DEFER_BLOCKING 0x0 ;  /* 0x0000000000007b1d */ /* 0x000fec0000010000 */
[----:B------:R-:W-:Y:S05]  /*51e0*/  LDSM.16.M88.4 R84, [R243] ;  /* 0x00000000f354783b */ /* 0x000fea0000000200 */
[----:B------:R-:W1:Y:S05]  /*51f0*/  LDSM.16.M88.4 R88, [R250+UR4+0x18000] ;  /* 0x01800004fa58783b */ /* 0x000e6a0008000200 */
[----:B------:R-:W1:Y:S05]  /*5200*/  LDSM.16.M88.4 R92, [R250+UR4+0x18800] ;  /* 0x01880004fa5c783b */ /* 0x000e6a0008000200 */
[----:B------:R-:W-:Y:S05]  /*5210*/  LDSM.16.M88.4 R96, [R118] ;  /* 0x000000007660783b */ /* 0x000fea0000000200 */
[----:B------:R-:W1:Y:S05]  /*5220*/  LDSM.16.M88.4 R100, [R249] ;  /* 0x00000000f964783b */ /* 0x000e6a0000000200 */
[----:B------:R-:W1:Y:S05]  /*5230*/  LDSM.16.M88.4 R104, [R249+0x800] ;  /* 0x00080000f968783b */ /* 0x000e6a0000000200 */
[----:B------:R-:W-:Y:S05]  /*5240*/  LDSM.16.M88.4 R108, [R117] ;  /* 0x00000000756c783b */ /* 0x000fea0000000200 */
[----:B------:R-:W1:Y:S02]  /*5250*/  LDSM.16.M88.4 R112, [R248] ;  /* 0x00000000f870783b */ /* 0x000e640000000200 */
[C---:B-1----:R-:W-:Y:S06]  /*5260*/  HMMA.16816.F32.BF16 R4, R84.reuse, R88, RZ ;  /* 0x000000585404723c */ /* 0x042fec00000418ff */
[C---:B------:R-:W-:Y:S01]  /*5270*/  HMMA.16816.F32.BF16 R8, R84.reuse, R90, RZ ;  /* 0x0000005a5408723c */ /* 0x040fe200000418ff */
[----:B------:R-:W-:Y:S05]  /*5280*/  LDSM.16.M88.4 R88, [R116] ;  /* 0x000000007458783b */ /* 0x000fea0000000200 */
[C---:B------:R-:W-:Y:S06]  /*5290*/  HMMA.16816.F32.BF16 R12, R84.reuse, R92, RZ ;  /* 0x0000005c540c723c */ /* 0x040fec00000418ff */
[----:B------:R-:W-:Y:S01]  /*52a0*/  HMMA.16816.F32.BF16 R16, R84, R94, RZ ;  /* 0x0000005e5410723c */ /* 0x000fe200000418ff */
[----:B------:R-:W1:Y:S05]  /*52b0*/  LDSM.16.M88.4 R84, [R248+0x800] ;  /* 0x00080000f854783b */ /* 0x000e6a0000000200 */
[C---:B------:R-:W-:Y:S01]  /*52c0*/  HMMA.16816.F32.BF16 R4, R96.reuse, R100, R4 ;  /* 0x000000646004723c */ /* 0x040fe20000041804 */
[----:B------:R-:W1:Y:S05]  /*52d0*/  LDSM.16.M88.4 R92, [R247] ;  /* 0x00000000f75c783b */ /* 0x000e6a0000000200 */
[C---:B------:R-:W-:Y:S01]  /*52e0*/  HMMA.16816.F32.BF16 R8, R96.reuse, R102, R8 ;  /* 0x000000666008723c */ /* 0x040fe20000041808 */
[----:B------:R-:W-:Y:S05]  /*52f0*/  LDSM.16.M88.4 R100, [R243+0x2000] ;  /* 0x00200000f364783b */ /* 0x000fea0000000200 */
[C---:B------:R-:W-:Y:S06]  /*5300*/  HMMA.16816.F32.BF16 R12, R96.reuse, R104, R12 ;  /* 0x00000068600c723c */ /* 0x040fec000004180c */
[----:B------:R-:W-:Y:S01]  /*5310*/  HMMA.16816.F32.BF16 R16, R96, R106, R16 ;  /* 0x0000006a6010723c */ /* 0x000fe20000041810 */
[----:B------:R-:W1:Y:S05]  /*5320*/  LDSM.16.M88.4 R96, [R247+0x800] ;  /* 0x00080000f760783b */ /* 0x000e6a0000000200 */
[C---:B------:R-:W-:Y:S01]  /*5330*/  HMMA.16816.F32.BF16 R4, R108.reuse, R112, R4 ;  /* 0x000000706c04723c */ /* 0x040fe20000041804 */
[----:B------:R-:W1:Y:S05]  /*5340*/  LDSM.16.M88.4 R104, [R250+UR4+0x1a000] ;  /* 0x01a00004fa68783b */ /* 0x000e6a0008000200 */
        /* <DEDUP_REMOVED lines=9> */
[C---:B------:R-:W-:Y:S06]  /*53e0*/  HMMA.16816.F32.BF16 R12, R88.reuse, R96, R12 ;  /* 0x00000060580c723c */ /* 0x040fec000004180c */
[----:B------:R-:W-:Y:S01]  /*53f0*/  HMMA.16816.F32.BF16 R16, R88, R98, R16 ;  /* 0x000000625810723c */ /* 0x000fe20000041810 */
[----:B------:R-:W1:Y:S05]  /*5400*/  LDSM.16.M88.4 R88, [R249+0x2800] ;  /* 0x00280000f958783b */ /* 0x000e6a0000000200 */
[C---:B------:R-:W-:Y:S01]  /*5410*/  HMMA.16816.F32.BF16 R4, R100.reuse, R104, R4 ;  /* 0x000000686404723c */ /* 0x040fe20000041804 */
[----:B------:R-:W1:Y:S05]  /*5420*/  LDSM.16.M88.4 R96, [R248+0x2000] ;  /* 0x00200000f860783b */ /* 0x000e6a0000000200 */
        /* <DEDUP_REMOVED lines=23> */
[C---:B------:R-:W-:Y:S06]  /*55a0*/  HMMA.16816.F32.BF16 R12, R100.reuse, R88, R12 ;  /* 0x00000058640c723c */ /* 0x040fec000004180c */
[----:B------:R-:W-:Y:S01]  /*55b0*/  HMMA.16816.F32.BF16 R16, R100, R90, R16 ;  /* 0x0000005a6410723c */ /* 0x000fe20000041810 */
[----:B------:R-:W4:Y:S05]  /*55c0*/  LDSM.16.M88.4 R88, [R249+0x4800] ;  /* 0x00480000f958783b */ /* 0x000f2a0000000200 */
[C---:B------:R-:W-:Y:S01]  /*55d0*/  HMMA.16816.F32.BF16 R4, R108.reuse, R112, R4 ;  /* 0x000000706c04723c */ /* 0x040fe20000041804 */
[----:B------:R-:W4:Y:S04]  /*55e0*/  LDSM.16.M88.4 R100, [R117+0x4000] ;  /* 0x004000007564783b */ /* 0x000f280000000200 */
[----:B--2---:R-:W-:Y:S01]  /*55f0*/  IADD3 R122, P0, R119, UR21, RZ ;  /* 0x00000015777a7c10 */ /* 0x004fe2000ff1e0ff */
[C---:B------:R-:W-:Y:S01]  /*5600*/  HMMA.16816.F32.BF16 R8, R108.reuse, R114, R8 ;  /* 0x000000726c08723c */ /* 0x040fe20000041808 */
[----:B------:R-:W-:Y:S04]  /*5610*/  LDSM.16.M88.4 R112, [R247+0x4000] ;  /* 0x00400000f770783b */ /* 0x000fe80000000200 */
[----:B---3--:R-:W-:Y:S01]  /*5620*/  IADD3.X R123, R237, UR20, RZ, P0, !PT ;  /* 0x00000014ed7b7c10 */ /* 0x008fe200087fe4ff */
[C---:B-1----:R-:W-:Y:S04]  /*5630*/  HMMA.16816.F32.BF16 R12, R108.reuse, R84, R12 ;  /* 0x000000546c0c723c */ /* 0x042fe8000004180c */
[----:B------:R-:W5:Y:S01]  /*5640*/  LDG.E R120, desc[UR6][R122.64] ;  /* 0x000000067a787981 */ /* 0x000f62000c1e1900 */
[----:B----4-:R-:W-:Y:S01]  /*5650*/  LEA R201, R201, R124, 0x6 ;  /* 0x0000007cc9c97211 */ /* 0x010fe200078e30ff */
[----:B------:R-:W-:Y:S03]  /*5660*/  HMMA.16816.F32.BF16 R16, R108, R86, R16 ;  /* 0x000000566c10723c */ /* 0x000fe60000041810 */
[----:B------:R1:W5:Y:S03]  /*5670*/  LDG.E R119, desc[UR6][R122.64+0x20] ;  /* 0x000020067a777981 */ /* 0x000366000c1e1900 */
[C---:B------:R-:W-:Y:S02]  /*5680*/  HMMA.16816.F32.BF16 R4, R92.reuse, R96, R4 ;  /* 0x000000605c04723c */ /* 0x040fe40000041804 */
[----:B------:R-:W2:Y:S04]  /*5690*/  LDSM.16.M88.4 R84, [R248+0x4800] ;  /* 0x00480000f854783b */ /* 0x000ea80000000200 */
[C---:B------:R-:W-:Y:S01]  /*56a0*/  HMMA.16816.F32.BF16 R8, R92.reuse, R98, R8 ;  /* 0x000000625c08723c */ /* 0x040fe20000041808 */
[----:B------:R-:W3:Y:S05]  /*56b0*/  LDSM.16.M88.4 R108, [R116+0x4000] ;  /* 0x00400000746c783b */ /* 0x000eea0000000200 */
[C---:B------:R-:W-:Y:S01]  /*56c0*/  HMMA.16816.F32.BF16 R12, R92.reuse, R88, R12 ;  /* 0x000000585c0c723c */ /* 0x040fe2000004180c */
[----:B------:R-:W-:Y:S05]  /*56d0*/  LDSM.16.M88.4 R96, [R250+UR4+0x1e000] ;  /* 0x01e00004fa60783b */ /* 0x000fea0008000200 */
[----:B------:R-:W-:Y:S01]  /*56e0*/  HMMA.16816.F32.BF16 R16, R92, R90, R16 ;  /* 0x0000005a5c10723c */ /* 0x000fe20000041810 */
[----:B------:R-:W4:Y:S04]  /*56f0*/  LDSM.16.M88.4 R88, [R247+0x4800] ;  /* 0x00480000f758783b */ /* 0x000f280000000200 */
[----:B-1----:R-:W-:Y:S01]  /*5700*/  IADD3 R123, R209, -UR10, -R201 ;  /* 0x8000000ad17b7c10 */ /* 0x002fe2000fffe8c9 */
[C---:B------:R-:W-:Y:S01]  /*5710*/  HMMA.16816.F32.BF16 R4, R100.reuse, R104, R4 ;  /* 0x000000686404723c */ /* 0x040fe20000041804 */
[----:B------:R-:W1:Y:S04]  /*5720*/  LDSM.16.M88.4 R92, [R243+0x6000] ;  /* 0x00600000f35c783b */ /* 0x000e680000000200 */
[----:B------:R-:W-:Y:S01]  /*5730*/  IADD3 R123, R123, UR8, RZ ;  /* 0x000000087b7b7c10 */ /* 0x000fe2000fffe0ff */
[C---:B------:R-:W-:Y:S01]  /*5740*/  HMMA.16816.F32.BF16 R8, R100.reuse, R106, R8 ;  /* 0x0000006a6408723c */ /* 0x040fe20000041808 */
[----:B------:R-:W-:Y:S04]  /*5750*/  LDSM.16.M88.4 R104, [R249+0x6000] ;  /* 0x00600000f968783b */ /* 0x000fe80000000200 */
[----:B------:R-:W-:Y:S01]  /*5760*/  IADD3 R123, R123, UR11, RZ ;  /* 0x0000000b7b7b7c10 */ /* 0x000fe2000fffe0ff */
[C---:B--2---:R-:W-:Y:S05]  /*5770*/  HMMA.16816.F32.BF16 R12, R100.reuse, R84, R12 ;  /* 0x00000054640c723c */ /* 0x044fea000004180c */
[C---:B------:R-:W-:Y:S02]  /*5780*/  IADD3 R197, R123.reuse, 0x8, RZ ;  /* 0x000000087bc57810 */ /* 0x040fe40007ffe0ff */
[----:B------:R-:W-:Y:S01]  /*5790*/  IADD3 R196, R123, 0x7, RZ ;  /* 0x000000077bc47810 */ /* 0x000fe20007ffe0ff */
[----:B------:R-:W-:Y:S01]  /*57a0*/  HMMA.16816.F32.BF16 R16, R100, R86, R16 ;  /* 0x000000566410723c */ /* 0x000fe20000041810 */
[----:B------:R-:W2:Y:S02]  /*57b0*/  LDSM.16.M88.4 R84, [R250+UR4+0x1e800] ;  /* 0x01e80004fa54783b */ /* 0x000ea40008000200 */
[----:B------:R-:W-:Y:S02]  /*57c0*/  ISETP.GE.AND P1, PT, R197, RZ, PT ;  /* 0x000000ffc500720c */ /* 0x000fe40003f26270 */
[----:B------:R-:W-:Y:S01]  /*57d0*/  ISETP.GE.AND P0, PT, R196, RZ, PT ;  /* 0x000000ffc400720c */ /* 0x000fe20003f06270 */
[C---:B---3--:R-:W-:Y:S01]  /*57e0*/  HMMA.16816.F32.BF16 R4, R108.reuse, R112, R4 ;  /* 0x000000706c04723c */ /* 0x048fe20000041804 */
[----:B------:R-:W3:Y:S04]  /*57f0*/  LDSM.16.M88.4 R100, [R118+0x6000] ;  /* 0x006000007664783b */ /* 0x000ee80000000200 */
[C---:B------:R-:W-:Y:S01]  /*5800*/  IADD3 R124, R123.reuse, -0x10, RZ ;  /* 0xfffffff07b7c7810 */ /* 0x040fe20007ffe0ff */
[C---:B------:R-:W-:Y:S01]  /*5810*/  HMMA.16816.F32.BF16 R8, R108.reuse, R114, R8 ;  /* 0x000000726c08723c */ /* 0x040fe20000041808 */
[----:B------:R-:W-:Y:S02]  /*5820*/  LDSM.16.M88.4 R112, [R248+0x6000] ;  /* 0x00600000f870783b */ /* 0x000fe40000000200 */
[----:B------:R-:W-:Y:S02]  /*5830*/  ISETP.GE.AND P3, PT, R124, RZ, PT ;  /* 0x000000ff7c00720c */ /* 0x000fe40003f66270 */
[----:B------:R-:W-:Y:S01]  /*5840*/  IADD3 R207, R123, -0x1, RZ ;  /* 0xffffffff7bcf7810 */ /* 0x000fe20007ffe0ff */
[C---:B----4-:R-:W-:Y:S03]  /*5850*/  HMMA.16816.F32.BF16 R12, R108.reuse, R88, R12 ;  /* 0x000000586c0c723c */ /* 0x050fe6000004180c */
[----:B------:R-:W-:Y:S02]  /*5860*/  ISETP.GE.AND P6, PT, R207, RZ, PT ;  /* 0x000000ffcf00720c */ /* 0x000fe40003fc6270 */
[C---:B------:R-:W-:Y:S01]  /*5870*/  IADD3 R222, R123.reuse, -0x8, RZ ;  /* 0xfffffff87bde7810 */ /* 0x040fe20007ffe0ff */
[----:B------:R-:W-:Y:S01]  /*5880*/  HMMA.16816.F32.BF16 R16, R108, R90, R16 ;  /* 0x0000005a6c10723c */ /* 0x000fe20000041810 */
[----:B------:R-:W4:Y:S02]  /*5890*/  LDSM.16.M88.4 R88, [R249+0x6800] ;  /* 0x00680000f958783b */ /* 0x000f240000000200 */
[----:B------:R-:W-:Y:S02]  /*58a0*/  ISETP.GE.AND P5, PT, R222, RZ, PT ;  /* 0x000000ffde00720c */ /* 0x000fe40003fa6270 */
[C---:B------:R-:W-:Y:S01]  /*58b0*/  IADD3 R220, R123.reuse, -0x9, RZ ;  /* 0xfffffff77bdc7810 */ /* 0x040fe20007ffe0ff */
[C---:B-1----:R-:W-:Y:S01]  /*58c0*/  HMMA.16816.F32.BF16 R4, R92.reuse, R96, R4 ;  /* 0x000000605c04723c */ /* 0x042fe20000041804 */
[----:B------:R-:W1:Y:S04]  /*58d0*/  LDSM.16.M88.4 R108, [R117+0x6000] ;  /* 0x00600000756c783b */ /* 0x000e680000000200 */
[C---:B------:R-:W-:Y:S01]  /*58e0*/  IADD3 R125, R123.reuse, -0x11, RZ ;  /* 0xffffffef7b7d7810 */ /* 0x040fe20007ffe0ff */
[C---:B------:R-:W-:Y:S01]  /*58f0*/  HMMA.16816.F32.BF16 R8, R92.reuse, R98, R8 ;  /* 0x000000625c08723c */ /* 0x040fe20000041808 */
[----:B------:R-:W-:Y:S02]  /*5900*/  LDSM.16.M88.4 R96, [R247+0x6000] ;  /* 0x00600000f760783b */ /* 0x000fe40000000200 */
[----:B------:R-:W-:Y:S02]  /*5910*/  ISETP.GE.AND P4, PT, R220, RZ, PT ;  /* 0x000000ffdc00720c */ /* 0x000fe40003f86270 */
[----:B------:R-:W-:Y:S01]  /*5920*/  IADD3 R205, R123, -0x18, RZ ;  /* 0xffffffe87bcd7810 */ /* 0x000fe20007ffe0ff */
[C---:B--2---:R-:W-:Y:S03]  /*5930*/  HMMA.16816.F32.BF16 R12, R92.reuse, R84, R12 ;  /* 0x000000545c0c723c */ /* 0x044fe6000004180c */
[----:B------:R-:W-:Y:S02]  /*5940*/  ISETP.GE.AND P2, PT, R125, RZ, PT ;  /* 0x000000ff7d00720c */ /* 0x000fe40003f46270 */
[C---:B------:R-:W-:Y:S01]  /*5950*/  IADD3 R206, R123.reuse, -0x19, RZ ;  /* 0xffffffe77bce7810 */ /* 0x040fe20007ffe0ff */
[----:B------:R-:W-:Y:S01]  /*5960*/  HMMA.16816.F32.BF16 R16, R92, R86, R16 ;  /* 0x000000565c10723c */ /* 0x000fe20000041810 */
[----:B------:R-:W2:Y:S04]  /*5970*/  LDSM.16.M88.4 R84, [R248+0x6800] ;  /* 0x00680000f854783b */ /* 0x000ea80000000200 */
[C---:B------:R-:W-:Y:S01]  /*5980*/  @!P1 IADD3 R197, -R123.reuse, -0x8, RZ ;  /* 0xfffffff87bc59810 */ /* 0x040fe20007ffe1ff */
[C---:B---3--:R-:W-:Y:S01]  /*5990*/  HMMA.16816.F32.BF16 R4, R100.reuse, R104, R4 ;  /* 0x000000686404723c */ /* 0x048fe20000041804 */
[----:B------:R-:W3:Y:S04]  /*59a0*/  LDSM.16.M88.4 R92, [R116+0x6000] ;  /* 0x00600000745c783b */ /* 0x000ee80000000200 */
[----:B------:R-:W-:Y:S01]  /*59b0*/  @!P0 IADD3 R196, -R123, -0x7, RZ ;  /* 0xfffffff97bc48810 */ /* 0x000fe20007ffe1ff */
[C---:B------:R-:W-:Y:S03]  /*59c0*/  HMMA.16816.F32.BF16 R8, R100.reuse, R106, R8 ;  /* 0x0000006a6408723c */ /* 0x040fe60000041808 */
[----:B------:R-:W-:Y:S02]  /*59d0*/  ISETP.GE.AND P1, PT, R205, RZ, PT ;  /* 0x000000ffcd00720c */ /* 0x000fe40003f26270 */
[----:B------:R-:W-:Y:S01]  /*59e0*/  ISETP.GE.AND P0, PT, R206, RZ, PT ;  /* 0x000000ffce00720c */ /* 0x000fe20003f06270 */
[C---:B----4-:R-:W-:Y:S05]  /*59f0*/  HMMA.16816.F32.BF16 R12, R100.reuse, R88, R12 ;  /* 0x00000058640c723c */ /* 0x050fea000004180c */
[----:B------:R-:W-:Y:S01]  /*5a00*/  I2FP.F32.S32 R197, R197 ;  /* 0x000000c500c57245 */ /* 0x000fe20000201400 */
[----:B------:R-:W-:Y:S05]  /*5a10*/  HMMA.16816.F32.BF16 R16, R100, R90, R16 ;  /* 0x0000005a6410723c */ /* 0x000fea0000041810 */
[----:B------:R-:W-:Y:S01]  /*5a20*/  I2FP.F32.S32 R196, R196 ;  /* 0x000000c400c47245 */ /* 0x000fe20000201400 */
[C---:B-1----:R-:W-:Y:S05]  /*5a30*/  HMMA.16816.F32.BF16 R4, R108.reuse, R112, R4 ;  /* 0x000000706c04723c */ /* 0x042fea0000041804 */
[C---:B------:R-:W-:Y:S01]  /*5a40*/  @!P3 IADD3 R124, -R123.reuse, 0x10, RZ ;  /* 0x000000107b7cb810 */ /* 0x040fe20007ffe1ff */
[C---:B------:R-:W-:Y:S05]  /*5a50*/  HMMA.16816.F32.BF16 R8, R108.reuse, R114, R8 ;  /* 0x000000726c08723c */ /* 0x040fea0000041808 */
[C---:B------:R-:W-:Y:S01]  /*5a60*/  @!P6 IADD3 R207, -R123.reuse, 0x1, RZ ;  /* 0x000000017bcfe810 */ /* 0x040fe20007ffe1ff */
[C---:B--2---:R-:W-:Y:S05]  /*5a70*/  HMMA.16816.F32.BF16 R12, R108.reuse, R84, R12 ;  /* 0x000000546c0c723c */ /* 0x044fea000004180c */
[C---:B------:R-:W-:Y:S01]  /*5a80*/  @!P5 IADD3 R222, -R123.reuse, 0x8, RZ ;  /* 0x000000087bded810 */ /* 0x040fe20007ffe1ff */
[----:B------:R-:W-:Y:S01]  /*5a90*/  HMMA.16816.F32.BF16 R16, R108, R86, R16 ;  /* 0x000000566c10723c */ /* 0x000fe20000041810 */
[----:B------:R-:W1:Y:S04]  /*5aa0*/  LDSM.16.M88.4 R84, [R247+0x6800] ;  /* 0x00680000f754783b */ /* 0x000e680000000200 */
[C---:B------:R-:W-:Y:S01]  /*5ab0*/  @!P4 IADD3 R220, -R123.reuse, 0x9, RZ ;  /* 0x000000097bdcc810 */ /* 0x040fe20007ffe1ff */
[C---:B---3--:R-:W-:Y:S05]  /*5ac0*/  HMMA.16816.F32.BF16 R4, R92.reuse, R96, R4 ;  /* 0x000000605c04723c */ /* 0x048fea0000041804 */
[C---:B------:R-:W-:Y:S01]  /*5ad0*/  @!P2 IADD3 R125, -R123.reuse, 0x11, RZ ;  /* 0x000000117b7da810 */ /* 0x040fe20007ffe1ff */
[C---:B------:R-:W-:Y:S05]  /*5ae0*/  HMMA.16816.F32.BF16 R8, R92.reuse, R98, R8 ;  /* 0x000000625c08723c */ /* 0x040fea0000041808 */
[C---:B------:R-:W-:Y:S02]  /*5af0*/  @!P1 IADD3 R205, -R123.reuse, 0x18, RZ ;  /* 0x000000187bcd9810 */ /* 0x040fe40007ffe1ff */
[----:B------:R-:W-:Y:S02]  /*5b00*/  @!P0 IADD3 R206, -R123, 0x19, RZ ;  /* 0x000000197bce8810 */ /* 0x000fe40007ffe1ff */
[----:B------:R-:W-:Y:S02]  /*5b10*/  PLOP3.LUT P0, PT, PT, PT, UP0, 0x80, 0x0 ;  /* 0x000000000000781c */ /* 0x000fe40003f0f008 */
[----:B------:R-:W-:Y:S02]  /*5b20*/  IABS R131, R123 ;  /* 0x0000007b00837213 */ /* 0x000fe40000000000 */
[----:B------:R-:W-:Y:S02]  /*5b30*/  I2FP.F32.S32 R123, R124 ;  /* 0x0000007c007b7245 */ /* 0x000fe40000201400 */
[----:B------:R-:W-:Y:S02]  /*5b40*/  I2FP.F32.S32 R131, R131 ;  /* 0x0000008300837245 */ /* 0x000fe40000201400 */
[----:B------:R-:W-:Y:S01]  /*5b50*/  I2FP.F32.S32 R222, R222 ;  /* 0x000000de00de7245 */ /* 0x000fe20000201400 */
[----:B------:R-:W-:Y:S01]  /*5b60*/  FMUL.FTZ R122, R6, UR12 ;  /* 0x0000000c067a7c20 */ /* 0x000fe20008410000 */
[----:B------:R-:W-:Y:S01]  /*5b70*/  FMUL.FTZ R121, R7, UR12 ;  /* 0x0000000c07797c20 */ /* 0x000fe20008410000 */
[----:B------:R-:W-:Y:S01]  /*5b80*/  FMUL.FTZ R232, R4, UR12 ;  /* 0x0000000c04e87c20 */ /* 0x000fe20008410000 */
[----:B------:R-:W-:Y:S01]  /*5b90*/  FMUL.FTZ R212, R5, UR12 ;  /* 0x0000000c05d47c20 */ /* 0x000fe20008410000 */
[----:B------:R-:W-:Y:S02]  /*5ba0*/  I2FP.F32.S32 R220, R220 ;  /* 0x000000dc00dc7245 */ /* 0x000fe40000201400 */
[----:B------:R-:W2:Y:S01]  /*5bb0*/  MUFU.TANH R122, R122 ;  /* 0x0000007a007a7308 */ /* 0x000ea20000002400 */
[----:B------:R-:W-:Y:S01]  /*5bc0*/  FMUL.FTZ R228, R8, UR12 ;  /* 0x0000000c08e47c20 */ /* 0x000fe20008410000 */
[----:B------:R-:W-:Y:S01]  /*5bd0*/  FMUL.FTZ R210, R9, UR12 ;  /* 0x0000000c09d27c20 */ /* 0x000fe20008410000 */
[----:B------:R-:W-:Y:S01]  /*5be0*/  FMUL.FTZ R126, R10, UR12 ;  /* 0x0000000c0a7e7c20 */ /* 0x000fe20008410000 */
[----:B------:R-:W-:Y:S01]  /*5bf0*/  FMUL.FTZ R129, R11, UR12 ;  /* 0x0000000c0b817c20 */ /* 0x000fe20008410000 */
[C---:B-1----:R-:W-:Y:S05]  /*5c00*/  HMMA.16816.F32.BF16 R12, R92.reuse, R84, R12 ;  /* 0x000000545c0c723c */ /* 0x042fea000004180c */
[----:B------:R-:W1:Y:S01]  /*5c10*/  MUFU.TANH R121, R121 ;  /* 0x0000007900797308 */ /* 0x000e620000002400 */
[----:B------:R-:W-:Y:S01]  /*5c20*/  I2FP.F32.S32 R207, R207 ;  /* 0x000000cf00cf7245 */ /* 0x000fe20000201400 */
[----:B------:R-:W-:Y:S08]  /*5c30*/  HMMA.16816.F32.BF16 R16, R92, R86, R16 ;  /* 0x000000565c10723c */ /* 0x000ff00000041810 */
[----:B------:R-:W3:Y:S03]  /*5c40*/  MUFU.TANH R232, R232 ;  /* 0x000000e800e87308 */ /* 0x000ee60000002400 */
[----:B--2---:R-:W-:Y:S01]  /*5c50*/  FFMA.FTZ R230, R197, -UR5, R122 ;  /* 0x80000005c5e67c23 */ /* 0x004fe2000801007a */
[----:B------:R-:W-:Y:S01]  /*5c60*/  FFMA.FTZ R199, -R122, R122, 1 ;  /* 0x3f8000007ac77423 */ /* 0x000fe2000001017a */
[----:B------:R-:W-:Y:S02]  /*5c70*/  I2FP.F32.S32 R205, R205 ;  /* 0x000000cd00cd7245 */ /* 0x000fe40000201400 */
[----:B------:R-:W-:Y:S01]  /*5c80*/  I2FP.F32.S32 R206, R206 ;  /* 0x000000ce00ce7245 */ /* 0x000fe20000201400 */
[----:B------:R-:W-:Y:S02]  /*5c90*/  FMUL.FTZ R199, R199, UR12 ;  /* 0x0000000cc7c77c20 */ /* 0x000fe40008410000 */
[----:B------:R-:W2:Y:S01]  /*5ca0*/  MUFU.TANH R228, R228 ;  /* 0x000000e400e47308 */ /* 0x000ea20000002400 */
[----:B-1----:R-:W-:Y:S01]  /*5cb0*/  FFMA.FTZ R204, R196, -UR5, R121 ;  /* 0x80000005c4cc7c23 */ /* 0x002fe20008010079 */
[----:B------:R-:W-:Y:S01]  /*5cc0*/  FFMA.FTZ R197, -R121, R121, 1 ;  /* 0x3f80000079c57423 */ /* 0x000fe20000010179 */
[----:B------:R-:W-:Y:S01]  /*5cd0*/  I2FP.F32.S32 R125, R125 ;  /* 0x0000007d007d7245 */ /* 0x000fe20000201400 */
[----:B------:R-:W-:Y:S01]  /*5ce0*/  FMUL.FTZ R224, R12, UR12 ;  /* 0x0000000c0ce07c20 */ /* 0x000fe20008410000 */
[----:B------:R-:W-:Y:S01]  /*5cf0*/  FMUL.FTZ R127, R14, UR12 ;  /* 0x0000000c0e7f7c20 */ /* 0x000fe20008410000 */
[----:B------:R-:W-:Y:S04]  /*5d00*/  FMUL.FTZ R203, R15, UR12 ;  /* 0x0000000c0fcb7c20 */ /* 0x000fe80008410000 */
[----:B------:R-:W-:Y:S01]  /*5d10*/  MUFU.TANH R210, R210 ;  /* 0x000000d200d27308 */ /* 0x000fe20000002400 */
[----:B------:R-:W-:Y:S01]  /*5d20*/  FMUL.FTZ R208, R13, UR12 ;  /* 0x0000000c0dd07c20 */ /* 0x000fe20008410000 */
[----:B---3--:R-:W-:Y:S01]  /*5d30*/  FFMA.FTZ R200, -R232, R232, 1 ;  /* 0x3f800000e8c87423 */ /* 0x008fe200000101e8 */
[----:B------:R-:W-:Y:S01]  /*5d40*/  FMUL.FTZ R128, R17, UR12 ;  /* 0x0000000c11807c20 */ /* 0x000fe20008410000 */
[----:B------:R-:W-:Y:S01]  /*5d50*/  FMUL.FTZ R130, R18, UR12 ;  /* 0x0000000c12827c20 */ /* 0x000fe20008410000 */
[----:B------:R-:W-:Y:S01]  /*5d60*/  FMUL.FTZ R234, R19, UR12 ;  /* 0x0000000c13ea7c20 */ /* 0x000fe20008410000 */
[----:B------:R-:W-:Y:S01]  /*5d70*/  FMUL.FTZ R202, R16, UR12 ;  /* 0x0000000c10ca7c20 */ /* 0x000fe20008410000 */
[----:B------:R-:W-:Y:S03]  /*5d80*/  FFMA.FTZ R232, R131, -UR5, R232 ;  /* 0x8000000583e87c23 */ /* 0x000fe600080100e8 */
[----:B------:R-:W1:Y:S01]  /*5d90*/  MUFU.TANH R224, R224 ;  /* 0x000000e000e07308 */ /* 0x000e620000002400 */
[----:B--2---:R-:W-:Y:S01]  /*5da0*/  FFMA.FTZ R196, -R228, R228, 1 ;  /* 0x3f800000e4c47423 */ /* 0x004fe200000101e4 */
[----:B------:R-:W-:Y:S01]  /*5db0*/  FFMA.FTZ R228, R222, -UR5, R228 ;  /* 0x80000005dee47c23 */ /* 0x000fe200080100e4 */
[----:B------:R-:W-:Y:S01]  /*5dc0*/  FMUL.FTZ R197, R197, UR12 ;  /* 0x0000000cc5c57c20 */ /* 0x000fe20008410000 */
[----:B------:R-:W-:Y:S01]  /*5dd0*/  FMUL.FTZ R200, R200, UR12 ;  /* 0x0000000cc8c87c20 */ /* 0x000fe20008410000 */
[----:B------:R-:W-:Y:S05]  /*5de0*/  FMUL.FTZ R196, R196, UR12 ;  /* 0x0000000cc4c47c20 */ /* 0x000fea0008410000 */
[----:B------:R1:W2:Y:S10]  /*5df0*/  MUFU.TANH R121, R128 ;  /* 0x0000008000797308 */ /* 0x0002b40000002400 */
[----:B------:R3:W4:Y:S10]  /*5e00*/  MUFU.TANH R122, R130 ;  /* 0x00000082007a7308 */ /* 0x0007340000002400 */
[----:B------:R-:W4:Y:S01]  /*5e10*/  MUFU.TANH R126, R126 ;  /* 0x0000007e007e7308 */ /* 0x000f220000002400 */
[----:B-1----:R-:W-:Y:S01]  /*5e20*/  FFMA.FTZ R128, -R224, R224, 1 ;  /* 0x3f800000e0807423 */ /* 0x002fe200000101e0 */
[C---:B------:R-:W-:Y:S01]  /*5e30*/  FFMA.FTZ R224, R123.reuse, -UR5, R224 ;  /* 0x800000057be07c23 */ /* 0x040fe200080100e0 */
[----:B--2---:R-:W-:Y:S02]  /*5e40*/  FFMA.FTZ R206, R206, -UR5, R121 ;  /* 0x80000005cece7c23 */ /* 0x004fe40008010079 */
[----:B------:R-:W-:Y:S05]  /*5e50*/  FMUL.FTZ R128, R128, UR12 ;  /* 0x0000000c80807c20 */ /* 0x000fea0008410000 */
[----:B------:R-:W-:Y:S01]  /*5e60*/  MUFU.TANH R129, R129 ;  /* 0x0000008100817308 */ /* 0x000fe20000002400 */
[----:B---3--:R-:W-:Y:S01]  /*5e70*/  FFMA.FTZ R130, -R210, R210, 1 ;  /* 0x3f800000d2827423 */ /* 0x008fe200000101d2 */
[----:B----4-:R-:W-:Y:S01]  /*5e80*/  FFMA.FTZ R216, R123, -UR5, R122 ;  /* 0x800000057bd87c23 */ /* 0x010fe2000801007a */
[----:B------:R-:W-:Y:S01]  /*5e90*/  FFMA.FTZ R210, R220, -UR5, R210 ;  /* 0x80000005dcd27c23 */ /* 0x000fe200080100d2 */
[----:B------:R-:W-:Y:S01]  /*5ea0*/  FFMA.FTZ R123, -R122, R122, 1 ;  /* 0x3f8000007a7b7423 */ /* 0x000fe2000001017a */
[----:B------:R-:W-:Y:S01]  /*5eb0*/  FFMA.FTZ R122, -R121, R121, 1 ;  /* 0x3f800000797a7423 */ /* 0x000fe20000010179 */
[----:B------:R-:W-:Y:S04]  /*5ec0*/  FMUL.FTZ R130, R130, UR12 ;  /* 0x0000000c82827c20 */ /* 0x000fe80008410000 */
[----:B------:R-:W1:Y:S01]  /*5ed0*/  MUFU.TANH R127, R127 ;  /* 0x0000007f007f7308 */ /* 0x000e620000002400 */
[----:B------:R-:W-:Y:S01]  /*5ee0*/  FFMA.FTZ R226, R131, -UR5, R126 ;  /* 0x8000000583e27c23 */ /* 0x000fe2000801007e */
[----:B------:R-:W-:Y:S01]  /*5ef0*/  FFMA.FTZ R131, -R126, R126, 1 ;  /* 0x3f8000007e837423 */ /* 0x000fe2000001017e */
[----:B------:R-:W-:Y:S01]  /*5f00*/  FMUL.FTZ R123, R123, UR12 ;  /* 0x0000000c7b7b7c20 */ /* 0x000fe20008410000 */
[----:B------:R-:W-:Y:S02]  /*5f10*/  FMUL.FTZ R122, R122, UR12 ;  /* 0x0000000c7a7a7c20 */ /* 0x000fe40008410000 */
[----:B------:R-:W-:Y:S04]  /*5f20*/  FMUL.FTZ R131, R131, UR12 ;  /* 0x0000000c83837c20 */ /* 0x000fe80008410000 */
[----:B------:R-:W2:Y:S10]  /*5f30*/  MUFU.TANH R203, R203 ;  /* 0x000000cb00cb7308 */ /* 0x000eb40000002400 */
[----:B------:R3:W4:Y:S01]  /*5f40*/  MUFU.TANH R124, R202 ;  /* 0x000000ca007c7308 */ /* 0x0007220000002400 */
[----:B-1----:R-:W-:Y:S01]  /*5f50*/  FFMA.FTZ R222, R222, -UR5, R127 ;  /* 0x80000005dede7c23 */ /* 0x002fe2000801007f */
[----:B------:R-:W-:Y:S04]  /*5f60*/  FFMA.FTZ R127, -R127, R127, 1 ;  /* 0x3f8000007f7f7423 */ /* 0x000fe8000001017f */
[----:B------:R-:W-:Y:S04]  /*5f70*/  FMUL.FTZ R127, R127, UR12 ;  /* 0x0000000c7f7f7c20 */ /* 0x000fe80008410000 */
[----:B------:R-:W1:Y:S01]  /*5f80*/  MUFU.TANH R212, R212 ;  /* 0x000000d400d47308 */ /* 0x000e620000002400 */
[----:B--2---:R-:W-:Y:S01]  /*5f90*/  FFMA.FTZ R220, R220, -UR5, R203 ;  /* 0x80000005dcdc7c23 */ /* 0x004fe200080100cb */
[----:B------:R-:W-:Y:S08]  /*5fa0*/  FFMA.FTZ R203, -R203, R203, 1 ;  /* 0x3f800000cbcb7423 */ /* 0x000ff000000101cb */
[----:B------:R-:W2:Y:S01]  /*5fb0*/  MUFU.TANH R208, R208 ;  /* 0x000000d000d07308 */ /* 0x000ea20000002400 */
[----:B---3--:R-:W-:Y:S01]  /*5fc0*/  FFMA.FTZ R202, R207, -UR5, R129 ;  /* 0x80000005cfca7c23 */ /* 0x008fe20008010081 */
[----:B----4-:R-:W-:Y:S01]  /*5fd0*/  FFMA.FTZ R218, R205, -UR5, R124 ;  /* 0x80000005cdda7c23 */ /* 0x010fe2000801007c */
[----:B------:R-:W-:Y:S01]  /*5fe0*/  FFMA.FTZ R129, -R129, R129, 1 ;  /* 0x3f80000081817423 */ /* 0x000fe20000010181 */
[----:B------:R-:W-:Y:S03]  /*5ff0*/  FFMA.FTZ R124, -R124, R124, 1 ;  /* 0x3f8000007c7c7423 */ /* 0x000fe6000001017c */
[----:B------:R-:W-:Y:S03]  /*6000*/  FMUL.FTZ R129, R129, UR12 ;  /* 0x0000000c81817c20 */ /* 0x000fe60008410000 */
[----:B------:R-:W3:Y:S01]  /*6010*/  MUFU.TANH R234, R234 ;  /* 0x000000ea00ea7308 */ /* 0x000ee20000002400 */
[----:B-1----:R-:W-:Y:S01]  /*6020*/  FFMA.FTZ R198, -R212, R212, 1 ;  /* 0x3f800000d4c67423 */ /* 0x002fe200000101d4 */
[----:B------:R-:W-:Y:S01]  /*6030*/  FFMA.FTZ R212, R207, -UR5, R212 ;  /* 0x80000005cfd47c23 */ /* 0x000fe200080100d4 */
[----:B------:R-:W-:Y:S02]  /*6040*/  FMUL.FTZ R124, R124, UR12 ;  /* 0x0000000c7c7c7c20 */ /* 0x000fe40008410000 */
[----:B------:R-:W-:Y:S01]  /*6050*/  FMUL.FTZ R198, R198, UR12 ;  /* 0x0000000cc6c67c20 */ /* 0x000fe20008410000 */
[----:B--2---:R-:W-:Y:S01]  /*6060*/  FFMA.FTZ R126, -R208, R208, 1 ;  /* 0x3f800000d07e7423 */ /* 0x004fe200000101d0 */
[C---:B------:R-:W-:Y:S03]  /*6070*/  FFMA.FTZ R208, R125.reuse, -UR5, R208 ;  /* 0x800000057dd07c23 */ /* 0x040fe600080100d0 */
[----:B------:R-:W-:Y:S01]  /*6080*/  FMUL.FTZ R126, R126, UR12 ;  /* 0x0000000c7e7e7c20 */ /* 0x000fe20008410000 */
[----:B---3--:R-:W-:Y:S01]  /*6090*/  FFMA.FTZ R121, -R234, R234, 1 ;  /* 0x3f800000ea797423 */ /* 0x008fe200000101ea */
[----:B------:R-:W-:Y:S01]  /*60a0*/  FFMA.FTZ R214, R125, -UR5, R234 ;  /* 0x800000057dd67c23 */ /* 0x000fe200080100ea */
[----:B------:R-:W-:Y:S02]  /*60b0*/  FMUL.FTZ R125, R203, UR12 ;  /* 0x0000000ccb7d7c20 */ /* 0x000fe40008410000 */
        /* <DEDUP_REMOVED lines=14> */
.L_x_1980:
        /* <DEDUP_REMOVED lines=13> */
[C---:B------:R-:W-:Y:S01]  /*6270*/  ISETP.GE.AND P0, PT, R12.reuse, R14, PT ;  /* 0x0000000e0c00720c */ /* 0x040fe20003f06270 */
[----:B------:R-:W-:Y:S01]  /*6280*/  VIADD R8, R201, 0x11 ;  /* 0x00000011c9087836 */ /* 0x000fe20000000000 */
        /* <DEDUP_REMOVED lines=53> */
.L_x_1981:
        /* <DEDUP_REMOVED lines=11> */
[----:B------:R1:W5:Y:S04]  /*6690*/  LDL R219, [R1+0x40] ;  /* 0x0000400001db7983 */ /* 0x0003680000100800 */
[----:B------:R1:W5:Y:S04]  /*66a0*/  LDL R217, [R1+0x3c] ;  /* 0x00003c0001d97983 */ /* 0x0003680000100800 */
[----:B------:R1:W5:Y:S01]  /*66b0*/  LDL R215, [R1+0x38] ;  /* 0x0000380001d77983 */ /* 0x0003620000100800 */
[C---:B--2---:R-:W-:Y:S01]  /*66c0*/  FMUL.FTZ R7, R5.reuse, 1.4426950216293334961 ;  /* 0x3fb8aa3b05077820 */ /* 0x044fe20000410000 */
[----:B------:R-:W-:Y:S01]  /*66d0*/  FSETP.NEU.FTZ.AND P0, PT, R5, -INF , PT ;  /* 0xff8000000500780b */ /* 0x000fe20003f1d000 */
[C---:B---3--:R-:W-:Y:S03]  /*66e0*/  FMUL.FTZ R5, R4.reuse, 1.4426950216293334961 ;  /* 0x3fb8aa3b04057820 */ /* 0x048fe60000410000 */
        /* <DEDUP_REMOVED lines=21> */
[----:B------:R1:W5:Y:S01]  /*6840*/  LDL.64 R232, [R1+0x10] ;  /* 0x0000100001e87983 */ /* 0x0003620000100a00 */
[----:B------:R-:W-:Y:S06]  /*6850*/  PLOP3.LUT P0, PT, PT, PT, UP0, 0x80, 0x0 ;  /* 0x000000000000781c */ /* 0x000fec0003f0f008 */
        /* <DEDUP_REMOVED lines=300> */
.L_x_1982:
        /* <DEDUP_REMOVED lines=177> */
.L_x_1983:
        /* <DEDUP_REMOVED lines=638> */
.L_x_1985:
        /* <DEDUP_REMOVED lines=21> */
.L_x_1986:
        /* <DEDUP_REMOVED lines=62> */
.L_x_1988:
[----:B------:R-:W-:Y:S05]  /*b340*/  BSYNC B0 ;  /* 0x0000000000007941 */ /* 0x000fea0003800000 */
.L_x_1987:
        /* <DEDUP_REMOVED lines=21> */
.L_x_1990:
[----:B------:R-:W-:Y:S05]  /*b4a0*/  BSYNC B0 ;  /* 0x0000000000007941 */ /* 0x000fea0003800000 */
.L_x_1989:
        /* <DEDUP_REMOVED lines=26> */
[C---:B-1----:R-:W-:Y:S01]  /*b650*/  IMAD R3, R53.reuse, UR13, R36 ;  /* 0x0000000d35037c24 */ /* 0x042fe2000f8e0224 */
        /* <DEDUP_REMOVED lines=10> */
[----:B------:R1:W-:Y:S02]  /*b700*/  @!P0 STG.E.128 desc[UR6][R42.64+0x180], R16 ;  /* 0x000180102a008986 */ /* 0x0003e4000c101d06 */
.L_x_1992:
[----:B------:R-:W-:Y:S05]  /*b710*/  BSYNC B0 ;  /* 0x0000000000007941 */ /* 0x000fea0003800000 */
.L_x_1991:
        /* <DEDUP_REMOVED lines=12> */
[----:B-1--4-:R-:W-:-:S03]  /*b7e0*/  LEA R4, P4, R36, UR8, 0x1 ;  /* 0x0000000824047c11 */ /* 0x012fc6000f8808ff */
[----:B------:R-:W-:-:S04]  /*b7f0*/  IMAD R2, R53, UR13, R2 ;  /* 0x0000000d35027c24 */ /* 0x000fc8000f8e0202 */
[----:B------:R-:W-:-:S05]  /*b800*/  IMAD.IADD R2, R2, 0x1, R37 ;  /* 0x0000000102027824 */ /* 0x000fca00078e0225 */
[----:B------:R-:W-:-:S05]  /*b810*/  LEA.HI.X R5, R36, UR9, R2, 0x1, P4 ;  /* 0x0000000924057c11 */ /* 0x000fca000a0f0c02 */
[----:B------:R1:W-:Y:S04]  /*b820*/  @!P3 STG.E.128 desc[UR6][R4.64], R32 ;  /* 0x000000200400b986 */ /* 0x0003e8000c101d06 */
[----:B------:R1:W-:Y:S04]  /*b830*/  @!P2 STG.E.128 desc[UR6][R4.64+0x80], R28 ;  /* 0x0000801c0400a986 */ /* 0x0003e8000c101d06 */
[----:B------:R1:W-:Y:S04]  /*b840*/  @!P1 STG.E.128 desc[UR6][R4.64+0x100], R24 ;  /* 0x0001001804009986 */ /* 0x0003e8000c101d06 */
[----:B------:R1:W-:Y:S02]  /*b850*/  @!P0 STG.E.128 desc[UR6][R4.64+0x180], R20 ;  /* 0x0001801404008986 */ /* 0x0003e4000c101d06 */
.L_x_1961:
[----:B------:R-:W-:Y:S05]  /*b860*/  BSYNC B1 ;  /* 0x0000000000017941 */ /* 0x000fea0003800000 */
.L_x_1947:
        /* <DEDUP_REMOVED lines=12> */
.L_x_1993:
[----:B------:R-:W-:Y:S05]  /*b930*/  EXIT ;  /* 0x000000000000794d */ /* 0x000fea0003800000 */
.L_x_1995:
        /* <DEDUP_REMOVED lines=12> */
.L_x_2073:


//--------------------- .text._ZN5flash25flash_bwd_dot_do_o_kernelILb0E23Flash_bwd_kernel_traitsILi256ELi64ELi64ELi8ELi4ELi2ELi2ELb0ELb0EN7cutlass10bfloat16_tE19Flash_kernel_traitsILi256ELi64ELi64ELi8ES3_EEEEvNS_16Flash_bwd_paramsE --------------------------
	.section	.text._ZN5flash25flash_bwd_dot_do_o_kernelILb0E23Flash_bwd_kernel_traitsILi256ELi64ELi64ELi8ELi4ELi2ELi2ELb0ELb0EN7cutlass10bfloat16_tE19Flash_kernel_traitsILi256ELi64ELi64ELi8ES3_EEEEvNS_16Flash_bwd_paramsE,"ax",@progbits
	.align	128
        .global         _ZN5flash25flash_bwd_dot_do_o_kernelILb0E23Flash_bwd_kernel_traitsILi256ELi64ELi64ELi8ELi4ELi2ELi2ELb0ELb0EN7cutlass10bfloat16_tE19Flash_kernel_traitsILi256ELi64ELi64ELi8ES3_EEEEvNS_16Flash_bwd_paramsE
        .type           _ZN5flash25flash_bwd_dot_do_o_kernelILb0E23Flash_bwd_kernel_traitsILi256ELi64ELi64ELi8ELi4ELi2ELi2ELb0ELb0EN7cutlass10bfloat16_tE19Flash_kernel_traitsILi256ELi64ELi64ELi8ES3_EEEEvNS_16Flash_bwd_paramsE,@function
        .size           _ZN5flash25flash_bwd_dot_do_o_kernelILb0E23Flash_bwd_kernel_traitsILi256ELi64ELi64ELi8ELi4ELi2ELi2ELb0ELb0EN7cutlass10bfloat16_tE19Flash_kernel_traitsILi256ELi64ELi64ELi8ES3_EEEEvNS_16Flash_bwd_paramsE,(.L_x_2074 - _ZN5flash25flash_bwd_dot_do_o_kernelILb0E23Flash_bwd_kernel_traitsILi256ELi64ELi64ELi8ELi4ELi2ELi2ELb0ELb0EN7cutlass10bfloat16_tE19Flash_kernel_traitsILi256ELi64ELi64ELi8ES3_EEEEvNS_16Flash_bwd_paramsE)
        .other          _ZN5flash25flash_bwd_dot_do_o_kernelILb0E23Flash_bwd_kernel_traitsILi256ELi64ELi64ELi8ELi4ELi2ELi2ELb0ELb0EN7cutlass10bfloat16_tE19Flash_kernel_traitsILi256ELi64ELi64ELi8ES3_EEEEvNS_16Flash_bwd_paramsE,@"STO_CUDA_ENTRY STV_DEFAULT"
_ZN5flash25flash_bwd_dot_do_o_kernelILb0E23Flash_bwd_kernel_traitsILi256ELi64ELi64ELi8ELi4ELi2ELi2ELb0ELb0EN7cutlass10bfloat16_tE19Flash_kernel_traitsILi256ELi64ELi64ELi8ES3_EEEEvNS_16Flash_bwd_paramsE:
.text._ZN5flash25flash_bwd_dot_do_o_kernelILb0E23Flash_bwd_kernel_traitsILi256ELi64ELi64ELi8ELi4ELi2ELi2ELb0ELb0EN7cutlass10bfloat16_tE19Flash_kernel_traitsILi256ELi64ELi64ELi8ES3_EEEEvNS_16Flash_bwd_paramsE:
        /* <DEDUP_REMOVED lines=56> */
.L_x_1996:
[----:B------:R-:W0:Y:S08]  /*0380*/  LDC R6, c[0x0][0x270] ;  /* 0x00009c00ff067b82 */ /* 0x000e300000000800 */
[----:B------:R-:W1:Y:S01]  /*0390*/  LDC R3, c[0x0][0x2d4] ;  /* 0x0000b500ff037b82 */ /* 0x000e620000000800 */
[----:B0-----:R-:W-:-:S04]  /*03a0*/  IMAD R6, R9, R6, UR5 ;  /* 0x0000000509067e24 */ /* 0x001fc8000f8e0206 */
[----:B-1----:R-:W-:-:S07]  /*03b0*/  IMAD R6, R6, R3, RZ ;  /* 0x0000000306067224 */ /* 0x002fce00078e02ff */
.L_x_1997:
        /* <DEDUP_REMOVED lines=74> */
.L_x_1999:
[----:B------:R-:W-:Y:S05]  /*0860*/  BSYNC B0 ;  /* 0x0000000000007941 */ /* 0x000fea0003800000 */
.L_x_1998:
        /* <DEDUP_REMOVED lines=23> */
.L_x_2001:
[----:B------:R-:W-:Y:S05]  /*09e0*/  BSYNC B0 ;  /* 0x0000000000007941 */ /* 0x000fea0003800000 */
.L_x_2000:
        /* <DEDUP_REMOVED lines=30> */
.L_x_2003:
[----:B------:R-:W-:Y:S05]  /*0bd0*/  BSYNC B0 ;  /* 0x0000000000007941 */ /* 0x000fea0003800000 */
.L_x_2002:
        /* <DEDUP_REMOVED lines=31> */
.L_x_2005:
[----:B------:R-:W-:Y:S05]  /*0dd0*/  BSYNC B0 ;  /* 0x0000000000007941 */ /* 0x000fea0003800000 */
.L_x_2004:
        /* <DEDUP_REMOVED lines=219> */
.L_x_2006:
        /* <DEDUP_REMOVED lines=15> */
.L_x_2074:


//--------------------- .text._ZN5flash25flash_bwd_dot_do_o_kernelILb1E23Flash_bwd_kernel_traitsILi256ELi64ELi64ELi8ELi4ELi2ELi2ELb0ELb0EN7cutlass10bfloat16_tE19Flash_kernel_traitsILi256ELi64ELi64ELi8ES3_EEEEvNS_16Flash_bwd_paramsE --------------------------
	.section	.text._ZN5flash25flash_bwd_dot_do_o_kernelILb1E23Flash_bwd_kernel_traitsILi256ELi64ELi64ELi8ELi4ELi2ELi2ELb0ELb0EN7cutlass10bfloat16_tE19Flash_kernel_traitsILi256ELi64ELi64ELi8ES3_EEEEvNS_16Flash_bwd_paramsE,"ax",@progbits
	.align	128
        .global         _ZN5flash25flash_bwd_dot_do_o_kernelILb1E23Flash_bwd_kernel_traitsILi256ELi64ELi64ELi8ELi4ELi2ELi2ELb0ELb0EN7cutlass10bfloat16_tE19Flash_kernel_traitsILi256ELi64ELi64ELi8ES3_EEEEvNS_16Flash_bwd_paramsE
        .type           _ZN5flash25flash_bwd_dot_do_o_kernelILb1E23Flash_bwd_kernel_traitsILi256ELi64ELi64ELi8ELi4ELi2ELi2ELb0ELb0EN7cutlass10bfloat16_tE19Flash_kernel_traitsILi256ELi64ELi64ELi8ES3_EEEEvNS_16Flash_bwd_paramsE,@function
        .size           _ZN5flash25flash_bwd_dot_do_o_kernelILb1E23Flash_bwd_kernel_traitsILi256ELi64ELi64ELi8ELi4ELi2ELi2ELb0ELb0EN7cutlass10bfloat16_tE19Flash_kernel_traitsILi256ELi64ELi64ELi8ES3_EEEEvNS_16Flash_bwd_paramsE,(.L_x_2075 - _ZN5flash25flash_bwd_dot_do_o_kernelILb1E23Flash_bwd_kernel_traitsILi256ELi64ELi64ELi8ELi4ELi2ELi2ELb0ELb0EN7cutlass10bfloat16_tE19Flash_kernel_traitsILi256ELi64ELi64ELi8ES3_EEEEvNS_16Flash_bwd_paramsE)
        .other          _ZN5flash25flash_bwd_dot_do_o_kernelILb1E23Flash_bwd_kernel_traitsILi256ELi64ELi64ELi8ELi4ELi2ELi2ELb0ELb0EN7cutlass10bfloat16_tE19Flash_kernel_traitsILi256ELi64ELi64ELi8ES3_EEEEvNS_16Flash_bwd_paramsE,@"STO_CUDA_ENTRY STV_DEFAULT"
_ZN5flash25flash_bwd_dot_do_o_kernelILb1E23Flash_bwd_kernel_traitsILi256ELi64ELi64ELi8ELi4ELi2ELi2ELb0ELb0EN7cutlass10bfloat16_tE19Flash_kernel_traitsILi256ELi64ELi64ELi8ES3_EEEEvNS_16Flash_bwd_paramsE:
.text._ZN5flash25flash_bwd_dot_do_o_kernelILb1E23Flash_bwd_kernel_traitsILi256ELi64ELi64ELi8ELi4ELi2ELi2ELb0ELb0EN7cutlass10bfloat16_tE19Flash_kernel_traitsILi256ELi64ELi64ELi8ES3_EEEEvNS_16Flash_bwd_paramsE:
        /* <DEDUP_REMOVED lines=65> */
.L_x_2007:
        /* <DEDUP_REMOVED lines=27> */
.L_x_2008:
[----:B------:R-:W-:-:S04]  /*05c0*/  IMAD R38, R15, R31, R36 ;  /* 0x0000001f0f267224 */ /* 0x000fc800078e0224 */
[----:B------:R-:W-:-:S07]  /*05d0*/  IMAD R38, R38, R16, RZ ;  /* 0x0000001026267224 */ /* 0x000fce00078e02ff */
.L_x_2009:
        /* <DEDUP_REMOVED lines=81> */
.L_x_2011:
[----:B------:R-:W-:Y:S05]  /*0af0*/  BSYNC B0 ;  /* 0x0000000000007941 */ /* 0x000fea0003800000 */
.L_x_2010:
        /* <DEDUP_REMOVED lines=24> */
.L_x_2013:
[----:B------:R-:W-:Y:S05]  /*0c80*/  BSYNC B0 ;  /* 0x0000000000007941 */ /* 0x000fea0003800000 */
.L_x_2012:
        /* <DEDUP_REMOVED lines=35> */
.L_x_2015:
[----:B------:R-:W-:Y:S05]  /*0ec0*/  BSYNC B0 ;  /* 0x0000000000007941 */ /* 0x000fea0003800000 */
.L_x_2014:
        /* <DEDUP_REMOVED lines=32> */
.L_x_2017:
[----:B------:R-:W-:Y:S05]  /*10d0*/  BSYNC B0 ;  /* 0x0000000000007941 */ /* 0x000fea0003800000 */
.L_x_2016:
        /* <DEDUP_REMOVED lines=240> */
.L_x_2018:
        /* <DEDUP_REMOVED lines=10> */
.L_x_2075:


//--------------------- .nv.shared._ZN5flash27flash_bwd_convert_dq_kernelI23Flash_bwd_kernel_traitsILi256ELi64ELi32ELi8ELi4ELi1ELi2ELb1ELb1EN7cutlass10bfloat16_tE19Flash_kernel_traitsILi256ELi64ELi32ELi8ES3_EEEEvNS_16Flash_bwd_paramsEi --------------------------
	.section	.nv.shared._ZN5flash27flash_bwd_convert_dq_kernelI23Flash_bwd_kernel_traitsILi256ELi64ELi32ELi8ELi4ELi1ELi2ELb1ELb1EN7cutlass10bfloat16_tE19Flash_kernel_traitsILi256ELi64ELi32ELi8ES3_EEEEvNS_16Flash_bwd_paramsEi,"aw",@nobits
	.sectionflags	@""
	.align	16
	.zero		1024


//--------------------- .nv.shared.reserved.0     --------------------------
	.section	.nv.shared.reserved.0,"aw",@nobits
	.weak		__nv_reservedSMEM_offset_0_alias
	.size		__nv_reservedSMEM_offset_0_alias, 0, 0
	.other		__nv_reservedSMEM_offset_0_alias,@"STO_CUDA_RESERVED_SHARED STV_DEFAULT"
__nv_reservedSMEM_offset_0_alias:
	.zero		0


//--------------------- .nv.global                --------------------------
	.section	.nv.global,"aw",@nobits
.nv.global:
	.type		_ZN66_INTERNAL_8dd3f9e9_30_flash_bwd_hdim256_bf16_sm80_cu_ea41c527_29994cute1_E,@object
	.size		_ZN66_INTERNAL_8dd3f9e9_30_flash_bwd_hdim256_bf16_sm80_cu_ea41c527_29994cute1_E,(_ZN66_INTERNAL_8dd3f9e9_30_flash_bwd_hdim256_bf16_sm80_cu_ea41c527_29994cuda3std3__45__cpo6cbeginE - _ZN66_INTERNAL_8dd3f9e9_30_flash_bwd_hdim256_bf16_sm80_cu_ea41c527_29994cute1_E)
_ZN66_INTERNAL_8dd3f9e9_30_flash_bwd_hdim256_bf16_sm80_cu_ea41c527_29994cute1_E:
	.zero		1
	.type		_ZN66_INTERNAL_8dd3f9e9_30_flash_bwd_hdim256_bf16_sm80_cu_ea41c527_29994cuda3std3__45__cpo6cbeginE,@object
	.size		_ZN66_INTERNAL_8dd3f9e9_30_flash_bwd_hdim256_bf16_sm80_cu_ea41c527_29994cuda3std3__45__cpo6cbeginE,(_ZN66_INTERNAL_8dd3f9e9_30_flash_bwd_hdim256_bf16_sm80_cu_ea41c527_29994cuda3std3__48in_placeE - _ZN66_INTERNAL_8dd3f9e9_30_flash_bwd_hdim256_bf16_sm80_cu_ea41c527_29994cuda3std3__45__cpo6cbeginE)
_ZN66_INTERNAL_8dd3f9e9_30_flash_bwd_hdim256_bf16_sm80_cu_ea41c527_29994cuda3std3__45__cpo6cbeginE:
	.zero		1
	.type		_ZN66_INTERNAL_8dd3f9e9_30_flash_bwd_hdim256_bf16_sm80_cu_ea41c527_29994cuda3std3__48in_placeE,@object
	.size		_ZN66_INTERNAL_8dd3f9e9_30_flash_bwd_hdim256_bf16_sm80_cu_ea41c527_29994cuda3std3__48in_placeE,(_ZN66_INTERNAL_8dd3f9e9_30_flash_bwd_hdim256_bf16_sm80_cu_ea41c527_29994cuda3std6ranges3__45__cpo9iter_moveE - _ZN66_INTERNAL_8dd3f9e9_30_flash_bwd_hdim256_bf16_sm80_cu_ea41c527_29994cuda3std3__48in_placeE)
_ZN66_INTERNAL_8dd3f9e9_30_flash_bwd_hdim256_bf16_sm80_cu_ea41c527_29994cuda3std3__48in_placeE:
	.zero		1
	.type		_ZN66_INTERNAL_8dd3f9e9_30_flash_bwd_hdim256_bf16_sm80_cu_ea41c527_29994cuda3std6ranges3__45__cpo9iter_moveE,@object
	.size		_ZN66_INTERNAL_8dd3f9e9_30_flash_bwd_hdim256_bf16_sm80_cu_ea41c527_29994cuda3std6ranges3__45__cpo9iter_moveE,(_ZN66_INTERNAL_8dd3f9e9_30_flash_bwd_hdim256_bf16_sm80_cu_ea41c527_29994cuda3std3__45__cpo5beginE - _ZN66_INTERNAL_8dd3f9e9_30_flash_bwd_hdim256_bf16_sm80_cu_ea41c527_29994cuda3std6ranges3__45__cpo9iter_moveE)
_ZN66_INTERNAL_8dd3f9e9_30_flash_bwd_hdim256_bf16_sm80_cu_ea41c527_29994cuda3std6ranges3__45__cpo9iter_moveE:
	.zero		1
	.type		_ZN66_INTERNAL_8dd3f9e9_30_flash_bwd_hdim256_bf16_sm80_cu_ea41c527_29994cuda3std3__45__cpo5beginE,@object
	.size		_ZN66_INTERNAL_8dd3f9e9_30_flash_bwd_hdim256_bf16_sm80_cu_ea41c527_29994cuda3std3__45__cpo5beginE,(_ZN66_INTERNAL_8dd3f9e9_30_flash_bwd_hdim256_bf16_sm80_cu_ea41c527_29994cuda3std3__468_GLOBAL__N__8dd3f9e9_30_flash_bwd_hdim256_bf16_sm80_cu_ea41c527_29996ignoreE - _ZN66_INTERNAL_8dd3f9e9_30_flash_bwd_hdim256_bf16_sm80_cu_ea41c527_29994cuda3std3__45__cpo5beginE)
_ZN66_INTERNAL_8dd3f9e9_30_flash_bwd_hdim256_bf16_sm80_cu_ea41c527_29994cuda3std3__45__cpo5beginE:
	.zero		1
	.type		_ZN66_INTERNAL_8dd3f9e9_30_flash_bwd_hdim256_bf16_sm80_cu_ea41c527_29994cuda3std3__468_GLOBAL__N__8dd3f9e9_30_flash_bwd_hdim256_bf16_sm80_cu_ea41c527_29996ignoreE,@object
	.size		_ZN66_INTERNAL_8dd3f9e9_30_flash_bwd_hdim256_bf16_sm80_cu_ea41c527_29994cuda3std3__468_GLOBAL__N__8dd3f9e9_30_flash_bwd_hdim256_bf16_sm80_cu_ea41c527_29996ignoreE,(_ZN66_INTERNAL_8dd3f9e9_30_flash_bwd_hdim256_bf16_sm80_cu_ea41c527_29994cute7productE - _ZN66_INTERNAL_8dd3f9e9_30_flash_bwd_hdim256_bf16_sm80_cu_ea41c527_29994cuda3std3__468_GLOBAL__N__8dd3f9e9_30_flash_bwd_hdim256_bf16_sm80_cu_ea41c527_29996ignoreE)
_ZN66_INTERNAL_8dd3f9e9_30_flash_bwd_hdim256_bf16_sm80_cu_ea41c527_29994cuda3std3__468_GLOBAL__N__8dd3f9e9_30_flash_bwd_hdim256_bf16_sm80_cu_ea41c527_29996ignoreE:
	.zero		1
	.type		_ZN66_INTERNAL_8dd3f9e9_30_flash_bwd_hdim256_bf16_sm80_cu_ea41c527_29994cute7productE,@object
	.size		_ZN66_INTERNAL_8dd3f9e9_30_flash_bwd_hdim256_bf16_sm80_cu_ea41c527_29994cute7productE,(_ZN66_INTERNAL_8dd3f9e9_30_flash_bwd_hdim256_bf16_sm80_cu_ea41c527_29994cuda3std3__45__cpo3endE - _ZN66_INTERNAL_8dd3f9e9_30_flash_bwd_hdim256_bf16_sm80_cu_ea41c527_29994cute7productE)
_ZN66_INTERNAL_8dd3f9e9_30_flash_bwd_hdim256_bf16_sm80_cu_ea41c527_29994cute7productE:
	.zero		1
	.type		_ZN66_INTERNAL_8dd3f9e9_30_flash_bwd_hdim256_bf16_sm80_cu_ea41c527_29994cuda3std3__45__cpo3endE,@object
	.size		_ZN66_INTERNAL_8dd3f9e9_30_flash_bwd_hdim256_bf16_sm80_cu_ea41c527_29994cuda3std3__45__cpo3endE,(_ZN66_INTERNAL_8dd3f9e9_30_flash_bwd_hdim256_bf16_sm80_cu_ea41c527_29994cuda3std3__419piecewise_constructE - _ZN66_INTERNAL_8dd3f9e9_30_flash_bwd_hdim256_bf16_sm80_cu_ea41c527_29994cuda3std3__45__cpo3endE)
_ZN66_INTERNAL_8dd3f9e9_30_flash_bwd_hdim256_bf16_sm80_cu_ea41c527_29994cuda3std3__45__cpo3endE:
	.zero		1
	.type		_ZN66_INTERNAL_8dd3f9e9_30_flash_bwd_hdim256_bf16_sm80_cu_ea41c527_29994cuda3std3__419piecewise_constructE,@object
	.size		_ZN66_INTERNAL_8dd3f9e9_30_flash_bwd_hdim256_bf16_sm80_cu_ea41c527_29994cuda3std3__419piecewise_constructE,(_ZN66_INTERNAL_8dd3f9e9_30_flash_bwd_hdim256_bf16_sm80_cu_ea41c527_29994cuda3std3__45__cpo4cendE - _ZN66_INTERNAL_8dd3f9e9_30_flash_bwd_hdim256_bf16_sm80_cu_ea41c527_29994cuda3std3__419piecewise_constructE)
_ZN66_INTERNAL_8dd3f9e9_30_flash_bwd_hdim256_bf16_sm80_cu_ea41c527_29994cuda3std3__419piecewise_constructE:
	.zero		1
	.type		_ZN66_INTERNAL_8dd3f9e9_30_flash_bwd_hdim256_bf16_sm80_cu_ea41c527_29994cuda3std3__45__cpo4cendE,@object
	.size		_ZN66_INTERNAL_8dd3f9e9_30_flash_bwd_hdim256_bf16_sm80_cu_ea41c527_29994cuda3std3__45__cpo4cendE,(_ZN66_INTERNAL_8dd3f9e9_30_flash_bwd_hdim256_bf16_sm80_cu_ea41c527_29994cuda3std6ranges3__45__cpo4swapE - _ZN66_INTERNAL_8dd3f9e9_30_flash_bwd_hdim256_bf16_sm80_cu_ea41c527_29994cuda3std3__45__cpo4cendE)
_ZN66_INTERNAL_8dd3f9e9_30_flash_bwd_hdim256_bf16_sm80_cu_ea41c527_29994cuda3std3__45__cpo4cendE:
	.zero		1
	.type		_ZN66_INTERNAL_8dd3f9e9_30_flash_bwd_hdim256_bf16_sm80_cu_ea41c527_29994cuda3std6ranges3__45__cpo4swapE,@object
	.size		_ZN66_INTERNAL_8dd3f9e9_30_flash_bwd_hdim256_bf16_sm80_cu_ea41c527_29994cuda3std6ranges3__45__cpo4swapE,(.L_7 - _ZN66_INTERNAL_8dd3f9e9_30_flash_bwd_hdim256_bf16_sm80_cu_ea41c527_29994cuda3std6ranges3__45__cpo4swapE)
_ZN66_INTERNAL_8dd3f9e9_30_flash_bwd_hdim256_bf16_sm80_cu_ea41c527_29994cuda3std6ranges3__45__cpo4swapE:
	.zero		1
.L_7:


//--------------------- .nv.shared._ZN5flash44flash_bwd_dq_dk_dv_loop_seqk_parallel_kernelI23Flash_bwd_kernel_traitsILi256ELi64ELi32ELi8ELi4ELi1ELi2ELb1ELb1EN7cutlass10bfloat16_tE19Flash_kernel_traitsILi256ELi64ELi32ELi8ES3_EELb0ELb0ELb0ELb0ELb0ELb0ELb0EEEvNS_16Flash_bwd_paramsE --------------------------
	.section	.nv.shared._ZN5flash44flash_bwd_dq_dk_dv_loop_seqk_parallel_kernelI23Flash_bwd_kernel_traitsILi256ELi64ELi32ELi8ELi4ELi1ELi2ELb1ELb1EN7cutlass10bfloat16_tE19Flash_kernel_traitsILi256ELi64ELi32ELi8ES3_EELb0ELb0ELb0ELb0ELb0ELb0ELb0EEEvNS_16Flash_bwd_paramsE,"aw",@nobits
	.sectionflags	@""
	.align	16
	.zero		1024


//--------------------- .nv.shared._ZN5flash44flash_bwd_dq_dk_dv_loop_seqk_parallel_kernelI23Flash_bwd_kernel_traitsILi256ELi64ELi32ELi8ELi4ELi1ELi2ELb1ELb1EN7cutlass10bfloat16_tE19Flash_kernel_traitsILi256ELi64ELi32ELi8ES3_EELb0ELb0ELb0ELb0ELb0ELb0ELb1EEEvNS_16Flash_bwd_paramsE --------------------------
	.section	.nv.shared._ZN5flash44flash_bwd_dq_dk_dv_loop_seqk_parallel_kernelI23Flash_bwd_kernel_traitsILi256ELi64ELi32ELi8ELi4ELi1ELi2ELb1ELb1EN7cutlass10bfloat16_tE19Flash_kernel_traitsILi256ELi64ELi32ELi8ES3_EELb0ELb0ELb0ELb0ELb0ELb0ELb1EEEvNS_16Flash_bwd_paramsE,"aw",@nobits
	.sectionflags	@""
	.align	16
	.zero		1024


//--------------------- .nv.shared._ZN5flash44flash_bwd_dq_dk_dv_loop_seqk_parallel_kernelI23Flash_bwd_kernel_traitsILi256ELi64ELi32ELi8ELi4ELi1ELi2ELb1ELb1EN7cutlass10bfloat16_tE19Flash_kernel_traitsILi256ELi64ELi32ELi8ES3_EELb0ELb0ELb1ELb0ELb0ELb0ELb0EEEvNS_16Flash_bwd_paramsE --------------------------
	.section	.nv.shared._ZN5flash44flash_bwd_dq_dk_dv_loop_seqk_parallel_kernelI23Flash_bwd_kernel_traitsILi256ELi64ELi32ELi8ELi4ELi1ELi2ELb1ELb1EN7cutlass10bfloat16_tE19Flash_kernel_traitsILi256ELi64ELi32ELi8ES3_EELb0ELb0ELb1ELb0ELb0ELb0ELb0EEEvNS_16Flash_bwd_paramsE,"aw",@nobits
	.sectionflags	@""
	.align	16
	.zero		1024


//--------------------- .nv.shared._ZN5flash44flash_bwd_dq_dk_dv_loop_seqk_parallel_kernelI23Flash_bwd_kernel_traitsILi256ELi64ELi32ELi8ELi4ELi1ELi2ELb1ELb1EN7cutlass10bfloat16_tE19Flash_kernel_traitsILi256ELi64ELi32ELi8ES3_EELb0ELb0ELb1ELb0ELb0ELb0ELb1EEEvNS_16Flash_bwd_paramsE --------------------------
	.section	.nv.shared._ZN5flash44flash_bwd_dq_dk_dv_loop_seqk_parallel_kernelI23Flash_bwd_kernel_traitsILi256ELi64ELi32ELi8ELi4ELi1ELi2ELb1ELb1EN7cutlass10bfloat16_tE19Flash_kernel_traitsILi256ELi64ELi32ELi8ES3_EELb0ELb0ELb1ELb0ELb0ELb0ELb1EEEvNS_16Flash_bwd_paramsE,"aw",@nobits
	.sectionflags	@""
	.align	16
	.zero		1024


//--------------------- .nv.shared._ZN5flash44flash_bwd_dq_dk_dv_loop_seqk_parallel_kernelI23Flash_bwd_kernel_traitsILi256ELi64ELi32ELi8ELi4ELi1ELi2ELb1ELb1EN7cutlass10bfloat16_tE19Flash_kernel_traitsILi256ELi64ELi32ELi8ES3_EELb0ELb0ELb0ELb0ELb0ELb1ELb0EEEvNS_16Flash_bwd_paramsE --------------------------
	.section	.nv.shared._ZN5flash44flash_bwd_dq_dk_dv_loop_seqk_parallel_kernelI23Flash_bwd_kernel_traitsILi256ELi64ELi32ELi8ELi4ELi1ELi2ELb1ELb1EN7cutlass10bfloat16_tE19Flash_kernel_traitsILi256ELi64ELi32ELi8ES3_EELb0ELb0ELb0ELb0ELb0ELb1ELb0EEEvNS_16Flash_bwd_paramsE,"aw",@nobits
	.sectionflags	@""
	.align	16
	.zero		1024


//--------------------- .nv.shared._ZN5flash44flash_bwd_dq_dk_dv_loop_seqk_parallel_kernelI23Flash_bwd_kernel_traitsILi256ELi64ELi32ELi8ELi4ELi1ELi2ELb1ELb1EN7cutlass10bfloat16_tE19Flash_kernel_traitsILi256ELi64ELi32ELi8ES3_EELb0ELb0ELb0ELb0ELb0ELb1ELb1EEEvNS_16Flash_bwd_paramsE --------------------------
	.section	.nv.shared._ZN5flash44flash_bwd_dq_dk_dv_loop_seqk_parallel_kernelI23Flash_bwd_kernel_traitsILi256ELi64ELi32ELi8ELi4ELi1ELi2ELb1ELb1EN7cutlass10bfloat16_tE19Flash_kernel_traitsILi256ELi64ELi32ELi8ES3_EELb0ELb0ELb0ELb0ELb0ELb1ELb1EEEvNS_16Flash_bwd_paramsE,"aw",@nobits
	.sectionflags	@""
	.align	16
	.zero		1024


//--------------------- .nv.shared._ZN5flash44flash_bwd_dq_dk_dv_loop_seqk_parallel_kernelI23Flash_bwd_kernel_traitsILi256ELi64ELi32ELi8ELi4ELi1ELi2ELb1ELb1EN7cutlass10bfloat16_tE19Flash_kernel_traitsILi256ELi64ELi32ELi8ES3_EELb0ELb0ELb0ELb1ELb0ELb0ELb0EEEvNS_16Flash_bwd_paramsE --------------------------
	.section	.nv.shared._ZN5flash44flash_bwd_dq_dk_dv_loop_seqk_parallel_kernelI23Flash_bwd_kernel_traitsILi256ELi64ELi32ELi8ELi4ELi1ELi2ELb1ELb1EN7cutlass10bfloat16_tE19Flash_kernel_traitsILi256ELi64ELi32ELi8ES3_EELb0ELb0ELb0ELb1ELb0ELb0ELb0EEEvNS_16Flash_bwd_paramsE,"aw",@nobits
	.sectionflags	@""
	.align	16
	.zero		1024


//--------------------- .nv.shared._ZN5flash44flash_bwd_dq_dk_dv_loop_seqk_parallel_kernelI23Flash_bwd_kernel_traitsILi256ELi64ELi32ELi8ELi4ELi1ELi2ELb1ELb1EN7cutlass10bfloat16_tE19Flash_kernel_traitsILi256ELi64ELi32ELi8ES3_EELb0ELb0ELb0ELb1ELb0ELb0ELb1EEEvNS_16Flash_bwd_paramsE --------------------------
	.section	.nv.shared._ZN5flash44flash_bwd_dq_dk_dv_loop_seqk_parallel_kernelI23Flash_bwd_kernel_traitsILi256ELi64ELi32ELi8ELi4ELi1ELi2ELb1ELb1EN7cutlass10bfloat16_tE19Flash_kernel_traitsILi256ELi64ELi32ELi8ES3_EELb0ELb0ELb0ELb1ELb0ELb0ELb1EEEvNS_16Flash_bwd_paramsE,"aw",@nobits
	.sectionflags	@""
	.align	16
	.zero		1024


//--------------------- .nv.shared._ZN5flash44flash_bwd_dq_dk_dv_loop_seqk_parallel_kernelI23Flash_bwd_kernel_traitsILi256ELi64ELi32ELi8ELi4ELi1ELi2ELb1ELb1EN7cutlass10bfloat16_tE19Flash_kernel_traitsILi256ELi64ELi32ELi8ES3_EELb0ELb0ELb1ELb0ELb0ELb1ELb0EEEvNS_16Flash_bwd_paramsE --------------------------
	.section	.nv.shared._ZN5flash44flash_bwd_dq_dk_dv_loop_seqk_parallel_kernelI23Flash_bwd_kernel_traitsILi256ELi64ELi32ELi8ELi4ELi1ELi2ELb1ELb1EN7cutlass10bfloat16_tE19Flash_kernel_traitsILi256ELi64ELi32ELi8ES3_EELb0ELb0ELb1ELb0ELb0ELb1ELb0EEEvNS_16Flash_bwd_paramsE,"aw",@nobits
	.sectionflags	@""
	.align	16
	.zero		1024


//--------------------- .nv.shared._ZN5flash44flash_bwd_dq_dk_dv_loop_seqk_parallel_kernelI23Flash_bwd_kernel_traitsILi256ELi64ELi32ELi8ELi4ELi1ELi2ELb1ELb1EN7cutlass10bfloat16_tE19Flash_kernel_traitsILi256ELi64ELi32ELi8ES3_EELb0ELb0ELb1ELb0ELb0ELb1ELb1EEEvNS_16Flash_bwd_paramsE --------------------------
	.section	.nv.shared._ZN5flash44flash_bwd_dq_dk_dv_loop_seqk_parallel_kernelI23Flash_bwd_kernel_traitsILi256ELi64ELi32ELi8ELi4ELi1ELi2ELb1ELb1EN7cutlass10bfloat16_tE19Flash_kernel_traitsILi256ELi64ELi32ELi8ES3_EELb0ELb0ELb1ELb0ELb0ELb1ELb1EEEvNS_16Flash_bwd_paramsE,"aw",@nobits
	.sectionflags	@""
	.align	16
	.zero		1024


//--------------------- .nv.shared._ZN5flash44flash_bwd_dq_dk_dv_loop_seqk_parallel_kernelI23Flash_bwd_kernel_traitsILi256ELi64ELi32ELi8ELi4ELi1ELi2ELb1ELb1EN7cutlass10bfloat16_tE19Flash_kernel_traitsILi256ELi64ELi32ELi8ES3_EELb0ELb0ELb1ELb1ELb0ELb0ELb0EEEvNS_16Flash_bwd_paramsE --------------------------
	.section	.nv.shared._ZN5flash44flash_bwd_dq_dk_dv_loop_seqk_parallel_kernelI23Flash_bwd_kernel_traitsILi256ELi64ELi32ELi8ELi4ELi1ELi2ELb1ELb1EN7cutlass10bfloat16_tE19Flash_kernel_traitsILi256ELi64ELi32ELi8ES3_EELb0ELb0ELb1ELb1ELb0ELb0ELb0EEEvNS_16Flash_bwd_paramsE,"aw",@nobits
	.sectionflags	@""
	.align	16
	.zero		1024


//--------------------- .nv.shared._ZN5flash44flash_bwd_dq_dk_dv_loop_seqk_parallel_kernelI23Flash_bwd_kernel_traitsILi256ELi64ELi32ELi8ELi4ELi1ELi2ELb1ELb1EN7cutlass10bfloat16_tE19Flash_kernel_traitsILi256ELi64ELi32ELi8ES3_EELb0ELb0ELb1ELb1ELb0ELb0ELb1EEEvNS_16Flash_bwd_paramsE --------------------------
	.section	.nv.shared._ZN5flash44flash_bwd_dq_dk_dv_loop_seqk_parallel_kernelI23Flash_bwd_kernel_traitsILi256ELi64ELi32ELi8ELi4ELi1ELi2ELb1ELb1EN7cutlass10bfloat16_tE19Flash_kernel_traitsILi256ELi64ELi32ELi8ES3_EELb0ELb0ELb1ELb1ELb0ELb0ELb1EEEvNS_16Flash_bwd_paramsE,"aw",@nobits
	.sectionflags	@""
	.align	16
	.zero		1024


//--------------------- .nv.shared._ZN5flash25flash_bwd_dot_do_o_kernelILb0E23Flash_bwd_kernel_traitsILi256ELi64ELi32ELi8ELi4ELi1ELi2ELb1ELb1EN7cutlass10bfloat16_tE19Flash_kernel_traitsILi256ELi64ELi32ELi8ES3_EEEEvNS_16Flash_bwd_paramsE --------------------------
	.section	.nv.shared._ZN5flash25flash_bwd_dot_do_o_kernelILb0E23Flash_bwd_kernel_traitsILi256ELi64ELi32ELi8ELi4ELi1ELi2ELb1ELb1EN7cutlass10bfloat16_tE19Flash_kernel_traitsILi256ELi64ELi32ELi8ES3_EEEEvNS_16Flash_bwd_paramsE,"aw",@nobits
	.sectionflags	@""
	.align	16
	.zero		1024


//--------------------- .nv.shared._ZN5flash25flash_bwd_dot_do_o_kernelILb1E23Flash_bwd_kernel_traitsILi256ELi64ELi32ELi8ELi4ELi1ELi2ELb1ELb1EN7cutlass10bfloat16_tE19Flash_kernel_traitsILi256ELi64ELi32ELi8ES3_EEEEvNS_16Flash_bwd_paramsE --------------------------
	.section	.nv.shared._ZN5flash25flash_bwd_dot_do_o_kernelILb1E23Flash_bwd_kernel_traitsILi256ELi64ELi32ELi8ELi4ELi1ELi2ELb1ELb1EN7cutlass10bfloat16_tE19Flash_kernel_traitsILi256ELi64ELi32ELi8ES3_EEEEvNS_16Flash_bwd_paramsE,"aw",@nobits
	.sectionflags	@""
	.align	16
	.zero		1024


//--------------------- .nv.shared._ZN5flash44flash_bwd_dq_dk_dv_loop_seqk_parallel_kernelI23Flash_bwd_kernel_traitsILi256ELi64ELi64ELi8ELi4ELi2ELi2ELb0ELb1EN7cutlass10bfloat16_tE19Flash_kernel_traitsILi256ELi64ELi64ELi8ES3_EELb0ELb0ELb0ELb0ELb0ELb0ELb0EEEvNS_16Flash_bwd_paramsE --------------------------
	.section	.nv.shared._ZN5flash44flash_bwd_dq_dk_dv_loop_seqk_parallel_kernelI23Flash_bwd_kernel_traitsILi256ELi64ELi64ELi8ELi4ELi2ELi2ELb0ELb1EN7cutlass10bfloat16_tE19Flash_kernel_traitsILi256ELi64ELi64ELi8ES3_EELb0ELb0ELb0ELb0ELb0ELb0ELb0EEEvNS_16Flash_bwd_paramsE,"aw",@nobits
	.sectionflags	@""
	.align	16
	.zero		1024


//--------------------- .nv.shared._ZN5flash44flash_bwd_dq_dk_dv_loop_seqk_parallel_kernelI23Flash_bwd_kernel_traitsILi256ELi64ELi64ELi8ELi4ELi2ELi2ELb0ELb1EN7cutlass10bfloat16_tE19Flash_kernel_traitsILi256ELi64ELi64ELi8ES3_EELb0ELb0ELb1ELb0ELb0ELb0ELb0EEEvNS_16Flash_bwd_paramsE --------------------------
	.section	.nv.shared._ZN5flash44flash_bwd_dq_dk_dv_loop_seqk_parallel_kernelI23Flash_bwd_kernel_traitsILi256ELi64ELi64ELi8ELi4ELi2ELi2ELb0ELb1EN7cutlass10bfloat16_tE19Flash_kernel_traitsILi256ELi64ELi64ELi8ES3_EELb0ELb0ELb1ELb0ELb0ELb0ELb0EEEvNS_16Flash_bwd_paramsE,"aw",@nobits
	.sectionflags	@""
	.align	16
	.zero		1024


//--------------------- .nv.shared._ZN5flash44flash_bwd_dq_dk_dv_loop_seqk_parallel_kernelI23Flash_bwd_kernel_traitsILi256ELi64ELi64ELi8ELi4ELi2ELi2ELb0ELb1EN7cutlass10bfloat16_tE19Flash_kernel_traitsILi256ELi64ELi64ELi8ES3_EELb0ELb0ELb0ELb0ELb0ELb1ELb0EEEvNS_16Flash_bwd_paramsE --------------------------
	.section	.nv.shared._ZN5flash44flash_bwd_dq_dk_dv_loop_seqk_parallel_kernelI23Flash_bwd_kernel_traitsILi256ELi64ELi64ELi8ELi4ELi2ELi2ELb0ELb1EN7cutlass10bfloat16_tE19Flash_kernel_traitsILi256ELi64ELi64ELi8ES3_EELb0ELb0ELb0ELb0ELb0ELb1ELb0EEEvNS_16Flash_bwd_paramsE,"aw",@nobits
	.sectionflags	@""
	.align	16
	.zero		1024


//--------------------- .nv.shared._ZN5flash44flash_bwd_dq_dk_dv_loop_seqk_parallel_kernelI23Flash_bwd_kernel_traitsILi256ELi64ELi64ELi8ELi4ELi2ELi2ELb0ELb1EN7cutlass10bfloat16_tE19Flash_kernel_traitsILi256ELi64ELi64ELi8ES3_EELb0ELb0ELb0ELb1ELb0ELb0ELb0EEEvNS_16Flash_bwd_paramsE --------------------------
	.section	.nv.shared._ZN5flash44flash_bwd_dq_dk_dv_loop_seqk_parallel_kernelI23Flash_bwd_kernel_traitsILi256ELi64ELi64ELi8ELi4ELi2ELi2ELb0ELb1EN7cutlass10bfloat16_tE19Flash_kernel_traitsILi256ELi64ELi64ELi8ES3_EELb0ELb0ELb0ELb1ELb0ELb0ELb0EEEvNS_16Flash_bwd_paramsE,"aw",@nobits
	.sectionflags	@""
	.align	16
	.zero		1024


//--------------------- .nv.shared._ZN5flash44flash_bwd_dq_dk_dv_loop_seqk_parallel_kernelI23Flash_bwd_kernel_traitsILi256ELi64ELi64ELi8ELi4ELi2ELi2ELb0ELb1EN7cutlass10bfloat16_tE19Flash_kernel_traitsILi256ELi64ELi64ELi8ES3_EELb0ELb0ELb1ELb0ELb0ELb1ELb0EEEvNS_16Flash_bwd_paramsE --------------------------
	.section	.nv.shared._ZN5flash44flash_bwd_dq_dk_dv_loop_seqk_parallel_kernelI23Flash_bwd_kernel_traitsILi256ELi64ELi64ELi8ELi4ELi2ELi2ELb0ELb1EN7cutlass10bfloat16_tE19Flash_kernel_traitsILi256ELi64ELi64ELi8ES3_EELb0ELb0ELb1ELb0ELb0ELb1ELb0EEEvNS_16Flash_bwd_paramsE,"aw",@nobits
	.sectionflags	@""
	.align	16
	.zero		1024


//--------------------- .nv.shared._ZN5flash44flash_bwd_dq_dk_dv_loop_seqk_parallel_kernelI23Flash_bwd_kernel_traitsILi256ELi64ELi64ELi8ELi4ELi2ELi2ELb0ELb1EN7cutlass10bfloat16_tE19Flash_kernel_traitsILi256ELi64ELi64ELi8ES3_EELb0ELb0ELb1ELb1ELb0ELb0ELb0EEEvNS_16Flash_bwd_paramsE --------------------------
	.section	.nv.shared._ZN5flash44flash_bwd_dq_dk_dv_loop_seqk_parallel_kernelI23Flash_bwd_kernel_traitsILi256ELi64ELi64ELi8ELi4ELi2ELi2ELb0ELb1EN7cutlass10bfloat16_tE19Flash_kernel_traitsILi256ELi64ELi64ELi8ES3_EELb0ELb0ELb1ELb1ELb0ELb0ELb0EEEvNS_16Flash_bwd_paramsE,"aw",@nobits
	.sectionflags	@""
	.align	16
	.zero		1024


//--------------------- .nv.shared._ZN5flash44flash_bwd_dq_dk_dv_loop_seqk_parallel_kernelI23Flash_bwd_kernel_traitsILi256ELi64ELi64ELi8ELi4ELi2ELi2ELb0ELb0EN7cutlass10bfloat16_tE19Flash_kernel_traitsILi256ELi64ELi64ELi8ES3_EELb0ELb0ELb0ELb0ELb0ELb0ELb0EEEvNS_16Flash_bwd_paramsE --------------------------
	.section	.nv.shared._ZN5flash44flash_bwd_dq_dk_dv_loop_seqk_parallel_kernelI23Flash_bwd_kernel_traitsILi256ELi64ELi64ELi8ELi4ELi2ELi2ELb0ELb0EN7cutlass10bfloat16_tE19Flash_kernel_traitsILi256ELi64ELi64ELi8ES3_EELb0ELb0ELb0ELb0ELb0ELb0ELb0EEEvNS_16Flash_bwd_paramsE,"aw",@nobits
	.sectionflags	@""
	.align	16
	.zero		1024


//--------------------- .nv.shared._ZN5flash44flash_bwd_dq_dk_dv_loop_seqk_parallel_kernelI23Flash_bwd_kernel_traitsILi256ELi64ELi64ELi8ELi4ELi2ELi2ELb0ELb0EN7cutlass10bfloat16_tE19Flash_kernel_traitsILi256ELi64ELi64ELi8ES3_EELb0ELb0ELb1ELb0ELb0ELb0ELb0EEEvNS_16Flash_bwd_paramsE --------------------------
	.section	.nv.shared._ZN5flash44flash_bwd_dq_dk_dv_loop_seqk_parallel_kernelI23Flash_bwd_kernel_traitsILi256ELi64ELi64ELi8ELi4ELi2ELi2ELb0ELb0EN7cutlass10bfloat16_tE19Flash_kernel_traitsILi256ELi64ELi64ELi8ES3_EELb0ELb0ELb1ELb0ELb0ELb0ELb0EEEvNS_16Flash_bwd_paramsE,"aw",@nobits
	.sectionflags	@""
	.align	16
	.zero		1024


//--------------------- .nv.shared._ZN5flash44flash_bwd_dq_dk_dv_loop_seqk_parallel_kernelI23Flash_bwd_kernel_traitsILi256ELi64ELi64ELi8ELi4ELi2ELi2ELb0ELb0EN7cutlass10bfloat16_tE19Flash_kernel_traitsILi256ELi64ELi64ELi8ES3_EELb0ELb0ELb0ELb0ELb0ELb1ELb0EEEvNS_16Flash_bwd_paramsE --------------------------
	.section	.nv.shared._ZN5flash44flash_bwd_dq_dk_dv_loop_seqk_parallel_kernelI23Flash_bwd_kernel_traitsILi256ELi64ELi64ELi8ELi4ELi2ELi2ELb0ELb0EN7cutlass10bfloat16_tE19Flash_kernel_traitsILi256ELi64ELi64ELi8ES3_EELb0ELb0ELb0ELb0ELb0ELb1ELb0EEEvNS_16Flash_bwd_paramsE,"aw",@nobits
	.sectionflags	@""
	.align	16
	.zero		1024


//--------------------- .nv.shared._ZN5flash44flash_bwd_dq_dk_dv_loop_seqk_parallel_kernelI23Flash_bwd_kernel_traitsILi256ELi64ELi64ELi8ELi4ELi2ELi2ELb0ELb0EN7cutlass10bfloat16_tE19Flash_kernel_traitsILi256ELi64ELi64ELi8ES3_EELb0ELb0ELb0ELb1ELb0ELb0ELb0EEEvNS_16Flash_bwd_paramsE --------------------------
	.section	.nv.shared._ZN5flash44flash_bwd_dq_dk_dv_loop_seqk_parallel_kernelI23Flash_bwd_kernel_traitsILi256ELi64ELi64ELi8ELi4ELi2ELi2ELb0ELb0EN7cutlass10bfloat16_tE19Flash_kernel_traitsILi256ELi64ELi64ELi8ES3_EELb0ELb0ELb0ELb1ELb0ELb0ELb0EEEvNS_16Flash_bwd_paramsE,"aw",@nobits
	.sectionflags	@""
	.align	16
	.zero		1024


//--------------------- .nv.shared._ZN5flash44flash_bwd_dq_dk_dv_loop_seqk_parallel_kernelI23Flash_bwd_kernel_traitsILi256ELi64ELi64ELi8ELi4ELi2ELi2ELb0ELb0EN7cutlass10bfloat16_tE19Flash_kernel_traitsILi256ELi64ELi64ELi8ES3_EELb0ELb0ELb1ELb0ELb0ELb1ELb0EEEvNS_16Flash_bwd_paramsE --------------------------
	.section	.nv.shared._ZN5flash44flash_bwd_dq_dk_dv_loop_seqk_parallel_kernelI23Flash_bwd_kernel_traitsILi256ELi64ELi64ELi8ELi4ELi2ELi2ELb0ELb0EN7cutlass10bfloat16_tE19Flash_kernel_traitsILi256ELi64ELi64ELi8ES3_EELb0ELb0ELb1ELb0ELb0ELb1ELb0EEEvNS_16Flash_bwd_paramsE,"aw",@nobits
	.sectionflags	@""
	.align	16
	.zero		1024


//--------------------- .nv.shared._ZN5flash44flash_bwd_dq_dk_dv_loop_seqk_parallel_kernelI23Flash_bwd_kernel_traitsILi256ELi64ELi64ELi8ELi4ELi2ELi2ELb0ELb0EN7cutlass10bfloat16_tE19Flash_kernel_traitsILi256ELi64ELi64ELi8ES3_EELb0ELb0ELb1ELb1ELb0ELb0ELb0EEEvNS_16Flash_bwd_paramsE --------------------------
	.section	.nv.shared._ZN5flash44flash_bwd_dq_dk_dv_loop_seqk_parallel_kernelI23Flash_bwd_kernel_traitsILi256ELi64ELi64ELi8ELi4ELi2ELi2ELb0ELb0EN7cutlass10bfloat16_tE19Flash_kernel_traitsILi256ELi64ELi64ELi8ES3_EELb0ELb0ELb1ELb1ELb0ELb0ELb0EEEvNS_16Flash_bwd_paramsE,"aw",@nobits
	.sectionflags	@""
	.align	16
	.zero		1024


//--------------------- .nv.shared._ZN5flash27flash_bwd_convert_dq_kernelI23Flash_bwd_kernel_traitsILi256ELi64ELi64ELi8ELi4ELi2ELi2ELb0ELb1EN7cutlass10bfloat16_tE19Flash_kernel_traitsILi256ELi64ELi64ELi8ES3_EEEEvNS_16Flash_bwd_paramsEi --------------------------
	.section	.nv.shared._ZN5flash27flash_bwd_convert_dq_kernelI23Flash_bwd_kernel_traitsILi256ELi64ELi64ELi8ELi4ELi2ELi2ELb0ELb1EN7cutlass10bfloat16_tE19Flash_kernel_traitsILi256ELi64ELi64ELi8ES3_EEEEvNS_16Flash_bwd_paramsEi,"aw",@nobits
	.sectionflags	@""
	.align	16
	.zero		1024


//--------------------- .nv.shared._ZN5flash44flash_bwd_dq_dk_dv_loop_seqk_parallel_kernelI23Flash_bwd_kernel_traitsILi256ELi64ELi64ELi8ELi4ELi2ELi2ELb0ELb1EN7cutlass10bfloat16_tE19Flash_kernel_traitsILi256ELi64ELi64ELi8ES3_EELb1ELb0ELb0ELb0ELb0ELb0ELb0EEEvNS_16Flash_bwd_paramsE --------------------------
	.section	.nv.shared._ZN5flash44flash_bwd_dq_dk_dv_loop_seqk_parallel_kernelI23Flash_bwd_kernel_traitsILi256ELi64ELi64ELi8ELi4ELi2ELi2ELb0ELb1EN7cutlass10bfloat16_tE19Flash_kernel_traitsILi256ELi64ELi64ELi8ES3_EELb1ELb0ELb0ELb0ELb0ELb0ELb0EEEvNS_16Flash_bwd_paramsE,"aw",@nobits
	.sectionflags	@""
	.align	16
	.zero		1024


//--------------------- .nv.shared._ZN5flash44flash_bwd_dq_dk_dv_loop_seqk_parallel_kernelI23Flash_bwd_kernel_traitsILi256ELi64ELi64ELi8ELi4ELi2ELi2ELb0ELb1EN7cutlass10bfloat16_tE19Flash_kernel_traitsILi256ELi64ELi64ELi8ES3_EELb0ELb0ELb0ELb0ELb0ELb0ELb1EEEvNS_16Flash_bwd_paramsE --------------------------
	.section	.nv.shared._ZN5flash44flash_bwd_dq_dk_dv_loop_seqk_parallel_kernelI23Flash_bwd_kernel_traitsILi256ELi64ELi64ELi8ELi4ELi2ELi2ELb0ELb1EN7cutlass10bfloat16_tE19Flash_kernel_traitsILi256ELi64ELi64ELi8ES3_EELb0ELb0ELb0ELb0ELb0ELb0ELb1EEEvNS_16Flash_bwd_paramsE,"aw",@nobits
	.sectionflags	@""
	.align	16
	.zero		1024


//--------------------- .nv.shared._ZN5flash44flash_bwd_dq_dk_dv_loop_seqk_parallel_kernelI23Flash_bwd_kernel_traitsILi256ELi64ELi64ELi8ELi4ELi2ELi2ELb0ELb1EN7cutlass10bfloat16_tE19Flash_kernel_traitsILi256ELi64ELi64ELi8ES3_EELb1ELb0ELb1ELb0ELb0ELb0ELb0EEEvNS_16Flash_bwd_paramsE --------------------------
	.section	.nv.shared._ZN5flash44flash_bwd_dq_dk_dv_loop_seqk_parallel_kernelI23Flash_bwd_kernel_traitsILi256ELi64ELi64ELi8ELi4ELi2ELi2ELb0ELb1EN7cutlass10bfloat16_tE19Flash_kernel_traitsILi256ELi64ELi64ELi8ES3_EELb1ELb0ELb1ELb0ELb0ELb0ELb0EEEvNS_16Flash_bwd_paramsE,"aw",@nobits
	.sectionflags	@""
	.align	16
	.zero		1024


//--------------------- .nv.shared._ZN5flash44flash_bwd_dq_dk_dv_loop_seqk_parallel_kernelI23Flash_bwd_kernel_traitsILi256ELi64ELi64ELi8ELi4ELi2ELi2ELb0ELb1EN7cutlass10bfloat16_tE19Flash_kernel_traitsILi256ELi64ELi64ELi8ES3_EELb0ELb0ELb1ELb0ELb0ELb0ELb1EEEvNS_16Flash_bwd_paramsE --------------------------
	.section	.nv.shared._ZN5flash44flash_bwd_dq_dk_dv_loop_seqk_parallel_kernelI23Flash_bwd_kernel_traitsILi256ELi64ELi64ELi8ELi4ELi2ELi2ELb0ELb1EN7cutlass10bfloat16_tE19Flash_kernel_traitsILi256ELi64ELi64ELi8ES3_EELb0ELb0ELb1ELb0ELb0ELb0ELb1EEEvNS_16Flash_bwd_paramsE,"aw",@nobits
	.sectionflags	@""
	.align	16
	.zero		1024


//--------------------- .nv.shared._ZN5flash44flash_bwd_dq_dk_dv_loop_seqk_parallel_kernelI23Flash_bwd_kernel_traitsILi256ELi64ELi64ELi8ELi4ELi2ELi2ELb0ELb1EN7cutlass10bfloat16_tE19Flash_kernel_traitsILi256ELi64ELi64ELi8ES3_EELb1ELb0ELb0ELb0ELb0ELb1ELb0EEEvNS_16Flash_bwd_paramsE --------------------------
	.section	.nv.shared._ZN5flash44flash_bwd_dq_dk_dv_loop_seqk_parallel_kernelI23Flash_bwd_kernel_traitsILi256ELi64ELi64ELi8ELi4ELi2ELi2ELb0ELb1EN7cutlass10bfloat16_tE19Flash_kernel_traitsILi256ELi64ELi64ELi8ES3_EELb1ELb0ELb0ELb0ELb0ELb1ELb0EEEvNS_16Flash_bwd_paramsE,"aw",@nobits
	.sectionflags	@""
	.align	16
	.zero		1024


//--------------------- .nv.shared._ZN5flash44flash_bwd_dq_dk_dv_loop_seqk_parallel_kernelI23Flash_bwd_kernel_traitsILi256ELi64ELi64ELi8ELi4ELi2ELi2ELb0ELb1EN7cutlass10bfloat16_tE19Flash_kernel_traitsILi256ELi64ELi64ELi8ES3_EELb0ELb0ELb0ELb0ELb0ELb1ELb1EEEvNS_16Flash_bwd_paramsE --------------------------
	.section	.nv.shared._ZN5flash44flash_bwd_dq_dk_dv_loop_seqk_parallel_kernelI23Flash_bwd_kernel_traitsILi256ELi64ELi64ELi8ELi4ELi2ELi2ELb0ELb1EN7cutlass10bfloat16_tE19Flash_kernel_traitsILi256ELi64ELi64ELi8ES3_EELb0ELb0ELb0ELb0ELb0ELb1ELb1EEEvNS_16Flash_bwd_paramsE,"aw",@nobits
	.sectionflags	@""
	.align	16
	.zero		1024


//--------------------- .nv.shared._ZN5flash44flash_bwd_dq_dk_dv_loop_seqk_parallel_kernelI23Flash_bwd_kernel_traitsILi256ELi64ELi64ELi8ELi4ELi2ELi2ELb0ELb1EN7cutlass10bfloat16_tE19Flash_kernel_traitsILi256ELi64ELi64ELi8ES3_EELb1ELb0ELb0ELb1ELb0ELb0ELb0EEEvNS_16Flash_bwd_paramsE --------------------------
	.section	.nv.shared._ZN5flash44flash_bwd_dq_dk_dv_loop_seqk_parallel_kernelI23Flash_bwd_kernel_traitsILi256ELi64ELi64ELi8ELi4ELi2ELi2ELb0ELb1EN7cutlass10bfloat16_tE19Flash_kernel_traitsILi256ELi64ELi64ELi8ES3_EELb1ELb0ELb0ELb1ELb0ELb0ELb0EEEvNS_16Flash_bwd_paramsE,"aw",@nobits
	.sectionflags	@""
	.align	16
	.zero		1024


//--------------------- .nv.shared._ZN5flash44flash_bwd_dq_dk_dv_loop_seqk_parallel_kernelI23Flash_bwd_kernel_traitsILi256ELi64ELi64ELi8ELi4ELi2ELi2ELb0ELb1EN7cutlass10bfloat16_tE19Flash_kernel_traitsILi256ELi64ELi64ELi8ES3_EELb0ELb0ELb0ELb1ELb0ELb0ELb1EEEvNS_16Flash_bwd_paramsE --------------------------
	.section	.nv.shared._ZN5flash44flash_bwd_dq_dk_dv_loop_seqk_parallel_kernelI23Flash_bwd_kernel_traitsILi256ELi64ELi64ELi8ELi4ELi2ELi2ELb0ELb1EN7cutlass10bfloat16_tE19Flash_kernel_traitsILi256ELi64ELi64ELi8ES3_EELb0ELb0ELb0ELb1ELb0ELb0ELb1EEEvNS_16Flash_bwd_paramsE,"aw",@nobits
	.sectionflags	@""
	.align	16
	.zero		1024


//--------------------- .nv.shared._ZN5flash44flash_bwd_dq_dk_dv_loop_seqk_parallel_kernelI23Flash_bwd_kernel_traitsILi256ELi64ELi64ELi8ELi4ELi2ELi2ELb0ELb1EN7cutlass10bfloat16_tE19Flash_kernel_traitsILi256ELi64ELi64ELi8ES3_EELb1ELb0ELb1ELb0ELb0ELb1ELb0EEEvNS_16Flash_bwd_paramsE --------------------------
	.section	.nv.shared._ZN5flash44flash_bwd_dq_dk_dv_loop_seqk_parallel_kernelI23Flash_bwd_kernel_traitsILi256ELi64ELi64ELi8ELi4ELi2ELi2ELb0ELb1EN7cutlass10bfloat16_tE19Flash_kernel_traitsILi256ELi64ELi64ELi8ES3_EELb1ELb0ELb1ELb0ELb0ELb1ELb0EEEvNS_16Flash_bwd_paramsE,"aw",@nobits
	.sectionflags	@""
	.align	16
	.zero		1024


//--------------------- .nv.shared._ZN5flash44flash_bwd_dq_dk_dv_loop_seqk_parallel_kernelI23Flash_bwd_kernel_traitsILi256ELi64ELi64ELi8ELi4ELi2ELi2ELb0ELb1EN7cutlass10bfloat16_tE19Flash_kernel_traitsILi256ELi64ELi64ELi8ES3_EELb0ELb0ELb1ELb0ELb0ELb1ELb1EEEvNS_16Flash_bwd_paramsE --------------------------
	.section	.nv.shared._ZN5flash44flash_bwd_dq_dk_dv_loop_seqk_parallel_kernelI23Flash_bwd_kernel_traitsILi256ELi64ELi64ELi8ELi4ELi2ELi2ELb0ELb1EN7cutlass10bfloat16_tE19Flash_kernel_traitsILi256ELi64ELi64ELi8ES3_EELb0ELb0ELb1ELb0ELb0ELb1ELb1EEEvNS_16Flash_bwd_paramsE,"aw",@nobits
	.sectionflags	@""
	.align	16
	.zero		1024


//--------------------- .nv.shared._ZN5flash44flash_bwd_dq_dk_dv_loop_seqk_parallel_kernelI23Flash_bwd_kernel_traitsILi256ELi64ELi64ELi8ELi4ELi2ELi2ELb0ELb1EN7cutlass10bfloat16_tE19Flash_kernel_traitsILi256ELi64ELi64ELi8ES3_EELb1ELb0ELb1ELb1ELb0ELb0ELb0EEEvNS_16Flash_bwd_paramsE --------------------------
	.section	.nv.shared._ZN5flash44flash_bwd_dq_dk_dv_loop_seqk_parallel_kernelI23Flash_bwd_kernel_traitsILi256ELi64ELi64ELi8ELi4ELi2ELi2ELb0ELb1EN7cutlass10bfloat16_tE19Flash_kernel_traitsILi256ELi64ELi64ELi8ES3_EELb1ELb0ELb1ELb1ELb0ELb0ELb0EEEvNS_16Flash_bwd_paramsE,"aw",@nobits
	.sectionflags	@""
	.align	16
	.zero		1024


//--------------------- .nv.shared._ZN5flash44flash_bwd_dq_dk_dv_loop_seqk_parallel_kernelI23Flash_bwd_kernel_traitsILi256ELi64ELi64ELi8ELi4ELi2ELi2ELb0ELb1EN7cutlass10bfloat16_tE19Flash_kernel_traitsILi256ELi64ELi64ELi8ES3_EELb0ELb0ELb1ELb1ELb0ELb0ELb1EEEvNS_16Flash_bwd_paramsE --------------------------
	.section	.nv.shared._ZN5flash44flash_bwd_dq_dk_dv_loop_seqk_parallel_kernelI23Flash_bwd_kernel_traitsILi256ELi64ELi64ELi8ELi4ELi2ELi2ELb0ELb1EN7cutlass10bfloat16_tE19Flash_kernel_traitsILi256ELi64ELi64ELi8ES3_EELb0ELb0ELb1ELb1ELb0ELb0ELb1EEEvNS_16Flash_bwd_paramsE,"aw",@nobits
	.sectionflags	@""
	.align	16
	.zero		1024


//--------------------- .nv.shared._ZN5flash25flash_bwd_dot_do_o_kernelILb0E23Flash_bwd_kernel_traitsILi256ELi64ELi64ELi8ELi4ELi2ELi2ELb0ELb1EN7cutlass10bfloat16_tE19Flash_kernel_traitsILi256ELi64ELi64ELi8ES3_EEEEvNS_16Flash_bwd_paramsE --------------------------
	.section	.nv.shared._ZN5flash25flash_bwd_dot_do_o_kernelILb0E23Flash_bwd_kernel_traitsILi256ELi64ELi64ELi8ELi4ELi2ELi2ELb0ELb1EN7cutlass10bfloat16_tE19Flash_kernel_traitsILi256ELi64ELi64ELi8ES3_EEEEvNS_16Flash_bwd_paramsE,"aw",@nobits
	.sectionflags	@""
	.align	16
	.zero		1024


//--------------------- .nv.shared._ZN5flash25flash_bwd_dot_do_o_kernelILb1E23Flash_bwd_kernel_traitsILi256ELi64ELi64ELi8ELi4ELi2ELi2ELb0ELb1EN7cutlass10bfloat16_tE19Flash_kernel_traitsILi256ELi64ELi64ELi8ES3_EEEEvNS_16Flash_bwd_paramsE --------------------------
	.section	.nv.shared._ZN5flash25flash_bwd_dot_do_o_kernelILb1E23Flash_bwd_kernel_traitsILi256ELi64ELi64ELi8ELi4ELi2ELi2ELb0ELb1EN7cutlass10bfloat16_tE19Flash_kernel_traitsILi256ELi64ELi64ELi8ES3_EEEEvNS_16Flash_bwd_paramsE,"aw",@nobits
	.sectionflags	@""
	.align	16
	.zero		1024


//--------------------- .nv.shared._ZN5flash27flash_bwd_convert_dq_kernelI23Flash_bwd_kernel_traitsILi256ELi64ELi64ELi8ELi4ELi2ELi2ELb0ELb0EN7cutlass10bfloat16_tE19Flash_kernel_traitsILi256ELi64ELi64ELi8ES3_EEEEvNS_16Flash_bwd_paramsEi --------------------------
	.section	.nv.shared._ZN5flash27flash_bwd_convert_dq_kernelI23Flash_bwd_kernel_traitsILi256ELi64ELi64ELi8ELi4ELi2ELi2ELb0ELb0EN7cutlass10bfloat16_tE19Flash_kernel_traitsILi256ELi64ELi64ELi8ES3_EEEEvNS_16Flash_bwd_paramsEi,"aw",@nobits
	.sectionflags	@""
	.align	16
	.zero		1024


//--------------------- .nv.shared._ZN5flash44flash_bwd_dq_dk_dv_loop_seqk_parallel_kernelI23Flash_bwd_kernel_traitsILi256ELi64ELi64ELi8ELi4ELi2ELi2ELb0ELb0EN7cutlass10bfloat16_tE19Flash_kernel_traitsILi256ELi64ELi64ELi8ES3_EELb1ELb0ELb0ELb0ELb0ELb0ELb0EEEvNS_16Flash_bwd_paramsE --------------------------
	.section	.nv.shared._ZN5flash44flash_bwd_dq_dk_dv_loop_seqk_parallel_kernelI23Flash_bwd_kernel_traitsILi256ELi64ELi64ELi8ELi4ELi2ELi2ELb0ELb0EN7cutlass10bfloat16_tE19Flash_kernel_traitsILi256ELi64ELi64ELi8ES3_EELb1ELb0ELb0ELb0ELb0ELb0ELb0EEEvNS_16Flash_bwd_paramsE,"aw",@nobits
	.sectionflags	@""
	.align	16
	.zero		1024


//--------------------- .nv.shared._ZN5flash44flash_bwd_dq_dk_dv_loop_seqk_parallel_kernelI23Flash_bwd_kernel_traitsILi256ELi64ELi64ELi8ELi4ELi2ELi2ELb0ELb0EN7cutlass10bfloat16_tE19Flash_kernel_traitsILi256ELi64ELi64ELi8ES3_EELb0ELb0ELb0ELb0ELb0ELb0ELb1EEEvNS_16Flash_bwd_paramsE --------------------------
	.section	.nv.shared._ZN5flash44flash_bwd_dq_dk_dv_loop_seqk_parallel_kernelI23Flash_bwd_kernel_traitsILi256ELi64ELi64ELi8ELi4ELi2ELi2ELb0ELb0EN7cutlass10bfloat16_tE19Flash_kernel_traitsILi256ELi64ELi64ELi8ES3_EELb0ELb0ELb0ELb0ELb0ELb0ELb1EEEvNS_16Flash_bwd_paramsE,"aw",@nobits
	.sectionflags	@""
	.align	16
	.zero		1024


//--------------------- .nv.shared._ZN5flash44flash_bwd_dq_dk_dv_loop_seqk_parallel_kernelI23Flash_bwd_kernel_traitsILi256ELi64ELi64ELi8ELi4ELi2ELi2ELb0ELb0EN7cutlass10bfloat16_tE19Flash_kernel_traitsILi256ELi64ELi64ELi8ES3_EELb1ELb0ELb1ELb0ELb0ELb0ELb0EEEvNS_16Flash_bwd_paramsE --------------------------
	.section	.nv.shared._ZN5flash44flash_bwd_dq_dk_dv_loop_seqk_parallel_kernelI23Flash_bwd_kernel_traitsILi256ELi64ELi64ELi8ELi4ELi2ELi2ELb0ELb0EN7cutlass10bfloat16_tE19Flash_kernel_traitsILi256ELi64ELi64ELi8ES3_EELb1ELb0ELb1ELb0ELb0ELb0ELb0EEEvNS_16Flash_bwd_paramsE,"aw",@nobits
	.sectionflags	@""
	.align	16
	.zero		1024


//--------------------- .nv.shared._ZN5flash44flash_bwd_dq_dk_dv_loop_seqk_parallel_kernelI23Flash_bwd_kernel_traitsILi256ELi64ELi64ELi8ELi4ELi2ELi2ELb0ELb0EN7cutlass10bfloat16_tE19Flash_kernel_traitsILi256ELi64ELi64ELi8ES3_EELb0ELb0ELb1ELb0ELb0ELb0ELb1EEEvNS_16Flash_bwd_paramsE --------------------------
	.section	.nv.shared._ZN5flash44flash_bwd_dq_dk_dv_loop_seqk_parallel_kernelI23Flash_bwd_kernel_traitsILi256ELi64ELi64ELi8ELi4ELi2ELi2ELb0ELb0EN7cutlass10bfloat16_tE19Flash_kernel_traitsILi256ELi64ELi64ELi8ES3_EELb0ELb0ELb1ELb0ELb0ELb0ELb1EEEvNS_16Flash_bwd_paramsE,"aw",@nobits
	.sectionflags	@""
	.align	16
	.zero		1024


//--------------------- .nv.shared._ZN5flash44flash_bwd_dq_dk_dv_loop_seqk_parallel_kernelI23Flash_bwd_kernel_traitsILi256ELi64ELi64ELi8ELi4ELi2ELi2ELb0ELb0EN7cutlass10bfloat16_tE19Flash_kernel_traitsILi256ELi64ELi64ELi8ES3_EELb1ELb0ELb0ELb0ELb0ELb1ELb0EEEvNS_16Flash_bwd_paramsE --------------------------
	.section	.nv.shared._ZN5flash44flash_bwd_dq_dk_dv_loop_seqk_parallel_kernelI23Flash_bwd_kernel_traitsILi256ELi64ELi64ELi8ELi4ELi2ELi2ELb0ELb0EN7cutlass10bfloat16_tE19Flash_kernel_traitsILi256ELi64ELi64ELi8ES3_EELb1ELb0ELb0ELb0ELb0ELb1ELb0EEEvNS_16Flash_bwd_paramsE,"aw",@nobits
	.sectionflags	@""
	.align	16
	.zero		1024


//--------------------- .nv.shared._ZN5flash44flash_bwd_dq_dk_dv_loop_seqk_parallel_kernelI23Flash_bwd_kernel_traitsILi256ELi64ELi64ELi8ELi4ELi2ELi2ELb0ELb0EN7cutlass10bfloat16_tE19Flash_kernel_traitsILi256ELi64ELi64ELi8ES3_EELb0ELb0ELb0ELb0ELb0ELb1ELb1EEEvNS_16Flash_bwd_paramsE --------------------------
	.section	.nv.shared._ZN5flash44flash_bwd_dq_dk_dv_loop_seqk_parallel_kernelI23Flash_bwd_kernel_traitsILi256ELi64ELi64ELi8ELi4ELi2ELi2ELb0ELb0EN7cutlass10bfloat16_tE19Flash_kernel_traitsILi256ELi64ELi64ELi8ES3_EELb0ELb0ELb0ELb0ELb0ELb1ELb1EEEvNS_16Flash_bwd_paramsE,"aw",@nobits
	.sectionflags	@""
	.align	16
	.zero		1024


//--------------------- .nv.shared._ZN5flash44flash_bwd_dq_dk_dv_loop_seqk_parallel_kernelI23Flash_bwd_kernel_traitsILi256ELi64ELi64ELi8ELi4ELi2ELi2ELb0ELb0EN7cutlass10bfloat16_tE19Flash_kernel_traitsILi256ELi64ELi64ELi8ES3_EELb1ELb0ELb0ELb1ELb0ELb0ELb0EEEvNS_16Flash_bwd_paramsE --------------------------
	.section	.nv.shared._ZN5flash44flash_bwd_dq_dk_dv_loop_seqk_parallel_kernelI23Flash_bwd_kernel_traitsILi256ELi64ELi64ELi8ELi4ELi2ELi2ELb0ELb0EN7cutlass10bfloat16_tE19Flash_kernel_traitsILi256ELi64ELi64ELi8ES3_EELb1ELb0ELb0ELb1ELb0ELb0ELb0EEEvNS_16Flash_bwd_paramsE,"aw",@nobits
	.sectionflags	@""
	.align	16
	.zero		1024


//--------------------- .nv.shared._ZN5flash44flash_bwd_dq_dk_dv_loop_seqk_parallel_kernelI23Flash_bwd_kernel_traitsILi256ELi64ELi64ELi8ELi4ELi2ELi2ELb0ELb0EN7cutlass10bfloat16_tE19Flash_kernel_traitsILi256ELi64ELi64ELi8ES3_EELb0ELb0ELb0ELb1ELb0ELb0ELb1EEEvNS_16Flash_bwd_paramsE --------------------------
	.section	.nv.shared._ZN5flash44flash_bwd_dq_dk_dv_loop_seqk_parallel_kernelI23Flash_bwd_kernel_traitsILi256ELi64ELi64ELi8ELi4ELi2ELi2ELb0ELb0EN7cutlass10bfloat16_tE19Flash_kernel_traitsILi256ELi64ELi64ELi8ES3_EELb0ELb0ELb0ELb1ELb0ELb0ELb1EEEvNS_16Flash_bwd_paramsE,"aw",@nobits
	.sectionflags	@""
	.align	16
	.zero		1024


//--------------------- .nv.shared._ZN5flash44flash_bwd_dq_dk_dv_loop_seqk_parallel_kernelI23Flash_bwd_kernel_traitsILi256ELi64ELi64ELi8ELi4ELi2ELi2ELb0ELb0EN7cutlass10bfloat16_tE19Flash_kernel_traitsILi256ELi64ELi64ELi8ES3_EELb1ELb0ELb1ELb0ELb0ELb1ELb0EEEvNS_16Flash_bwd_paramsE --------------------------
	.section	.nv.shared._ZN5flash44flash_bwd_dq_dk_dv_loop_seqk_parallel_kernelI23Flash_bwd_kernel_traitsILi256ELi64ELi64ELi8ELi4ELi2ELi2ELb0ELb0EN7cutlass10bfloat16_tE19Flash_kernel_traitsILi256ELi64ELi64ELi8ES3_EELb1ELb0ELb1ELb0ELb0ELb1ELb0EEEvNS_16Flash_bwd_paramsE,"aw",@nobits
	.sectionflags	@""
	.align	16
	.zero		1024


//--------------------- .nv.shared._ZN5flash44flash_bwd_dq_dk_dv_loop_seqk_parallel_kernelI23Flash_bwd_kernel_traitsILi256ELi64ELi64ELi8ELi4ELi2ELi2ELb0ELb0EN7cutlass10bfloat16_tE19Flash_kernel_traitsILi256ELi64ELi64ELi8ES3_EELb0ELb0ELb1ELb0ELb0ELb1ELb1EEEvNS_16Flash_bwd_paramsE --------------------------
	.section	.nv.shared._ZN5flash44flash_bwd_dq_dk_dv_loop_seqk_parallel_kernelI23Flash_bwd_kernel_traitsILi256ELi64ELi64ELi8ELi4ELi2ELi2ELb0ELb0EN7cutlass10bfloat16_tE19Flash_kernel_traitsILi256ELi64ELi64ELi8ES3_EELb0ELb0ELb1ELb0ELb0ELb1ELb1EEEvNS_16Flash_bwd_paramsE,"aw",@nobits
	.sectionflags	@""
	.align	16
	.zero		1024


//--------------------- .nv.shared._ZN5flash44flash_bwd_dq_dk_dv_loop_seqk_parallel_kernelI23Flash_bwd_kernel_traitsILi256ELi64ELi64ELi8ELi4ELi2ELi2ELb0ELb0EN7cutlass10bfloat16_tE19Flash_kernel_traitsILi256ELi64ELi64ELi8ES3_EELb1ELb0ELb1ELb1ELb0ELb0ELb0EEEvNS_16Flash_bwd_paramsE --------------------------
	.section	.nv.shared._ZN5flash44flash_bwd_dq_dk_dv_loop_seqk_parallel_kernelI23Flash_bwd_kernel_traitsILi256ELi64ELi64ELi8ELi4ELi2ELi2ELb0ELb0EN7cutlass10bfloat16_tE19Flash_kernel_traitsILi256ELi64ELi64ELi8ES3_EELb1ELb0ELb1ELb1ELb0ELb0ELb0EEEvNS_16Flash_bwd_paramsE,"aw",@nobits
	.sectionflags	@""
	.align	16
	.zero		1024


//--------------------- .nv.shared._ZN5flash44flash_bwd_dq_dk_dv_loop_seqk_parallel_kernelI23Flash_bwd_kernel_traitsILi256ELi64ELi64ELi8ELi4ELi2ELi2ELb0ELb0EN7cutlass10bfloat16_tE19Flash_kernel_traitsILi256ELi64ELi64ELi8ES3_EELb0ELb0ELb1ELb1ELb0ELb0ELb1EEEvNS_16Flash_bwd_paramsE --------------------------
	.section	.nv.shared._ZN5flash44flash_bwd_dq_dk_dv_loop_seqk_parallel_kernelI23Flash_bwd_kernel_traitsILi256ELi64ELi64ELi8ELi4ELi2ELi2ELb0ELb0EN7cutlass10bfloat16_tE19Flash_kernel_traitsILi256ELi64ELi64ELi8ES3_EELb0ELb0ELb1ELb1ELb0ELb0ELb1EEEvNS_16Flash_bwd_paramsE,"aw",@nobits
	.sectionflags	@""
	.align	16
	.zero		1024


//--------------------- .nv.shared._ZN5flash25flash_bwd_dot_do_o_kernelILb0E23Flash_bwd_kernel_traitsILi256ELi64ELi64ELi8ELi4ELi2ELi2ELb0ELb0EN7cutlass10bfloat16_tE19Flash_kernel_traitsILi256ELi64ELi64ELi8ES3_EEEEvNS_16Flash_bwd_paramsE --------------------------
	.section	.nv.shared._ZN5flash25flash_bwd_dot_do_o_kernelILb0E23Flash_bwd_kernel_traitsILi256ELi64ELi64ELi8ELi4ELi2ELi2ELb0ELb0EN7cutlass10bfloat16_tE19Flash_kernel_traitsILi256ELi64ELi64ELi8ES3_EEEEvNS_16Flash_bwd_paramsE,"aw",@nobits
	.sectionflags	@""
	.align	16
	.zero		1024


//--------------------- .nv.shared._ZN5flash25flash_bwd_dot_do_o_kernelILb1E23Flash_bwd_kernel_traitsILi256ELi64ELi64ELi8ELi4ELi2ELi2ELb0ELb0EN7cutlass10bfloat16_tE19Flash_kernel_traitsILi256ELi64ELi64ELi8ES3_EEEEvNS_16Flash_bwd_paramsE --------------------------
	.section	.nv.shared._ZN5flash25flash_bwd_dot_do_o_kernelILb1E23Flash_bwd_kernel_traitsILi256ELi64ELi64ELi8ELi4ELi2ELi2ELb0ELb0EN7cutlass10bfloat16_tE19Flash_kernel_traitsILi256ELi64ELi64ELi8ES3_EEEEvNS_16Flash_bwd_paramsE,"aw",@nobits
	.sectionflags	@""
	.align	16
	.zero		1024


//--------------------- .nv.constant0._ZN5flash27flash_bwd_convert_dq_kernelI23Flash_bwd_kernel_traitsILi256ELi64ELi32ELi8ELi4ELi1ELi2ELb1ELb1EN7cutlass10bfloat16_tE19Flash_kernel_traitsILi256ELi64ELi32ELi8ES3_EEEEvNS_16Flash_bwd_paramsEi --------------------------
	.section	.nv.constant0._ZN5flash27flash_bwd_convert_dq_kernelI23Flash_bwd_kernel_traitsILi256ELi64ELi32ELi8ELi4ELi1ELi2ELb1ELb1EN7cutlass10bfloat16_tE19Flash_kernel_traitsILi256ELi64ELi32ELi8ES3_EEEEvNS_16Flash_bwd_paramsEi,"a",@progbits
	.sectionflags	@""
	.align	4
.nv.constant0._ZN5flash27flash_bwd_convert_dq_kernelI23Flash_bwd_kernel_traitsILi256ELi64ELi32ELi8ELi4ELi1ELi2ELb1ELb1EN7cutlass10bfloat16_tE19Flash_kernel_traitsILi256ELi64ELi32ELi8ES3_EEEEvNS_16Flash_bwd_paramsEi:
	.zero		1172


//--------------------- .nv.constant0._ZN5flash44flash_bwd_dq_dk_dv_loop_seqk_parallel_kernelI23Flash_bwd_kernel_traitsILi256ELi64ELi32ELi8ELi4ELi1ELi2ELb1ELb1EN7cutlass10bfloat16_tE19Flash_kernel_traitsILi256ELi64ELi32ELi8ES3_EELb0ELb0ELb0ELb0ELb0ELb0ELb0EEEvNS_16Flash_bwd_paramsE --------------------------
	.section	.nv.constant0._ZN5flash44flash_bwd_dq_dk_dv_loop_seqk_parallel_kernelI23Flash_bwd_kernel_traitsILi256ELi64ELi32ELi8ELi4ELi1ELi2ELb1ELb1EN7cutlass10bfloat16_tE19Flash_kernel_traitsILi256ELi64ELi32ELi8ES3_EELb0ELb0ELb0ELb0ELb0ELb0ELb0EEEvNS_16Flash_bwd_paramsE,"a",@progbits
	.sectionflags	@""
	.align	4
.nv.constant0._ZN5flash44flash_bwd_dq_dk_dv_loop_seqk_parallel_kernelI23Flash_bwd_kernel_traitsILi256ELi64ELi32ELi8ELi4ELi1ELi2ELb1ELb1EN7cutlass10bfloat16_tE19Flash_kernel_traitsILi256ELi64ELi32ELi8ES3_EELb0ELb0ELb0ELb0ELb0ELb0ELb0EEEvNS_16Flash_bwd_paramsE:
	.zero		1168


//--------------------- .nv.constant0._ZN5flash44flash_bwd_dq_dk_dv_loop_seqk_parallel_kernelI23Flash_bwd_kernel_traitsILi256ELi64ELi32ELi8ELi4ELi1ELi2ELb1ELb1EN7cutlass10bfloat16_tE19Flash_kernel_traitsILi256ELi64ELi32ELi8ES3_EELb0ELb0ELb0ELb0ELb0ELb0ELb1EEEvNS_16Flash_bwd_paramsE --------------------------
	.section	.nv.constant0._ZN5flash44flash_bwd_dq_dk_dv_loop_seqk_parallel_kernelI23Flash_bwd_kernel_traitsILi256ELi64ELi32ELi8ELi4ELi1ELi2ELb1ELb1EN7cutlass10bfloat16_tE19Flash_kernel_traitsILi256ELi64ELi32ELi8ES3_EELb0ELb0ELb0ELb0ELb0ELb0ELb1EEEvNS_16Flash_bwd_paramsE,"a",@progbits
	.sectionflags	@""
	.align	4
.nv.constant0._ZN5flash44flash_bwd_dq_dk_dv_loop_seqk_parallel_kernelI23Flash_bwd_kernel_traitsILi256ELi64ELi32ELi8ELi4ELi1ELi2ELb1ELb1EN7cutlass10bfloat16_tE19Flash_kernel_traitsILi256ELi64ELi32ELi8ES3_EELb0ELb0ELb0ELb0ELb0ELb0ELb1EEEvNS_16Flash_bwd_paramsE:
	.zero		1168


//--------------------- .nv.constant0._ZN5flash44flash_bwd_dq_dk_dv_loop_seqk_parallel_kernelI23Flash_bwd_kernel_traitsILi256ELi64ELi32ELi8ELi4ELi1ELi2ELb1ELb1EN7cutlass10bfloat16_tE19Flash_kernel_traitsILi256ELi64ELi32ELi8ES3_EELb0ELb0ELb1ELb0ELb0ELb0ELb0EEEvNS_16Flash_bwd_paramsE --------------------------
	.section	.nv.constant0._ZN5flash44flash_bwd_dq_dk_dv_loop_seqk_parallel_kernelI23Flash_bwd_kernel_traitsILi256ELi64ELi32ELi8ELi4ELi1ELi2ELb1ELb1EN7cutlass10bfloat16_tE19Flash_kernel_traitsILi256ELi64ELi32ELi8ES3_EELb0ELb0ELb1ELb0ELb0ELb0ELb0EEEvNS_16Flash_bwd_paramsE,"a",@progbits
	.sectionflags	@""
	.align	4
.nv.constant0._ZN5flash44flash_bwd_dq_dk_dv_loop_seqk_parallel_kernelI23Flash_bwd_kernel_traitsILi256ELi64ELi32ELi8ELi4ELi1ELi2ELb1ELb1EN7cutlass10bfloat16_tE19Flash_kernel_traitsILi256ELi64ELi32ELi8ES3_EELb0ELb0ELb1ELb0ELb0ELb0ELb0EEEvNS_16Flash_bwd_paramsE:
	.zero		1168


//--------------------- .nv.constant0._ZN5flash44flash_bwd_dq_dk_dv_loop_seqk_parallel_kernelI23Flash_bwd_kernel_traitsILi256ELi64ELi32ELi8ELi4ELi1ELi2ELb1ELb1EN7cutlass10bfloat16_tE19Flash_kernel_traitsILi256ELi64ELi32ELi8ES3_EELb0ELb0ELb1ELb0ELb0ELb0ELb1EEEvNS_16Flash_bwd_paramsE --------------------------
	.section	.nv.constant0._ZN5flash44flash_bwd_dq_dk_dv_loop_seqk_parallel_kernelI23Flash_bwd_kernel_traitsILi256ELi64ELi32ELi8ELi4ELi1ELi2ELb1ELb1EN7cutlass10bfloat16_tE19Flash_kernel_traitsILi256ELi64ELi32ELi8ES3_EELb0ELb0ELb1ELb0ELb0ELb0ELb1EEEvNS_16Flash_bwd_paramsE,"a",@progbits
	.sectionflags	@""
	.align	4
.nv.constant0._ZN5flash44flash_bwd_dq_dk_dv_loop_seqk_parallel_kernelI23Flash_bwd_kernel_traitsILi256ELi64ELi32ELi8ELi4ELi1ELi2ELb1ELb1EN7cutlass10bfloat16_tE19Flash_kernel_traitsILi256ELi64ELi32ELi8ES3_EELb0ELb0ELb1ELb0ELb0ELb0ELb1EEEvNS_16Flash_bwd_paramsE:
	.zero		1168


//--------------------- .nv.constant0._ZN5flash44flash_bwd_dq_dk_dv_loop_seqk_parallel_kernelI23Flash_bwd_kernel_traitsILi256ELi64ELi32ELi8ELi4ELi1ELi2ELb1ELb1EN7cutlass10bfloat16_tE19Flash_kernel_traitsILi256ELi64ELi32ELi8ES3_EELb0ELb0ELb0ELb0ELb0ELb1ELb0EEEvNS_16Flash_bwd_paramsE --------------------------
	.section	.nv.constant0._ZN5flash44flash_bwd_dq_dk_dv_loop_seqk_parallel_kernelI23Flash_bwd_kernel_traitsILi256ELi64ELi32ELi8ELi4ELi1ELi2ELb1ELb1EN7cutlass10bfloat16_tE19Flash_kernel_traitsILi256ELi64ELi32ELi8ES3_EELb0ELb0ELb0ELb0ELb0ELb1ELb0EEEvNS_16Flash_bwd_paramsE,"a",@progbits
	.sectionflags	@""
	.align	4
.nv.constant0._ZN5flash44flash_bwd_dq_dk_dv_loop_seqk_parallel_kernelI23Flash_bwd_kernel_traitsILi256ELi64ELi32ELi8ELi4ELi1ELi2ELb1ELb1EN7cutlass10bfloat16_tE19Flash_kernel_traitsILi256ELi64ELi32ELi8ES3_EELb0ELb0ELb0ELb0ELb0ELb1ELb0EEEvNS_16Flash_bwd_paramsE:
	.zero		1168


//--------------------- .nv.constant0._ZN5flash44flash_bwd_dq_dk_dv_loop_seqk_parallel_kernelI23Flash_bwd_kernel_traitsILi256ELi64ELi32ELi8ELi4ELi1ELi2ELb1ELb1EN7cutlass10bfloat16_tE19Flash_kernel_traitsILi256ELi64ELi32ELi8ES3_EELb0ELb0ELb0ELb0ELb0ELb1ELb1EEEvNS_16Flash_bwd_paramsE --------------------------
	.section	.nv.constant0._ZN5flash44flash_bwd_dq_dk_dv_loop_seqk_parallel_kernelI23Flash_bwd_kernel_traitsILi256ELi64ELi32ELi8ELi4ELi1ELi2ELb1ELb1EN7cutlass10bfloat16_tE19Flash_kernel_traitsILi256ELi64ELi32ELi8ES3_EELb0ELb0ELb0ELb0ELb0ELb1ELb1EEEvNS_16Flash_bwd_paramsE,"a",@progbits
	.sectionflags	@""
	.align	4
.nv.constant0._ZN5flash44flash_bwd_dq_dk_dv_loop_seqk_parallel_kernelI23Flash_bwd_kernel_traitsILi256ELi64ELi32ELi8ELi4ELi1ELi2ELb1ELb1EN7cutlass10bfloat16_tE19Flash_kernel_traitsILi256ELi64ELi32ELi8ES3_EELb0ELb0ELb0ELb0ELb0ELb1ELb1EEEvNS_16Flash_bwd_paramsE:
	.zero		1168


//--------------------- .nv.constant0._ZN5flash44flash_bwd_dq_dk_dv_loop_seqk_parallel_kernelI23Flash_bwd_kernel_traitsILi256ELi64ELi32ELi8ELi4ELi1ELi2ELb1ELb1EN7cutlass10bfloat16_tE19Flash_kernel_traitsILi256ELi64ELi32ELi8ES3_EELb0ELb0ELb0ELb1ELb0ELb0ELb0EEEvNS_16Flash_bwd_paramsE --------------------------
	.section	.nv.constant0._ZN5flash44flash_bwd_dq_dk_dv_loop_seqk_parallel_kernelI23Flash_bwd_kernel_traitsILi256ELi64ELi32ELi8ELi4ELi1ELi2ELb1ELb1EN7cutlass10bfloat16_tE19Flash_kernel_traitsILi256ELi64ELi32ELi8ES3_EELb0ELb0ELb0ELb1ELb0ELb0ELb0EEEvNS_16Flash_bwd_paramsE,"a",@progbits
	.sectionflags	@""
	.align	4
.nv.constant0._ZN5flash44flash_bwd_dq_dk_dv_loop_seqk_parallel_kernelI23Flash_bwd_kernel_traitsILi256ELi64ELi32ELi8ELi4ELi1ELi2ELb1ELb1EN7cutlass10bfloat16_tE19Flash_kernel_traitsILi256ELi64ELi32ELi8ES3_EELb0ELb0ELb0ELb1ELb0ELb0ELb0EEEvNS_16Flash_bwd_paramsE:
	.zero		1168


//--------------------- .nv.constant0._ZN5flash44flash_bwd_dq_dk_dv_loop_seqk_parallel_kernelI23Flash_bwd_kernel_traitsILi256ELi64ELi32ELi8ELi4ELi1ELi2ELb1ELb1EN7cutlass10bfloat16_tE19Flash_kernel_traitsILi256ELi64ELi32ELi8ES3_EELb0ELb0ELb0ELb1ELb0ELb0ELb1EEEvNS_16Flash_bwd_paramsE --------------------------
	.section	.nv.constant0._ZN5flash44flash_bwd_dq_dk_dv_loop_seqk_parallel_kernelI23Flash_bwd_kernel_traitsILi256ELi64ELi32ELi8ELi4ELi1ELi2ELb1ELb1EN7cutlass10bfloat16_tE19Flash_kernel_traitsILi256ELi64ELi32ELi8ES3_EELb0ELb0ELb0ELb1ELb0ELb0ELb1EEEvNS_16Flash_bwd_paramsE,"a",@progbits
	.sectionflags	@""
	.align	4
.nv.constant0._ZN5flash44flash_bwd_dq_dk_dv_loop_seqk_parallel_kernelI23Flash_bwd_kernel_traitsILi256ELi64ELi32ELi8ELi4ELi1ELi2ELb1ELb1EN7cutlass10bfloat16_tE19Flash_kernel_traitsILi256ELi64ELi32ELi8ES3_EELb0ELb0ELb0ELb1ELb0ELb0ELb1EEEvNS_16Flash_bwd_paramsE:
	.zero		1168


//--------------------- .nv.constant0._ZN5flash44flash_bwd_dq_dk_dv_loop_seqk_parallel_kernelI23Flash_bwd_kernel_traitsILi256ELi64ELi32ELi8ELi4ELi1ELi2ELb1ELb1EN7cutlass10bfloat16_tE19Flash_kernel_traitsILi256ELi64ELi32ELi8ES3_EELb0ELb0ELb1ELb0ELb0ELb1ELb0EEEvNS_16Flash_bwd_paramsE --------------------------
	.section	.nv.constant0._ZN5flash44flash_bwd_dq_dk_dv_loop_seqk_parallel_kernelI23Flash_bwd_kernel_traitsILi256ELi64ELi32ELi8ELi4ELi1ELi2ELb1ELb1EN7cutlass10bfloat16_tE19Flash_kernel_traitsILi256ELi64ELi32ELi8ES3_EELb0ELb0ELb1ELb0ELb0ELb1ELb0EEEvNS_16Flash_bwd_paramsE,"a",@progbits
	.sectionflags	@""
	.align	4
.nv.constant0._ZN5flash44flash_bwd_dq_dk_dv_loop_seqk_parallel_kernelI23Flash_bwd_kernel_traitsILi256ELi64ELi32ELi8ELi4ELi1ELi2ELb1ELb1EN7cutlass10bfloat16_tE19Flash_kernel_traitsILi256ELi64ELi32ELi8ES3_EELb0ELb0ELb1ELb0ELb0ELb1ELb0EEEvNS_16Flash_bwd_paramsE:
	.zero		1168


//--------------------- .nv.constant0._ZN5flash44flash_bwd_dq_dk_dv_loop_seqk_parallel_kernelI23Flash_bwd_kernel_traitsILi256ELi64ELi32ELi8ELi4ELi1ELi2ELb1ELb1EN7cutlass10bfloat16_tE19Flash_kernel_traitsILi256ELi64ELi32ELi8ES3_EELb0ELb0ELb1ELb0ELb0ELb1ELb1EEEvNS_16Flash_bwd_paramsE --------------------------
	.section	.nv.constant0._ZN5flash44flash_bwd_dq_dk_dv_loop_seqk_parallel_kernelI23Flash_bwd_kernel_traitsILi256ELi64ELi32ELi8ELi4ELi1ELi2ELb1ELb1EN7cutlass10bfloat16_tE19Flash_kernel_traitsILi256ELi64ELi32ELi8ES3_EELb0ELb0ELb1ELb0ELb0ELb1ELb1EEEvNS_16Flash_bwd_paramsE,"a",@progbits
	.sectionflags	@""
	.align	4
.nv.constant0._ZN5flash44flash_bwd_dq_dk_dv_loop_seqk_parallel_kernelI23Flash_bwd_kernel_traitsILi256ELi64ELi32ELi8ELi4ELi1ELi2ELb1ELb1EN7cutlass10bfloat16_tE19Flash_kernel_traitsILi256ELi64ELi32ELi8ES3_EELb0ELb0ELb1ELb0ELb0ELb1ELb1EEEvNS_16Flash_bwd_paramsE:
	.zero		1168


//--------------------- .nv.constant0._ZN5flash44flash_bwd_dq_dk_dv_loop_seqk_parallel_kernelI23Flash_bwd_kernel_traitsILi256ELi64ELi32ELi8ELi4ELi1ELi2ELb1ELb1EN7cutlass10bfloat16_tE19Flash_kernel_traitsILi256ELi64ELi32ELi8ES3_EELb0ELb0ELb1ELb1ELb0ELb0ELb0EEEvNS_16Flash_bwd_paramsE --------------------------
	.section	.nv.constant0._ZN5flash44flash_bwd_dq_dk_dv_loop_seqk_parallel_kernelI23Flash_bwd_kernel_traitsILi256ELi64ELi32ELi8ELi4ELi1ELi2ELb1ELb1EN7cutlass10bfloat16_tE19Flash_kernel_traitsILi256ELi64ELi32ELi8ES3_EELb0ELb0ELb1ELb1ELb0ELb0ELb0EEEvNS_16Flash_bwd_paramsE,"a",@progbits
	.sectionflags	@""
	.align	4
.nv.constant0._ZN5flash44flash_bwd_dq_dk_dv_loop_seqk_parallel_kernelI23Flash_bwd_kernel_traitsILi256ELi64ELi32ELi8ELi4ELi1ELi2ELb1ELb1EN7cutlass10bfloat16_tE19Flash_kernel_traitsILi256ELi64ELi32ELi8ES3_EELb0ELb0ELb1ELb1ELb0ELb0ELb0EEEvNS_16Flash_bwd_paramsE:
	.zero		1168


//--------------------- .nv.constant0._ZN5flash44flash_bwd_dq_dk_dv_loop_seqk_parallel_kernelI23Flash_bwd_kernel_traitsILi256ELi64ELi32ELi8ELi4ELi1ELi2ELb1ELb1EN7cutlass10bfloat16_tE19Flash_kernel_traitsILi256ELi64ELi32ELi8ES3_EELb0ELb0ELb1ELb1ELb0ELb0ELb1EEEvNS_16Flash_bwd_paramsE --------------------------
	.section	.nv.constant0._ZN5flash44flash_bwd_dq_dk_dv_loop_seqk_parallel_kernelI23Flash_bwd_kernel_traitsILi256ELi64ELi32ELi8ELi4ELi1ELi2ELb1ELb1EN7cutlass10bfloat16_tE19Flash_kernel_traitsILi256ELi64ELi32ELi8ES3_EELb0ELb0ELb1ELb1ELb0ELb0ELb1EEEvNS_16Flash_bwd_paramsE,"a",@progbits
	.sectionflags	@""
	.align	4
.nv.constant0._ZN5flash44flash_bwd_dq_dk_dv_loop_seqk_parallel_kernelI23Flash_bwd_kernel_traitsILi256ELi64ELi32ELi8ELi4ELi1ELi2ELb1ELb1EN7cutlass10bfloat16_tE19Flash_kernel_traitsILi256ELi64ELi32ELi8ES3_EELb0ELb0ELb1ELb1ELb0ELb0ELb1EEEvNS_16Flash_bwd_paramsE:
	.zero		1168


//--------------------- .nv.constant0._ZN5flash25flash_bwd_dot_do_o_kernelILb0E23Flash_bwd_kernel_traitsILi256ELi64ELi32ELi8ELi4ELi1ELi2ELb1ELb1EN7cutlass10bfloat16_tE19Flash_kernel_traitsILi256ELi64ELi32ELi8ES3_EEEEvNS_16Flash_bwd_paramsE --------------------------
	.section	.nv.constant0._ZN5flash25flash_bwd_dot_do_o_kernelILb0E23Flash_bwd_kernel_traitsILi256ELi64ELi32ELi8ELi4ELi1ELi2ELb1ELb1EN7cutlass10bfloat16_tE19Flash_kernel_traitsILi256ELi64ELi32ELi8ES3_EEEEvNS_16Flash_bwd_paramsE,"a",@progbits
	.sectionflags	@""
	.align	4
.nv.constant0._ZN5flash25flash_bwd_dot_do_o_kernelILb0E23Flash_bwd_kernel_traitsILi256ELi64ELi32ELi8ELi4ELi1ELi2ELb1ELb1EN7cutlass10bfloat16_tE19Flash_kernel_traitsILi256ELi64ELi32ELi8ES3_EEEEvNS_16Flash_bwd_paramsE:
	.zero		1168


//--------------------- .nv.constant0._ZN5flash25flash_bwd_dot_do_o_kernelILb1E23Flash_bwd_kernel_traitsILi256ELi64ELi32ELi8ELi4ELi1ELi2ELb1ELb1EN7cutlass10bfloat16_tE19Flash_kernel_traitsILi256ELi64ELi32ELi8ES3_EEEEvNS_16Flash_bwd_paramsE --------------------------
	.section	.nv.constant0._ZN5flash25flash_bwd_dot_do_o_kernelILb1E23Flash_bwd_kernel_traitsILi256ELi64ELi32ELi8ELi4ELi1ELi2ELb1ELb1EN7cutlass10bfloat16_tE19Flash_kernel_traitsILi256ELi64ELi32ELi8ES3_EEEEvNS_16Flash_bwd_paramsE,"a",@progbits
	.sectionflags	@""
	.align	4
.nv.constant0._ZN5flash25flash_bwd_dot_do_o_kernelILb1E23Flash_bwd_kernel_traitsILi256ELi64ELi32ELi8ELi4ELi1ELi2ELb1ELb1EN7cutlass10bfloat16_tE19Flash_kernel_traitsILi256ELi64ELi32ELi8ES3_EEEEvNS_16Flash_bwd_paramsE:
	.zero		1168


//--------------------- .nv.constant0._ZN5flash44flash_bwd_dq_dk_dv_loop_seqk_parallel_kernelI23Flash_bwd_kernel_traitsILi256ELi64ELi64ELi8ELi4ELi2ELi2ELb0ELb1EN7cutlass10bfloat16_tE19Flash_kernel_traitsILi256ELi64ELi64ELi8ES3_EELb0ELb0ELb0ELb0ELb0ELb0ELb0EEEvNS_16Flash_bwd_paramsE --------------------------
	.section	.nv.constant0._ZN5flash44flash_bwd_dq_dk_dv_loop_seqk_parallel_kernelI23Flash_bwd_kernel_traitsILi256ELi64ELi64ELi8ELi4ELi2ELi2ELb0ELb1EN7cutlass10bfloat16_tE19Flash_kernel_traitsILi256ELi64ELi64ELi8ES3_EELb0ELb0ELb0ELb0ELb0ELb0ELb0EEEvNS_16Flash_bwd_paramsE,"a",@progbits
	.sectionflags	@""
	.align	4
.nv.constant0._ZN5flash44flash_bwd_dq_dk_dv_loop_seqk_parallel_kernelI23Flash_bwd_kernel_traitsILi256ELi64ELi64ELi8ELi4ELi2ELi2ELb0ELb1EN7cutlass10bfloat16_tE19Flash_kernel_traitsILi256ELi64ELi64ELi8ES3_EELb0ELb0ELb0ELb0ELb0ELb0ELb0EEEvNS_16Flash_bwd_paramsE:
	.zero		1168


//--------------------- .nv.constant0._ZN5flash44flash_bwd_dq_dk_dv_loop_seqk_parallel_kernelI23Flash_bwd_kernel_traitsILi256ELi64ELi64ELi8ELi4ELi2ELi2ELb0ELb1EN7cutlass10bfloat16_tE19Flash_kernel_traitsILi256ELi64ELi64ELi8ES3_EELb0ELb0ELb1ELb0ELb0ELb0ELb0EEEvNS_16Flash_bwd_paramsE --------------------------
	.section	.nv.constant0._ZN5flash44flash_bwd_dq_dk_dv_loop_seqk_parallel_kernelI23Flash_bwd_kernel_traitsILi256ELi64ELi64ELi8ELi4ELi2ELi2ELb0ELb1EN7cutlass10bfloat16_tE19Flash_kernel_traitsILi256ELi64ELi64ELi8ES3_EELb0ELb0ELb1ELb0ELb0ELb0ELb0EEEvNS_16Flash_bwd_paramsE,"a",@progbits
	.sectionflags	@""
	.align	4
.nv.constant0._ZN5flash44flash_bwd_dq_dk_dv_loop_seqk_parallel_kernelI23Flash_bwd_kernel_traitsILi256ELi64ELi64ELi8ELi4ELi2ELi2ELb0ELb1EN7cutlass10bfloat16_tE19Flash_kernel_traitsILi256ELi64ELi64ELi8ES3_EELb0ELb0ELb1ELb0ELb0ELb0ELb0EEEvNS_16Flash_bwd_paramsE:
	.zero		1168


//--------------------- .nv.constant0._ZN5flash44flash_bwd_dq_dk_dv_loop_seqk_parallel_kernelI23Flash_bwd_kernel_traitsILi256ELi64ELi64ELi8ELi4ELi2ELi2ELb0ELb1EN7cutlass10bfloat16_tE19Flash_kernel_traitsILi256ELi64ELi64ELi8ES3_EELb0ELb0ELb0ELb0ELb0ELb1ELb0EEEvNS_16Flash_bwd_paramsE --------------------------
	.section	.nv.constant0._ZN5flash44flash_bwd_dq_dk_dv_loop_seqk_parallel_kernelI23Flash_bwd_kernel_traitsILi256ELi64ELi64ELi8ELi4ELi2ELi2ELb0ELb1EN7cutlass10bfloat16_tE19Flash_kernel_traitsILi256ELi64ELi64ELi8ES3_EELb0ELb0ELb0ELb0ELb0ELb1ELb0EEEvNS_16Flash_bwd_paramsE,"a",@progbits
	.sectionflags	@""
	.align	4
.nv.constant0._ZN5flash44flash_bwd_dq_dk_dv_loop_seqk_parallel_kernelI23Flash_bwd_kernel_traitsILi256ELi64ELi64ELi8ELi4ELi2ELi2ELb0ELb1EN7cutlass10bfloat16_tE19Flash_kernel_traitsILi256ELi64ELi64ELi8ES3_EELb0ELb0ELb0ELb0ELb0ELb1ELb0EEEvNS_16Flash_bwd_paramsE:
	.zero		1168


//--------------------- .nv.constant0._ZN5flash44flash_bwd_dq_dk_dv_loop_seqk_parallel_kernelI23Flash_bwd_kernel_traitsILi256ELi64ELi64ELi8ELi4ELi2ELi2ELb0ELb1EN7cutlass10bfloat16_tE19Flash_kernel_traitsILi256ELi64ELi64ELi8ES3_EELb0ELb0ELb0ELb1ELb0ELb0ELb0EEEvNS_16Flash_bwd_paramsE --------------------------
	.section	.nv.constant0._ZN5flash44flash_bwd_dq_dk_dv_loop_seqk_parallel_kernelI23Flash_bwd_kernel_traitsILi256ELi64ELi64ELi8ELi4ELi2ELi2ELb0ELb1EN7cutlass10bfloat16_tE19Flash_kernel_traitsILi256ELi64ELi64ELi8ES3_EELb0ELb0ELb0ELb1ELb0ELb0ELb0EEEvNS_16Flash_bwd_paramsE,"a",@progbits
	.sectionflags	@""
	.align	4
.nv.constant0._ZN5flash44flash_bwd_dq_dk_dv_loop_seqk_parallel_kernelI23Flash_bwd_kernel_traitsILi256ELi64ELi64ELi8ELi4ELi2ELi2ELb0ELb1EN7cutlass10bfloat16_tE19Flash_kernel_traitsILi256ELi64ELi64ELi8ES3_EELb0ELb0ELb0ELb1ELb0ELb0ELb0EEEvNS_16Flash_bwd_paramsE:
	.zero		1168


//--------------------- .nv.constant0._ZN5flash44flash_bwd_dq_dk_dv_loop_seqk_parallel_kernelI23Flash_bwd_kernel_traitsILi256ELi64ELi64ELi8ELi4ELi2ELi2ELb0ELb1EN7cutlass10bfloat16_tE19Flash_kernel_traitsILi256ELi64ELi64ELi8ES3_EELb0ELb0ELb1ELb0ELb0ELb1ELb0EEEvNS_16Flash_bwd_paramsE --------------------------
	.section	.nv.constant0._ZN5flash44flash_bwd_dq_dk_dv_loop_seqk_parallel_kernelI23Flash_bwd_kernel_traitsILi256ELi64ELi64ELi8ELi4ELi2ELi2ELb0ELb1EN7cutlass10bfloat16_tE19Flash_kernel_traitsILi256ELi64ELi64ELi8ES3_EELb0ELb0ELb1ELb0ELb0ELb1ELb0EEEvNS_16Flash_bwd_paramsE,"a",@progbits
	.sectionflags	@""
	.align	4
.nv.constant0._ZN5flash44flash_bwd_dq_dk_dv_loop_seqk_parallel_kernelI23Flash_bwd_kernel_traitsILi256ELi64ELi64ELi8ELi4ELi2ELi2ELb0ELb1EN7cutlass10bfloat16_tE19Flash_kernel_traitsILi256ELi64ELi64ELi8ES3_EELb0ELb0ELb1ELb0ELb0ELb1ELb0EEEvNS_16Flash_bwd_paramsE:
	.zero		1168


//--------------------- .nv.constant0._ZN5flash44flash_bwd_dq_dk_dv_loop_seqk_parallel_kernelI23Flash_bwd_kernel_traitsILi256ELi64ELi64ELi8ELi4ELi2ELi2ELb0ELb1EN7cutlass10bfloat16_tE19Flash_kernel_traitsILi256ELi64ELi64ELi8ES3_EELb0ELb0ELb1ELb1ELb0ELb0ELb0EEEvNS_16Flash_bwd_paramsE --------------------------
	.section	.nv.constant0._ZN5flash44flash_bwd_dq_dk_dv_loop_seqk_parallel_kernelI23Flash_bwd_kernel_traitsILi256ELi64ELi64ELi8ELi4ELi2ELi2ELb0ELb1EN7cutlass10bfloat16_tE19Flash_kernel_traitsILi256ELi64ELi64ELi8ES3_EELb0ELb0ELb1ELb1ELb0ELb0ELb0EEEvNS_16Flash_bwd_paramsE,"a",@progbits
	.sectionflags	@""
	.align	4
.nv.constant0._ZN5flash44flash_bwd_dq_dk_dv_loop_seqk_parallel_kernelI23Flash_bwd_kernel_traitsILi256ELi64ELi64ELi8ELi4ELi2ELi2ELb0ELb1EN7cutlass10bfloat16_tE19Flash_kernel_traitsILi256ELi64ELi64ELi8ES3_EELb0ELb0ELb1ELb1ELb0ELb0ELb0EEEvNS_16Flash_bwd_paramsE:
	.zero		1168


//--------------------- .nv.constant0._ZN5flash44flash_bwd_dq_dk_dv_loop_seqk_parallel_kernelI23Flash_bwd_kernel_traitsILi256ELi64ELi64ELi8ELi4ELi2ELi2ELb0ELb0EN7cutlass10bfloat16_tE19Flash_kernel_traitsILi256ELi64ELi64ELi8ES3_EELb0ELb0ELb0ELb0ELb0ELb0ELb0EEEvNS_16Flash_bwd_paramsE --------------------------
	.section	.nv.constant0._ZN5flash44flash_bwd_dq_dk_dv_loop_seqk_parallel_kernelI23Flash_bwd_kernel_traitsILi256ELi64ELi64ELi8ELi4ELi2ELi2ELb0ELb0EN7cutlass10bfloat16_tE19Flash_kernel_traitsILi256ELi64ELi64ELi8ES3_EELb0ELb0ELb0ELb0ELb0ELb0ELb0EEEvNS_16Flash_bwd_paramsE,"a",@progbits
	.sectionflags	@""
	.align	4
.nv.constant0._ZN5flash44flash_bwd_dq_dk_dv_loop_seqk_parallel_kernelI23Flash_bwd_kernel_traitsILi256ELi64ELi64ELi8ELi4ELi2ELi2ELb0ELb0EN7cutlass10bfloat16_tE19Flash_kernel_traitsILi256ELi64ELi64ELi8ES3_EELb0ELb0ELb0ELb0ELb0ELb0ELb0EEEvNS_16Flash_bwd_paramsE:
	.zero		1168


//--------------------- .nv.constant0._ZN5flash44flash_bwd_dq_dk_dv_loop_seqk_parallel_kernelI23Flash_bwd_kernel_traitsILi256ELi64ELi64ELi8ELi4ELi2ELi2ELb0ELb0EN7cutlass10bfloat16_tE19Flash_kernel_traitsILi256ELi64ELi64ELi8ES3_EELb0ELb0ELb1ELb0ELb0ELb0ELb0EEEvNS_16Flash_bwd_paramsE --------------------------
	.section	.nv.constant0._ZN5flash44flash_bwd_dq_dk_dv_loop_seqk_parallel_kernelI23Flash_bwd_kernel_traitsILi256ELi64ELi64ELi8ELi4ELi2ELi2ELb0ELb0EN7cutlass10bfloat16_tE19Flash_kernel_traitsILi256ELi64ELi64ELi8ES3_EELb0ELb0ELb1ELb0ELb0ELb0ELb0EEEvNS_16Flash_bwd_paramsE,"a",@progbits
	.sectionflags	@""
	.align	4
.nv.constant0._ZN5flash44flash_bwd_dq_dk_dv_loop_seqk_parallel_kernelI23Flash_bwd_kernel_traitsILi256ELi64ELi64ELi8ELi4ELi2ELi2ELb0ELb0EN7cutlass10bfloat16_tE19Flash_kernel_traitsILi256ELi64ELi64ELi8ES3_EELb0ELb0ELb1ELb0ELb0ELb0ELb0EEEvNS_16Flash_bwd_paramsE:
	.zero		1168


//--------------------- .nv.constant0._ZN5flash44flash_bwd_dq_dk_dv_loop_seqk_parallel_kernelI23Flash_bwd_kernel_traitsILi256ELi64ELi64ELi8ELi4ELi2ELi2ELb0ELb0EN7cutlass10bfloat16_tE19Flash_kernel_traitsILi256ELi64ELi64ELi8ES3_EELb0ELb0ELb0ELb0ELb0ELb1ELb0EEEvNS_16Flash_bwd_paramsE --------------------------
	.section	.nv.constant0._ZN5flash44flash_bwd_dq_dk_dv_loop_seqk_parallel_kernelI23Flash_bwd_kernel_traitsILi256ELi64ELi64ELi8ELi4ELi2ELi2ELb0ELb0EN7cutlass10bfloat16_tE19Flash_kernel_traitsILi256ELi64ELi64ELi8ES3_EELb0ELb0ELb0ELb0ELb0ELb1ELb0EEEvNS_16Flash_bwd_paramsE,"a",@progbits
	.sectionflags	@""
	.align	4
.nv.constant0._ZN5flash44flash_bwd_dq_dk_dv_loop_seqk_parallel_kernelI23Flash_bwd_kernel_traitsILi256ELi64ELi64ELi8ELi4ELi2ELi2ELb0ELb0EN7cutlass10bfloat16_tE19Flash_kernel_traitsILi256ELi64ELi64ELi8ES3_EELb0ELb0ELb0ELb0ELb0ELb1ELb0EEEvNS_16Flash_bwd_paramsE:
	.zero		1168


//--------------------- .nv.constant0._ZN5flash44flash_bwd_dq_dk_dv_loop_seqk_parallel_kernelI23Flash_bwd_kernel_traitsILi256ELi64ELi64ELi8ELi4ELi2ELi2ELb0ELb0EN7cutlass10bfloat16_tE19Flash_kernel_traitsILi256ELi64ELi64ELi8ES3_EELb0ELb0ELb0ELb1ELb0ELb0ELb0EEEvNS_16Flash_bwd_paramsE --------------------------
	.section	.nv.constant0._ZN5flash44flash_bwd_dq_dk_dv_loop_seqk_parallel_kernelI23Flash_bwd_kernel_traitsILi256ELi64ELi64ELi8ELi4ELi2ELi2ELb0ELb0EN7cutlass10bfloat16_tE19Flash_kernel_traitsILi256ELi64ELi64ELi8ES3_EELb0ELb0ELb0ELb1ELb0ELb0ELb0EEEvNS_16Flash_bwd_paramsE,"a",@progbits
	.sectionflags	@""
	.align	4
.nv.constant0._ZN5flash44flash_bwd_dq_dk_dv_loop_seqk_parallel_kernelI23Flash_bwd_kernel_traitsILi256ELi64ELi64ELi8ELi4ELi2ELi2ELb0ELb0EN7cutlass10bfloat16_tE19Flash_kernel_traitsILi256ELi64ELi64ELi8ES3_EELb0ELb0ELb0ELb1ELb0ELb0ELb0EEEvNS_16Flash_bwd_paramsE:
	.zero		1168


//--------------------- .nv.constant0._ZN5flash44flash_bwd_dq_dk_dv_loop_seqk_parallel_kernelI23Flash_bwd_kernel_traitsILi256ELi64ELi64ELi8ELi4ELi2ELi2ELb0ELb0EN7cutlass10bfloat16_tE19Flash_kernel_traitsILi256ELi64ELi64ELi8ES3_EELb0ELb0ELb1ELb0ELb0ELb1ELb0EEEvNS_16Flash_bwd_paramsE --------------------------
	.section	.nv.constant0._ZN5flash44flash_bwd_dq_dk_dv_loop_seqk_parallel_kernelI23Flash_bwd_kernel_traitsILi256ELi64ELi64ELi8ELi4ELi2ELi2ELb0ELb0EN7cutlass10bfloat16_tE19Flash_kernel_traitsILi256ELi64ELi64ELi8ES3_EELb0ELb0ELb1ELb0ELb0ELb1ELb0EEEvNS_16Flash_bwd_paramsE,"a",@progbits
	.sectionflags	@""
	.align	4
.nv.constant0._ZN5flash44flash_bwd_dq_dk_dv_loop_seqk_parallel_kernelI23Flash_bwd_kernel_traitsILi256ELi64ELi64ELi8ELi4ELi2ELi2ELb0ELb0EN7cutlass10bfloat16_tE19Flash_kernel_traitsILi256ELi64ELi64ELi8ES3_EELb0ELb0ELb1ELb0ELb0ELb1ELb0EEEvNS_16Flash_bwd_paramsE:
	.zero		1168


//--------------------- .nv.constant0._ZN5flash44flash_bwd_dq_dk_dv_loop_seqk_parallel_kernelI23Flash_bwd_kernel_traitsILi256ELi64ELi64ELi8ELi4ELi2ELi2ELb0ELb0EN7cutlass10bfloat16_tE19Flash_kernel_traitsILi256ELi64ELi64ELi8ES3_EELb0ELb0ELb1ELb1ELb0ELb0ELb0EEEvNS_16Flash_bwd_paramsE --------------------------
	.section	.nv.constant0._ZN5flash44flash_bwd_dq_dk_dv_loop_seqk_parallel_kernelI23Flash_bwd_kernel_traitsILi256ELi64ELi64ELi8ELi4ELi2ELi2ELb0ELb0EN7cutlass10bfloat16_tE19Flash_kernel_traitsILi256ELi64ELi64ELi8ES3_EELb0ELb0ELb1ELb1ELb0ELb0ELb0EEEvNS_16Flash_bwd_paramsE,"a",@progbits
	.sectionflags	@""
	.align	4
.nv.constant0._ZN5flash44flash_bwd_dq_dk_dv_loop_seqk_parallel_kernelI23Flash_bwd_kernel_traitsILi256ELi64ELi64ELi8ELi4ELi2ELi2ELb0ELb0EN7cutlass10bfloat16_tE19Flash_kernel_traitsILi256ELi64ELi64ELi8ES3_EELb0ELb0ELb1ELb1ELb0ELb0ELb0EEEvNS_16Flash_bwd_paramsE:
	.zero		1168


//--------------------- .nv.constant0._ZN5flash27flash_bwd_convert_dq_kernelI23Flash_bwd_kernel_traitsILi256ELi64ELi64ELi8ELi4ELi2ELi2ELb0ELb1EN7cutlass10bfloat16_tE19Flash_kernel_traitsILi256ELi64ELi64ELi8ES3_EEEEvNS_16Flash_bwd_paramsEi --------------------------
	.section	.nv.constant0._ZN5flash27flash_bwd_convert_dq_kernelI23Flash_bwd_kernel_traitsILi256ELi64ELi64ELi8ELi4ELi2ELi2ELb0ELb1EN7cutlass10bfloat16_tE19Flash_kernel_traitsILi256ELi64ELi64ELi8ES3_EEEEvNS_16Flash_bwd_paramsEi,"a",@progbits
	.sectionflags	@""
	.align	4
.nv.constant0._ZN5flash27flash_bwd_convert_dq_kernelI23Flash_bwd_kernel_traitsILi256ELi64ELi64ELi8ELi4ELi2ELi2ELb0ELb1EN7cutlass10bfloat16_tE19Flash_kernel_traitsILi256ELi64ELi64ELi8ES3_EEEEvNS_16Flash_bwd_paramsEi:
	.zero		1172


//--------------------- .nv.constant0._ZN5flash44flash_bwd_dq_dk_dv_loop_seqk_parallel_kernelI23Flash_bwd_kernel_traitsILi256ELi64ELi64ELi8ELi4ELi2ELi2ELb0ELb1EN7cutlass10bfloat16_tE19Flash_kernel_traitsILi256ELi64ELi64ELi8ES3_EELb1ELb0ELb0ELb0ELb0ELb0ELb0EEEvNS_16Flash_bwd_paramsE --------------------------
	.section	.nv.constant0._ZN5flash44flash_bwd_dq_dk_dv_loop_seqk_parallel_kernelI23Flash_bwd_kernel_traitsILi256ELi64ELi64ELi8ELi4ELi2ELi2ELb0ELb1EN7cutlass10bfloat16_tE19Flash_kernel_traitsILi256ELi64ELi64ELi8ES3_EELb1ELb0ELb0ELb0ELb0ELb0ELb0EEEvNS_16Flash_bwd_paramsE,"a",@progbits
	.sectionflags	@""
	.align	4
.nv.constant0._ZN5flash44flash_bwd_dq_dk_dv_loop_seqk_parallel_kernelI23Flash_bwd_kernel_traitsILi256ELi64ELi64ELi8ELi4ELi2ELi2ELb0ELb1EN7cutlass10bfloat16_tE19Flash_kernel_traitsILi256ELi64ELi64ELi8ES3_EELb1ELb0ELb0ELb0ELb0ELb0ELb0EEEvNS_16Flash_bwd_paramsE:
	.zero		1168


//--------------------- .nv.constant0._ZN5flash44flash_bwd_dq_dk_dv_loop_seqk_parallel_kernelI23Flash_bwd_kernel_traitsILi256ELi64ELi64ELi8ELi4ELi2ELi2ELb0ELb1EN7cutlass10bfloat16_tE19Flash_kernel_traitsILi256ELi64ELi64ELi8ES3_EELb0ELb0ELb0ELb0ELb0ELb0ELb1EEEvNS_16Flash_bwd_paramsE --------------------------
	.section	.nv.constant0._ZN5flash44flash_bwd_dq_dk_dv_loop_seqk_parallel_kernelI23Flash_bwd_kernel_traitsILi256ELi64ELi64ELi8ELi4ELi2ELi2ELb0ELb1EN7cutlass10bfloat16_tE19Flash_kernel_traitsILi256ELi64ELi64ELi8ES3_EELb0ELb0ELb0ELb0ELb0ELb0ELb1EEEvNS_16Flash_bwd_paramsE,"a",@progbits
	.sectionflags	@""
	.align	4
.nv.constant0._ZN5flash44flash_bwd_dq_dk_dv_loop_seqk_parallel_kernelI23Flash_bwd_kernel_traitsILi256ELi64ELi64ELi8ELi4ELi2ELi2ELb0ELb1EN7cutlass10bfloat16_tE19Flash_kernel_traitsILi256ELi64ELi64ELi8ES3_EELb0ELb0ELb0ELb0ELb0ELb0ELb1EEEvNS_16Flash_bwd_paramsE:
	.zero		1168


//--------------------- .nv.constant0._ZN5flash44flash_bwd_dq_dk_dv_loop_seqk_parallel_kernelI23Flash_bwd_kernel_traitsILi256ELi64ELi64ELi8ELi4ELi2ELi2ELb0ELb1EN7cutlass10bfloat16_tE19Flash_kernel_traitsILi256ELi64ELi64ELi8ES3_EELb1ELb0ELb1ELb0ELb0ELb0ELb0EEEvNS_16Flash_bwd_paramsE --------------------------
	.section	.nv.constant0._ZN5flash44flash_bwd_dq_dk_dv_loop_seqk_parallel_kernelI23Flash_bwd_kernel_traitsILi256ELi64ELi64ELi8ELi4ELi2ELi2ELb0ELb1EN7cutlass10bfloat16_tE19Flash_kernel_traitsILi256ELi64ELi64ELi8ES3_EELb1ELb0ELb1ELb0ELb0ELb0ELb0EEEvNS_16Flash_bwd_paramsE,"a",@progbits
	.sectionflags	@""
	.align	4
.nv.constant0._ZN5flash44flash_bwd_dq_dk_dv_loop_seqk_parallel_kernelI23Flash_bwd_kernel_traitsILi256ELi64ELi64ELi8ELi4ELi2ELi2ELb0ELb1EN7cutlass10bfloat16_tE19Flash_kernel_traitsILi256ELi64ELi64ELi8ES3_EELb1ELb0ELb1ELb0ELb0ELb0ELb0EEEvNS_16Flash_bwd_paramsE:
	.zero		1168


//--------------------- .nv.constant0._ZN5flash44flash_bwd_dq_dk_dv_loop_seqk_parallel_kernelI23Flash_bwd_kernel_traitsILi256ELi64ELi64ELi8ELi4ELi2ELi2ELb0ELb1EN7cutlass10bfloat16_tE19Flash_kernel_traitsILi256ELi64ELi64ELi8ES3_EELb0ELb0ELb1ELb0ELb0ELb0ELb1EEEvNS_16Flash_bwd_paramsE --------------------------
	.section	.nv.constant0._ZN5flash44flash_bwd_dq_dk_dv_loop_seqk_parallel_kernelI23Flash_bwd_kernel_traitsILi256ELi64ELi64ELi8ELi4ELi2ELi2ELb0ELb1EN7cutlass10bfloat16_tE19Flash_kernel_traitsILi256ELi64ELi64ELi8ES3_EELb0ELb0ELb1ELb0ELb0ELb0ELb1EEEvNS_16Flash_bwd_paramsE,"a",@progbits
	.sectionflags	@""
	.align	4
.nv.constant0._ZN5flash44flash_bwd_dq_dk_dv_loop_seqk_parallel_kernelI23Flash_bwd_kernel_traitsILi256ELi64ELi64ELi8ELi4ELi2ELi2ELb0ELb1EN7cutlass10bfloat16_tE19Flash_kernel_traitsILi256ELi64ELi64ELi8ES3_EELb0ELb0ELb1ELb0ELb0ELb0ELb1EEEvNS_16Flash_bwd_paramsE:
	.zero		1168


//--------------------- .nv.constant0._ZN5flash44flash_bwd_dq_dk_dv_loop_seqk_parallel_kernelI23Flash_bwd_kernel_traitsILi256ELi64ELi64ELi8ELi4ELi2ELi2ELb0ELb1EN7cutlass10bfloat16_tE19Flash_kernel_traitsILi256ELi64ELi64ELi8ES3_EELb1ELb0ELb0ELb0ELb0ELb1ELb0EEEvNS_16Flash_bwd_paramsE --------------------------
	.section	.nv.constant0._ZN5flash44flash_bwd_dq_dk_dv_loop_seqk_parallel_kernelI23Flash_bwd_kernel_traitsILi256ELi64ELi64ELi8ELi4ELi2ELi2ELb0ELb1EN7cutlass10bfloat16_tE19Flash_kernel_traitsILi256ELi64ELi64ELi8ES3_EELb1ELb0ELb0ELb0ELb0ELb1ELb0EEEvNS_16Flash_bwd_paramsE,"a",@progbits
	.sectionflags	@""
	.align	4
.nv.constant0._ZN5flash44flash_bwd_dq_dk_dv_loop_seqk_parallel_kernelI23Flash_bwd_kernel_traitsILi256ELi64ELi64ELi8ELi4ELi2ELi2ELb0ELb1EN7cutlass10bfloat16_tE19Flash_kernel_traitsILi256ELi64ELi64ELi8ES3_EELb1ELb0ELb0ELb0ELb0ELb1ELb0EEEvNS_16Flash_bwd_paramsE:
	.zero		1168


//--------------------- .nv.constant0._ZN5flash44flash_bwd_dq_dk_dv_loop_seqk_parallel_kernelI23Flash_bwd_kernel_traitsILi256ELi64ELi64ELi8ELi4ELi2ELi2ELb0ELb1EN7cutlass10bfloat16_tE19Flash_kernel_traitsILi256ELi64ELi64ELi8ES3_EELb0ELb0ELb0ELb0ELb0ELb1ELb1EEEvNS_16Flash_bwd_paramsE --------------------------
	.section	.nv.constant0._ZN5flash44flash_bwd_dq_dk_dv_loop_seqk_parallel_kernelI23Flash_bwd_kernel_traitsILi256ELi64ELi64ELi8ELi4ELi2ELi2ELb0ELb1EN7cutlass10bfloat16_tE19Flash_kernel_traitsILi256ELi64ELi64ELi8ES3_EELb0ELb0ELb0ELb0ELb0ELb1ELb1EEEvNS_16Flash_bwd_paramsE,"a",@progbits
	.sectionflags	@""
	.align	4
.nv.constant0._ZN5flash44flash_bwd_dq_dk_dv_loop_seqk_parallel_kernelI23Flash_bwd_kernel_traitsILi256ELi64ELi64ELi8ELi4ELi2ELi2ELb0ELb1EN7cutlass10bfloat16_tE19Flash_kernel_traitsILi256ELi64ELi64ELi8ES3_EELb0ELb0ELb0ELb0ELb0ELb1ELb1EEEvNS_16Flash_bwd_paramsE:
	.zero		1168


//--------------------- .nv.constant0._ZN5flash44flash_bwd_dq_dk_dv_loop_seqk_parallel_kernelI23Flash_bwd_kernel_traitsILi256ELi64ELi64ELi8ELi4ELi2ELi2ELb0ELb1EN7cutlass10bfloat16_tE19Flash_kernel_traitsILi256ELi64ELi64ELi8ES3_EELb1ELb0ELb0ELb1ELb0ELb0ELb0EEEvNS_16Flash_bwd_paramsE --------------------------
	.section	.nv.constant0._ZN5flash44flash_bwd_dq_dk_dv_loop_seqk_parallel_kernelI23Flash_bwd_kernel_traitsILi256ELi64ELi64ELi8ELi4ELi2ELi2ELb0ELb1EN7cutlass10bfloat16_tE19Flash_kernel_traitsILi256ELi64ELi64ELi8ES3_EELb1ELb0ELb0ELb1ELb0ELb0ELb0EEEvNS_16Flash_bwd_paramsE,"a",@progbits
	.sectionflags	@""
	.align	4
.nv.constant0._ZN5flash44flash_bwd_dq_dk_dv_loop_seqk_parallel_kernelI23Flash_bwd_kernel_traitsILi256ELi64ELi64ELi8ELi4ELi2ELi2ELb0ELb1EN7cutlass10bfloat16_tE19Flash_kernel_traitsILi256ELi64ELi64ELi8ES3_EELb1ELb0ELb0ELb1ELb0ELb0ELb0EEEvNS_16Flash_bwd_paramsE:
	.zero		1168


//--------------------- .nv.constant0._ZN5flash44flash_bwd_dq_dk_dv_loop_seqk_parallel_kernelI23Flash_bwd_kernel_traitsILi256ELi64ELi64ELi8ELi4ELi2ELi2ELb0ELb1EN7cutlass10bfloat16_tE19Flash_kernel_traitsILi256ELi64ELi64ELi8ES3_EELb0ELb0ELb0ELb1ELb0ELb0ELb1EEEvNS_16Flash_bwd_paramsE --------------------------
	.section	.nv.constant0._ZN5flash44flash_bwd_dq_dk_dv_loop_seqk_parallel_kernelI23Flash_bwd_kernel_traitsILi256ELi64ELi64ELi8ELi4ELi2ELi2ELb0ELb1EN7cutlass10bfloat16_tE19Flash_kernel_traitsILi256ELi64ELi64ELi8ES3_EELb0ELb0ELb0ELb1ELb0ELb0ELb1EEEvNS_16Flash_bwd_paramsE,"a",@progbits
	.sectionflags	@""
	.align	4
.nv.constant0._ZN5flash44flash_bwd_dq_dk_dv_loop_seqk_parallel_kernelI23Flash_bwd_kernel_traitsILi256ELi64ELi64ELi8ELi4ELi2ELi2ELb0ELb1EN7cutlass10bfloat16_tE19Flash_kernel_traitsILi256ELi64ELi64ELi8ES3_EELb0ELb0ELb0ELb1ELb0ELb0ELb1EEEvNS_16Flash_bwd_paramsE:
	.zero		1168


//--------------------- .nv.constant0._ZN5flash44flash_bwd_dq_dk_dv_loop_seqk_parallel_kernelI23Flash_bwd_kernel_traitsILi256ELi64ELi64ELi8ELi4ELi2ELi2ELb0ELb1EN7cutlass10bfloat16_tE19Flash_kernel_traitsILi256ELi64ELi64ELi8ES3_EELb1ELb0ELb1ELb0ELb0ELb1ELb0EEEvNS_16Flash_bwd_paramsE --------------------------
	.section	.nv.constant0._ZN5flash44flash_bwd_dq_dk_dv_loop_seqk_parallel_kernelI23Flash_bwd_kernel_traitsILi256ELi64ELi64ELi8ELi4ELi2ELi2ELb0ELb1EN7cutlass10bfloat16_tE19Flash_kernel_traitsILi256ELi64ELi64ELi8ES3_EELb1ELb0ELb1ELb0ELb0ELb1ELb0EEEvNS_16Flash_bwd_paramsE,"a",@progbits
	.sectionflags	@""
	.align	4
.nv.constant0._ZN5flash44flash_bwd_dq_dk_dv_loop_seqk_parallel_kernelI23Flash_bwd_kernel_traitsILi256ELi64ELi64ELi8ELi4ELi2ELi2ELb0ELb1EN7cutlass10bfloat16_tE19Flash_kernel_traitsILi256ELi64ELi64ELi8ES3_EELb1ELb0ELb1ELb0ELb0ELb1ELb0EEEvNS_16Flash_bwd_paramsE:
	.zero		1168


//--------------------- .nv.constant0._ZN5flash44flash_bwd_dq_dk_dv_loop_seqk_parallel_kernelI23Flash_bwd_kernel_traitsILi256ELi64ELi64ELi8ELi4ELi2ELi2ELb0ELb1EN7cutlass10bfloat16_tE19Flash_kernel_traitsILi256ELi64ELi64ELi8ES3_EELb0ELb0ELb1ELb0ELb0ELb1ELb1EEEvNS_16Flash_bwd_paramsE --------------------------
	.section	.nv.constant0._ZN5flash44flash_bwd_dq_dk_dv_loop_seqk_parallel_kernelI23Flash_bwd_kernel_traitsILi256ELi64ELi64ELi8ELi4ELi2ELi2ELb0ELb1EN7cutlass10bfloat16_tE19Flash_kernel_traitsILi256ELi64ELi64ELi8ES3_EELb0ELb0ELb1ELb0ELb0ELb1ELb1EEEvNS_16Flash_bwd_paramsE,"a",@progbits
	.sectionflags	@""
	.align	4
.nv.constant0._ZN5flash44flash_bwd_dq_dk_dv_loop_seqk_parallel_kernelI23Flash_bwd_kernel_traitsILi256ELi64ELi64ELi8ELi4ELi2ELi2ELb0ELb1EN7cutlass10bfloat16_tE19Flash_kernel_traitsILi256ELi64ELi64ELi8ES3_EELb0ELb0ELb1ELb0ELb0ELb1ELb1EEEvNS_16Flash_bwd_paramsE:
	.zero		1168


//--------------------- .nv.constant0._ZN5flash44flash_bwd_dq_dk_dv_loop_seqk_parallel_kernelI23Flash_bwd_kernel_traitsILi256ELi64ELi64ELi8ELi4ELi2ELi2ELb0ELb1EN7cutlass10bfloat16_tE19Flash_kernel_traitsILi256ELi64ELi64ELi8ES3_EELb1ELb0ELb1ELb1ELb0ELb0ELb0EEEvNS_16Flash_bwd_paramsE --------------------------
	.section	.nv.constant0._ZN5flash44flash_bwd_dq_dk_dv_loop_seqk_parallel_kernelI23Flash_bwd_kernel_traitsILi256ELi64ELi64ELi8ELi4ELi2ELi2ELb0ELb1EN7cutlass10bfloat16_tE19Flash_kernel_traitsILi256ELi64ELi64ELi8ES3_EELb1ELb0ELb1ELb1ELb0ELb0ELb0EEEvNS_16Flash_bwd_paramsE,"a",@progbits
	.sectionflags	@""
	.align	4
.nv.constant0._ZN5flash44flash_bwd_dq_dk_dv_loop_seqk_parallel_kernelI23Flash_bwd_kernel_traitsILi256ELi64ELi64ELi8ELi4ELi2ELi2ELb0ELb1EN7cutlass10bfloat16_tE19Flash_kernel_traitsILi256ELi64ELi64ELi8ES3_EELb1ELb0ELb1ELb1ELb0ELb0ELb0EEEvNS_16Flash_bwd_paramsE:
	.zero		1168


//--------------------- .nv.constant0._ZN5flash44flash_bwd_dq_dk_dv_loop_seqk_parallel_kernelI23Flash_bwd_kernel_traitsILi256ELi64ELi64ELi8ELi4ELi2ELi2ELb0ELb1EN7cutlass10bfloat16_tE19Flash_kernel_traitsILi256ELi64ELi64ELi8ES3_EELb0ELb0ELb1ELb1ELb0ELb0ELb1EEEvNS_16Flash_bwd_paramsE --------------------------
	.section	.nv.constant0._ZN5flash44flash_bwd_dq_dk_dv_loop_seqk_parallel_kernelI23Flash_bwd_kernel_traitsILi256ELi64ELi64ELi8ELi4ELi2ELi2ELb0ELb1EN7cutlass10bfloat16_tE19Flash_kernel_traitsILi256ELi64ELi64ELi8ES3_EELb0ELb0ELb1ELb1ELb0ELb0ELb1EEEvNS_16Flash_bwd_paramsE,"a",@progbits
	.sectionflags	@""
	.align	4
.nv.constant0._ZN5flash44flash_bwd_dq_dk_dv_loop_seqk_parallel_kernelI23Flash_bwd_kernel_traitsILi256ELi64ELi64ELi8ELi4ELi2ELi2ELb0ELb1EN7cutlass10bfloat16_tE19Flash_kernel_traitsILi256ELi64ELi64ELi8ES3_EELb0ELb0ELb1ELb1ELb0ELb0ELb1EEEvNS_16Flash_bwd_paramsE:
	.zero		1168


//--------------------- .nv.constant0._ZN5flash25flash_bwd_dot_do_o_kernelILb0E23Flash_bwd_kernel_traitsILi256ELi64ELi64ELi8ELi4ELi2ELi2ELb0ELb1EN7cutlass10bfloat16_tE19Flash_kernel_traitsILi256ELi64ELi64ELi8ES3_EEEEvNS_16Flash_bwd_paramsE --------------------------
	.section	.nv.constant0._ZN5flash25flash_bwd_dot_do_o_kernelILb0E23Flash_bwd_kernel_traitsILi256ELi64ELi64ELi8ELi4ELi2ELi2ELb0ELb1EN7cutlass10bfloat16_tE19Flash_kernel_traitsILi256ELi64ELi64ELi8ES3_EEEEvNS_16Flash_bwd_paramsE,"a",@progbits
	.sectionflags	@""
	.align	4
.nv.constant0._ZN5flash25flash_bwd_dot_do_o_kernelILb0E23Flash_bwd_kernel_traitsILi256ELi64ELi64ELi8ELi4ELi2ELi2ELb0ELb1EN7cutlass10bfloat16_tE19Flash_kernel_traitsILi256ELi64ELi64ELi8ES3_EEEEvNS_16Flash_bwd_paramsE:
	.zero		1168


//--------------------- .nv.constant0._ZN5flash25flash_bwd_dot_do_o_kernelILb1E23Flash_bwd_kernel_traitsILi256ELi64ELi64ELi8ELi4ELi2ELi2ELb0ELb1EN7cutlass10bfloat16_tE19Flash_kernel_traitsILi256ELi64ELi64ELi8ES3_EEEEvNS_16Flash_bwd_paramsE --------------------------
	.section	.nv.constant0._ZN5flash25flash_bwd_dot_do_o_kernelILb1E23Flash_bwd_kernel_traitsILi256ELi64ELi64ELi8ELi4ELi2ELi2ELb0ELb1EN7cutlass10bfloat16_tE19Flash_kernel_traitsILi256ELi64ELi64ELi8ES3_EEEEvNS_16Flash_bwd_paramsE,"a",@progbits
	.sectionflags	@""
	.align	4
.nv.constant0._ZN5flash25flash_bwd_dot_do_o_kernelILb1E23Flash_bwd_kernel_traitsILi256ELi64ELi64ELi8ELi4ELi2ELi2ELb0ELb1EN7cutlass10bfloat16_tE19Flash_kernel_traitsILi256ELi64ELi64ELi8ES3_EEEEvNS_16Flash_bwd_paramsE:
	.zero		1168


//--------------------- .nv.constant0._ZN5flash27flash_bwd_convert_dq_kernelI23Flash_bwd_kernel_traitsILi256ELi64ELi64ELi8ELi4ELi2ELi2ELb0ELb0EN7cutlass10bfloat16_tE19Flash_kernel_traitsILi256ELi64ELi64ELi8ES3_EEEEvNS_16Flash_bwd_paramsEi --------------------------
	.section	.nv.constant0._ZN5flash27flash_bwd_convert_dq_kernelI23Flash_bwd_kernel_traitsILi256ELi64ELi64ELi8ELi4ELi2ELi2ELb0ELb0EN7cutlass10bfloat16_tE19Flash_kernel_traitsILi256ELi64ELi64ELi8ES3_EEEEvNS_16Flash_bwd_paramsEi,"a",@progbits
	.sectionflags	@""
	.align	4
.nv.constant0._ZN5flash27flash_bwd_convert_dq_kernelI23Flash_bwd_kernel_traitsILi256ELi64ELi64ELi8ELi4ELi2ELi2ELb0ELb0EN7cutlass10bfloat16_tE19Flash_kernel_traitsILi256ELi64ELi64ELi8ES3_EEEEvNS_16Flash_bwd_paramsEi:
	.zero		1172


//--------------------- .nv.constant0._ZN5flash44flash_bwd_dq_dk_dv_loop_seqk_parallel_kernelI23Flash_bwd_kernel_traitsILi256ELi64ELi64ELi8ELi4ELi2ELi2ELb0ELb0EN7cutlass10bfloat16_tE19Flash_kernel_traitsILi256ELi64ELi64ELi8ES3_EELb1ELb0ELb0ELb0ELb0ELb0ELb0EEEvNS_16Flash_bwd_paramsE --------------------------
	.section	.nv.constant0._ZN5flash44flash_bwd_dq_dk_dv_loop_seqk_parallel_kernelI23Flash_bwd_kernel_traitsILi256ELi64ELi64ELi8ELi4ELi2ELi2ELb0ELb0EN7cutlass10bfloat16_tE19Flash_kernel_traitsILi256ELi64ELi64ELi8ES3_EELb1ELb0ELb0ELb0ELb0ELb0ELb0EEEvNS_16Flash_bwd_paramsE,"a",@progbits
	.sectionflags	@""
	.align	4
.nv.constant0._ZN5flash44flash_bwd_dq_dk_dv_loop_seqk_parallel_kernelI23Flash_bwd_kernel_traitsILi256ELi64ELi64ELi8ELi4ELi2ELi2ELb0ELb0EN7cutlass10bfloat16_tE19Flash_kernel_traitsILi256ELi64ELi64ELi8ES3_EELb1ELb0ELb0ELb0ELb0ELb0ELb0EEEvNS_16Flash_bwd_paramsE:
	.zero		1168


//--------------------- .nv.constant0._ZN5flash44flash_bwd_dq_dk_dv_loop_seqk_parallel_kernelI23Flash_bwd_kernel_traitsILi256ELi64ELi64ELi8ELi4ELi2ELi2ELb0ELb0EN7cutlass10bfloat16_tE19Flash_kernel_traitsILi256ELi64ELi64ELi8ES3_EELb0ELb0ELb0ELb0ELb0ELb0ELb1EEEvNS_16Flash_bwd_paramsE --------------------------
	.section	.nv.constant0._ZN5flash44flash_bwd_dq_dk_dv_loop_seqk_parallel_kernelI23Flash_bwd_kernel_traitsILi256ELi64ELi64ELi8ELi4ELi2ELi2ELb0ELb0EN7cutlass10bfloat16_tE19Flash_kernel_traitsILi256ELi64ELi64ELi8ES3_EELb0ELb0ELb0ELb0ELb0ELb0ELb1EEEvNS_16Flash_bwd_paramsE,"a",@progbits
	.sectionflags	@""
	.align	4
.nv.constant0._ZN5flash44flash_bwd_dq_dk_dv_loop_seqk_parallel_kernelI23Flash_bwd_kernel_traitsILi256ELi64ELi64ELi8ELi4ELi2ELi2ELb0ELb0EN7cutlass10bfloat16_tE19Flash_kernel_traitsILi256ELi64ELi64ELi8ES3_EELb0ELb0ELb0ELb0ELb0ELb0ELb1EEEvNS_16Flash_bwd_paramsE:
	.zero		1168


//--------------------- .nv.constant0._ZN5flash44flash_bwd_dq_dk_dv_loop_seqk_parallel_kernelI23Flash_bwd_kernel_traitsILi256ELi64ELi64ELi8ELi4ELi2ELi2ELb0ELb0EN7cutlass10bfloat16_tE19Flash_kernel_traitsILi256ELi64ELi64ELi8ES3_EELb1ELb0ELb1ELb0ELb0ELb0ELb0EEEvNS_16Flash_bwd_paramsE --------------------------
	.section	.nv.constant0._ZN5flash44flash_bwd_dq_dk_dv_loop_seqk_parallel_kernelI23Flash_bwd_kernel_traitsILi256ELi64ELi64ELi8ELi4ELi2ELi2ELb0ELb0EN7cutlass10bfloat16_tE19Flash_kernel_traitsILi256ELi64ELi64ELi8ES3_EELb1ELb0ELb1ELb0ELb0ELb0ELb0EEEvNS_16Flash_bwd_paramsE,"a",@progbits
	.sectionflags	@""
	.align	4
.nv.constant0._ZN5flash44flash_bwd_dq_dk_dv_loop_seqk_parallel_kernelI23Flash_bwd_kernel_traitsILi256ELi64ELi64ELi8ELi4ELi2ELi2ELb0ELb0EN7cutlass10bfloat16_tE19Flash_kernel_traitsILi256ELi64ELi64ELi8ES3_EELb1ELb0ELb1ELb0ELb0ELb0ELb0EEEvNS_16Flash_bwd_paramsE:
	.zero		1168


//--------------------- .nv.constant0._ZN5flash44flash_bwd_dq_dk_dv_loop_seqk_parallel_kernelI23Flash_bwd_kernel_traitsILi256ELi64ELi64ELi8ELi4ELi2ELi2ELb0ELb0EN7cutlass10bfloat16_tE19Flash_kernel_traitsILi256ELi64ELi64ELi8ES3_EELb0ELb0ELb1ELb0ELb0ELb0ELb1EEEvNS_16Flash_bwd_paramsE --------------------------
	.section	.nv.constant0._ZN5flash44flash_bwd_dq_dk_dv_loop_seqk_parallel_kernelI23Flash_bwd_kernel_traitsILi256ELi64ELi64ELi8ELi4ELi2ELi2ELb0ELb0EN7cutlass10bfloat16_tE19Flash_kernel_traitsILi256ELi64ELi64ELi8ES3_EELb0ELb0ELb1ELb0ELb0ELb0ELb1EEEvNS_16Flash_bwd_paramsE,"a",@progbits
	.sectionflags	@""
	.align	4
.nv.constant0._ZN5flash44flash_bwd_dq_dk_dv_loop_seqk_parallel_kernelI23Flash_bwd_kernel_traitsILi256ELi64ELi64ELi8ELi4ELi2ELi2ELb0ELb0EN7cutlass10bfloat16_tE19Flash_kernel_traitsILi256ELi64ELi64ELi8ES3_EELb0ELb0ELb1ELb0ELb0ELb0ELb1EEEvNS_16Flash_bwd_paramsE:
	.zero		1168


//--------------------- .nv.constant0._ZN5flash44flash_bwd_dq_dk_dv_loop_seqk_parallel_kernelI23Flash_bwd_kernel_traitsILi256ELi64ELi64ELi8ELi4ELi2ELi2ELb0ELb0EN7cutlass10bfloat16_tE19Flash_kernel_traitsILi256ELi64ELi64ELi8ES3_EELb1ELb0ELb0ELb0ELb0ELb1ELb0EEEvNS_16Flash_bwd_paramsE --------------------------
	.section	.nv.constant0._ZN5flash44flash_bwd_dq_dk_dv_loop_seqk_parallel_kernelI23Flash_bwd_kernel_traitsILi256ELi64ELi64ELi8ELi4ELi2ELi2ELb0ELb0EN7cutlass10bfloat16_tE19Flash_kernel_traitsILi256ELi64ELi64ELi8ES3_EELb1ELb0ELb0ELb0ELb0ELb1ELb0EEEvNS_16Flash_bwd_paramsE,"a",@progbits
	.sectionflags	@""
	.align	4
.nv.constant0._ZN5flash44flash_bwd_dq_dk_dv_loop_seqk_parallel_kernelI23Flash_bwd_kernel_traitsILi256ELi64ELi64ELi8ELi4ELi2ELi2ELb0ELb0EN7cutlass10bfloat16_tE19Flash_kernel_traitsILi256ELi64ELi64ELi8ES3_EELb1ELb0ELb0ELb0ELb0ELb1ELb0EEEvNS_16Flash_bwd_paramsE:
	.zero		1168


//--------------------- .nv.constant0._ZN5flash44flash_bwd_dq_dk_dv_loop_seqk_parallel_kernelI23Flash_bwd_kernel_traitsILi256ELi64ELi64ELi8ELi4ELi2ELi2ELb0ELb0EN7cutlass10bfloat16_tE19Flash_kernel_traitsILi256ELi64ELi64ELi8ES3_EELb0ELb0ELb0ELb0ELb0ELb1ELb1EEEvNS_16Flash_bwd_paramsE --------------------------
	.section	.nv.constant0._ZN5flash44flash_bwd_dq_dk_dv_loop_seqk_parallel_kernelI23Flash_bwd_kernel_traitsILi256ELi64ELi64ELi8ELi4ELi2ELi2ELb0ELb0EN7cutlass10bfloat16_tE19Flash_kernel_traitsILi256ELi64ELi64ELi8ES3_EELb0ELb0ELb0ELb0ELb0ELb1ELb1EEEvNS_16Flash_bwd_paramsE,"a",@progbits
	.sectionflags	@""
	.align	4
.nv.constant0._ZN5flash44flash_bwd_dq_dk_dv_loop_seqk_parallel_kernelI23Flash_bwd_kernel_traitsILi256ELi64ELi64ELi8ELi4ELi2ELi2ELb0ELb0EN7cutlass10bfloat16_tE19Flash_kernel_traitsILi256ELi64ELi64ELi8ES3_EELb0ELb0ELb0ELb0ELb0ELb1ELb1EEEvNS_16Flash_bwd_paramsE:
	.zero		1168


//--------------------- .nv.constant0._ZN5flash44flash_bwd_dq_dk_dv_loop_seqk_parallel_kernelI23Flash_bwd_kernel_traitsILi256ELi64ELi64ELi8ELi4ELi2ELi2ELb0ELb0EN7cutlass10bfloat16_tE19Flash_kernel_traitsILi256ELi64ELi64ELi8ES3_EELb1ELb0ELb0ELb1ELb0ELb0ELb0EEEvNS_16Flash_bwd_paramsE --------------------------
	.section	.nv.constant0._ZN5flash44flash_bwd_dq_dk_dv_loop_seqk_parallel_kernelI23Flash_bwd_kernel_traitsILi256ELi64ELi64ELi8ELi4ELi2ELi2ELb0ELb0EN7cutlass10bfloat16_tE19Flash_kernel_traitsILi256ELi64ELi64ELi8ES3_EELb1ELb0ELb0ELb1ELb0ELb0ELb0EEEvNS_16Flash_bwd_paramsE,"a",@progbits
	.sectionflags	@""
	.align	4
.nv.constant0._ZN5flash44flash_bwd_dq_dk_dv_loop_seqk_parallel_kernelI23Flash_bwd_kernel_traitsILi256ELi64ELi64ELi8ELi4ELi2ELi2ELb0ELb0EN7cutlass10bfloat16_tE19Flash_kernel_traitsILi256ELi64ELi64ELi8ES3_EELb1ELb0ELb0ELb1ELb0ELb0ELb0EEEvNS_16Flash_bwd_paramsE:
	.zero		1168


//--------------------- .nv.constant0._ZN5flash44flash_bwd_dq_dk_dv_loop_seqk_parallel_kernelI23Flash_bwd_kernel_traitsILi256ELi64ELi64ELi8ELi4ELi2ELi2ELb0ELb0EN7cutlass10bfloat16_tE19Flash_kernel_traitsILi256ELi64ELi64ELi8ES3_EELb0ELb0ELb0ELb1ELb0ELb0ELb1EEEvNS_16Flash_bwd_paramsE --------------------------
	.section	.nv.constant0._ZN5flash44flash_bwd_dq_dk_dv_loop_seqk_parallel_kernelI23Flash_bwd_kernel_traitsILi256ELi64ELi64ELi8ELi4ELi2ELi2ELb0ELb0EN7cutlass10bfloat16_tE19Flash_kernel_traitsILi256ELi64ELi64ELi8ES3_EELb0ELb0ELb0ELb1ELb0ELb0ELb1EEEvNS_16Flash_bwd_paramsE,"a",@progbits
	.sectionflags	@""
	.align	4
.nv.constant0._ZN5flash44flash_bwd_dq_dk_dv_loop_seqk_parallel_kernelI23Flash_bwd_kernel_traitsILi256ELi64ELi64ELi8ELi4ELi2ELi2ELb0ELb0EN7cutlass10bfloat16_tE19Flash_kernel_traitsILi256ELi64ELi64ELi8ES3_EELb0ELb0ELb0ELb1ELb0ELb0ELb1EEEvNS_16Flash_bwd_paramsE:
	.zero		1168


//--------------------- .nv.constant0._ZN5flash44flash_bwd_dq_dk_dv_loop_seqk_parallel_kernelI23Flash_bwd_kernel_traitsILi256ELi64ELi64ELi8ELi4ELi2ELi2ELb0ELb0EN7cutlass10bfloat16_tE19Flash_kernel_traitsILi256ELi64ELi64ELi8ES3_EELb1ELb0ELb1ELb0ELb0ELb1ELb0EEEvNS_16Flash_bwd_paramsE --------------------------
	.section	.nv.constant0._ZN5flash44flash_bwd_dq_dk_dv_loop_seqk_parallel_kernelI23Flash_bwd_kernel_traitsILi256ELi64ELi64ELi8ELi4ELi2ELi2ELb0ELb0EN7cutlass10bfloat16_tE19Flash_kernel_traitsILi256ELi64ELi64ELi8ES3_EELb1ELb0ELb1ELb0ELb0ELb1ELb0EEEvNS_16Flash_bwd_paramsE,"a",@progbits
	.sectionflags	@""
	.align	4
.nv.constant0._ZN5flash44flash_bwd_dq_dk_dv_loop_seqk_parallel_kernelI23Flash_bwd_kernel_traitsILi256ELi64ELi64ELi8ELi4ELi2ELi2ELb0ELb0EN7cutlass10bfloat16_tE19Flash_kernel_traitsILi256ELi64ELi64ELi8ES3_EELb1ELb0ELb1ELb0ELb0ELb1ELb0EEEvNS_16Flash_bwd_paramsE:
	.zero		1168


//--------------------- .nv.constant0._ZN5flash44flash_bwd_dq_dk_dv_loop_seqk_parallel_kernelI23Flash_bwd_kernel_traitsILi256ELi64ELi64ELi8ELi4ELi2ELi2ELb0ELb0EN7cutlass10bfloat16_tE19Flash_kernel_traitsILi256ELi64ELi64ELi8ES3_EELb0ELb0ELb1ELb0ELb0ELb1ELb1EEEvNS_16Flash_bwd_paramsE --------------------------
	.section	.nv.constant0._ZN5flash44flash_bwd_dq_dk_dv_loop_seqk_parallel_kernelI23Flash_bwd_kernel_traitsILi256ELi64ELi64ELi8ELi4ELi2ELi2ELb0ELb0EN7cutlass10bfloat16_tE19Flash_kernel_traitsILi256ELi64ELi64ELi8ES3_EELb0ELb0ELb1ELb0ELb0ELb1ELb1EEEvNS_16Flash_bwd_paramsE,"a",@progbits
	.sectionflags	@""
	.align	4
.nv.constant0._ZN5flash44flash_bwd_dq_dk_dv_loop_seqk_parallel_kernelI23Flash_bwd_kernel_traitsILi256ELi64ELi64ELi8ELi4ELi2ELi2ELb0ELb0EN7cutlass10bfloat16_tE19Flash_kernel_traitsILi256ELi64ELi64ELi8ES3_EELb0ELb0ELb1ELb0ELb0ELb1ELb1EEEvNS_16Flash_bwd_paramsE:
	.zero		1168


//--------------------- .nv.constant0._ZN5flash44flash_bwd_dq_dk_dv_loop_seqk_parallel_kernelI23Flash_bwd_kernel_traitsILi256ELi64ELi64ELi8ELi4ELi2ELi2ELb0ELb0EN7cutlass10bfloat16_tE19Flash_kernel_traitsILi256ELi64ELi64ELi8ES3_EELb1ELb0ELb1ELb1ELb0ELb0ELb0EEEvNS_16Flash_bwd_paramsE --------------------------
	.section	.nv.constant0._ZN5flash44flash_bwd_dq_dk_dv_loop_seqk_parallel_kernelI23Flash_bwd_kernel_traitsILi256ELi64ELi64ELi8ELi4ELi2ELi2ELb0ELb0EN7cutlass10bfloat16_tE19Flash_kernel_traitsILi256ELi64ELi64ELi8ES3_EELb1ELb0ELb1ELb1ELb0ELb0ELb0EEEvNS_16Flash_bwd_paramsE,"a",@progbits
	.sectionflags	@""
	.align	4
.nv.constant0._ZN5flash44flash_bwd_dq_dk_dv_loop_seqk_parallel_kernelI23Flash_bwd_kernel_traitsILi256ELi64ELi64ELi8ELi4ELi2ELi2ELb0ELb0EN7cutlass10bfloat16_tE19Flash_kernel_traitsILi256ELi64ELi64ELi8ES3_EELb1ELb0ELb1ELb1ELb0ELb0ELb0EEEvNS_16Flash_bwd_paramsE:
	.zero		1168


//--------------------- .nv.constant0._ZN5flash44flash_bwd_dq_dk_dv_loop_seqk_parallel_kernelI23Flash_bwd_kernel_traitsILi256ELi64ELi64ELi8ELi4ELi2ELi2ELb0ELb0EN7cutlass10bfloat16_tE19Flash_kernel_traitsILi256ELi64ELi64ELi8ES3_EELb0ELb0ELb1ELb1ELb0ELb0ELb1EEEvNS_16Flash_bwd_paramsE --------------------------
	.section	.nv.constant0._ZN5flash44flash_bwd_dq_dk_dv_loop_seqk_parallel_kernelI23Flash_bwd_kernel_traitsILi256ELi64ELi64ELi8ELi4ELi2ELi2ELb0ELb0EN7cutlass10bfloat16_tE19Flash_kernel_traitsILi256ELi64ELi64ELi8ES3_EELb0ELb0ELb1ELb1ELb0ELb0ELb1EEEvNS_16Flash_bwd_paramsE,"a",@progbits
	.sectionflags	@""
	.align	4
.nv.constant0._ZN5flash44flash_bwd_dq_dk_dv_loop_seqk_parallel_kernelI23Flash_bwd_kernel_traitsILi256ELi64ELi64ELi8ELi4ELi2ELi2ELb0ELb0EN7cutlass10bfloat16_tE19Flash_kernel_traitsILi256ELi64ELi64ELi8ES3_EELb0ELb0ELb1ELb1ELb0ELb0ELb1EEEvNS_16Flash_bwd_paramsE:
	.zero		1168


//--------------------- .nv.constant0._ZN5flash25flash_bwd_dot_do_o_kernelILb0E23Flash_bwd_kernel_traitsILi256ELi64ELi64ELi8ELi4ELi2ELi2ELb0ELb0EN7cutlass10bfloat16_tE19Flash_kernel_traitsILi256ELi64ELi64ELi8ES3_EEEEvNS_16Flash_bwd_paramsE --------------------------
	.section	.nv.constant0._ZN5flash25flash_bwd_dot_do_o_kernelILb0E23Flash_bwd_kernel_traitsILi256ELi64ELi64ELi8ELi4ELi2ELi2ELb0ELb0EN7cutlass10bfloat16_tE19Flash_kernel_traitsILi256ELi64ELi64ELi8ES3_EEEEvNS_16Flash_bwd_paramsE,"a",@progbits
	.sectionflags	@""
	.align	4
.nv.constant0._ZN5flash25flash_bwd_dot_do_o_kernelILb0E23Flash_bwd_kernel_traitsILi256ELi64ELi64ELi8ELi4ELi2ELi2ELb0ELb0EN7cutlass10bfloat16_tE19Flash_kernel_traitsILi256ELi64ELi64ELi8ES3_EEEEvNS_16Flash_bwd_paramsE:
	.zero		1168


//--------------------- .nv.constant0._ZN5flash25flash_bwd_dot_do_o_kernelILb1E23Flash_bwd_kernel_traitsILi256ELi64ELi64ELi8ELi4ELi2ELi2ELb0ELb0EN7cutlass10bfloat16_tE19Flash_kernel_traitsILi256ELi64ELi64ELi8ES3_EEEEvNS_16Flash_bwd_paramsE --------------------------
	.section	.nv.constant0._ZN5flash25flash_bwd_dot_do_o_kernelILb1E23Flash_bwd_kernel_traitsILi256ELi64ELi64ELi8ELi4ELi2ELi2ELb0ELb0EN7cutlass10bfloat16_tE19Flash_kernel_traitsILi256ELi64ELi64ELi8ES3_EEEEvNS_16Flash_bwd_paramsE,"a",@progbits
	.sectionflags	@""
	.align	4
.nv.constant0._ZN5flash25flash_bwd_dot_do_o_kernelILb1E23Flash_bwd_kernel_traitsILi256ELi64ELi64ELi8ELi4ELi2ELi2ELb0ELb0EN7cutlass10bfloat16_tE19Flash_kernel_traitsILi256ELi64ELi64ELi8ES3_EEEEvNS_16Flash_bwd_paramsE:
	.zero		1168


//--------------------- SYMBOLS --------------------------

	.type		.nv.reservedSmem.offset0,@object
	.size		.nv.reservedSmem.offset0,0x4
